	.target	sm_100a

	.elftype	@"ET_EXEC"


//--------------------- .note.nv.tkinfo           --------------------------
	.section	.note.nv.tkinfo,"",@"SHT_NOTE"
	.sectionflags	@"SHF_NOTE_NV_TKINFO"
	.tkinfo
        /*0018*/ 	.word	0x00000002
        /*0030*/ 	.string	""
        /*0030*/ 	.string	"ptxas"
        /*0030*/ 	.string	"Cuda compilation tools, release 13.0, V13.0.88"
        /*0030*/ 	.string	"Build cuda_13.0.r13.0/compiler.36424714_0"
        /*0030*/ 	.string	"-arch sm_100a -m 64 "



//--------------------- .note.nv.cuinfo           --------------------------
	.section	.note.nv.cuinfo,"",@"SHT_NOTE"
	.sectionflags	@"SHF_NOTE_NV_CUINFO"
        /*0018*/ 	.short	0x0002
        /*001a*/ 	.short	0x0064
        /*001c*/ 	.short	0x0082
	.zero		2


//--------------------- .nv.info                  --------------------------
	.section	.nv.info,"",@"SHT_CUDA_INFO"
	.align	4


	//----- nvinfo : EIATTR_REGCOUNT
	.align		4
        /*0000*/ 	.byte	0x04, 0x2f
        /*0002*/ 	.short	(.L_45 - .L_44)
	.align		4
.L_44:
        /*0004*/ 	.word	index@(_ZN2at6native29vectorized_elementwise_kernelILi8EZZZNS0_61_GLOBAL__N__132982cb_23_ActivationSiluKernel_cu_9e10b42f_311311silu_kernelERNS_18TensorIteratorBaseEENKUlvE_clEvENKUlvE_clEvEUldE_St5arrayIPcLm2EEEEviT0_T1_)
        /*0008*/ 	.word	0x00000030


	//----- nvinfo : EIATTR_FRAME_SIZE
	.align		4
.L_45:
        /*000c*/ 	.byte	0x04, 0x11
        /*000e*/ 	.short	(.L_47 - .L_46)
	.align		4
.L_46:
        /*0010*/ 	.word	index@($__internal_27_$__cuda_sm20_div_rn_f64_full)
        /*0014*/ 	.word	0x00000000


	//----- nvinfo : EIATTR_FRAME_SIZE
	.align		4
.L_47:
        /*0018*/ 	.byte	0x04, 0x11
        /*001a*/ 	.short	(.L_49 - .L_48)
	.align		4
.L_48:
        /*001c*/ 	.word	index@(_ZN2at6native29vectorized_elementwise_kernelILi8EZZZNS0_61_GLOBAL__N__132982cb_23_ActivationSiluKernel_cu_9e10b42f_311311silu_kernelERNS_18TensorIteratorBaseEENKUlvE_clEvENKUlvE_clEvEUldE_St5arrayIPcLm2EEEEviT0_T1_)
        /*0020*/ 	.word	0x00000000


	//----- nvinfo : EIATTR_REGCOUNT
	.align		4
.L_49:
        /*0024*/ 	.byte	0x04, 0x2f
        /*0026*/ 	.short	(.L_51 - .L_50)
	.align		4
.L_50:
        /*0028*/ 	.word	index@(_ZN2at6native29vectorized_elementwise_kernelILi4EZZZNS0_61_GLOBAL__N__132982cb_23_ActivationSiluKernel_cu_9e10b42f_311311silu_kernelERNS_18TensorIteratorBaseEENKUlvE_clEvENKUlvE_clEvEUldE_St5arrayIPcLm2EEEEviT0_T1_)
        /*002c*/ 	.word	0x00000030


	//----- nvinfo : EIATTR_FRAME_SIZE
	.align		4
.L_51:
        /*0030*/ 	.byte	0x04, 0x11
        /*0032*/ 	.short	(.L_53 - .L_52)
	.align		4
.L_52:
        /*0034*/ 	.word	index@($__internal_26_$__cuda_sm20_div_rn_f64_full)
        /*0038*/ 	.word	0x00000000


	//----- nvinfo : EIATTR_FRAME_SIZE
	.align		4
.L_53:
        /*003c*/ 	.byte	0x04, 0x11
        /*003e*/ 	.short	(.L_55 - .L_54)
	.align		4
.L_54:
        /*0040*/ 	.word	index@(_ZN2at6native29vectorized_elementwise_kernelILi4EZZZNS0_61_GLOBAL__N__132982cb_23_ActivationSiluKernel_cu_9e10b42f_311311silu_kernelERNS_18TensorIteratorBaseEENKUlvE_clEvENKUlvE_clEvEUldE_St5arrayIPcLm2EEEEviT0_T1_)
        /*0044*/ 	.word	0x00000000


	//----- nvinfo : EIATTR_REGCOUNT
	.align		4
.L_55:
        /*0048*/ 	.byte	0x04, 0x2f
        /*004a*/ 	.short	(.L_57 - .L_56)
	.align		4
.L_56:
        /*004c*/ 	.word	index@(_ZN2at6native29vectorized_elementwise_kernelILi2EZZZNS0_61_GLOBAL__N__132982cb_23_ActivationSiluKernel_cu_9e10b42f_311311silu_kernelERNS_18TensorIteratorBaseEENKUlvE_clEvENKUlvE_clEvEUldE_St5arrayIPcLm2EEEEviT0_T1_)
        /*0050*/ 	.word	0x00000030


	//----- nvinfo : EIATTR_FRAME_SIZE
	.align		4
.L_57:
        /*0054*/ 	.byte	0x04, 0x11
        /*0056*/ 	.short	(.L_59 - .L_58)
	.align		4
.L_58:
        /*0058*/ 	.word	index@($__internal_25_$__cuda_sm20_div_rn_f64_full)
        /*005c*/ 	.word	0x00000000


	//----- nvinfo : EIATTR_FRAME_SIZE
	.align		4
.L_59:
        /*0060*/ 	.byte	0x04, 0x11
        /*0062*/ 	.short	(.L_61 - .L_60)
	.align		4
.L_60:
        /*0064*/ 	.word	index@(_ZN2at6native29vectorized_elementwise_kernelILi2EZZZNS0_61_GLOBAL__N__132982cb_23_ActivationSiluKernel_cu_9e10b42f_311311silu_kernelERNS_18TensorIteratorBaseEENKUlvE_clEvENKUlvE_clEvEUldE_St5arrayIPcLm2EEEEviT0_T1_)
        /*0068*/ 	.word	0x00000000


	//----- nvinfo : EIATTR_REGCOUNT
	.align		4
.L_61:
        /*006c*/ 	.byte	0x04, 0x2f
        /*006e*/ 	.short	(.L_63 - .L_62)
	.align		4
.L_62:
        /*0070*/ 	.word	index@(_ZN2at6native27unrolled_elementwise_kernelIZZZNS0_61_GLOBAL__N__132982cb_23_ActivationSiluKernel_cu_9e10b42f_311311silu_kernelERNS_18TensorIteratorBaseEENKUlvE_clEvENKUlvE_clEvEUldE_St5arrayIPcLm2EELi4E23TrivialOffsetCalculatorILi1EjESC_NS0_6memory15LoadWithoutCastENSD_16StoreWithoutCastEEEviT_T0_T2_T3_T4_T5_)
        /*0074*/ 	.word	0x00000024


	//----- nvinfo : EIATTR_FRAME_SIZE
	.align		4
.L_63:
        /*0078*/ 	.byte	0x04, 0x11
        /*007a*/ 	.short	(.L_65 - .L_64)
	.align		4
.L_64:
        /*007c*/ 	.word	index@($__internal_24_$__cuda_sm20_div_rn_f64_full)
        /*0080*/ 	.word	0x00000000


	//----- nvinfo : EIATTR_FRAME_SIZE
	.align		4
.L_65:
        /*0084*/ 	.byte	0x04, 0x11
        /*0086*/ 	.short	(.L_67 - .L_66)
	.align		4
.L_66:
        /*0088*/ 	.word	index@(_ZN2at6native27unrolled_elementwise_kernelIZZZNS0_61_GLOBAL__N__132982cb_23_ActivationSiluKernel_cu_9e10b42f_311311silu_kernelERNS_18TensorIteratorBaseEENKUlvE_clEvENKUlvE_clEvEUldE_St5arrayIPcLm2EELi4E23TrivialOffsetCalculatorILi1EjESC_NS0_6memory15LoadWithoutCastENSD_16StoreWithoutCastEEEviT_T0_T2_T3_T4_T5_)
        /*008c*/ 	.word	0x00000000


	//----- nvinfo : EIATTR_REGCOUNT
	.align		4
.L_67:
        /*0090*/ 	.byte	0x04, 0x2f
        /*0092*/ 	.short	(.L_69 - .L_68)
	.align		4
.L_68:
        /*0094*/ 	.word	index@(_ZN2at6native18elementwise_kernelILi128ELi2EZNS0_22gpu_kernel_impl_nocastIZZZNS0_61_GLOBAL__N__132982cb_23_ActivationSiluKernel_cu_9e10b42f_311311silu_kernelERNS_18TensorIteratorBaseEENKUlvE_clEvENKUlvE_clEvEUldE_EEvS5_RKT_EUliE_EEviT1_)
        /*0098*/ 	.word	0x0000001c


	//----- nvinfo : EIATTR_FRAME_SIZE
	.align		4
.L_69:
        /*009c*/ 	.byte	0x04, 0x11
        /*009e*/ 	.short	(.L_71 - .L_70)
	.align		4
.L_70:
        /*00a0*/ 	.word	index@($__internal_23_$__cuda_sm20_div_rn_f64_full)
        /*00a4*/ 	.word	0x00000000


	//----- nvinfo : EIATTR_FRAME_SIZE
	.align		4
.L_71:
        /*00a8*/ 	.byte	0x04, 0x11
        /*00aa*/ 	.short	(.L_73 - .L_72)
	.align		4
.L_72:
        /*00ac*/ 	.word	index@(_ZN2at6native18elementwise_kernelILi128ELi2EZNS0_22gpu_kernel_impl_nocastIZZZNS0_61_GLOBAL__N__132982cb_23_ActivationSiluKernel_cu_9e10b42f_311311silu_kernelERNS_18TensorIteratorBaseEENKUlvE_clEvENKUlvE_clEvEUldE_EEvS5_RKT_EUliE_EEviT1_)
        /*00b0*/ 	.word	0x00000000


	//----- nvinfo : EIATTR_REGCOUNT
	.align		4
.L_73:
        /*00b4*/ 	.byte	0x04, 0x2f
        /*00b6*/ 	.short	(.L_75 - .L_74)
	.align		4
.L_74:
        /*00b8*/ 	.word	index@(_ZN2at6native27unrolled_elementwise_kernelIZZZNS0_61_GLOBAL__N__132982cb_23_ActivationSiluKernel_cu_9e10b42f_311311silu_kernelERNS_18TensorIteratorBaseEENKUlvE_clEvENKUlvE_clEvEUldE_St5arrayIPcLm2EELi4E23TrivialOffsetCalculatorILi1EjESC_NS0_6memory12LoadWithCastILi1EEENSD_13StoreWithCastILi1EEEEEviT_T0_T2_T3_T4_T5_)
        /*00bc*/ 	.word	0x00000024


	//----- nvinfo : EIATTR_FRAME_SIZE
	.align		4
.L_75:
        /*00c0*/ 	.byte	0x04, 0x11
        /*00c2*/ 	.short	(.L_77 - .L_76)
	.align		4
.L_76:
        /*00c4*/ 	.word	index@($__internal_22_$__cuda_sm20_div_rn_f64_full)
        /*00c8*/ 	.word	0x00000000


	//----- nvinfo : EIATTR_FRAME_SIZE
	.align		4
.L_77:
        /*00cc*/ 	.byte	0x04, 0x11
        /*00ce*/ 	.short	(.L_79 - .L_78)
	.align		4
.L_78:
        /*00d0*/ 	.word	index@(_ZN2at6native27unrolled_elementwise_kernelIZZZNS0_61_GLOBAL__N__132982cb_23_ActivationSiluKernel_cu_9e10b42f_311311silu_kernelERNS_18TensorIteratorBaseEENKUlvE_clEvENKUlvE_clEvEUldE_St5arrayIPcLm2EELi4E23TrivialOffsetCalculatorILi1EjESC_NS0_6memory12LoadWithCastILi1EEENSD_13StoreWithCastILi1EEEEEviT_T0_T2_T3_T4_T5_)
        /*00d4*/ 	.word	0x00000000


	//----- nvinfo : EIATTR_REGCOUNT
	.align		4
.L_79:
        /*00d8*/ 	.byte	0x04, 0x2f
        /*00da*/ 	.short	(.L_81 - .L_80)
	.align		4
.L_80:
        /*00dc*/ 	.word	index@(_ZN2at6native18elementwise_kernelILi128ELi4EZNS0_15gpu_kernel_implIZZZNS0_61_GLOBAL__N__132982cb_23_ActivationSiluKernel_cu_9e10b42f_311311silu_kernelERNS_18TensorIteratorBaseEENKUlvE_clEvENKUlvE_clEvEUldE_EEvS5_RKT_EUliE_EEviT1_)
        /*00e0*/ 	.word	0x0000001c


	//----- nvinfo : EIATTR_FRAME_SIZE
	.align		4
.L_81:
        /*00e4*/ 	.byte	0x04, 0x11
        /*00e6*/ 	.short	(.L_83 - .L_82)
	.align		4
.L_82:
        /*00e8*/ 	.word	index@($__internal_21_$__cuda_sm20_div_rn_f64_full)
        /*00ec*/ 	.word	0x00000000


	//----- nvinfo : EIATTR_FRAME_SIZE
	.align		4
.L_83:
        /*00f0*/ 	.byte	0x04, 0x11
        /*00f2*/ 	.short	(.L_85 - .L_84)
	.align		4
.L_84:
        /*00f4*/ 	.word	index@(_ZN2at6native18elementwise_kernelILi128ELi4EZNS0_15gpu_kernel_implIZZZNS0_61_GLOBAL__N__132982cb_23_ActivationSiluKernel_cu_9e10b42f_311311silu_kernelERNS_18TensorIteratorBaseEENKUlvE_clEvENKUlvE_clEvEUldE_EEvS5_RKT_EUliE_EEviT1_)
        /*00f8*/ 	.word	0x00000000


	//----- nvinfo : EIATTR_REGCOUNT
	.align		4
.L_85:
        /*00fc*/ 	.byte	0x04, 0x2f
        /*00fe*/ 	.short	(.L_87 - .L_86)
	.align		4
.L_86:
        /*0100*/ 	.word	index@(_ZN2at6native29vectorized_elementwise_kernelILi8EZZZNS0_61_GLOBAL__N__132982cb_23_ActivationSiluKernel_cu_9e10b42f_311311silu_kernelERNS_18TensorIteratorBaseEENKUlvE_clEvENKUlvE0_clEvEUlfE_St5arrayIPcLm2EEEEviT0_T1_)
        /*0104*/ 	.word	0x00000020


	//----- nvinfo : EIATTR_FRAME_SIZE
	.align		4
.L_87:
        /*0108*/ 	.byte	0x04, 0x11
        /*010a*/ 	.short	(.L_89 - .L_88)
	.align		4
.L_88:
        /*010c*/ 	.word	index@(_ZN2at6native29vectorized_elementwise_kernelILi8EZZZNS0_61_GLOBAL__N__132982cb_23_ActivationSiluKernel_cu_9e10b42f_311311silu_kernelERNS_18TensorIteratorBaseEENKUlvE_clEvENKUlvE0_clEvEUlfE_St5arrayIPcLm2EEEEviT0_T1_)
        /*0110*/ 	.word	0x00000000


	//----- nvinfo : EIATTR_REGCOUNT
	.align		4
.L_89:
        /*0114*/ 	.byte	0x04, 0x2f
        /*0116*/ 	.short	(.L_91 - .L_90)
	.align		4
.L_90:
        /*0118*/ 	.word	index@(_ZN2at6native29vectorized_elementwise_kernelILi4EZZZNS0_61_GLOBAL__N__132982cb_23_ActivationSiluKernel_cu_9e10b42f_311311silu_kernelERNS_18TensorIteratorBaseEENKUlvE_clEvENKUlvE0_clEvEUlfE_St5arrayIPcLm2EEEEviT0_T1_)
        /*011c*/ 	.word	0x00000020


	//----- nvinfo : EIATTR_FRAME_SIZE
	.align		4
.L_91:
        /*0120*/ 	.byte	0x04, 0x11
        /*0122*/ 	.short	(.L_93 - .L_92)
	.align		4
.L_92:
        /*0124*/ 	.word	index@(_ZN2at6native29vectorized_elementwise_kernelILi4EZZZNS0_61_GLOBAL__N__132982cb_23_ActivationSiluKernel_cu_9e10b42f_311311silu_kernelERNS_18TensorIteratorBaseEENKUlvE_clEvENKUlvE0_clEvEUlfE_St5arrayIPcLm2EEEEviT0_T1_)
        /*0128*/ 	.word	0x00000000


	//----- nvinfo : EIATTR_REGCOUNT
	.align		4
.L_93:
        /*012c*/ 	.byte	0x04, 0x2f
        /*012e*/ 	.short	(.L_95 - .L_94)
	.align		4
.L_94:
        /*0130*/ 	.word	index@(_ZN2at6native29vectorized_elementwise_kernelILi2EZZZNS0_61_GLOBAL__N__132982cb_23_ActivationSiluKernel_cu_9e10b42f_311311silu_kernelERNS_18TensorIteratorBaseEENKUlvE_clEvENKUlvE0_clEvEUlfE_St5arrayIPcLm2EEEEviT0_T1_)
        /*0134*/ 	.word	0x00000020


	//----- nvinfo : EIATTR_FRAME_SIZE
	.align		4
.L_95:
        /*0138*/ 	.byte	0x04, 0x11
        /*013a*/ 	.short	(.L_97 - .L_96)
	.align		4
.L_96:
        /*013c*/ 	.word	index@(_ZN2at6native29vectorized_elementwise_kernelILi2EZZZNS0_61_GLOBAL__N__132982cb_23_ActivationSiluKernel_cu_9e10b42f_311311silu_kernelERNS_18TensorIteratorBaseEENKUlvE_clEvENKUlvE0_clEvEUlfE_St5arrayIPcLm2EEEEviT0_T1_)
        /*0140*/ 	.word	0x00000000


	//----- nvinfo : EIATTR_REGCOUNT
	.align		4
.L_97:
        /*0144*/ 	.byte	0x04, 0x2f
        /*0146*/ 	.short	(.L_99 - .L_98)
	.align		4
.L_98:
        /*0148*/ 	.word	index@(_ZN2at6native27unrolled_elementwise_kernelIZZZNS0_61_GLOBAL__N__132982cb_23_ActivationSiluKernel_cu_9e10b42f_311311silu_kernelERNS_18TensorIteratorBaseEENKUlvE_clEvENKUlvE0_clEvEUlfE_St5arrayIPcLm2EELi4E23TrivialOffsetCalculatorILi1EjESC_NS0_6memory15LoadWithoutCastENSD_16StoreWithoutCastEEEviT_T0_T2_T3_T4_T5_)
        /*014c*/ 	.word	0x00000018


	//----- nvinfo : EIATTR_FRAME_SIZE
	.align		4
.L_99:
        /*0150*/ 	.byte	0x04, 0x11
        /*0152*/ 	.short	(.L_101 - .L_100)
	.align		4
.L_100:
        /*0154*/ 	.word	index@(_ZN2at6native27unrolled_elementwise_kernelIZZZNS0_61_GLOBAL__N__132982cb_23_ActivationSiluKernel_cu_9e10b42f_311311silu_kernelERNS_18TensorIteratorBaseEENKUlvE_clEvENKUlvE0_clEvEUlfE_St5arrayIPcLm2EELi4E23TrivialOffsetCalculatorILi1EjESC_NS0_6memory15LoadWithoutCastENSD_16StoreWithoutCastEEEviT_T0_T2_T3_T4_T5_)
        /*0158*/ 	.word	0x00000000


	//----- nvinfo : EIATTR_REGCOUNT
	.align		4
.L_101:
        /*015c*/ 	.byte	0x04, 0x2f
        /*015e*/ 	.short	(.L_103 - .L_102)
	.align		4
.L_102:
        /*0160*/ 	.word	index@(_ZN2at6native18elementwise_kernelILi128ELi2EZNS0_22gpu_kernel_impl_nocastIZZZNS0_61_GLOBAL__N__132982cb_23_ActivationSiluKernel_cu_9e10b42f_311311silu_kernelERNS_18TensorIteratorBaseEENKUlvE_clEvENKUlvE0_clEvEUlfE_EEvS5_RKT_EUliE_EEviT1_)
        /*0164*/ 	.word	0x00000014


	//----- nvinfo : EIATTR_FRAME_SIZE
	.align		4
.L_103:
        /*0168*/ 	.byte	0x04, 0x11
        /*016a*/ 	.short	(.L_105 - .L_104)
	.align		4
.L_104:
        /*016c*/ 	.word	index@(_ZN2at6native18elementwise_kernelILi128ELi2EZNS0_22gpu_kernel_impl_nocastIZZZNS0_61_GLOBAL__N__132982cb_23_ActivationSiluKernel_cu_9e10b42f_311311silu_kernelERNS_18TensorIteratorBaseEENKUlvE_clEvENKUlvE0_clEvEUlfE_EEvS5_RKT_EUliE_EEviT1_)
        /*0170*/ 	.word	0x00000000


	//----- nvinfo : EIATTR_REGCOUNT
	.align		4
.L_105:
        /*0174*/ 	.byte	0x04, 0x2f
        /*0176*/ 	.short	(.L_107 - .L_106)
	.align		4
.L_106:
        /*0178*/ 	.word	index@(_ZN2at6native27unrolled_elementwise_kernelIZZZNS0_61_GLOBAL__N__132982cb_23_ActivationSiluKernel_cu_9e10b42f_311311silu_kernelERNS_18TensorIteratorBaseEENKUlvE_clEvENKUlvE0_clEvEUlfE_St5arrayIPcLm2EELi4E23TrivialOffsetCalculatorILi1EjESC_NS0_6memory12LoadWithCastILi1EEENSD_13StoreWithCastILi1EEEEEviT_T0_T2_T3_T4_T5_)
        /*017c*/ 	.word	0x0000001d


	//----- nvinfo : EIATTR_FRAME_SIZE
	.align		4
.L_107:
        /*0180*/ 	.byte	0x04, 0x11
        /*0182*/ 	.short	(.L_109 - .L_108)
	.align		4
.L_108:
        /*0184*/ 	.word	index@(_ZN2at6native27unrolled_elementwise_kernelIZZZNS0_61_GLOBAL__N__132982cb_23_ActivationSiluKernel_cu_9e10b42f_311311silu_kernelERNS_18TensorIteratorBaseEENKUlvE_clEvENKUlvE0_clEvEUlfE_St5arrayIPcLm2EELi4E23TrivialOffsetCalculatorILi1EjESC_NS0_6memory12LoadWithCastILi1EEENSD_13StoreWithCastILi1EEEEEviT_T0_T2_T3_T4_T5_)
        /*0188*/ 	.word	0x00000000


	//----- nvinfo : EIATTR_REGCOUNT
	.align		4
.L_109:
        /*018c*/ 	.byte	0x04, 0x2f
        /*018e*/ 	.short	(.L_111 - .L_110)
	.align		4
.L_110:
        /*0190*/ 	.word	index@(_ZN2at6native18elementwise_kernelILi128ELi4EZNS0_15gpu_kernel_implIZZZNS0_61_GLOBAL__N__132982cb_23_ActivationSiluKernel_cu_9e10b42f_311311silu_kernelERNS_18TensorIteratorBaseEENKUlvE_clEvENKUlvE0_clEvEUlfE_EEvS5_RKT_EUliE_EEviT1_)
        /*0194*/ 	.word	0x00000018


	//----- nvinfo : EIATTR_FRAME_SIZE
	.align		4
.L_111:
        /*0198*/ 	.byte	0x04, 0x11
        /*019a*/ 	.short	(.L_113 - .L_112)
	.align		4
.L_112:
        /*019c*/ 	.word	index@(_ZN2at6native18elementwise_kernelILi128ELi4EZNS0_15gpu_kernel_implIZZZNS0_61_GLOBAL__N__132982cb_23_ActivationSiluKernel_cu_9e10b42f_311311silu_kernelERNS_18TensorIteratorBaseEENKUlvE_clEvENKUlvE0_clEvEUlfE_EEvS5_RKT_EUliE_EEviT1_)
        /*01a0*/ 	.word	0x00000000


	//----- nvinfo : EIATTR_REGCOUNT
	.align		4
.L_113:
        /*01a4*/ 	.byte	0x04, 0x2f
        /*01a6*/ 	.short	(.L_115 - .L_114)
	.align		4
.L_114:
        /*01a8*/ 	.word	index@(_ZN2at6native29vectorized_elementwise_kernelILi8EZZZNS0_61_GLOBAL__N__132982cb_23_ActivationSiluKernel_cu_9e10b42f_311311silu_kernelERNS_18TensorIteratorBaseEENKUlvE_clEvENKUlvE1_clEvEUlN3c107complexIdEEE_St5arrayIPcLm2EEEEviT0_T1_)
        /*01ac*/ 	.word	0x00000046


	//----- nvinfo : EIATTR_FRAME_SIZE
	.align		4
.L_115:
        /*01b0*/ 	.byte	0x04, 0x11
        /*01b2*/ 	.short	(.L_117 - .L_116)
	.align		4
.L_116:
        /*01b4*/ 	.word	index@($_ZN2at6native29vectorized_elementwise_kernelILi8EZZZNS0_61_GLOBAL__N__132982cb_23_ActivationSiluKernel_cu_9e10b42f_311311silu_kernelERNS_18TensorIteratorBaseEENKUlvE_clEvENKUlvE1_clEvEUlN3c107complexIdEEE_St5arrayIPcLm2EEEEviT0_T1_$__internal_trig_reduction_slowpathd)
        /*01b8*/ 	.word	0x00000028


	//----- nvinfo : EIATTR_FRAME_SIZE
	.align		4
.L_117:
        /*01bc*/ 	.byte	0x04, 0x11
        /*01be*/ 	.short	(.L_119 - .L_118)
	.align		4
.L_118:
        /*01c0*/ 	.word	index@($__internal_20_$__cuda_sm20_div_rn_f64_full)
        /*01c4*/ 	.word	0x00000028


	//----- nvinfo : EIATTR_FRAME_SIZE
	.align		4
.L_119:
        /*01c8*/ 	.byte	0x04, 0x11
        /*01ca*/ 	.short	(.L_121 - .L_120)
	.align		4
.L_120:
        /*01cc*/ 	.word	index@($__internal_19_$__cuda_sm20_dblrcp_rn_slowpath_v3)
        /*01d0*/ 	.word	0x00000028


	//----- nvinfo : EIATTR_FRAME_SIZE
	.align		4
.L_121:
        /*01d4*/ 	.byte	0x04, 0x11
        /*01d6*/ 	.short	(.L_123 - .L_122)
	.align		4
.L_122:
        /*01d8*/ 	.word	index@(_ZN2at6native29vectorized_elementwise_kernelILi8EZZZNS0_61_GLOBAL__N__132982cb_23_ActivationSiluKernel_cu_9e10b42f_311311silu_kernelERNS_18TensorIteratorBaseEENKUlvE_clEvENKUlvE1_clEvEUlN3c107complexIdEEE_St5arrayIPcLm2EEEEviT0_T1_)
        /*01dc*/ 	.word	0x00000028


	//----- nvinfo : EIATTR_REGCOUNT
	.align		4
.L_123:
        /*01e0*/ 	.byte	0x04, 0x2f
        /*01e2*/ 	.short	(.L_125 - .L_124)
	.align		4
.L_124:
        /*01e4*/ 	.word	index@(_ZN2at6native29vectorized_elementwise_kernelILi4EZZZNS0_61_GLOBAL__N__132982cb_23_ActivationSiluKernel_cu_9e10b42f_311311silu_kernelERNS_18TensorIteratorBaseEENKUlvE_clEvENKUlvE1_clEvEUlN3c107complexIdEEE_St5arrayIPcLm2EEEEviT0_T1_)
        /*01e8*/ 	.word	0x00000046


	//----- nvinfo : EIATTR_FRAME_SIZE
	.align		4
.L_125:
        /*01ec*/ 	.byte	0x04, 0x11
        /*01ee*/ 	.short	(.L_127 - .L_126)
	.align		4
.L_126:
        /*01f0*/ 	.word	index@($_ZN2at6native29vectorized_elementwise_kernelILi4EZZZNS0_61_GLOBAL__N__132982cb_23_ActivationSiluKernel_cu_9e10b42f_311311silu_kernelERNS_18TensorIteratorBaseEENKUlvE_clEvENKUlvE1_clEvEUlN3c107complexIdEEE_St5arrayIPcLm2EEEEviT0_T1_$__internal_trig_reduction_slowpathd)
        /*01f4*/ 	.word	0x00000028


	//----- nvinfo : EIATTR_FRAME_SIZE
	.align		4
.L_127:
        /*01f8*/ 	.byte	0x04, 0x11
        /*01fa*/ 	.short	(.L_129 - .L_128)
	.align		4
.L_128:
        /*01fc*/ 	.word	index@($__internal_18_$__cuda_sm20_div_rn_f64_full)
        /*0200*/ 	.word	0x00000028


	//----- nvinfo : EIATTR_FRAME_SIZE
	.align		4
.L_129:
        /*0204*/ 	.byte	0x04, 0x11
        /*0206*/ 	.short	(.L_131 - .L_130)
	.align		4
.L_130:
        /*0208*/ 	.word	index@($__internal_17_$__cuda_sm20_dblrcp_rn_slowpath_v3)
        /*020c*/ 	.word	0x00000028


	//----- nvinfo : EIATTR_FRAME_SIZE
	.align		4
.L_131:
        /*0210*/ 	.byte	0x04, 0x11
        /*0212*/ 	.short	(.L_133 - .L_132)
	.align		4
.L_132:
        /*0214*/ 	.word	index@(_ZN2at6native29vectorized_elementwise_kernelILi4EZZZNS0_61_GLOBAL__N__132982cb_23_ActivationSiluKernel_cu_9e10b42f_311311silu_kernelERNS_18TensorIteratorBaseEENKUlvE_clEvENKUlvE1_clEvEUlN3c107complexIdEEE_St5arrayIPcLm2EEEEviT0_T1_)
        /*0218*/ 	.word	0x00000028


	//----- nvinfo : EIATTR_REGCOUNT
	.align		4
.L_133:
        /*021c*/ 	.byte	0x04, 0x2f
        /*021e*/ 	.short	(.L_135 - .L_134)
	.align		4
.L_134:
        /*0220*/ 	.word	index@(_ZN2at6native29vectorized_elementwise_kernelILi2EZZZNS0_61_GLOBAL__N__132982cb_23_ActivationSiluKernel_cu_9e10b42f_311311silu_kernelERNS_18TensorIteratorBaseEENKUlvE_clEvENKUlvE1_clEvEUlN3c107complexIdEEE_St5arrayIPcLm2EEEEviT0_T1_)
        /*0224*/ 	.word	0x00000046


	//----- nvinfo : EIATTR_FRAME_SIZE
	.align		4
.L_135:
        /*0228*/ 	.byte	0x04, 0x11
        /*022a*/ 	.short	(.L_137 - .L_136)
	.align		4
.L_136:
        /*022c*/ 	.word	index@($_ZN2at6native29vectorized_elementwise_kernelILi2EZZZNS0_61_GLOBAL__N__132982cb_23_ActivationSiluKernel_cu_9e10b42f_311311silu_kernelERNS_18TensorIteratorBaseEENKUlvE_clEvENKUlvE1_clEvEUlN3c107complexIdEEE_St5arrayIPcLm2EEEEviT0_T1_$__internal_trig_reduction_slowpathd)
        /*0230*/ 	.word	0x00000028


	//----- nvinfo : EIATTR_FRAME_SIZE
	.align		4
.L_137:
        /*0234*/ 	.byte	0x04, 0x11
        /*0236*/ 	.short	(.L_139 - .L_138)
	.align		4
.L_138:
        /*0238*/ 	.word	index@($__internal_16_$__cuda_sm20_div_rn_f64_full)
        /*023c*/ 	.word	0x00000028


	//----- nvinfo : EIATTR_FRAME_SIZE
	.align		4
.L_139:
        /*0240*/ 	.byte	0x04, 0x11
        /*0242*/ 	.short	(.L_141 - .L_140)
	.align		4
.L_140:
        /*0244*/ 	.word	index@($__internal_15_$__cuda_sm20_dblrcp_rn_slowpath_v3)
        /*0248*/ 	.word	0x00000028


	//----- nvinfo : EIATTR_FRAME_SIZE
	.align		4
.L_141:
        /*024c*/ 	.byte	0x04, 0x11
        /*024e*/ 	.short	(.L_143 - .L_142)
	.align		4
.L_142:
        /*0250*/ 	.word	index@(_ZN2at6native29vectorized_elementwise_kernelILi2EZZZNS0_61_GLOBAL__N__132982cb_23_ActivationSiluKernel_cu_9e10b42f_311311silu_kernelERNS_18TensorIteratorBaseEENKUlvE_clEvENKUlvE1_clEvEUlN3c107complexIdEEE_St5arrayIPcLm2EEEEviT0_T1_)
        /*0254*/ 	.word	0x00000028


	//----- nvinfo : EIATTR_REGCOUNT
	.align		4
.L_143:
        /*0258*/ 	.byte	0x04, 0x2f
        /*025a*/ 	.short	(.L_145 - .L_144)
	.align		4
.L_144:
        /*025c*/ 	.word	index@(_ZN2at6native27unrolled_elementwise_kernelIZZZNS0_61_GLOBAL__N__132982cb_23_ActivationSiluKernel_cu_9e10b42f_311311silu_kernelERNS_18TensorIteratorBaseEENKUlvE_clEvENKUlvE1_clEvEUlN3c107complexIdEEE_St5arrayIPcLm2EELi4E23TrivialOffsetCalculatorILi1EjESF_NS0_6memory15LoadWithoutCastENSG_16StoreWithoutCastEEEviT_T0_T2_T3_T4_T5_)
        /*0260*/ 	.word	0x00000036


	//----- nvinfo : EIATTR_FRAME_SIZE
	.align		4
.L_145:
        /*0264*/ 	.byte	0x04, 0x11
        /*0266*/ 	.short	(.L_147 - .L_146)
	.align		4
.L_146:
        /*0268*/ 	.word	index@($_ZN2at6native27unrolled_elementwise_kernelIZZZNS0_61_GLOBAL__N__132982cb_23_ActivationSiluKernel_cu_9e10b42f_311311silu_kernelERNS_18TensorIteratorBaseEENKUlvE_clEvENKUlvE1_clEvEUlN3c107complexIdEEE_St5arrayIPcLm2EELi4E23TrivialOffsetCalculatorILi1EjESF_NS0_6memory15LoadWithoutCastENSG_16StoreWithoutCastEEEviT_T0_T2_T3_T4_T5_$__internal_trig_reduction_slowpathd)
        /*026c*/ 	.word	0x00000028


	//----- nvinfo : EIATTR_FRAME_SIZE
	.align		4
.L_147:
        /*0270*/ 	.byte	0x04, 0x11
        /*0272*/ 	.short	(.L_149 - .L_148)
	.align		4
.L_148:
        /*0274*/ 	.word	index@($__internal_14_$__cuda_sm20_div_rn_f64_full)
        /*0278*/ 	.word	0x00000028


	//----- nvinfo : EIATTR_FRAME_SIZE
	.align		4
.L_149:
        /*027c*/ 	.byte	0x04, 0x11
        /*027e*/ 	.short	(.L_151 - .L_150)
	.align		4
.L_150:
        /*0280*/ 	.word	index@($__internal_13_$__cuda_sm20_dblrcp_rn_slowpath_v3)
        /*0284*/ 	.word	0x00000028


	//----- nvinfo : EIATTR_FRAME_SIZE
	.align		4
.L_151:
        /*0288*/ 	.byte	0x04, 0x11
        /*028a*/ 	.short	(.L_153 - .L_152)
	.align		4
.L_152:
        /*028c*/ 	.word	index@(_ZN2at6native27unrolled_elementwise_kernelIZZZNS0_61_GLOBAL__N__132982cb_23_ActivationSiluKernel_cu_9e10b42f_311311silu_kernelERNS_18TensorIteratorBaseEENKUlvE_clEvENKUlvE1_clEvEUlN3c107complexIdEEE_St5arrayIPcLm2EELi4E23TrivialOffsetCalculatorILi1EjESF_NS0_6memory15LoadWithoutCastENSG_16StoreWithoutCastEEEviT_T0_T2_T3_T4_T5_)
        /*0290*/ 	.word	0x00000028


	//----- nvinfo : EIATTR_REGCOUNT
	.align		4
.L_153:
        /*0294*/ 	.byte	0x04, 0x2f
        /*0296*/ 	.short	(.L_155 - .L_154)
	.align		4
.L_154:
        /*0298*/ 	.word	index@(_ZN2at6native18elementwise_kernelILi128ELi2EZNS0_22gpu_kernel_impl_nocastIZZZNS0_61_GLOBAL__N__132982cb_23_ActivationSiluKernel_cu_9e10b42f_311311silu_kernelERNS_18TensorIteratorBaseEENKUlvE_clEvENKUlvE1_clEvEUlN3c107complexIdEEE_EEvS5_RKT_EUliE_EEviT1_)
        /*029c*/ 	.word	0x0000002c


	//----- nvinfo : EIATTR_FRAME_SIZE
	.align		4
.L_155:
        /*02a0*/ 	.byte	0x04, 0x11
        /*02a2*/ 	.short	(.L_157 - .L_156)
	.align		4
.L_156:
        /*02a4*/ 	.word	index@($_ZN2at6native18elementwise_kernelILi128ELi2EZNS0_22gpu_kernel_impl_nocastIZZZNS0_61_GLOBAL__N__132982cb_23_ActivationSiluKernel_cu_9e10b42f_311311silu_kernelERNS_18TensorIteratorBaseEENKUlvE_clEvENKUlvE1_clEvEUlN3c107complexIdEEE_EEvS5_RKT_EUliE_EEviT1_$__internal_trig_reduction_slowpathd)
        /*02a8*/ 	.word	0x00000028


	//----- nvinfo : EIATTR_FRAME_SIZE
	.align		4
.L_157:
        /*02ac*/ 	.byte	0x04, 0x11
        /*02ae*/ 	.short	(.L_159 - .L_158)
	.align		4
.L_158:
        /*02b0*/ 	.word	index@($__internal_12_$__cuda_sm20_div_rn_f64_full)
        /*02b4*/ 	.word	0x00000028


	//----- nvinfo : EIATTR_FRAME_SIZE
	.align		4
.L_159:
        /*02b8*/ 	.byte	0x04, 0x11
        /*02ba*/ 	.short	(.L_161 - .L_160)
	.align		4
.L_160:
        /*02bc*/ 	.word	index@($__internal_11_$__cuda_sm20_dblrcp_rn_slowpath_v3)
        /*02c0*/ 	.word	0x00000028


	//----- nvinfo : EIATTR_FRAME_SIZE
	.align		4
.L_161:
        /*02c4*/ 	.byte	0x04, 0x11
        /*02c6*/ 	.short	(.L_163 - .L_162)
	.align		4
.L_162:
        /*02c8*/ 	.word	index@(_ZN2at6native18elementwise_kernelILi128ELi2EZNS0_22gpu_kernel_impl_nocastIZZZNS0_61_GLOBAL__N__132982cb_23_ActivationSiluKernel_cu_9e10b42f_311311silu_kernelERNS_18TensorIteratorBaseEENKUlvE_clEvENKUlvE1_clEvEUlN3c107complexIdEEE_EEvS5_RKT_EUliE_EEviT1_)
        /*02cc*/ 	.word	0x00000028


	//----- nvinfo : EIATTR_REGCOUNT
	.align		4
.L_163:
        /*02d0*/ 	.byte	0x04, 0x2f
        /*02d2*/ 	.short	(.L_165 - .L_164)
	.align		4
.L_164:
        /*02d4*/ 	.word	index@(_ZN2at6native27unrolled_elementwise_kernelIZZZNS0_61_GLOBAL__N__132982cb_23_ActivationSiluKernel_cu_9e10b42f_311311silu_kernelERNS_18TensorIteratorBaseEENKUlvE_clEvENKUlvE1_clEvEUlN3c107complexIdEEE_St5arrayIPcLm2EELi4E23TrivialOffsetCalculatorILi1EjESF_NS0_6memory12LoadWithCastILi1EEENSG_13StoreWithCastILi1EEEEEviT_T0_T2_T3_T4_T5_)
        /*02d8*/ 	.word	0x00000032


	//----- nvinfo : EIATTR_FRAME_SIZE
	.align		4
.L_165:
        /*02dc*/ 	.byte	0x04, 0x11
        /*02de*/ 	.short	(.L_167 - .L_166)
	.align		4
.L_166:
        /*02e0*/ 	.word	index@($_ZN2at6native27unrolled_elementwise_kernelIZZZNS0_61_GLOBAL__N__132982cb_23_ActivationSiluKernel_cu_9e10b42f_311311silu_kernelERNS_18TensorIteratorBaseEENKUlvE_clEvENKUlvE1_clEvEUlN3c107complexIdEEE_St5arrayIPcLm2EELi4E23TrivialOffsetCalculatorILi1EjESF_NS0_6memory12LoadWithCastILi1EEENSG_13StoreWithCastILi1EEEEEviT_T0_T2_T3_T4_T5_$__internal_trig_reduction_slowpathd)
        /*02e4*/ 	.word	0x00000028


	//----- nvinfo : EIATTR_FRAME_SIZE
	.align		4
.L_167:
        /*02e8*/ 	.byte	0x04, 0x11
        /*02ea*/ 	.short	(.L_169 - .L_168)
	.align		4
.L_168:
        /*02ec*/ 	.word	index@($__internal_10_$__cuda_sm20_div_rn_f64_full)
        /*02f0*/ 	.word	0x00000028


	//----- nvinfo : EIATTR_FRAME_SIZE
	.align		4
.L_169:
        /*02f4*/ 	.byte	0x04, 0x11
        /*02f6*/ 	.short	(.L_171 - .L_170)
	.align		4
.L_170:
        /*02f8*/ 	.word	index@($__internal_9_$__cuda_sm20_dblrcp_rn_slowpath_v3)
        /*02fc*/ 	.word	0x00000028


	//----- nvinfo : EIATTR_FRAME_SIZE
	.align		4
.L_171:
        /*0300*/ 	.byte	0x04, 0x11
        /*0302*/ 	.short	(.L_173 - .L_172)
	.align		4
.L_172:
        /*0304*/ 	.word	index@(_ZN2at6native27unrolled_elementwise_kernelIZZZNS0_61_GLOBAL__N__132982cb_23_ActivationSiluKernel_cu_9e10b42f_311311silu_kernelERNS_18TensorIteratorBaseEENKUlvE_clEvENKUlvE1_clEvEUlN3c107complexIdEEE_St5arrayIPcLm2EELi4E23TrivialOffsetCalculatorILi1EjESF_NS0_6memory12LoadWithCastILi1EEENSG_13StoreWithCastILi1EEEEEviT_T0_T2_T3_T4_T5_)
        /*0308*/ 	.word	0x00000028


	//----- nvinfo : EIATTR_REGCOUNT
	.align		4
.L_173:
        /*030c*/ 	.byte	0x04, 0x2f
        /*030e*/ 	.short	(.L_175 - .L_174)
	.align		4
.L_174:
        /*0310*/ 	.word	index@(_ZN2at6native18elementwise_kernelILi128ELi4EZNS0_15gpu_kernel_implIZZZNS0_61_GLOBAL__N__132982cb_23_ActivationSiluKernel_cu_9e10b42f_311311silu_kernelERNS_18TensorIteratorBaseEENKUlvE_clEvENKUlvE1_clEvEUlN3c107complexIdEEE_EEvS5_RKT_EUliE_EEviT1_)
        /*0314*/ 	.word	0x0000002a


	//----- nvinfo : EIATTR_FRAME_SIZE
	.align		4
.L_175:
        /*0318*/ 	.byte	0x04, 0x11
        /*031a*/ 	.short	(.L_177 - .L_176)
	.align		4
.L_176:
        /*031c*/ 	.word	index@($_ZN2at6native18elementwise_kernelILi128ELi4EZNS0_15gpu_kernel_implIZZZNS0_61_GLOBAL__N__132982cb_23_ActivationSiluKernel_cu_9e10b42f_311311silu_kernelERNS_18TensorIteratorBaseEENKUlvE_clEvENKUlvE1_clEvEUlN3c107complexIdEEE_EEvS5_RKT_EUliE_EEviT1_$__internal_trig_reduction_slowpathd)
        /*0320*/ 	.word	0x00000028


	//----- nvinfo : EIATTR_FRAME_SIZE
	.align		4
.L_177:
        /*0324*/ 	.byte	0x04, 0x11
        /*0326*/ 	.short	(.L_179 - .L_178)
	.align		4
.L_178:
        /*0328*/ 	.word	index@($__internal_8_$__cuda_sm20_div_rn_f64_full)
        /*032c*/ 	.word	0x00000028


	//----- nvinfo : EIATTR_FRAME_SIZE
	.align		4
.L_179:
        /*0330*/ 	.byte	0x04, 0x11
        /*0332*/ 	.short	(.L_181 - .L_180)
	.align		4
.L_180:
        /*0334*/ 	.word	index@($__internal_7_$__cuda_sm20_dblrcp_rn_slowpath_v3)
        /*0338*/ 	.word	0x00000028


	//----- nvinfo : EIATTR_FRAME_SIZE
	.align		4
.L_181:
        /*033c*/ 	.byte	0x04, 0x11
        /*033e*/ 	.short	(.L_183 - .L_182)
	.align		4
.L_182:
        /*0340*/ 	.word	index@(_ZN2at6native18elementwise_kernelILi128ELi4EZNS0_15gpu_kernel_implIZZZNS0_61_GLOBAL__N__132982cb_23_ActivationSiluKernel_cu_9e10b42f_311311silu_kernelERNS_18TensorIteratorBaseEENKUlvE_clEvENKUlvE1_clEvEUlN3c107complexIdEEE_EEvS5_RKT_EUliE_EEviT1_)
        /*0344*/ 	.word	0x00000028


	//----- nvinfo : EIATTR_REGCOUNT
	.align		4
.L_183:
        /*0348*/ 	.byte	0x04, 0x2f
        /*034a*/ 	.short	(.L_185 - .L_184)
	.align		4
.L_184:
        /*034c*/ 	.word	index@(_ZN2at6native29vectorized_elementwise_kernelILi8EZZZNS0_61_GLOBAL__N__132982cb_23_ActivationSiluKernel_cu_9e10b42f_311311silu_kernelERNS_18TensorIteratorBaseEENKUlvE_clEvENKUlvE2_clEvEUlN3c107complexIfEEE_St5arrayIPcLm2EEEEviT0_T1_)
        /*0350*/ 	.word	0x00000020


	//----- nvinfo : EIATTR_FRAME_SIZE
	.align		4
.L_185:
        /*0354*/ 	.byte	0x04, 0x11
        /*0356*/ 	.short	(.L_187 - .L_186)
	.align		4
.L_186:
        /*0358*/ 	.word	index@(_ZN2at6native29vectorized_elementwise_kernelILi8EZZZNS0_61_GLOBAL__N__132982cb_23_ActivationSiluKernel_cu_9e10b42f_311311silu_kernelERNS_18TensorIteratorBaseEENKUlvE_clEvENKUlvE2_clEvEUlN3c107complexIfEEE_St5arrayIPcLm2EEEEviT0_T1_)
        /*035c*/ 	.word	0x00000000


	//----- nvinfo : EIATTR_REGCOUNT
	.align		4
.L_187:
        /*0360*/ 	.byte	0x04, 0x2f
        /*0362*/ 	.short	(.L_189 - .L_188)
	.align		4
.L_188:
        /*0364*/ 	.word	index@(_ZN2at6native29vectorized_elementwise_kernelILi4EZZZNS0_61_GLOBAL__N__132982cb_23_ActivationSiluKernel_cu_9e10b42f_311311silu_kernelERNS_18TensorIteratorBaseEENKUlvE_clEvENKUlvE2_clEvEUlN3c107complexIfEEE_St5arrayIPcLm2EEEEviT0_T1_)
        /*0368*/ 	.word	0x00000020


	//----- nvinfo : EIATTR_FRAME_SIZE
	.align		4
.L_189:
        /*036c*/ 	.byte	0x04, 0x11
        /*036e*/ 	.short	(.L_191 - .L_190)
	.align		4
.L_190:
        /*0370*/ 	.word	index@(_ZN2at6native29vectorized_elementwise_kernelILi4EZZZNS0_61_GLOBAL__N__132982cb_23_ActivationSiluKernel_cu_9e10b42f_311311silu_kernelERNS_18TensorIteratorBaseEENKUlvE_clEvENKUlvE2_clEvEUlN3c107complexIfEEE_St5arrayIPcLm2EEEEviT0_T1_)
        /*0374*/ 	.word	0x00000000


	//----- nvinfo : EIATTR_REGCOUNT
	.align		4
.L_191:
        /*0378*/ 	.byte	0x04, 0x2f
        /*037a*/ 	.short	(.L_193 - .L_192)
	.align		4
.L_192:
        /*037c*/ 	.word	index@(_ZN2at6native29vectorized_elementwise_kernelILi2EZZZNS0_61_GLOBAL__N__132982cb_23_ActivationSiluKernel_cu_9e10b42f_311311silu_kernelERNS_18TensorIteratorBaseEENKUlvE_clEvENKUlvE2_clEvEUlN3c107complexIfEEE_St5arrayIPcLm2EEEEviT0_T1_)
        /*0380*/ 	.word	0x00000020


	//----- nvinfo : EIATTR_FRAME_SIZE
	.align		4
.L_193:
        /*0384*/ 	.byte	0x04, 0x11
        /*0386*/ 	.short	(.L_195 - .L_194)
	.align		4
.L_194:
        /*0388*/ 	.word	index@(_ZN2at6native29vectorized_elementwise_kernelILi2EZZZNS0_61_GLOBAL__N__132982cb_23_ActivationSiluKernel_cu_9e10b42f_311311silu_kernelERNS_18TensorIteratorBaseEENKUlvE_clEvENKUlvE2_clEvEUlN3c107complexIfEEE_St5arrayIPcLm2EEEEviT0_T1_)
        /*038c*/ 	.word	0x00000000


	//----- nvinfo : EIATTR_REGCOUNT
	.align		4
.L_195:
        /*0390*/ 	.byte	0x04, 0x2f
        /*0392*/ 	.short	(.L_197 - .L_196)
	.align		4
.L_196:
        /*0394*/ 	.word	index@(_ZN2at6native27unrolled_elementwise_kernelIZZZNS0_61_GLOBAL__N__132982cb_23_ActivationSiluKernel_cu_9e10b42f_311311silu_kernelERNS_18TensorIteratorBaseEENKUlvE_clEvENKUlvE2_clEvEUlN3c107complexIfEEE_St5arrayIPcLm2EELi4E23TrivialOffsetCalculatorILi1EjESF_NS0_6memory15LoadWithoutCastENSG_16StoreWithoutCastEEEviT_T0_T2_T3_T4_T5_)
        /*0398*/ 	.word	0x00000018


	//----- nvinfo : EIATTR_FRAME_SIZE
	.align		4
.L_197:
        /*039c*/ 	.byte	0x04, 0x11
        /*039e*/ 	.short	(.L_199 - .L_198)
	.align		4
.L_198:
        /*03a0*/ 	.word	index@(_ZN2at6native27unrolled_elementwise_kernelIZZZNS0_61_GLOBAL__N__132982cb_23_ActivationSiluKernel_cu_9e10b42f_311311silu_kernelERNS_18TensorIteratorBaseEENKUlvE_clEvENKUlvE2_clEvEUlN3c107complexIfEEE_St5arrayIPcLm2EELi4E23TrivialOffsetCalculatorILi1EjESF_NS0_6memory15LoadWithoutCastENSG_16StoreWithoutCastEEEviT_T0_T2_T3_T4_T5_)
        /*03a4*/ 	.word	0x00000000


	//----- nvinfo : EIATTR_REGCOUNT
	.align		4
.L_199:
        /*03a8*/ 	.byte	0x04, 0x2f
        /*03aa*/ 	.short	(.L_201 - .L_200)
	.align		4
.L_200:
        /*03ac*/ 	.word	index@(_ZN2at6native18elementwise_kernelILi128ELi2EZNS0_22gpu_kernel_impl_nocastIZZZNS0_61_GLOBAL__N__132982cb_23_ActivationSiluKernel_cu_9e10b42f_311311silu_kernelERNS_18TensorIteratorBaseEENKUlvE_clEvENKUlvE2_clEvEUlN3c107complexIfEEE_EEvS5_RKT_EUliE_EEviT1_)
        /*03b0*/ 	.word	0x00000014


	//----- nvinfo : EIATTR_FRAME_SIZE
	.align		4
.L_201:
        /*03b4*/ 	.byte	0x04, 0x11
        /*03b6*/ 	.short	(.L_203 - .L_202)
	.align		4
.L_202:
        /*03b8*/ 	.word	index@(_ZN2at6native18elementwise_kernelILi128ELi2EZNS0_22gpu_kernel_impl_nocastIZZZNS0_61_GLOBAL__N__132982cb_23_ActivationSiluKernel_cu_9e10b42f_311311silu_kernelERNS_18TensorIteratorBaseEENKUlvE_clEvENKUlvE2_clEvEUlN3c107complexIfEEE_EEvS5_RKT_EUliE_EEviT1_)
        /*03bc*/ 	.word	0x00000000


	//----- nvinfo : EIATTR_REGCOUNT
	.align		4
.L_203:
        /*03c0*/ 	.byte	0x04, 0x2f
        /*03c2*/ 	.short	(.L_205 - .L_204)
	.align		4
.L_204:
        /*03c4*/ 	.word	index@(_ZN2at6native27unrolled_elementwise_kernelIZZZNS0_61_GLOBAL__N__132982cb_23_ActivationSiluKernel_cu_9e10b42f_311311silu_kernelERNS_18TensorIteratorBaseEENKUlvE_clEvENKUlvE2_clEvEUlN3c107complexIfEEE_St5arrayIPcLm2EELi4E23TrivialOffsetCalculatorILi1EjESF_NS0_6memory12LoadWithCastILi1EEENSG_13StoreWithCastILi1EEEEEviT_T0_T2_T3_T4_T5_)
        /*03c8*/ 	.word	0x00000020


	//----- nvinfo : EIATTR_FRAME_SIZE
	.align		4
.L_205:
        /*03cc*/ 	.byte	0x04, 0x11
        /*03ce*/ 	.short	(.L_207 - .L_206)
	.align		4
.L_206:
        /*03d0*/ 	.word	index@(_ZN2at6native27unrolled_elementwise_kernelIZZZNS0_61_GLOBAL__N__132982cb_23_ActivationSiluKernel_cu_9e10b42f_311311silu_kernelERNS_18TensorIteratorBaseEENKUlvE_clEvENKUlvE2_clEvEUlN3c107complexIfEEE_St5arrayIPcLm2EELi4E23TrivialOffsetCalculatorILi1EjESF_NS0_6memory12LoadWithCastILi1EEENSG_13StoreWithCastILi1EEEEEviT_T0_T2_T3_T4_T5_)
        /*03d4*/ 	.word	0x00000000


	//----- nvinfo : EIATTR_REGCOUNT
	.align		4
.L_207:
        /*03d8*/ 	.byte	0x04, 0x2f
        /*03da*/ 	.short	(.L_209 - .L_208)
	.align		4
.L_208:
        /*03dc*/ 	.word	index@(_ZN2at6native18elementwise_kernelILi128ELi4EZNS0_15gpu_kernel_implIZZZNS0_61_GLOBAL__N__132982cb_23_ActivationSiluKernel_cu_9e10b42f_311311silu_kernelERNS_18TensorIteratorBaseEENKUlvE_clEvENKUlvE2_clEvEUlN3c107complexIfEEE_EEvS5_RKT_EUliE_EEviT1_)
        /*03e0*/ 	.word	0x00000018


	//----- nvinfo : EIATTR_FRAME_SIZE
	.align		4
.L_209:
        /*03e4*/ 	.byte	0x04, 0x11
        /*03e6*/ 	.short	(.L_211 - .L_210)
	.align		4
.L_210:
        /*03e8*/ 	.word	index@(_ZN2at6native18elementwise_kernelILi128ELi4EZNS0_15gpu_kernel_implIZZZNS0_61_GLOBAL__N__132982cb_23_ActivationSiluKernel_cu_9e10b42f_311311silu_kernelERNS_18TensorIteratorBaseEENKUlvE_clEvENKUlvE2_clEvEUlN3c107complexIfEEE_EEvS5_RKT_EUliE_EEviT1_)
        /*03ec*/ 	.word	0x00000000


	//----- nvinfo : EIATTR_REGCOUNT
	.align		4
.L_211:
        /*03f0*/ 	.byte	0x04, 0x2f
        /*03f2*/ 	.short	(.L_213 - .L_212)
	.align		4
.L_212:
        /*03f4*/ 	.word	index@(_ZN2at6native29vectorized_elementwise_kernelILi8EZZZNS0_61_GLOBAL__N__132982cb_23_ActivationSiluKernel_cu_9e10b42f_311311silu_kernelERNS_18TensorIteratorBaseEENKUlvE_clEvENKUlvE3_clEvEUlN3c104HalfEE_St5arrayIPcLm2EEEEviT0_T1_)
        /*03f8*/ 	.word	0x00000020


	//----- nvinfo : EIATTR_FRAME_SIZE
	.align		4
.L_213:
        /*03fc*/ 	.byte	0x04, 0x11
        /*03fe*/ 	.short	(.L_215 - .L_214)
	.align		4
.L_214:
        /*0400*/ 	.word	index@(_ZN2at6native29vectorized_elementwise_kernelILi8EZZZNS0_61_GLOBAL__N__132982cb_23_ActivationSiluKernel_cu_9e10b42f_311311silu_kernelERNS_18TensorIteratorBaseEENKUlvE_clEvENKUlvE3_clEvEUlN3c104HalfEE_St5arrayIPcLm2EEEEviT0_T1_)
        /*0404*/ 	.word	0x00000000


	//----- nvinfo : EIATTR_REGCOUNT
	.align		4
.L_215:
        /*0408*/ 	.byte	0x04, 0x2f
        /*040a*/ 	.short	(.L_217 - .L_216)
	.align		4
.L_216:
        /*040c*/ 	.word	index@(_ZN2at6native29vectorized_elementwise_kernelILi4EZZZNS0_61_GLOBAL__N__132982cb_23_ActivationSiluKernel_cu_9e10b42f_311311silu_kernelERNS_18TensorIteratorBaseEENKUlvE_clEvENKUlvE3_clEvEUlN3c104HalfEE_St5arrayIPcLm2EEEEviT0_T1_)
        /*0410*/ 	.word	0x00000020


	//----- nvinfo : EIATTR_FRAME_SIZE
	.align		4
.L_217:
        /*0414*/ 	.byte	0x04, 0x11
        /*0416*/ 	.short	(.L_219 - .L_218)
	.align		4
.L_218:
        /*0418*/ 	.word	index@(_ZN2at6native29vectorized_elementwise_kernelILi4EZZZNS0_61_GLOBAL__N__132982cb_23_ActivationSiluKernel_cu_9e10b42f_311311silu_kernelERNS_18TensorIteratorBaseEENKUlvE_clEvENKUlvE3_clEvEUlN3c104HalfEE_St5arrayIPcLm2EEEEviT0_T1_)
        /*041c*/ 	.word	0x00000000


	//----- nvinfo : EIATTR_REGCOUNT
	.align		4
.L_219:
        /*0420*/ 	.byte	0x04, 0x2f
        /*0422*/ 	.short	(.L_221 - .L_220)
	.align		4
.L_220:
        /*0424*/ 	.word	index@(_ZN2at6native29vectorized_elementwise_kernelILi2EZZZNS0_61_GLOBAL__N__132982cb_23_ActivationSiluKernel_cu_9e10b42f_311311silu_kernelERNS_18TensorIteratorBaseEENKUlvE_clEvENKUlvE3_clEvEUlN3c104HalfEE_St5arrayIPcLm2EEEEviT0_T1_)
        /*0428*/ 	.word	0x00000020


	//----- nvinfo : EIATTR_FRAME_SIZE
	.align		4
.L_221:
        /*042c*/ 	.byte	0x04, 0x11
        /*042e*/ 	.short	(.L_223 - .L_222)
	.align		4
.L_222:
        /*0430*/ 	.word	index@(_ZN2at6native29vectorized_elementwise_kernelILi2EZZZNS0_61_GLOBAL__N__132982cb_23_ActivationSiluKernel_cu_9e10b42f_311311silu_kernelERNS_18TensorIteratorBaseEENKUlvE_clEvENKUlvE3_clEvEUlN3c104HalfEE_St5arrayIPcLm2EEEEviT0_T1_)
        /*0434*/ 	.word	0x00000000


	//----- nvinfo : EIATTR_REGCOUNT
	.align		4
.L_223:
        /*0438*/ 	.byte	0x04, 0x2f
        /*043a*/ 	.short	(.L_225 - .L_224)
	.align		4
.L_224:
        /*043c*/ 	.word	index@(_ZN2at6native27unrolled_elementwise_kernelIZZZNS0_61_GLOBAL__N__132982cb_23_ActivationSiluKernel_cu_9e10b42f_311311silu_kernelERNS_18TensorIteratorBaseEENKUlvE_clEvENKUlvE3_clEvEUlN3c104HalfEE_St5arrayIPcLm2EELi4E23TrivialOffsetCalculatorILi1EjESE_NS0_6memory15LoadWithoutCastENSF_16StoreWithoutCastEEEviT_T0_T2_T3_T4_T5_)
        /*0440*/ 	.word	0x00000017


	//----- nvinfo : EIATTR_FRAME_SIZE
	.align		4
.L_225:
        /*0444*/ 	.byte	0x04, 0x11
        /*0446*/ 	.short	(.L_227 - .L_226)
	.align		4
.L_226:
        /*0448*/ 	.word	index@(_ZN2at6native27unrolled_elementwise_kernelIZZZNS0_61_GLOBAL__N__132982cb_23_ActivationSiluKernel_cu_9e10b42f_311311silu_kernelERNS_18TensorIteratorBaseEENKUlvE_clEvENKUlvE3_clEvEUlN3c104HalfEE_St5arrayIPcLm2EELi4E23TrivialOffsetCalculatorILi1EjESE_NS0_6memory15LoadWithoutCastENSF_16StoreWithoutCastEEEviT_T0_T2_T3_T4_T5_)
        /*044c*/ 	.word	0x00000000


	//----- nvinfo : EIATTR_REGCOUNT
	.align		4
.L_227:
        /*0450*/ 	.byte	0x04, 0x2f
        /*0452*/ 	.short	(.L_229 - .L_228)
	.align		4
.L_228:
        /*0454*/ 	.word	index@(_ZN2at6native18elementwise_kernelILi128ELi4EZNS0_22gpu_kernel_impl_nocastIZZZNS0_61_GLOBAL__N__132982cb_23_ActivationSiluKernel_cu_9e10b42f_311311silu_kernelERNS_18TensorIteratorBaseEENKUlvE_clEvENKUlvE3_clEvEUlN3c104HalfEE_EEvS5_RKT_EUliE_EEviT1_)
        /*0458*/ 	.word	0x00000014


	//----- nvinfo : EIATTR_FRAME_SIZE
	.align		4
.L_229:
        /*045c*/ 	.byte	0x04, 0x11
        /*045e*/ 	.short	(.L_231 - .L_230)
	.align		4
.L_230:
        /*0460*/ 	.word	index@(_ZN2at6native18elementwise_kernelILi128ELi4EZNS0_22gpu_kernel_impl_nocastIZZZNS0_61_GLOBAL__N__132982cb_23_ActivationSiluKernel_cu_9e10b42f_311311silu_kernelERNS_18TensorIteratorBaseEENKUlvE_clEvENKUlvE3_clEvEUlN3c104HalfEE_EEvS5_RKT_EUliE_EEviT1_)
        /*0464*/ 	.word	0x00000000


	//----- nvinfo : EIATTR_REGCOUNT
	.align		4
.L_231:
        /*0468*/ 	.byte	0x04, 0x2f
        /*046a*/ 	.short	(.L_233 - .L_232)
	.align		4
.L_232:
        /*046c*/ 	.word	index@(_ZN2at6native27unrolled_elementwise_kernelIZZZNS0_61_GLOBAL__N__132982cb_23_ActivationSiluKernel_cu_9e10b42f_311311silu_kernelERNS_18TensorIteratorBaseEENKUlvE_clEvENKUlvE3_clEvEUlN3c104HalfEE_St5arrayIPcLm2EELi4E23TrivialOffsetCalculatorILi1EjESE_NS0_6memory12LoadWithCastILi1EEENSF_13StoreWithCastILi1EEEEEviT_T0_T2_T3_T4_T5_)
        /*0470*/ 	.word	0x0000001c


	//----- nvinfo : EIATTR_FRAME_SIZE
	.align		4
.L_233:
        /*0474*/ 	.byte	0x04, 0x11
        /*0476*/ 	.short	(.L_235 - .L_234)
	.align		4
.L_234:
        /*0478*/ 	.word	index@(_ZN2at6native27unrolled_elementwise_kernelIZZZNS0_61_GLOBAL__N__132982cb_23_ActivationSiluKernel_cu_9e10b42f_311311silu_kernelERNS_18TensorIteratorBaseEENKUlvE_clEvENKUlvE3_clEvEUlN3c104HalfEE_St5arrayIPcLm2EELi4E23TrivialOffsetCalculatorILi1EjESE_NS0_6memory12LoadWithCastILi1EEENSF_13StoreWithCastILi1EEEEEviT_T0_T2_T3_T4_T5_)
        /*047c*/ 	.word	0x00000000


	//----- nvinfo : EIATTR_REGCOUNT
	.align		4
.L_235:
        /*0480*/ 	.byte	0x04, 0x2f
        /*0482*/ 	.short	(.L_237 - .L_236)
	.align		4
.L_236:
        /*0484*/ 	.word	index@(_ZN2at6native18elementwise_kernelILi128ELi4EZNS0_15gpu_kernel_implIZZZNS0_61_GLOBAL__N__132982cb_23_ActivationSiluKernel_cu_9e10b42f_311311silu_kernelERNS_18TensorIteratorBaseEENKUlvE_clEvENKUlvE3_clEvEUlN3c104HalfEE_EEvS5_RKT_EUliE_EEviT1_)
        /*0488*/ 	.word	0x00000018


	//----- nvinfo : EIATTR_FRAME_SIZE
	.align		4
.L_237:
        /*048c*/ 	.byte	0x04, 0x11
        /*048e*/ 	.short	(.L_239 - .L_238)
	.align		4
.L_238:
        /*0490*/ 	.word	index@(_ZN2at6native18elementwise_kernelILi128ELi4EZNS0_15gpu_kernel_implIZZZNS0_61_GLOBAL__N__132982cb_23_ActivationSiluKernel_cu_9e10b42f_311311silu_kernelERNS_18TensorIteratorBaseEENKUlvE_clEvENKUlvE3_clEvEUlN3c104HalfEE_EEvS5_RKT_EUliE_EEviT1_)
        /*0494*/ 	.word	0x00000000


	//----- nvinfo : EIATTR_REGCOUNT
	.align		4
.L_239:
        /*0498*/ 	.byte	0x04, 0x2f
        /*049a*/ 	.short	(.L_241 - .L_240)
	.align		4
.L_240:
        /*049c*/ 	.word	index@(_ZN2at6native29vectorized_elementwise_kernelILi8EZZZNS0_61_GLOBAL__N__132982cb_23_ActivationSiluKernel_cu_9e10b42f_311311silu_kernelERNS_18TensorIteratorBaseEENKUlvE_clEvENKUlvE4_clEvEUlN3c108BFloat16EE_St5arrayIPcLm2EEEEviT0_T1_)
        /*04a0*/ 	.word	0x00000020


	//----- nvinfo : EIATTR_FRAME_SIZE
	.align		4
.L_241:
        /*04a4*/ 	.byte	0x04, 0x11
        /*04a6*/ 	.short	(.L_243 - .L_242)
	.align		4
.L_242:
        /*04a8*/ 	.word	index@(_ZN2at6native29vectorized_elementwise_kernelILi8EZZZNS0_61_GLOBAL__N__132982cb_23_ActivationSiluKernel_cu_9e10b42f_311311silu_kernelERNS_18TensorIteratorBaseEENKUlvE_clEvENKUlvE4_clEvEUlN3c108BFloat16EE_St5arrayIPcLm2EEEEviT0_T1_)
        /*04ac*/ 	.word	0x00000000


	//----- nvinfo : EIATTR_REGCOUNT
	.align		4
.L_243:
        /*04b0*/ 	.byte	0x04, 0x2f
        /*04b2*/ 	.short	(.L_245 - .L_244)
	.align		4
.L_244:
        /*04b4*/ 	.word	index@(_ZN2at6native29vectorized_elementwise_kernelILi4EZZZNS0_61_GLOBAL__N__132982cb_23_ActivationSiluKernel_cu_9e10b42f_311311silu_kernelERNS_18TensorIteratorBaseEENKUlvE_clEvENKUlvE4_clEvEUlN3c108BFloat16EE_St5arrayIPcLm2EEEEviT0_T1_)
        /*04b8*/ 	.word	0x00000020


	//----- nvinfo : EIATTR_FRAME_SIZE
	.align		4
.L_245:
        /*04bc*/ 	.byte	0x04, 0x11
        /*04be*/ 	.short	(.L_247 - .L_246)
	.align		4
.L_246:
        /*04c0*/ 	.word	index@(_ZN2at6native29vectorized_elementwise_kernelILi4EZZZNS0_61_GLOBAL__N__132982cb_23_ActivationSiluKernel_cu_9e10b42f_311311silu_kernelERNS_18TensorIteratorBaseEENKUlvE_clEvENKUlvE4_clEvEUlN3c108BFloat16EE_St5arrayIPcLm2EEEEviT0_T1_)
        /*04c4*/ 	.word	0x00000000


	//----- nvinfo : EIATTR_REGCOUNT
	.align		4
.L_247:
        /*04c8*/ 	.byte	0x04, 0x2f
        /*04ca*/ 	.short	(.L_249 - .L_248)
	.align		4
.L_248:
        /*04cc*/ 	.word	index@(_ZN2at6native29vectorized_elementwise_kernelILi2EZZZNS0_61_GLOBAL__N__132982cb_23_ActivationSiluKernel_cu_9e10b42f_311311silu_kernelERNS_18TensorIteratorBaseEENKUlvE_clEvENKUlvE4_clEvEUlN3c108BFloat16EE_St5arrayIPcLm2EEEEviT0_T1_)
        /*04d0*/ 	.word	0x00000020


	//----- nvinfo : EIATTR_FRAME_SIZE
	.align		4
.L_249:
        /*04d4*/ 	.byte	0x04, 0x11
        /*04d6*/ 	.short	(.L_251 - .L_250)
	.align		4
.L_250:
        /*04d8*/ 	.word	index@(_ZN2at6native29vectorized_elementwise_kernelILi2EZZZNS0_61_GLOBAL__N__132982cb_23_ActivationSiluKernel_cu_9e10b42f_311311silu_kernelERNS_18TensorIteratorBaseEENKUlvE_clEvENKUlvE4_clEvEUlN3c108BFloat16EE_St5arrayIPcLm2EEEEviT0_T1_)
        /*04dc*/ 	.word	0x00000000


	//----- nvinfo : EIATTR_REGCOUNT
	.align		4
.L_251:
        /*04e0*/ 	.byte	0x04, 0x2f
        /*04e2*/ 	.short	(.L_253 - .L_252)
	.align		4
.L_252:
        /*04e4*/ 	.word	index@(_ZN2at6native27unrolled_elementwise_kernelIZZZNS0_61_GLOBAL__N__132982cb_23_ActivationSiluKernel_cu_9e10b42f_311311silu_kernelERNS_18TensorIteratorBaseEENKUlvE_clEvENKUlvE4_clEvEUlN3c108BFloat16EE_St5arrayIPcLm2EELi4E23TrivialOffsetCalculatorILi1EjESE_NS0_6memory15LoadWithoutCastENSF_16StoreWithoutCastEEEviT_T0_T2_T3_T4_T5_)
        /*04e8*/ 	.word	0x00000017


	//----- nvinfo : EIATTR_FRAME_SIZE
	.align		4
.L_253:
        /*04ec*/ 	.byte	0x04, 0x11
        /*04ee*/ 	.short	(.L_255 - .L_254)
	.align		4
.L_254:
        /*04f0*/ 	.word	index@(_ZN2at6native27unrolled_elementwise_kernelIZZZNS0_61_GLOBAL__N__132982cb_23_ActivationSiluKernel_cu_9e10b42f_311311silu_kernelERNS_18TensorIteratorBaseEENKUlvE_clEvENKUlvE4_clEvEUlN3c108BFloat16EE_St5arrayIPcLm2EELi4E23TrivialOffsetCalculatorILi1EjESE_NS0_6memory15LoadWithoutCastENSF_16StoreWithoutCastEEEviT_T0_T2_T3_T4_T5_)
        /*04f4*/ 	.word	0x00000000


	//----- nvinfo : EIATTR_REGCOUNT
	.align		4
.L_255:
        /*04f8*/ 	.byte	0x04, 0x2f
        /*04fa*/ 	.short	(.L_257 - .L_256)
	.align		4
.L_256:
        /*04fc*/ 	.word	index@(_ZN2at6native18elementwise_kernelILi128ELi4EZNS0_22gpu_kernel_impl_nocastIZZZNS0_61_GLOBAL__N__132982cb_23_ActivationSiluKernel_cu_9e10b42f_311311silu_kernelERNS_18TensorIteratorBaseEENKUlvE_clEvENKUlvE4_clEvEUlN3c108BFloat16EE_EEvS5_RKT_EUliE_EEviT1_)
        /*0500*/ 	.word	0x00000014


	//----- nvinfo : EIATTR_FRAME_SIZE
	.align		4
.L_257:
        /*0504*/ 	.byte	0x04, 0x11
        /*0506*/ 	.short	(.L_259 - .L_258)
	.align		4
.L_258:
        /*0508*/ 	.word	index@(_ZN2at6native18elementwise_kernelILi128ELi4EZNS0_22gpu_kernel_impl_nocastIZZZNS0_61_GLOBAL__N__132982cb_23_ActivationSiluKernel_cu_9e10b42f_311311silu_kernelERNS_18TensorIteratorBaseEENKUlvE_clEvENKUlvE4_clEvEUlN3c108BFloat16EE_EEvS5_RKT_EUliE_EEviT1_)
        /*050c*/ 	.word	0x00000000


	//----- nvinfo : EIATTR_REGCOUNT
	.align		4
.L_259:
        /*0510*/ 	.byte	0x04, 0x2f
        /*0512*/ 	.short	(.L_261 - .L_260)
	.align		4
.L_260:
        /*0514*/ 	.word	index@(_ZN2at6native27unrolled_elementwise_kernelIZZZNS0_61_GLOBAL__N__132982cb_23_ActivationSiluKernel_cu_9e10b42f_311311silu_kernelERNS_18TensorIteratorBaseEENKUlvE_clEvENKUlvE4_clEvEUlN3c108BFloat16EE_St5arrayIPcLm2EELi4E23TrivialOffsetCalculatorILi1EjESE_NS0_6memory12LoadWithCastILi1EEENSF_13StoreWithCastILi1EEEEEviT_T0_T2_T3_T4_T5_)
        /*0518*/ 	.word	0x0000001c


	//----- nvinfo : EIATTR_FRAME_SIZE
	.align		4
.L_261:
        /*051c*/ 	.byte	0x04, 0x11
        /*051e*/ 	.short	(.L_263 - .L_262)
	.align		4
.L_262:
        /*0520*/ 	.word	index@(_ZN2at6native27unrolled_elementwise_kernelIZZZNS0_61_GLOBAL__N__132982cb_23_ActivationSiluKernel_cu_9e10b42f_311311silu_kernelERNS_18TensorIteratorBaseEENKUlvE_clEvENKUlvE4_clEvEUlN3c108BFloat16EE_St5arrayIPcLm2EELi4E23TrivialOffsetCalculatorILi1EjESE_NS0_6memory12LoadWithCastILi1EEENSF_13StoreWithCastILi1EEEEEviT_T0_T2_T3_T4_T5_)
        /*0524*/ 	.word	0x00000000


	//----- nvinfo : EIATTR_REGCOUNT
	.align		4
.L_263:
        /*0528*/ 	.byte	0x04, 0x2f
        /*052a*/ 	.short	(.L_265 - .L_264)
	.align		4
.L_264:
        /*052c*/ 	.word	index@(_ZN2at6native18elementwise_kernelILi128ELi4EZNS0_15gpu_kernel_implIZZZNS0_61_GLOBAL__N__132982cb_23_ActivationSiluKernel_cu_9e10b42f_311311silu_kernelERNS_18TensorIteratorBaseEENKUlvE_clEvENKUlvE4_clEvEUlN3c108BFloat16EE_EEvS5_RKT_EUliE_EEviT1_)
        /*0530*/ 	.word	0x00000018


	//----- nvinfo : EIATTR_FRAME_SIZE
	.align		4
.L_265:
        /*0534*/ 	.byte	0x04, 0x11
        /*0536*/ 	.short	(.L_267 - .L_266)
	.align		4
.L_266:
        /*0538*/ 	.word	index@(_ZN2at6native18elementwise_kernelILi128ELi4EZNS0_15gpu_kernel_implIZZZNS0_61_GLOBAL__N__132982cb_23_ActivationSiluKernel_cu_9e10b42f_311311silu_kernelERNS_18TensorIteratorBaseEENKUlvE_clEvENKUlvE4_clEvEUlN3c108BFloat16EE_EEvS5_RKT_EUliE_EEviT1_)
        /*053c*/ 	.word	0x00000000


	//----- nvinfo : EIATTR_REGCOUNT
	.align		4
.L_267:
        /*0540*/ 	.byte	0x04, 0x2f
        /*0542*/ 	.short	(.L_269 - .L_268)
	.align		4
.L_268:
        /*0544*/ 	.word	index@(_ZN2at6native29vectorized_elementwise_kernelILi8EZZZNS0_61_GLOBAL__N__132982cb_23_ActivationSiluKernel_cu_9e10b42f_311320silu_backward_kernelERNS_18TensorIteratorBaseEENKUlvE_clEvENKUlvE_clEvEUlddE_St5arrayIPcLm3EEEEviT0_T1_)
        /*0548*/ 	.word	0x00000038


	//----- nvinfo : EIATTR_FRAME_SIZE
	.align		4
.L_269:
        /*054c*/ 	.byte	0x04, 0x11
        /*054e*/ 	.short	(.L_271 - .L_270)
	.align		4
.L_270:
        /*0550*/ 	.word	index@($__internal_6_$__cuda_sm20_dblrcp_rn_slowpath_v3)
        /*0554*/ 	.word	0x00000000


	//----- nvinfo : EIATTR_FRAME_SIZE
	.align		4
.L_271:
        /*0558*/ 	.byte	0x04, 0x11
        /*055a*/ 	.short	(.L_273 - .L_272)
	.align		4
.L_272:
        /*055c*/ 	.word	index@(_ZN2at6native29vectorized_elementwise_kernelILi8EZZZNS0_61_GLOBAL__N__132982cb_23_ActivationSiluKernel_cu_9e10b42f_311320silu_backward_kernelERNS_18TensorIteratorBaseEENKUlvE_clEvENKUlvE_clEvEUlddE_St5arrayIPcLm3EEEEviT0_T1_)
        /*0560*/ 	.word	0x00000000


	//----- nvinfo : EIATTR_REGCOUNT
	.align		4
.L_273:
        /*0564*/ 	.byte	0x04, 0x2f
        /*0566*/ 	.short	(.L_275 - .L_274)
	.align		4
.L_274:
        /*0568*/ 	.word	index@(_ZN2at6native29vectorized_elementwise_kernelILi4EZZZNS0_61_GLOBAL__N__132982cb_23_ActivationSiluKernel_cu_9e10b42f_311320silu_backward_kernelERNS_18TensorIteratorBaseEENKUlvE_clEvENKUlvE_clEvEUlddE_St5arrayIPcLm3EEEEviT0_T1_)
        /*056c*/ 	.word	0x00000038


	//----- nvinfo : EIATTR_FRAME_SIZE
	.align		4
.L_275:
        /*0570*/ 	.byte	0x04, 0x11
        /*0572*/ 	.short	(.L_277 - .L_276)
	.align		4
.L_276:
        /*0574*/ 	.word	index@($__internal_5_$__cuda_sm20_dblrcp_rn_slowpath_v3)
        /*0578*/ 	.word	0x00000000


	//----- nvinfo : EIATTR_FRAME_SIZE
	.align		4
.L_277:
        /*057c*/ 	.byte	0x04, 0x11
        /*057e*/ 	.short	(.L_279 - .L_278)
	.align		4
.L_278:
        /*0580*/ 	.word	index@(_ZN2at6native29vectorized_elementwise_kernelILi4EZZZNS0_61_GLOBAL__N__132982cb_23_ActivationSiluKernel_cu_9e10b42f_311320silu_backward_kernelERNS_18TensorIteratorBaseEENKUlvE_clEvENKUlvE_clEvEUlddE_St5arrayIPcLm3EEEEviT0_T1_)
        /*0584*/ 	.word	0x00000000


	//----- nvinfo : EIATTR_REGCOUNT
	.align		4
.L_279:
        /*0588*/ 	.byte	0x04, 0x2f
        /*058a*/ 	.short	(.L_281 - .L_280)
	.align		4
.L_280:
        /*058c*/ 	.word	index@(_ZN2at6native29vectorized_elementwise_kernelILi2EZZZNS0_61_GLOBAL__N__132982cb_23_ActivationSiluKernel_cu_9e10b42f_311320silu_backward_kernelERNS_18TensorIteratorBaseEENKUlvE_clEvENKUlvE_clEvEUlddE_St5arrayIPcLm3EEEEviT0_T1_)
        /*0590*/ 	.word	0x00000038


	//----- nvinfo : EIATTR_FRAME_SIZE
	.align		4
.L_281:
        /*0594*/ 	.byte	0x04, 0x11
        /*0596*/ 	.short	(.L_283 - .L_282)
	.align		4
.L_282:
        /*0598*/ 	.word	index@($__internal_4_$__cuda_sm20_dblrcp_rn_slowpath_v3)
        /*059c*/ 	.word	0x00000000


	//----- nvinfo : EIATTR_FRAME_SIZE
	.align		4
.L_283:
        /*05a0*/ 	.byte	0x04, 0x11
        /*05a2*/ 	.short	(.L_285 - .L_284)
	.align		4
.L_284:
        /*05a4*/ 	.word	index@(_ZN2at6native29vectorized_elementwise_kernelILi2EZZZNS0_61_GLOBAL__N__132982cb_23_ActivationSiluKernel_cu_9e10b42f_311320silu_backward_kernelERNS_18TensorIteratorBaseEENKUlvE_clEvENKUlvE_clEvEUlddE_St5arrayIPcLm3EEEEviT0_T1_)
        /*05a8*/ 	.word	0x00000000


	//----- nvinfo : EIATTR_REGCOUNT
	.align		4
.L_285:
        /*05ac*/ 	.byte	0x04, 0x2f
        /*05ae*/ 	.short	(.L_287 - .L_286)
	.align		4
.L_286:
        /*05b0*/ 	.word	index@(_ZN2at6native27unrolled_elementwise_kernelIZZZNS0_61_GLOBAL__N__132982cb_23_ActivationSiluKernel_cu_9e10b42f_311320silu_backward_kernelERNS_18TensorIteratorBaseEENKUlvE_clEvENKUlvE_clEvEUlddE_St5arrayIPcLm3EELi4E23TrivialOffsetCalculatorILi2EjESB_ILi1EjENS0_6memory15LoadWithoutCastENSE_16StoreWithoutCastEEEviT_T0_T2_T3_T4_T5_)
        /*05b4*/ 	.word	0x00000026


	//----- nvinfo : EIATTR_FRAME_SIZE
	.align		4
.L_287:
        /*05b8*/ 	.byte	0x04, 0x11
        /*05ba*/ 	.short	(.L_289 - .L_288)
	.align		4
.L_288:
        /*05bc*/ 	.word	index@($__internal_3_$__cuda_sm20_dblrcp_rn_slowpath_v3)
        /*05c0*/ 	.word	0x00000000


	//----- nvinfo : EIATTR_FRAME_SIZE
	.align		4
.L_289:
        /*05c4*/ 	.byte	0x04, 0x11
        /*05c6*/ 	.short	(.L_291 - .L_290)
	.align		4
.L_290:
        /*05c8*/ 	.word	index@(_ZN2at6native27unrolled_elementwise_kernelIZZZNS0_61_GLOBAL__N__132982cb_23_ActivationSiluKernel_cu_9e10b42f_311320silu_backward_kernelERNS_18TensorIteratorBaseEENKUlvE_clEvENKUlvE_clEvEUlddE_St5arrayIPcLm3EELi4E23TrivialOffsetCalculatorILi2EjESB_ILi1EjENS0_6memory15LoadWithoutCastENSE_16StoreWithoutCastEEEviT_T0_T2_T3_T4_T5_)
        /*05cc*/ 	.word	0x00000000


	//----- nvinfo : EIATTR_REGCOUNT
	.align		4
.L_291:
        /*05d0*/ 	.byte	0x04, 0x2f
        /*05d2*/ 	.short	(.L_293 - .L_292)
	.align		4
.L_292:
        /*05d4*/ 	.word	index@(_ZN2at6native18elementwise_kernelILi128ELi2EZNS0_22gpu_kernel_impl_nocastIZZZNS0_61_GLOBAL__N__132982cb_23_ActivationSiluKernel_cu_9e10b42f_311320silu_backward_kernelERNS_18TensorIteratorBaseEENKUlvE_clEvENKUlvE_clEvEUlddE_EEvS5_RKT_EUliE_EEviT1_)
        /*05d8*/ 	.word	0x00000014


	//----- nvinfo : EIATTR_FRAME_SIZE
	.align		4
.L_293:
        /*05dc*/ 	.byte	0x04, 0x11
        /*05de*/ 	.short	(.L_295 - .L_294)
	.align		4
.L_294:
        /*05e0*/ 	.word	index@($__internal_2_$__cuda_sm20_dblrcp_rn_slowpath_v3)
        /*05e4*/ 	.word	0x00000000


	//----- nvinfo : EIATTR_FRAME_SIZE
	.align		4
.L_295:
        /*05e8*/ 	.byte	0x04, 0x11
        /*05ea*/ 	.short	(.L_297 - .L_296)
	.align		4
.L_296:
        /*05ec*/ 	.word	index@(_ZN2at6native18elementwise_kernelILi128ELi2EZNS0_22gpu_kernel_impl_nocastIZZZNS0_61_GLOBAL__N__132982cb_23_ActivationSiluKernel_cu_9e10b42f_311320silu_backward_kernelERNS_18TensorIteratorBaseEENKUlvE_clEvENKUlvE_clEvEUlddE_EEvS5_RKT_EUliE_EEviT1_)
        /*05f0*/ 	.word	0x00000000


	//----- nvinfo : EIATTR_REGCOUNT
	.align		4
.L_297:
        /*05f4*/ 	.byte	0x04, 0x2f
        /*05f6*/ 	.short	(.L_299 - .L_298)
	.align		4
.L_298:
        /*05f8*/ 	.word	index@(_ZN2at6native27unrolled_elementwise_kernelIZZZNS0_61_GLOBAL__N__132982cb_23_ActivationSiluKernel_cu_9e10b42f_311320silu_backward_kernelERNS_18TensorIteratorBaseEENKUlvE_clEvENKUlvE_clEvEUlddE_St5arrayIPcLm3EELi4E23TrivialOffsetCalculatorILi2EjESB_ILi1EjENS0_6memory12LoadWithCastILi2EEENSE_13StoreWithCastILi1EEEEEviT_T0_T2_T3_T4_T5_)
        /*05fc*/ 	.word	0x00000028


	//----- nvinfo : EIATTR_FRAME_SIZE
	.align		4
.L_299:
        /*0600*/ 	.byte	0x04, 0x11
        /*0602*/ 	.short	(.L_301 - .L_300)
	.align		4
.L_300:
        /*0604*/ 	.word	index@($__internal_1_$__cuda_sm20_dblrcp_rn_slowpath_v3)
        /*0608*/ 	.word	0x00000000


	//----- nvinfo : EIATTR_FRAME_SIZE
	.align		4
.L_301:
        /*060c*/ 	.byte	0x04, 0x11
        /*060e*/ 	.short	(.L_303 - .L_302)
	.align		4
.L_302:
        /*0610*/ 	.word	index@(_ZN2at6native27unrolled_elementwise_kernelIZZZNS0_61_GLOBAL__N__132982cb_23_ActivationSiluKernel_cu_9e10b42f_311320silu_backward_kernelERNS_18TensorIteratorBaseEENKUlvE_clEvENKUlvE_clEvEUlddE_St5arrayIPcLm3EELi4E23TrivialOffsetCalculatorILi2EjESB_ILi1EjENS0_6memory12LoadWithCastILi2EEENSE_13StoreWithCastILi1EEEEEviT_T0_T2_T3_T4_T5_)
        /*0614*/ 	.word	0x00000000


	//----- nvinfo : EIATTR_REGCOUNT
	.align		4
.L_303:
        /*0618*/ 	.byte	0x04, 0x2f
        /*061a*/ 	.short	(.L_305 - .L_304)
	.align		4
.L_304:
        /*061c*/ 	.word	index@(_ZN2at6native18elementwise_kernelILi128ELi4EZNS0_15gpu_kernel_implIZZZNS0_61_GLOBAL__N__132982cb_23_ActivationSiluKernel_cu_9e10b42f_311320silu_backward_kernelERNS_18TensorIteratorBaseEENKUlvE_clEvENKUlvE_clEvEUlddE_EEvS5_RKT_EUliE_EEviT1_)
        /*0620*/ 	.word	0x0000001a


	//----- nvinfo : EIATTR_FRAME_SIZE
	.align		4
.L_305:
        /*0624*/ 	.byte	0x04, 0x11
        /*0626*/ 	.short	(.L_307 - .L_306)
	.align		4
.L_306:
        /*0628*/ 	.word	index@($__internal_0_$__cuda_sm20_dblrcp_rn_slowpath_v3)
        /*062c*/ 	.word	0x00000000


	//----- nvinfo : EIATTR_FRAME_SIZE
	.align		4
.L_307:
        /*0630*/ 	.byte	0x04, 0x11
        /*0632*/ 	.short	(.L_309 - .L_308)
	.align		4
.L_308:
        /*0634*/ 	.word	index@(_ZN2at6native18elementwise_kernelILi128ELi4EZNS0_15gpu_kernel_implIZZZNS0_61_GLOBAL__N__132982cb_23_ActivationSiluKernel_cu_9e10b42f_311320silu_backward_kernelERNS_18TensorIteratorBaseEENKUlvE_clEvENKUlvE_clEvEUlddE_EEvS5_RKT_EUliE_EEviT1_)
        /*0638*/ 	.word	0x00000000


	//----- nvinfo : EIATTR_REGCOUNT
	.align		4
.L_309:
        /*063c*/ 	.byte	0x04, 0x2f
        /*063e*/ 	.short	(.L_311 - .L_310)
	.align		4
.L_310:
        /*0640*/ 	.word	index@(_ZN2at6native29vectorized_elementwise_kernelILi8EZZZNS0_61_GLOBAL__N__132982cb_23_ActivationSiluKernel_cu_9e10b42f_311320silu_backward_kernelERNS_18TensorIteratorBaseEENKUlvE_clEvENKUlvE0_clEvEUlffE_St5arrayIPcLm3EEEEviT0_T1_)
        /*0644*/ 	.word	0x00000028


	//----- nvinfo : EIATTR_FRAME_SIZE
	.align		4
.L_311:
        /*0648*/ 	.byte	0x04, 0x11
        /*064a*/ 	.short	(.L_313 - .L_312)
	.align		4
.L_312:
        /*064c*/ 	.word	index@(_ZN2at6native29vectorized_elementwise_kernelILi8EZZZNS0_61_GLOBAL__N__132982cb_23_ActivationSiluKernel_cu_9e10b42f_311320silu_backward_kernelERNS_18TensorIteratorBaseEENKUlvE_clEvENKUlvE0_clEvEUlffE_St5arrayIPcLm3EEEEviT0_T1_)
        /*0650*/ 	.word	0x00000000


	//----- nvinfo : EIATTR_REGCOUNT
	.align		4
.L_313:
        /*0654*/ 	.byte	0x04, 0x2f
        /*0656*/ 	.short	(.L_315 - .L_314)
	.align		4
.L_314:
        /*0658*/ 	.word	index@(_ZN2at6native29vectorized_elementwise_kernelILi4EZZZNS0_61_GLOBAL__N__132982cb_23_ActivationSiluKernel_cu_9e10b42f_311320silu_backward_kernelERNS_18TensorIteratorBaseEENKUlvE_clEvENKUlvE0_clEvEUlffE_St5arrayIPcLm3EEEEviT0_T1_)
        /*065c*/ 	.word	0x00000028


	//----- nvinfo : EIATTR_FRAME_SIZE
	.align		4
.L_315:
        /*0660*/ 	.byte	0x04, 0x11
        /*0662*/ 	.short	(.L_317 - .L_316)
	.align		4
.L_316:
        /*0664*/ 	.word	index@(_ZN2at6native29vectorized_elementwise_kernelILi4EZZZNS0_61_GLOBAL__N__132982cb_23_ActivationSiluKernel_cu_9e10b42f_311320silu_backward_kernelERNS_18TensorIteratorBaseEENKUlvE_clEvENKUlvE0_clEvEUlffE_St5arrayIPcLm3EEEEviT0_T1_)
        /*0668*/ 	.word	0x00000000


	//----- nvinfo : EIATTR_REGCOUNT
	.align		4
.L_317:
        /*066c*/ 	.byte	0x04, 0x2f
        /*066e*/ 	.short	(.L_319 - .L_318)
	.align		4
.L_318:
        /*0670*/ 	.word	index@(_ZN2at6native29vectorized_elementwise_kernelILi2EZZZNS0_61_GLOBAL__N__132982cb_23_ActivationSiluKernel_cu_9e10b42f_311320silu_backward_kernelERNS_18TensorIteratorBaseEENKUlvE_clEvENKUlvE0_clEvEUlffE_St5arrayIPcLm3EEEEviT0_T1_)
        /*0674*/ 	.word	0x00000028


	//----- nvinfo : EIATTR_FRAME_SIZE
	.align		4
.L_319:
        /*0678*/ 	.byte	0x04, 0x11
        /*067a*/ 	.short	(.L_321 - .L_320)
	.align		4
.L_320:
        /*067c*/ 	.word	index@(_ZN2at6native29vectorized_elementwise_kernelILi2EZZZNS0_61_GLOBAL__N__132982cb_23_ActivationSiluKernel_cu_9e10b42f_311320silu_backward_kernelERNS_18TensorIteratorBaseEENKUlvE_clEvENKUlvE0_clEvEUlffE_St5arrayIPcLm3EEEEviT0_T1_)
        /*0680*/ 	.word	0x00000000


	//----- nvinfo : EIATTR_REGCOUNT
	.align		4
.L_321:
        /*0684*/ 	.byte	0x04, 0x2f
        /*0686*/ 	.short	(.L_323 - .L_322)
	.align		4
.L_322:
        /*0688*/ 	.word	index@(_ZN2at6native27unrolled_elementwise_kernelIZZZNS0_61_GLOBAL__N__132982cb_23_ActivationSiluKernel_cu_9e10b42f_311320silu_backward_kernelERNS_18TensorIteratorBaseEENKUlvE_clEvENKUlvE0_clEvEUlffE_St5arrayIPcLm3EELi4E23TrivialOffsetCalculatorILi2EjESB_ILi1EjENS0_6memory15LoadWithoutCastENSE_16StoreWithoutCastEEEviT_T0_T2_T3_T4_T5_)
        /*068c*/ 	.word	0x00000020


	//----- nvinfo : EIATTR_FRAME_SIZE
	.align		4
.L_323:
        /*0690*/ 	.byte	0x04, 0x11
        /*0692*/ 	.short	(.L_325 - .L_324)
	.align		4
.L_324:
        /*0694*/ 	.word	index@(_ZN2at6native27unrolled_elementwise_kernelIZZZNS0_61_GLOBAL__N__132982cb_23_ActivationSiluKernel_cu_9e10b42f_311320silu_backward_kernelERNS_18TensorIteratorBaseEENKUlvE_clEvENKUlvE0_clEvEUlffE_St5arrayIPcLm3EELi4E23TrivialOffsetCalculatorILi2EjESB_ILi1EjENS0_6memory15LoadWithoutCastENSE_16StoreWithoutCastEEEviT_T0_T2_T3_T4_T5_)
        /*0698*/ 	.word	0x00000000


	//----- nvinfo : EIATTR_REGCOUNT
	.align		4
.L_325:
        /*069c*/ 	.byte	0x04, 0x2f
        /*069e*/ 	.short	(.L_327 - .L_326)
	.align		4
.L_326:
        /*06a0*/ 	.word	index@(_ZN2at6native18elementwise_kernelILi128ELi2EZNS0_22gpu_kernel_impl_nocastIZZZNS0_61_GLOBAL__N__132982cb_23_ActivationSiluKernel_cu_9e10b42f_311320silu_backward_kernelERNS_18TensorIteratorBaseEENKUlvE_clEvENKUlvE0_clEvEUlffE_EEvS5_RKT_EUliE_EEviT1_)
        /*06a4*/ 	.word	0x00000014


	//----- nvinfo : EIATTR_FRAME_SIZE
	.align		4
.L_327:
        /*06a8*/ 	.byte	0x04, 0x11
        /*06aa*/ 	.short	(.L_329 - .L_328)
	.align		4
.L_328:
        /*06ac*/ 	.word	index@(_ZN2at6native18elementwise_kernelILi128ELi2EZNS0_22gpu_kernel_impl_nocastIZZZNS0_61_GLOBAL__N__132982cb_23_ActivationSiluKernel_cu_9e10b42f_311320silu_backward_kernelERNS_18TensorIteratorBaseEENKUlvE_clEvENKUlvE0_clEvEUlffE_EEvS5_RKT_EUliE_EEviT1_)
        /*06b0*/ 	.word	0x00000000


	//----- nvinfo : EIATTR_REGCOUNT
	.align		4
.L_329:
        /*06b4*/ 	.byte	0x04, 0x2f
        /*06b6*/ 	.short	(.L_331 - .L_330)
	.align		4
.L_330:
        /*06b8*/ 	.word	index@(_ZN2at6native27unrolled_elementwise_kernelIZZZNS0_61_GLOBAL__N__132982cb_23_ActivationSiluKernel_cu_9e10b42f_311320silu_backward_kernelERNS_18TensorIteratorBaseEENKUlvE_clEvENKUlvE0_clEvEUlffE_St5arrayIPcLm3EELi4E23TrivialOffsetCalculatorILi2EjESB_ILi1EjENS0_6memory12LoadWithCastILi2EEENSE_13StoreWithCastILi1EEEEEviT_T0_T2_T3_T4_T5_)
        /*06bc*/ 	.word	0x00000020


	//----- nvinfo : EIATTR_FRAME_SIZE
	.align		4
.L_331:
        /*06c0*/ 	.byte	0x04, 0x11
        /*06c2*/ 	.short	(.L_333 - .L_332)
	.align		4
.L_332:
        /*06c4*/ 	.word	index@(_ZN2at6native27unrolled_elementwise_kernelIZZZNS0_61_GLOBAL__N__132982cb_23_ActivationSiluKernel_cu_9e10b42f_311320silu_backward_kernelERNS_18TensorIteratorBaseEENKUlvE_clEvENKUlvE0_clEvEUlffE_St5arrayIPcLm3EELi4E23TrivialOffsetCalculatorILi2EjESB_ILi1EjENS0_6memory12LoadWithCastILi2EEENSE_13StoreWithCastILi1EEEEEviT_T0_T2_T3_T4_T5_)
        /*06c8*/ 	.word	0x00000000


	//----- nvinfo : EIATTR_REGCOUNT
	.align		4
.L_333:
        /*06cc*/ 	.byte	0x04, 0x2f
        /*06ce*/ 	.short	(.L_335 - .L_334)
	.align		4
.L_334:
        /*06d0*/ 	.word	index@(_ZN2at6native18elementwise_kernelILi128ELi4EZNS0_15gpu_kernel_implIZZZNS0_61_GLOBAL__N__132982cb_23_ActivationSiluKernel_cu_9e10b42f_311320silu_backward_kernelERNS_18TensorIteratorBaseEENKUlvE_clEvENKUlvE0_clEvEUlffE_EEvS5_RKT_EUliE_EEviT1_)
        /*06d4*/ 	.word	0x00000018


	//----- nvinfo : EIATTR_FRAME_SIZE
	.align		4
.L_335:
        /*06d8*/ 	.byte	0x04, 0x11
        /*06da*/ 	.short	(.L_337 - .L_336)
	.align		4
.L_336:
        /*06dc*/ 	.word	index@(_ZN2at6native18elementwise_kernelILi128ELi4EZNS0_15gpu_kernel_implIZZZNS0_61_GLOBAL__N__132982cb_23_ActivationSiluKernel_cu_9e10b42f_311320silu_backward_kernelERNS_18TensorIteratorBaseEENKUlvE_clEvENKUlvE0_clEvEUlffE_EEvS5_RKT_EUliE_EEviT1_)
        /*06e0*/ 	.word	0x00000000


	//----- nvinfo : EIATTR_REGCOUNT
	.align		4
.L_337:
        /*06e4*/ 	.byte	0x04, 0x2f
        /*06e6*/ 	.short	(.L_339 - .L_338)
	.align		4
.L_338:
        /*06e8*/ 	.word	index@(_ZN2at6native29vectorized_elementwise_kernelILi8EZZZNS0_61_GLOBAL__N__132982cb_23_ActivationSiluKernel_cu_9e10b42f_311320silu_backward_kernelERNS_18TensorIteratorBaseEENKUlvE_clEvENKUlvE1_clEvEUlN3c104HalfES8_E_St5arrayIPcLm3EEEEviT0_T1_)
        /*06ec*/ 	.word	0x00000020


	//----- nvinfo : EIATTR_FRAME_SIZE
	.align		4
.L_339:
        /*06f0*/ 	.byte	0x04, 0x11
        /*06f2*/ 	.short	(.L_341 - .L_340)
	.align		4
.L_340:
        /*06f4*/ 	.word	index@(_ZN2at6native29vectorized_elementwise_kernelILi8EZZZNS0_61_GLOBAL__N__132982cb_23_ActivationSiluKernel_cu_9e10b42f_311320silu_backward_kernelERNS_18TensorIteratorBaseEENKUlvE_clEvENKUlvE1_clEvEUlN3c104HalfES8_E_St5arrayIPcLm3EEEEviT0_T1_)
        /*06f8*/ 	.word	0x00000000


	//----- nvinfo : EIATTR_REGCOUNT
	.align		4
.L_341:
        /*06fc*/ 	.byte	0x04, 0x2f
        /*06fe*/ 	.short	(.L_343 - .L_342)
	.align		4
.L_342:
        /*0700*/ 	.word	index@(_ZN2at6native29vectorized_elementwise_kernelILi4EZZZNS0_61_GLOBAL__N__132982cb_23_ActivationSiluKernel_cu_9e10b42f_311320silu_backward_kernelERNS_18TensorIteratorBaseEENKUlvE_clEvENKUlvE1_clEvEUlN3c104HalfES8_E_St5arrayIPcLm3EEEEviT0_T1_)
        /*0704*/ 	.word	0x00000020


	//----- nvinfo : EIATTR_FRAME_SIZE
	.align		4
.L_343:
        /*0708*/ 	.byte	0x04, 0x11
        /*070a*/ 	.short	(.L_345 - .L_344)
	.align		4
.L_344:
        /*070c*/ 	.word	index@(_ZN2at6native29vectorized_elementwise_kernelILi4EZZZNS0_61_GLOBAL__N__132982cb_23_ActivationSiluKernel_cu_9e10b42f_311320silu_backward_kernelERNS_18TensorIteratorBaseEENKUlvE_clEvENKUlvE1_clEvEUlN3c104HalfES8_E_St5arrayIPcLm3EEEEviT0_T1_)
        /*0710*/ 	.word	0x00000000


	//----- nvinfo : EIATTR_REGCOUNT
	.align		4
.L_345:
        /*0714*/ 	.byte	0x04, 0x2f
        /*0716*/ 	.short	(.L_347 - .L_346)
	.align		4
.L_346:
        /*0718*/ 	.word	index@(_ZN2at6native29vectorized_elementwise_kernelILi2EZZZNS0_61_GLOBAL__N__132982cb_23_ActivationSiluKernel_cu_9e10b42f_311320silu_backward_kernelERNS_18TensorIteratorBaseEENKUlvE_clEvENKUlvE1_clEvEUlN3c104HalfES8_E_St5arrayIPcLm3EEEEviT0_T1_)
        /*071c*/ 	.word	0x00000020


	//----- nvinfo : EIATTR_FRAME_SIZE
	.align		4
.L_347:
        /*0720*/ 	.byte	0x04, 0x11
        /*0722*/ 	.short	(.L_349 - .L_348)
	.align		4
.L_348:
        /*0724*/ 	.word	index@(_ZN2at6native29vectorized_elementwise_kernelILi2EZZZNS0_61_GLOBAL__N__132982cb_23_ActivationSiluKernel_cu_9e10b42f_311320silu_backward_kernelERNS_18TensorIteratorBaseEENKUlvE_clEvENKUlvE1_clEvEUlN3c104HalfES8_E_St5arrayIPcLm3EEEEviT0_T1_)
        /*0728*/ 	.word	0x00000000


	//----- nvinfo : EIATTR_REGCOUNT
	.align		4
.L_349:
        /*072c*/ 	.byte	0x04, 0x2f
        /*072e*/ 	.short	(.L_351 - .L_350)
	.align		4
.L_350:
        /*0730*/ 	.word	index@(_ZN2at6native27unrolled_elementwise_kernelIZZZNS0_61_GLOBAL__N__132982cb_23_ActivationSiluKernel_cu_9e10b42f_311320silu_backward_kernelERNS_18TensorIteratorBaseEENKUlvE_clEvENKUlvE1_clEvEUlN3c104HalfES8_E_St5arrayIPcLm3EELi4E23TrivialOffsetCalculatorILi2EjESD_ILi1EjENS0_6memory15LoadWithoutCastENSG_16StoreWithoutCastEEEviT_T0_T2_T3_T4_T5_)
        /*0734*/ 	.word	0x0000001c


	//----- nvinfo : EIATTR_FRAME_SIZE
	.align		4
.L_351:
        /*0738*/ 	.byte	0x04, 0x11
        /*073a*/ 	.short	(.L_353 - .L_352)
	.align		4
.L_352:
        /*073c*/ 	.word	index@(_ZN2at6native27unrolled_elementwise_kernelIZZZNS0_61_GLOBAL__N__132982cb_23_ActivationSiluKernel_cu_9e10b42f_311320silu_backward_kernelERNS_18TensorIteratorBaseEENKUlvE_clEvENKUlvE1_clEvEUlN3c104HalfES8_E_St5arrayIPcLm3EELi4E23TrivialOffsetCalculatorILi2EjESD_ILi1EjENS0_6memory15LoadWithoutCastENSG_16StoreWithoutCastEEEviT_T0_T2_T3_T4_T5_)
        /*0740*/ 	.word	0x00000000


	//----- nvinfo : EIATTR_REGCOUNT
	.align		4
.L_353:
        /*0744*/ 	.byte	0x04, 0x2f
        /*0746*/ 	.short	(.L_355 - .L_354)
	.align		4
.L_354:
        /*0748*/ 	.word	index@(_ZN2at6native18elementwise_kernelILi128ELi4EZNS0_22gpu_kernel_impl_nocastIZZZNS0_61_GLOBAL__N__132982cb_23_ActivationSiluKernel_cu_9e10b42f_311320silu_backward_kernelERNS_18TensorIteratorBaseEENKUlvE_clEvENKUlvE1_clEvEUlN3c104HalfES9_E_EEvS5_RKT_EUliE_EEviT1_)
        /*074c*/ 	.word	0x00000014


	//----- nvinfo : EIATTR_FRAME_SIZE
	.align		4
.L_355:
        /*0750*/ 	.byte	0x04, 0x11
        /*0752*/ 	.short	(.L_357 - .L_356)
	.align		4
.L_356:
        /*0754*/ 	.word	index@(_ZN2at6native18elementwise_kernelILi128ELi4EZNS0_22gpu_kernel_impl_nocastIZZZNS0_61_GLOBAL__N__132982cb_23_ActivationSiluKernel_cu_9e10b42f_311320silu_backward_kernelERNS_18TensorIteratorBaseEENKUlvE_clEvENKUlvE1_clEvEUlN3c104HalfES9_E_EEvS5_RKT_EUliE_EEviT1_)
        /*0758*/ 	.word	0x00000000


	//----- nvinfo : EIATTR_REGCOUNT
	.align		4
.L_357:
        /*075c*/ 	.byte	0x04, 0x2f
        /*075e*/ 	.short	(.L_359 - .L_358)
	.align		4
.L_358:
        /*0760*/ 	.word	index@(_ZN2at6native27unrolled_elementwise_kernelIZZZNS0_61_GLOBAL__N__132982cb_23_ActivationSiluKernel_cu_9e10b42f_311320silu_backward_kernelERNS_18TensorIteratorBaseEENKUlvE_clEvENKUlvE1_clEvEUlN3c104HalfES8_E_St5arrayIPcLm3EELi4E23TrivialOffsetCalculatorILi2EjESD_ILi1EjENS0_6memory12LoadWithCastILi2EEENSG_13StoreWithCastILi1EEEEEviT_T0_T2_T3_T4_T5_)
        /*0764*/ 	.word	0x0000001f


	//----- nvinfo : EIATTR_FRAME_SIZE
	.align		4
.L_359:
        /*0768*/ 	.byte	0x04, 0x11
        /*076a*/ 	.short	(.L_361 - .L_360)
	.align		4
.L_360:
        /*076c*/ 	.word	index@(_ZN2at6native27unrolled_elementwise_kernelIZZZNS0_61_GLOBAL__N__132982cb_23_ActivationSiluKernel_cu_9e10b42f_311320silu_backward_kernelERNS_18TensorIteratorBaseEENKUlvE_clEvENKUlvE1_clEvEUlN3c104HalfES8_E_St5arrayIPcLm3EELi4E23TrivialOffsetCalculatorILi2EjESD_ILi1EjENS0_6memory12LoadWithCastILi2EEENSG_13StoreWithCastILi1EEEEEviT_T0_T2_T3_T4_T5_)
        /*0770*/ 	.word	0x00000000


	//----- nvinfo : EIATTR_REGCOUNT
	.align		4
.L_361:
        /*0774*/ 	.byte	0x04, 0x2f
        /*0776*/ 	.short	(.L_363 - .L_362)
	.align		4
.L_362:
        /*0778*/ 	.word	index@(_ZN2at6native18elementwise_kernelILi128ELi4EZNS0_15gpu_kernel_implIZZZNS0_61_GLOBAL__N__132982cb_23_ActivationSiluKernel_cu_9e10b42f_311320silu_backward_kernelERNS_18TensorIteratorBaseEENKUlvE_clEvENKUlvE1_clEvEUlN3c104HalfES9_E_EEvS5_RKT_EUliE_EEviT1_)
        /*077c*/ 	.word	0x00000018


	//----- nvinfo : EIATTR_FRAME_SIZE
	.align		4
.L_363:
        /*0780*/ 	.byte	0x04, 0x11
        /*0782*/ 	.short	(.L_365 - .L_364)
	.align		4
.L_364:
        /*0784*/ 	.word	index@(_ZN2at6native18elementwise_kernelILi128ELi4EZNS0_15gpu_kernel_implIZZZNS0_61_GLOBAL__N__132982cb_23_ActivationSiluKernel_cu_9e10b42f_311320silu_backward_kernelERNS_18TensorIteratorBaseEENKUlvE_clEvENKUlvE1_clEvEUlN3c104HalfES9_E_EEvS5_RKT_EUliE_EEviT1_)
        /*0788*/ 	.word	0x00000000


	//----- nvinfo : EIATTR_REGCOUNT
	.align		4
.L_365:
        /*078c*/ 	.byte	0x04, 0x2f
        /*078e*/ 	.short	(.L_367 - .L_366)
	.align		4
.L_366:
        /*0790*/ 	.word	index@(_ZN2at6native29vectorized_elementwise_kernelILi8EZZZNS0_61_GLOBAL__N__132982cb_23_ActivationSiluKernel_cu_9e10b42f_311320silu_backward_kernelERNS_18TensorIteratorBaseEENKUlvE_clEvENKUlvE2_clEvEUlN3c108BFloat16ES8_E_St5arrayIPcLm3EEEEviT0_T1_)
        /*0794*/ 	.word	0x00000020


	//----- nvinfo : EIATTR_FRAME_SIZE
	.align		4
.L_367:
        /*0798*/ 	.byte	0x04, 0x11
        /*079a*/ 	.short	(.L_369 - .L_368)
	.align		4
.L_368:
        /*079c*/ 	.word	index@(_ZN2at6native29vectorized_elementwise_kernelILi8EZZZNS0_61_GLOBAL__N__132982cb_23_ActivationSiluKernel_cu_9e10b42f_311320silu_backward_kernelERNS_18TensorIteratorBaseEENKUlvE_clEvENKUlvE2_clEvEUlN3c108BFloat16ES8_E_St5arrayIPcLm3EEEEviT0_T1_)
        /*07a0*/ 	.word	0x00000000


	//----- nvinfo : EIATTR_REGCOUNT
	.align		4
.L_369:
        /*07a4*/ 	.byte	0x04, 0x2f
        /*07a6*/ 	.short	(.L_371 - .L_370)
	.align		4
.L_370:
        /*07a8*/ 	.word	index@(_ZN2at6native29vectorized_elementwise_kernelILi4EZZZNS0_61_GLOBAL__N__132982cb_23_ActivationSiluKernel_cu_9e10b42f_311320silu_backward_kernelERNS_18TensorIteratorBaseEENKUlvE_clEvENKUlvE2_clEvEUlN3c108BFloat16ES8_E_St5arrayIPcLm3EEEEviT0_T1_)
        /*07ac*/ 	.word	0x00000020


	//----- nvinfo : EIATTR_FRAME_SIZE
	.align		4
.L_371:
        /*07b0*/ 	.byte	0x04, 0x11
        /*07b2*/ 	.short	(.L_373 - .L_372)
	.align		4
.L_372:
        /*07b4*/ 	.word	index@(_ZN2at6native29vectorized_elementwise_kernelILi4EZZZNS0_61_GLOBAL__N__132982cb_23_ActivationSiluKernel_cu_9e10b42f_311320silu_backward_kernelERNS_18TensorIteratorBaseEENKUlvE_clEvENKUlvE2_clEvEUlN3c108BFloat16ES8_E_St5arrayIPcLm3EEEEviT0_T1_)
        /*07b8*/ 	.word	0x00000000


	//----- nvinfo : EIATTR_REGCOUNT
	.align		4
.L_373:
        /*07bc*/ 	.byte	0x04, 0x2f
        /*07be*/ 	.short	(.L_375 - .L_374)
	.align		4
.L_374:
        /*07c0*/ 	.word	index@(_ZN2at6native29vectorized_elementwise_kernelILi2EZZZNS0_61_GLOBAL__N__132982cb_23_ActivationSiluKernel_cu_9e10b42f_311320silu_backward_kernelERNS_18TensorIteratorBaseEENKUlvE_clEvENKUlvE2_clEvEUlN3c108BFloat16ES8_E_St5arrayIPcLm3EEEEviT0_T1_)
        /*07c4*/ 	.word	0x00000020


	//----- nvinfo : EIATTR_FRAME_SIZE
	.align		4
.L_375:
        /*07c8*/ 	.byte	0x04, 0x11
        /*07ca*/ 	.short	(.L_377 - .L_376)
	.align		4
.L_376:
        /*07cc*/ 	.word	index@(_ZN2at6native29vectorized_elementwise_kernelILi2EZZZNS0_61_GLOBAL__N__132982cb_23_ActivationSiluKernel_cu_9e10b42f_311320silu_backward_kernelERNS_18TensorIteratorBaseEENKUlvE_clEvENKUlvE2_clEvEUlN3c108BFloat16ES8_E_St5arrayIPcLm3EEEEviT0_T1_)
        /*07d0*/ 	.word	0x00000000


	//----- nvinfo : EIATTR_REGCOUNT
	.align		4
.L_377:
        /*07d4*/ 	.byte	0x04, 0x2f
        /*07d6*/ 	.short	(.L_379 - .L_378)
	.align		4
.L_378:
        /*07d8*/ 	.word	index@(_ZN2at6native27unrolled_elementwise_kernelIZZZNS0_61_GLOBAL__N__132982cb_23_ActivationSiluKernel_cu_9e10b42f_311320silu_backward_kernelERNS_18TensorIteratorBaseEENKUlvE_clEvENKUlvE2_clEvEUlN3c108BFloat16ES8_E_St5arrayIPcLm3EELi4E23TrivialOffsetCalculatorILi2EjESD_ILi1EjENS0_6memory15LoadWithoutCastENSG_16StoreWithoutCastEEEviT_T0_T2_T3_T4_T5_)
        /*07dc*/ 	.word	0x0000001c


	//----- nvinfo : EIATTR_FRAME_SIZE
	.align		4
.L_379:
        /*07e0*/ 	.byte	0x04, 0x11
        /*07e2*/ 	.short	(.L_381 - .L_380)
	.align		4
.L_380:
        /*07e4*/ 	.word	index@(_ZN2at6native27unrolled_elementwise_kernelIZZZNS0_61_GLOBAL__N__132982cb_23_ActivationSiluKernel_cu_9e10b42f_311320silu_backward_kernelERNS_18TensorIteratorBaseEENKUlvE_clEvENKUlvE2_clEvEUlN3c108BFloat16ES8_E_St5arrayIPcLm3EELi4E23TrivialOffsetCalculatorILi2EjESD_ILi1EjENS0_6memory15LoadWithoutCastENSG_16StoreWithoutCastEEEviT_T0_T2_T3_T4_T5_)
        /*07e8*/ 	.word	0x00000000


	//----- nvinfo : EIATTR_REGCOUNT
	.align		4
.L_381:
        /*07ec*/ 	.byte	0x04, 0x2f
        /*07ee*/ 	.short	(.L_383 - .L_382)
	.align		4
.L_382:
        /*07f0*/ 	.word	index@(_ZN2at6native18elementwise_kernelILi128ELi4EZNS0_22gpu_kernel_impl_nocastIZZZNS0_61_GLOBAL__N__132982cb_23_ActivationSiluKernel_cu_9e10b42f_311320silu_backward_kernelERNS_18TensorIteratorBaseEENKUlvE_clEvENKUlvE2_clEvEUlN3c108BFloat16ES9_E_EEvS5_RKT_EUliE_EEviT1_)
        /*07f4*/ 	.word	0x00000014


	//----- nvinfo : EIATTR_FRAME_SIZE
	.align		4
.L_383:
        /*07f8*/ 	.byte	0x04, 0x11
        /*07fa*/ 	.short	(.L_385 - .L_384)
	.align		4
.L_384:
        /*07fc*/ 	.word	index@(_ZN2at6native18elementwise_kernelILi128ELi4EZNS0_22gpu_kernel_impl_nocastIZZZNS0_61_GLOBAL__N__132982cb_23_ActivationSiluKernel_cu_9e10b42f_311320silu_backward_kernelERNS_18TensorIteratorBaseEENKUlvE_clEvENKUlvE2_clEvEUlN3c108BFloat16ES9_E_EEvS5_RKT_EUliE_EEviT1_)
        /*0800*/ 	.word	0x00000000


	//----- nvinfo : EIATTR_REGCOUNT
	.align		4
.L_385:
        /*0804*/ 	.byte	0x04, 0x2f
        /*0806*/ 	.short	(.L_387 - .L_386)
	.align		4
.L_386:
        /*0808*/ 	.word	index@(_ZN2at6native27unrolled_elementwise_kernelIZZZNS0_61_GLOBAL__N__132982cb_23_ActivationSiluKernel_cu_9e10b42f_311320silu_backward_kernelERNS_18TensorIteratorBaseEENKUlvE_clEvENKUlvE2_clEvEUlN3c108BFloat16ES8_E_St5arrayIPcLm3EELi4E23TrivialOffsetCalculatorILi2EjESD_ILi1EjENS0_6memory12LoadWithCastILi2EEENSG_13StoreWithCastILi1EEEEEviT_T0_T2_T3_T4_T5_)
        /*080c*/ 	.word	0x0000001f


	//----- nvinfo : EIATTR_FRAME_SIZE
	.align		4
.L_387:
        /*0810*/ 	.byte	0x04, 0x11
        /*0812*/ 	.short	(.L_389 - .L_388)
	.align		4
.L_388:
        /*0814*/ 	.word	index@(_ZN2at6native27unrolled_elementwise_kernelIZZZNS0_61_GLOBAL__N__132982cb_23_ActivationSiluKernel_cu_9e10b42f_311320silu_backward_kernelERNS_18TensorIteratorBaseEENKUlvE_clEvENKUlvE2_clEvEUlN3c108BFloat16ES8_E_St5arrayIPcLm3EELi4E23TrivialOffsetCalculatorILi2EjESD_ILi1EjENS0_6memory12LoadWithCastILi2EEENSG_13StoreWithCastILi1EEEEEviT_T0_T2_T3_T4_T5_)
        /*0818*/ 	.word	0x00000000


	//----- nvinfo : EIATTR_REGCOUNT
	.align		4
.L_389:
        /*081c*/ 	.byte	0x04, 0x2f
        /*081e*/ 	.short	(.L_391 - .L_390)
	.align		4
.L_390:
        /*0820*/ 	.word	index@(_ZN2at6native18elementwise_kernelILi128ELi4EZNS0_15gpu_kernel_implIZZZNS0_61_GLOBAL__N__132982cb_23_ActivationSiluKernel_cu_9e10b42f_311320silu_backward_kernelERNS_18TensorIteratorBaseEENKUlvE_clEvENKUlvE2_clEvEUlN3c108BFloat16ES9_E_EEvS5_RKT_EUliE_EEviT1_)
        /*0824*/ 	.word	0x00000018


	//----- nvinfo : EIATTR_FRAME_SIZE
	.align		4
.L_391:
        /*0828*/ 	.byte	0x04, 0x11
        /*082a*/ 	.short	(.L_393 - .L_392)
	.align		4
.L_392:
        /*082c*/ 	.word	index@(_ZN2at6native18elementwise_kernelILi128ELi4EZNS0_15gpu_kernel_implIZZZNS0_61_GLOBAL__N__132982cb_23_ActivationSiluKernel_cu_9e10b42f_311320silu_backward_kernelERNS_18TensorIteratorBaseEENKUlvE_clEvENKUlvE2_clEvEUlN3c108BFloat16ES9_E_EEvS5_RKT_EUliE_EEviT1_)
        /*0830*/ 	.word	0x00000000


	//----- nvinfo : EIATTR_MIN_STACK_SIZE
	.align		4
.L_393:
        /*0834*/ 	.byte	0x04, 0x12
        /*0836*/ 	.short	(.L_395 - .L_394)
	.align		4
.L_394:
        /*0838*/ 	.word	index@(_ZN2at6native18elementwise_kernelILi128ELi4EZNS0_15gpu_kernel_implIZZZNS0_61_GLOBAL__N__132982cb_23_ActivationSiluKernel_cu_9e10b42f_311320silu_backward_kernelERNS_18TensorIteratorBaseEENKUlvE_clEvENKUlvE2_clEvEUlN3c108BFloat16ES9_E_EEvS5_RKT_EUliE_EEviT1_)
        /*083c*/ 	.word	0x00000000


	//----- nvinfo : EIATTR_MIN_STACK_SIZE
	.align		4
.L_395:
        /*0840*/ 	.byte	0x04, 0x12
        /*0842*/ 	.short	(.L_397 - .L_396)
	.align		4
.L_396:
        /*0844*/ 	.word	index@(_ZN2at6native27unrolled_elementwise_kernelIZZZNS0_61_GLOBAL__N__132982cb_23_ActivationSiluKernel_cu_9e10b42f_311320silu_backward_kernelERNS_18TensorIteratorBaseEENKUlvE_clEvENKUlvE2_clEvEUlN3c108BFloat16ES8_E_St5arrayIPcLm3EELi4E23TrivialOffsetCalculatorILi2EjESD_ILi1EjENS0_6memory12LoadWithCastILi2EEENSG_13StoreWithCastILi1EEEEEviT_T0_T2_T3_T4_T5_)
        /*0848*/ 	.word	0x00000000


	//----- nvinfo : EIATTR_MIN_STACK_SIZE
	.align		4
.L_397:
        /*084c*/ 	.byte	0x04, 0x12
        /*084e*/ 	.short	(.L_399 - .L_398)
	.align		4
.L_398:
        /*0850*/ 	.word	index@(_ZN2at6native18elementwise_kernelILi128ELi4EZNS0_22gpu_kernel_impl_nocastIZZZNS0_61_GLOBAL__N__132982cb_23_ActivationSiluKernel_cu_9e10b42f_311320silu_backward_kernelERNS_18TensorIteratorBaseEENKUlvE_clEvENKUlvE2_clEvEUlN3c108BFloat16ES9_E_EEvS5_RKT_EUliE_EEviT1_)
        /*0854*/ 	.word	0x00000000


	//----- nvinfo : EIATTR_MIN_STACK_SIZE
	.align		4
.L_399:
        /*0858*/ 	.byte	0x04, 0x12
        /*085a*/ 	.short	(.L_401 - .L_400)
	.align		4
.L_400:
        /*085c*/ 	.word	index@(_ZN2at6native27unrolled_elementwise_kernelIZZZNS0_61_GLOBAL__N__132982cb_23_ActivationSiluKernel_cu_9e10b42f_311320silu_backward_kernelERNS_18TensorIteratorBaseEENKUlvE_clEvENKUlvE2_clEvEUlN3c108BFloat16ES8_E_St5arrayIPcLm3EELi4E23TrivialOffsetCalculatorILi2EjESD_ILi1EjENS0_6memory15LoadWithoutCastENSG_16StoreWithoutCastEEEviT_T0_T2_T3_T4_T5_)
        /*0860*/ 	.word	0x00000000


	//----- nvinfo : EIATTR_MIN_STACK_SIZE
	.align		4
.L_401:
        /*0864*/ 	.byte	0x04, 0x12
        /*0866*/ 	.short	(.L_403 - .L_402)
	.align		4
.L_402:
        /*0868*/ 	.word	index@(_ZN2at6native29vectorized_elementwise_kernelILi2EZZZNS0_61_GLOBAL__N__132982cb_23_ActivationSiluKernel_cu_9e10b42f_311320silu_backward_kernelERNS_18TensorIteratorBaseEENKUlvE_clEvENKUlvE2_clEvEUlN3c108BFloat16ES8_E_St5arrayIPcLm3EEEEviT0_T1_)
        /*086c*/ 	.word	0x00000000


	//----- nvinfo : EIATTR_MIN_STACK_SIZE
	.align		4
.L_403:
        /*0870*/ 	.byte	0x04, 0x12
        /*0872*/ 	.short	(.L_405 - .L_404)
	.align		4
.L_404:
        /*0874*/ 	.word	index@(_ZN2at6native29vectorized_elementwise_kernelILi4EZZZNS0_61_GLOBAL__N__132982cb_23_ActivationSiluKernel_cu_9e10b42f_311320silu_backward_kernelERNS_18TensorIteratorBaseEENKUlvE_clEvENKUlvE2_clEvEUlN3c108BFloat16ES8_E_St5arrayIPcLm3EEEEviT0_T1_)
        /*0878*/ 	.word	0x00000000


	//----- nvinfo : EIATTR_MIN_STACK_SIZE
	.align		4
.L_405:
        /*087c*/ 	.byte	0x04, 0x12
        /*087e*/ 	.short	(.L_407 - .L_406)
	.align		4
.L_406:
        /*0880*/ 	.word	index@(_ZN2at6native29vectorized_elementwise_kernelILi8EZZZNS0_61_GLOBAL__N__132982cb_23_ActivationSiluKernel_cu_9e10b42f_311320silu_backward_kernelERNS_18TensorIteratorBaseEENKUlvE_clEvENKUlvE2_clEvEUlN3c108BFloat16ES8_E_St5arrayIPcLm3EEEEviT0_T1_)
        /*0884*/ 	.word	0x00000000


	//----- nvinfo : EIATTR_MIN_STACK_SIZE
	.align		4
.L_407:
        /*0888*/ 	.byte	0x04, 0x12
        /*088a*/ 	.short	(.L_409 - .L_408)
	.align		4
.L_408:
        /*088c*/ 	.word	index@(_ZN2at6native18elementwise_kernelILi128ELi4EZNS0_15gpu_kernel_implIZZZNS0_61_GLOBAL__N__132982cb_23_ActivationSiluKernel_cu_9e10b42f_311320silu_backward_kernelERNS_18TensorIteratorBaseEENKUlvE_clEvENKUlvE1_clEvEUlN3c104HalfES9_E_EEvS5_RKT_EUliE_EEviT1_)
        /*0890*/ 	.word	0x00000000


	//----- nvinfo : EIATTR_MIN_STACK_SIZE
	.align		4
.L_409:
        /*0894*/ 	.byte	0x04, 0x12
        /*0896*/ 	.short	(.L_411 - .L_410)
	.align		4
.L_410:
        /*0898*/ 	.word	index@(_ZN2at6native27unrolled_elementwise_kernelIZZZNS0_61_GLOBAL__N__132982cb_23_ActivationSiluKernel_cu_9e10b42f_311320silu_backward_kernelERNS_18TensorIteratorBaseEENKUlvE_clEvENKUlvE1_clEvEUlN3c104HalfES8_E_St5arrayIPcLm3EELi4E23TrivialOffsetCalculatorILi2EjESD_ILi1EjENS0_6memory12LoadWithCastILi2EEENSG_13StoreWithCastILi1EEEEEviT_T0_T2_T3_T4_T5_)
        /*089c*/ 	.word	0x00000000


	//----- nvinfo : EIATTR_MIN_STACK_SIZE
	.align		4
.L_411:
        /*08a0*/ 	.byte	0x04, 0x12
        /*08a2*/ 	.short	(.L_413 - .L_412)
	.align		4
.L_412:
        /*08a4*/ 	.word	index@(_ZN2at6native18elementwise_kernelILi128ELi4EZNS0_22gpu_kernel_impl_nocastIZZZNS0_61_GLOBAL__N__132982cb_23_ActivationSiluKernel_cu_9e10b42f_311320silu_backward_kernelERNS_18TensorIteratorBaseEENKUlvE_clEvENKUlvE1_clEvEUlN3c104HalfES9_E_EEvS5_RKT_EUliE_EEviT1_)
        /*08a8*/ 	.word	0x00000000


	//----- nvinfo : EIATTR_MIN_STACK_SIZE
	.align		4
.L_413:
        /*08ac*/ 	.byte	0x04, 0x12
        /*08ae*/ 	.short	(.L_415 - .L_414)
	.align		4
.L_414:
        /*08b0*/ 	.word	index@(_ZN2at6native27unrolled_elementwise_kernelIZZZNS0_61_GLOBAL__N__132982cb_23_ActivationSiluKernel_cu_9e10b42f_311320silu_backward_kernelERNS_18TensorIteratorBaseEENKUlvE_clEvENKUlvE1_clEvEUlN3c104HalfES8_E_St5arrayIPcLm3EELi4E23TrivialOffsetCalculatorILi2EjESD_ILi1EjENS0_6memory15LoadWithoutCastENSG_16StoreWithoutCastEEEviT_T0_T2_T3_T4_T5_)
        /*08b4*/ 	.word	0x00000000


	//----- nvinfo : EIATTR_MIN_STACK_SIZE
	.align		4
.L_415:
        /*08b8*/ 	.byte	0x04, 0x12
        /*08ba*/ 	.short	(.L_417 - .L_416)
	.align		4
.L_416:
        /*08bc*/ 	.word	index@(_ZN2at6native29vectorized_elementwise_kernelILi2EZZZNS0_61_GLOBAL__N__132982cb_23_ActivationSiluKernel_cu_9e10b42f_311320silu_backward_kernelERNS_18TensorIteratorBaseEENKUlvE_clEvENKUlvE1_clEvEUlN3c104HalfES8_E_St5arrayIPcLm3EEEEviT0_T1_)
        /*08c0*/ 	.word	0x00000000


	//----- nvinfo : EIATTR_MIN_STACK_SIZE
	.align		4
.L_417:
        /*08c4*/ 	.byte	0x04, 0x12
        /*08c6*/ 	.short	(.L_419 - .L_418)
	.align		4
.L_418:
        /*08c8*/ 	.word	index@(_ZN2at6native29vectorized_elementwise_kernelILi4EZZZNS0_61_GLOBAL__N__132982cb_23_ActivationSiluKernel_cu_9e10b42f_311320silu_backward_kernelERNS_18TensorIteratorBaseEENKUlvE_clEvENKUlvE1_clEvEUlN3c104HalfES8_E_St5arrayIPcLm3EEEEviT0_T1_)
        /*08cc*/ 	.word	0x00000000


	//----- nvinfo : EIATTR_MIN_STACK_SIZE
	.align		4
.L_419:
        /*08d0*/ 	.byte	0x04, 0x12
        /*08d2*/ 	.short	(.L_421 - .L_420)
	.align		4
.L_420:
        /*08d4*/ 	.word	index@(_ZN2at6native29vectorized_elementwise_kernelILi8EZZZNS0_61_GLOBAL__N__132982cb_23_ActivationSiluKernel_cu_9e10b42f_311320silu_backward_kernelERNS_18TensorIteratorBaseEENKUlvE_clEvENKUlvE1_clEvEUlN3c104HalfES8_E_St5arrayIPcLm3EEEEviT0_T1_)
        /*08d8*/ 	.word	0x00000000


	//----- nvinfo : EIATTR_MIN_STACK_SIZE
	.align		4
.L_421:
        /*08dc*/ 	.byte	0x04, 0x12
        /*08de*/ 	.short	(.L_423 - .L_422)
	.align		4
.L_422:
        /*08e0*/ 	.word	index@(_ZN2at6native18elementwise_kernelILi128ELi4EZNS0_15gpu_kernel_implIZZZNS0_61_GLOBAL__N__132982cb_23_ActivationSiluKernel_cu_9e10b42f_311320silu_backward_kernelERNS_18TensorIteratorBaseEENKUlvE_clEvENKUlvE0_clEvEUlffE_EEvS5_RKT_EUliE_EEviT1_)
        /*08e4*/ 	.word	0x00000000


	//----- nvinfo : EIATTR_MIN_STACK_SIZE
	.align		4
.L_423:
        /*08e8*/ 	.byte	0x04, 0x12
        /*08ea*/ 	.short	(.L_425 - .L_424)
	.align		4
.L_424:
        /*08ec*/ 	.word	index@(_ZN2at6native27unrolled_elementwise_kernelIZZZNS0_61_GLOBAL__N__132982cb_23_ActivationSiluKernel_cu_9e10b42f_311320silu_backward_kernelERNS_18TensorIteratorBaseEENKUlvE_clEvENKUlvE0_clEvEUlffE_St5arrayIPcLm3EELi4E23TrivialOffsetCalculatorILi2EjESB_ILi1EjENS0_6memory12LoadWithCastILi2EEENSE_13StoreWithCastILi1EEEEEviT_T0_T2_T3_T4_T5_)
        /*08f0*/ 	.word	0x00000000


	//----- nvinfo : EIATTR_MIN_STACK_SIZE
	.align		4
.L_425:
        /*08f4*/ 	.byte	0x04, 0x12
        /*08f6*/ 	.short	(.L_427 - .L_426)
	.align		4
.L_426:
        /*08f8*/ 	.word	index@(_ZN2at6native18elementwise_kernelILi128ELi2EZNS0_22gpu_kernel_impl_nocastIZZZNS0_61_GLOBAL__N__132982cb_23_ActivationSiluKernel_cu_9e10b42f_311320silu_backward_kernelERNS_18TensorIteratorBaseEENKUlvE_clEvENKUlvE0_clEvEUlffE_EEvS5_RKT_EUliE_EEviT1_)
        /*08fc*/ 	.word	0x00000000


	//----- nvinfo : EIATTR_MIN_STACK_SIZE
	.align		4
.L_427:
        /*0900*/ 	.byte	0x04, 0x12
        /*0902*/ 	.short	(.L_429 - .L_428)
	.align		4
.L_428:
        /*0904*/ 	.word	index@(_ZN2at6native27unrolled_elementwise_kernelIZZZNS0_61_GLOBAL__N__132982cb_23_ActivationSiluKernel_cu_9e10b42f_311320silu_backward_kernelERNS_18TensorIteratorBaseEENKUlvE_clEvENKUlvE0_clEvEUlffE_St5arrayIPcLm3EELi4E23TrivialOffsetCalculatorILi2EjESB_ILi1EjENS0_6memory15LoadWithoutCastENSE_16StoreWithoutCastEEEviT_T0_T2_T3_T4_T5_)
        /*0908*/ 	.word	0x00000000


	//----- nvinfo : EIATTR_MIN_STACK_SIZE
	.align		4
.L_429:
        /*090c*/ 	.byte	0x04, 0x12
        /*090e*/ 	.short	(.L_431 - .L_430)
	.align		4
.L_430:
        /*0910*/ 	.word	index@(_ZN2at6native29vectorized_elementwise_kernelILi2EZZZNS0_61_GLOBAL__N__132982cb_23_ActivationSiluKernel_cu_9e10b42f_311320silu_backward_kernelERNS_18TensorIteratorBaseEENKUlvE_clEvENKUlvE0_clEvEUlffE_St5arrayIPcLm3EEEEviT0_T1_)
        /*0914*/ 	.word	0x00000000


	//----- nvinfo : EIATTR_MIN_STACK_SIZE
	.align		4
.L_431:
        /*0918*/ 	.byte	0x04, 0x12
        /*091a*/ 	.short	(.L_433 - .L_432)
	.align		4
.L_432:
        /*091c*/ 	.word	index@(_ZN2at6native29vectorized_elementwise_kernelILi4EZZZNS0_61_GLOBAL__N__132982cb_23_ActivationSiluKernel_cu_9e10b42f_311320silu_backward_kernelERNS_18TensorIteratorBaseEENKUlvE_clEvENKUlvE0_clEvEUlffE_St5arrayIPcLm3EEEEviT0_T1_)
        /*0920*/ 	.word	0x00000000


	//----- nvinfo : EIATTR_MIN_STACK_SIZE
	.align		4
.L_433:
        /*0924*/ 	.byte	0x04, 0x12
        /*0926*/ 	.short	(.L_435 - .L_434)
	.align		4
.L_434:
        /*0928*/ 	.word	index@(_ZN2at6native29vectorized_elementwise_kernelILi8EZZZNS0_61_GLOBAL__N__132982cb_23_ActivationSiluKernel_cu_9e10b42f_311320silu_backward_kernelERNS_18TensorIteratorBaseEENKUlvE_clEvENKUlvE0_clEvEUlffE_St5arrayIPcLm3EEEEviT0_T1_)
        /*092c*/ 	.word	0x00000000


	//----- nvinfo : EIATTR_MIN_STACK_SIZE
	.align		4
.L_435:
        /*0930*/ 	.byte	0x04, 0x12
        /*0932*/ 	.short	(.L_437 - .L_436)
	.align		4
.L_436:
        /*0934*/ 	.word	index@(_ZN2at6native18elementwise_kernelILi128ELi4EZNS0_15gpu_kernel_implIZZZNS0_61_GLOBAL__N__132982cb_23_ActivationSiluKernel_cu_9e10b42f_311320silu_backward_kernelERNS_18TensorIteratorBaseEENKUlvE_clEvENKUlvE_clEvEUlddE_EEvS5_RKT_EUliE_EEviT1_)
        /*0938*/ 	.word	0x00000000


	//----- nvinfo : EIATTR_MIN_STACK_SIZE
	.align		4
.L_437:
        /*093c*/ 	.byte	0x04, 0x12
        /*093e*/ 	.short	(.L_439 - .L_438)
	.align		4
.L_438:
        /*0940*/ 	.word	index@(_ZN2at6native27unrolled_elementwise_kernelIZZZNS0_61_GLOBAL__N__132982cb_23_ActivationSiluKernel_cu_9e10b42f_311320silu_backward_kernelERNS_18TensorIteratorBaseEENKUlvE_clEvENKUlvE_clEvEUlddE_St5arrayIPcLm3EELi4E23TrivialOffsetCalculatorILi2EjESB_ILi1EjENS0_6memory12LoadWithCastILi2EEENSE_13StoreWithCastILi1EEEEEviT_T0_T2_T3_T4_T5_)
        /*0944*/ 	.word	0x00000000


	//----- nvinfo : EIATTR_MIN_STACK_SIZE
	.align		4
.L_439:
        /*0948*/ 	.byte	0x04, 0x12
        /*094a*/ 	.short	(.L_441 - .L_440)
	.align		4
.L_440:
        /*094c*/ 	.word	index@(_ZN2at6native18elementwise_kernelILi128ELi2EZNS0_22gpu_kernel_impl_nocastIZZZNS0_61_GLOBAL__N__132982cb_23_ActivationSiluKernel_cu_9e10b42f_311320silu_backward_kernelERNS_18TensorIteratorBaseEENKUlvE_clEvENKUlvE_clEvEUlddE_EEvS5_RKT_EUliE_EEviT1_)
        /*0950*/ 	.word	0x00000000


	//----- nvinfo : EIATTR_MIN_STACK_SIZE
	.align		4
.L_441:
        /*0954*/ 	.byte	0x04, 0x12
        /*0956*/ 	.short	(.L_443 - .L_442)
	.align		4
.L_442:
        /*0958*/ 	.word	index@(_ZN2at6native27unrolled_elementwise_kernelIZZZNS0_61_GLOBAL__N__132982cb_23_ActivationSiluKernel_cu_9e10b42f_311320silu_backward_kernelERNS_18TensorIteratorBaseEENKUlvE_clEvENKUlvE_clEvEUlddE_St5arrayIPcLm3EELi4E23TrivialOffsetCalculatorILi2EjESB_ILi1EjENS0_6memory15LoadWithoutCastENSE_16StoreWithoutCastEEEviT_T0_T2_T3_T4_T5_)
        /*095c*/ 	.word	0x00000000


	//----- nvinfo : EIATTR_MIN_STACK_SIZE
	.align		4
.L_443:
        /*0960*/ 	.byte	0x04, 0x12
        /*0962*/ 	.short	(.L_445 - .L_444)
	.align		4
.L_444:
        /*0964*/ 	.word	index@(_ZN2at6native29vectorized_elementwise_kernelILi2EZZZNS0_61_GLOBAL__N__132982cb_23_ActivationSiluKernel_cu_9e10b42f_311320silu_backward_kernelERNS_18TensorIteratorBaseEENKUlvE_clEvENKUlvE_clEvEUlddE_St5arrayIPcLm3EEEEviT0_T1_)
        /*0968*/ 	.word	0x00000000


	//----- nvinfo : EIATTR_MIN_STACK_SIZE
	.align		4
.L_445:
        /*096c*/ 	.byte	0x04, 0x12
        /*096e*/ 	.short	(.L_447 - .L_446)
	.align		4
.L_446:
        /*0970*/ 	.word	index@(_ZN2at6native29vectorized_elementwise_kernelILi4EZZZNS0_61_GLOBAL__N__132982cb_23_ActivationSiluKernel_cu_9e10b42f_311320silu_backward_kernelERNS_18TensorIteratorBaseEENKUlvE_clEvENKUlvE_clEvEUlddE_St5arrayIPcLm3EEEEviT0_T1_)
        /*0974*/ 	.word	0x00000000


	//----- nvinfo : EIATTR_MIN_STACK_SIZE
	.align		4
.L_447:
        /*0978*/ 	.byte	0x04, 0x12
        /*097a*/ 	.short	(.L_449 - .L_448)
	.align		4
.L_448:
        /*097c*/ 	.word	index@(_ZN2at6native29vectorized_elementwise_kernelILi8EZZZNS0_61_GLOBAL__N__132982cb_23_ActivationSiluKernel_cu_9e10b42f_311320silu_backward_kernelERNS_18TensorIteratorBaseEENKUlvE_clEvENKUlvE_clEvEUlddE_St5arrayIPcLm3EEEEviT0_T1_)
        /*0980*/ 	.word	0x00000000


	//----- nvinfo : EIATTR_MIN_STACK_SIZE
	.align		4
.L_449:
        /*0984*/ 	.byte	0x04, 0x12
        /*0986*/ 	.short	(.L_451 - .L_450)
	.align		4
.L_450:
        /*0988*/ 	.word	index@(_ZN2at6native18elementwise_kernelILi128ELi4EZNS0_15gpu_kernel_implIZZZNS0_61_GLOBAL__N__132982cb_23_ActivationSiluKernel_cu_9e10b42f_311311silu_kernelERNS_18TensorIteratorBaseEENKUlvE_clEvENKUlvE4_clEvEUlN3c108BFloat16EE_EEvS5_RKT_EUliE_EEviT1_)
        /*098c*/ 	.word	0x00000000


	//----- nvinfo : EIATTR_MIN_STACK_SIZE
	.align		4
.L_451:
        /*0990*/ 	.byte	0x04, 0x12
        /*0992*/ 	.short	(.L_453 - .L_452)
	.align		4
.L_452:
        /*0994*/ 	.word	index@(_ZN2at6native27unrolled_elementwise_kernelIZZZNS0_61_GLOBAL__N__132982cb_23_ActivationSiluKernel_cu_9e10b42f_311311silu_kernelERNS_18TensorIteratorBaseEENKUlvE_clEvENKUlvE4_clEvEUlN3c108BFloat16EE_St5arrayIPcLm2EELi4E23TrivialOffsetCalculatorILi1EjESE_NS0_6memory12LoadWithCastILi1EEENSF_13StoreWithCastILi1EEEEEviT_T0_T2_T3_T4_T5_)
        /*0998*/ 	.word	0x00000000


	//----- nvinfo : EIATTR_MIN_STACK_SIZE
	.align		4
.L_453:
        /*099c*/ 	.byte	0x04, 0x12
        /*099e*/ 	.short	(.L_455 - .L_454)
	.align		4
.L_454:
        /*09a0*/ 	.word	index@(_ZN2at6native18elementwise_kernelILi128ELi4EZNS0_22gpu_kernel_impl_nocastIZZZNS0_61_GLOBAL__N__132982cb_23_ActivationSiluKernel_cu_9e10b42f_311311silu_kernelERNS_18TensorIteratorBaseEENKUlvE_clEvENKUlvE4_clEvEUlN3c108BFloat16EE_EEvS5_RKT_EUliE_EEviT1_)
        /*09a4*/ 	.word	0x00000000


	//----- nvinfo : EIATTR_MIN_STACK_SIZE
	.align		4
.L_455:
        /*09a8*/ 	.byte	0x04, 0x12
        /*09aa*/ 	.short	(.L_457 - .L_456)
	.align		4
.L_456:
        /*09ac*/ 	.word	index@(_ZN2at6native27unrolled_elementwise_kernelIZZZNS0_61_GLOBAL__N__132982cb_23_ActivationSiluKernel_cu_9e10b42f_311311silu_kernelERNS_18TensorIteratorBaseEENKUlvE_clEvENKUlvE4_clEvEUlN3c108BFloat16EE_St5arrayIPcLm2EELi4E23TrivialOffsetCalculatorILi1EjESE_NS0_6memory15LoadWithoutCastENSF_16StoreWithoutCastEEEviT_T0_T2_T3_T4_T5_)
        /*09b0*/ 	.word	0x00000000


	//----- nvinfo : EIATTR_MIN_STACK_SIZE
	.align		4
.L_457:
        /*09b4*/ 	.byte	0x04, 0x12
        /*09b6*/ 	.short	(.L_459 - .L_458)
	.align		4
.L_458:
        /*09b8*/ 	.word	index@(_ZN2at6native29vectorized_elementwise_kernelILi2EZZZNS0_61_GLOBAL__N__132982cb_23_ActivationSiluKernel_cu_9e10b42f_311311silu_kernelERNS_18TensorIteratorBaseEENKUlvE_clEvENKUlvE4_clEvEUlN3c108BFloat16EE_St5arrayIPcLm2EEEEviT0_T1_)
        /*09bc*/ 	.word	0x00000000


	//----- nvinfo : EIATTR_MIN_STACK_SIZE
	.align		4
.L_459:
        /*09c0*/ 	.byte	0x04, 0x12
        /*09c2*/ 	.short	(.L_461 - .L_460)
	.align		4
.L_460:
        /*09c4*/ 	.word	index@(_ZN2at6native29vectorized_elementwise_kernelILi4EZZZNS0_61_GLOBAL__N__132982cb_23_ActivationSiluKernel_cu_9e10b42f_311311silu_kernelERNS_18TensorIteratorBaseEENKUlvE_clEvENKUlvE4_clEvEUlN3c108BFloat16EE_St5arrayIPcLm2EEEEviT0_T1_)
        /*09c8*/ 	.word	0x00000000


	//----- nvinfo : EIATTR_MIN_STACK_SIZE
	.align		4
.L_461:
        /*09cc*/ 	.byte	0x04, 0x12
        /*09ce*/ 	.short	(.L_463 - .L_462)
	.align		4
.L_462:
        /*09d0*/ 	.word	index@(_ZN2at6native29vectorized_elementwise_kernelILi8EZZZNS0_61_GLOBAL__N__132982cb_23_ActivationSiluKernel_cu_9e10b42f_311311silu_kernelERNS_18TensorIteratorBaseEENKUlvE_clEvENKUlvE4_clEvEUlN3c108BFloat16EE_St5arrayIPcLm2EEEEviT0_T1_)
        /*09d4*/ 	.word	0x00000000


	//----- nvinfo : EIATTR_MIN_STACK_SIZE
	.align		4
.L_463:
        /*09d8*/ 	.byte	0x04, 0x12
        /*09da*/ 	.short	(.L_465 - .L_464)
	.align		4
.L_464:
        /*09dc*/ 	.word	index@(_ZN2at6native18elementwise_kernelILi128ELi4EZNS0_15gpu_kernel_implIZZZNS0_61_GLOBAL__N__132982cb_23_ActivationSiluKernel_cu_9e10b42f_311311silu_kernelERNS_18TensorIteratorBaseEENKUlvE_clEvENKUlvE3_clEvEUlN3c104HalfEE_EEvS5_RKT_EUliE_EEviT1_)
        /*09e0*/ 	.word	0x00000000


	//----- nvinfo : EIATTR_MIN_STACK_SIZE
	.align		4
.L_465:
        /*09e4*/ 	.byte	0x04, 0x12
        /*09e6*/ 	.short	(.L_467 - .L_466)
	.align		4
.L_466:
        /*09e8*/ 	.word	index@(_ZN2at6native27unrolled_elementwise_kernelIZZZNS0_61_GLOBAL__N__132982cb_23_ActivationSiluKernel_cu_9e10b42f_311311silu_kernelERNS_18TensorIteratorBaseEENKUlvE_clEvENKUlvE3_clEvEUlN3c104HalfEE_St5arrayIPcLm2EELi4E23TrivialOffsetCalculatorILi1EjESE_NS0_6memory12LoadWithCastILi1EEENSF_13StoreWithCastILi1EEEEEviT_T0_T2_T3_T4_T5_)
        /*09ec*/ 	.word	0x00000000


	//----- nvinfo : EIATTR_MIN_STACK_SIZE
	.align		4
.L_467:
        /*09f0*/ 	.byte	0x04, 0x12
        /*09f2*/ 	.short	(.L_469 - .L_468)
	.align		4
.L_468:
        /*09f4*/ 	.word	index@(_ZN2at6native18elementwise_kernelILi128ELi4EZNS0_22gpu_kernel_impl_nocastIZZZNS0_61_GLOBAL__N__132982cb_23_ActivationSiluKernel_cu_9e10b42f_311311silu_kernelERNS_18TensorIteratorBaseEENKUlvE_clEvENKUlvE3_clEvEUlN3c104HalfEE_EEvS5_RKT_EUliE_EEviT1_)
        /*09f8*/ 	.word	0x00000000


	//----- nvinfo : EIATTR_MIN_STACK_SIZE
	.align		4
.L_469:
        /*09fc*/ 	.byte	0x04, 0x12
        /*09fe*/ 	.short	(.L_471 - .L_470)
	.align		4
.L_470:
        /*0a00*/ 	.word	index@(_ZN2at6native27unrolled_elementwise_kernelIZZZNS0_61_GLOBAL__N__132982cb_23_ActivationSiluKernel_cu_9e10b42f_311311silu_kernelERNS_18TensorIteratorBaseEENKUlvE_clEvENKUlvE3_clEvEUlN3c104HalfEE_St5arrayIPcLm2EELi4E23TrivialOffsetCalculatorILi1EjESE_NS0_6memory15LoadWithoutCastENSF_16StoreWithoutCastEEEviT_T0_T2_T3_T4_T5_)
        /*0a04*/ 	.word	0x00000000


	//----- nvinfo : EIATTR_MIN_STACK_SIZE
	.align		4
.L_471:
        /*0a08*/ 	.byte	0x04, 0x12
        /*0a0a*/ 	.short	(.L_473 - .L_472)
	.align		4
.L_472:
        /*0a0c*/ 	.word	index@(_ZN2at6native29vectorized_elementwise_kernelILi2EZZZNS0_61_GLOBAL__N__132982cb_23_ActivationSiluKernel_cu_9e10b42f_311311silu_kernelERNS_18TensorIteratorBaseEENKUlvE_clEvENKUlvE3_clEvEUlN3c104HalfEE_St5arrayIPcLm2EEEEviT0_T1_)
        /*0a10*/ 	.word	0x00000000


	//----- nvinfo : EIATTR_MIN_STACK_SIZE
	.align		4
.L_473:
        /*0a14*/ 	.byte	0x04, 0x12
        /*0a16*/ 	.short	(.L_475 - .L_474)
	.align		4
.L_474:
        /*0a18*/ 	.word	index@(_ZN2at6native29vectorized_elementwise_kernelILi4EZZZNS0_61_GLOBAL__N__132982cb_23_ActivationSiluKernel_cu_9e10b42f_311311silu_kernelERNS_18TensorIteratorBaseEENKUlvE_clEvENKUlvE3_clEvEUlN3c104HalfEE_St5arrayIPcLm2EEEEviT0_T1_)
        /*0a1c*/ 	.word	0x00000000


	//----- nvinfo : EIATTR_MIN_STACK_SIZE
	.align		4
.L_475:
        /*0a20*/ 	.byte	0x04, 0x12
        /*0a22*/ 	.short	(.L_477 - .L_476)
	.align		4
.L_476:
        /*0a24*/ 	.word	index@(_ZN2at6native29vectorized_elementwise_kernelILi8EZZZNS0_61_GLOBAL__N__132982cb_23_ActivationSiluKernel_cu_9e10b42f_311311silu_kernelERNS_18TensorIteratorBaseEENKUlvE_clEvENKUlvE3_clEvEUlN3c104HalfEE_St5arrayIPcLm2EEEEviT0_T1_)
        /*0a28*/ 	.word	0x00000000


	//----- nvinfo : EIATTR_MIN_STACK_SIZE
	.align		4
.L_477:
        /*0a2c*/ 	.byte	0x04, 0x12
        /*0a2e*/ 	.short	(.L_479 - .L_478)
	.align		4
.L_478:
        /*0a30*/ 	.word	index@(_ZN2at6native18elementwise_kernelILi128ELi4EZNS0_15gpu_kernel_implIZZZNS0_61_GLOBAL__N__132982cb_23_ActivationSiluKernel_cu_9e10b42f_311311silu_kernelERNS_18TensorIteratorBaseEENKUlvE_clEvENKUlvE2_clEvEUlN3c107complexIfEEE_EEvS5_RKT_EUliE_EEviT1_)
        /*0a34*/ 	.word	0x00000000


	//----- nvinfo : EIATTR_MIN_STACK_SIZE
	.align		4
.L_479:
        /*0a38*/ 	.byte	0x04, 0x12
        /*0a3a*/ 	.short	(.L_481 - .L_480)
	.align		4
.L_480:
        /*0a3c*/ 	.word	index@(_ZN2at6native27unrolled_elementwise_kernelIZZZNS0_61_GLOBAL__N__132982cb_23_ActivationSiluKernel_cu_9e10b42f_311311silu_kernelERNS_18TensorIteratorBaseEENKUlvE_clEvENKUlvE2_clEvEUlN3c107complexIfEEE_St5arrayIPcLm2EELi4E23TrivialOffsetCalculatorILi1EjESF_NS0_6memory12LoadWithCastILi1EEENSG_13StoreWithCastILi1EEEEEviT_T0_T2_T3_T4_T5_)
        /*0a40*/ 	.word	0x00000000


	//----- nvinfo : EIATTR_MIN_STACK_SIZE
	.align		4
.L_481:
        /*0a44*/ 	.byte	0x04, 0x12
        /*0a46*/ 	.short	(.L_483 - .L_482)
	.align		4
.L_482:
        /*0a48*/ 	.word	index@(_ZN2at6native18elementwise_kernelILi128ELi2EZNS0_22gpu_kernel_impl_nocastIZZZNS0_61_GLOBAL__N__132982cb_23_ActivationSiluKernel_cu_9e10b42f_311311silu_kernelERNS_18TensorIteratorBaseEENKUlvE_clEvENKUlvE2_clEvEUlN3c107complexIfEEE_EEvS5_RKT_EUliE_EEviT1_)
        /*0a4c*/ 	.word	0x00000000


	//----- nvinfo : EIATTR_MIN_STACK_SIZE
	.align		4
.L_483:
        /*0a50*/ 	.byte	0x04, 0x12
        /*0a52*/ 	.short	(.L_485 - .L_484)
	.align		4
.L_484:
        /*0a54*/ 	.word	index@(_ZN2at6native27unrolled_elementwise_kernelIZZZNS0_61_GLOBAL__N__132982cb_23_ActivationSiluKernel_cu_9e10b42f_311311silu_kernelERNS_18TensorIteratorBaseEENKUlvE_clEvENKUlvE2_clEvEUlN3c107complexIfEEE_St5arrayIPcLm2EELi4E23TrivialOffsetCalculatorILi1EjESF_NS0_6memory15LoadWithoutCastENSG_16StoreWithoutCastEEEviT_T0_T2_T3_T4_T5_)
        /*0a58*/ 	.word	0x00000000


	//----- nvinfo : EIATTR_MIN_STACK_SIZE
	.align		4
.L_485:
        /*0a5c*/ 	.byte	0x04, 0x12
        /*0a5e*/ 	.short	(.L_487 - .L_486)
	.align		4
.L_486:
        /*0a60*/ 	.word	index@(_ZN2at6native29vectorized_elementwise_kernelILi2EZZZNS0_61_GLOBAL__N__132982cb_23_ActivationSiluKernel_cu_9e10b42f_311311silu_kernelERNS_18TensorIteratorBaseEENKUlvE_clEvENKUlvE2_clEvEUlN3c107complexIfEEE_St5arrayIPcLm2EEEEviT0_T1_)
        /*0a64*/ 	.word	0x00000000


	//----- nvinfo : EIATTR_MIN_STACK_SIZE
	.align		4
.L_487:
        /*0a68*/ 	.byte	0x04, 0x12
        /*0a6a*/ 	.short	(.L_489 - .L_488)
	.align		4
.L_488:
        /*0a6c*/ 	.word	index@(_ZN2at6native29vectorized_elementwise_kernelILi4EZZZNS0_61_GLOBAL__N__132982cb_23_ActivationSiluKernel_cu_9e10b42f_311311silu_kernelERNS_18TensorIteratorBaseEENKUlvE_clEvENKUlvE2_clEvEUlN3c107complexIfEEE_St5arrayIPcLm2EEEEviT0_T1_)
        /*0a70*/ 	.word	0x00000000


	//----- nvinfo : EIATTR_MIN_STACK_SIZE
	.align		4
.L_489:
        /*0a74*/ 	.byte	0x04, 0x12
        /*0a76*/ 	.short	(.L_491 - .L_490)
	.align		4
.L_490:
        /*0a78*/ 	.word	index@(_ZN2at6native29vectorized_elementwise_kernelILi8EZZZNS0_61_GLOBAL__N__132982cb_23_ActivationSiluKernel_cu_9e10b42f_311311silu_kernelERNS_18TensorIteratorBaseEENKUlvE_clEvENKUlvE2_clEvEUlN3c107complexIfEEE_St5arrayIPcLm2EEEEviT0_T1_)
        /*0a7c*/ 	.word	0x00000000


	//----- nvinfo : EIATTR_MIN_STACK_SIZE
	.align		4
.L_491:
        /*0a80*/ 	.byte	0x04, 0x12
        /*0a82*/ 	.short	(.L_493 - .L_492)
	.align		4
.L_492:
        /*0a84*/ 	.word	index@(_ZN2at6native18elementwise_kernelILi128ELi4EZNS0_15gpu_kernel_implIZZZNS0_61_GLOBAL__N__132982cb_23_ActivationSiluKernel_cu_9e10b42f_311311silu_kernelERNS_18TensorIteratorBaseEENKUlvE_clEvENKUlvE1_clEvEUlN3c107complexIdEEE_EEvS5_RKT_EUliE_EEviT1_)
        /*0a88*/ 	.word	0x00000028


	//----- nvinfo : EIATTR_MIN_STACK_SIZE
	.align		4
.L_493:
        /*0a8c*/ 	.byte	0x04, 0x12
        /*0a8e*/ 	.short	(.L_495 - .L_494)
	.align		4
.L_494:
        /*0a90*/ 	.word	index@(_ZN2at6native27unrolled_elementwise_kernelIZZZNS0_61_GLOBAL__N__132982cb_23_ActivationSiluKernel_cu_9e10b42f_311311silu_kernelERNS_18TensorIteratorBaseEENKUlvE_clEvENKUlvE1_clEvEUlN3c107complexIdEEE_St5arrayIPcLm2EELi4E23TrivialOffsetCalculatorILi1EjESF_NS0_6memory12LoadWithCastILi1EEENSG_13StoreWithCastILi1EEEEEviT_T0_T2_T3_T4_T5_)
        /*0a94*/ 	.word	0x00000028


	//----- nvinfo : EIATTR_MIN_STACK_SIZE
	.align		4
.L_495:
        /*0a98*/ 	.byte	0x04, 0x12
        /*0a9a*/ 	.short	(.L_497 - .L_496)
	.align		4
.L_496:
        /*0a9c*/ 	.word	index@(_ZN2at6native18elementwise_kernelILi128ELi2EZNS0_22gpu_kernel_impl_nocastIZZZNS0_61_GLOBAL__N__132982cb_23_ActivationSiluKernel_cu_9e10b42f_311311silu_kernelERNS_18TensorIteratorBaseEENKUlvE_clEvENKUlvE1_clEvEUlN3c107complexIdEEE_EEvS5_RKT_EUliE_EEviT1_)
        /*0aa0*/ 	.word	0x00000028


	//----- nvinfo : EIATTR_MIN_STACK_SIZE
	.align		4
.L_497:
        /*0aa4*/ 	.byte	0x04, 0x12
        /*0aa6*/ 	.short	(.L_499 - .L_498)
	.align		4
.L_498:
        /*0aa8*/ 	.word	index@(_ZN2at6native27unrolled_elementwise_kernelIZZZNS0_61_GLOBAL__N__132982cb_23_ActivationSiluKernel_cu_9e10b42f_311311silu_kernelERNS_18TensorIteratorBaseEENKUlvE_clEvENKUlvE1_clEvEUlN3c107complexIdEEE_St5arrayIPcLm2EELi4E23TrivialOffsetCalculatorILi1EjESF_NS0_6memory15LoadWithoutCastENSG_16StoreWithoutCastEEEviT_T0_T2_T3_T4_T5_)
        /*0aac*/ 	.word	0x00000028


	//----- nvinfo : EIATTR_MIN_STACK_SIZE
	.align		4
.L_499:
        /*0ab0*/ 	.byte	0x04, 0x12
        /*0ab2*/ 	.short	(.L_501 - .L_500)
	.align		4
.L_500:
        /*0ab4*/ 	.word	index@(_ZN2at6native29vectorized_elementwise_kernelILi2EZZZNS0_61_GLOBAL__N__132982cb_23_ActivationSiluKernel_cu_9e10b42f_311311silu_kernelERNS_18TensorIteratorBaseEENKUlvE_clEvENKUlvE1_clEvEUlN3c107complexIdEEE_St5arrayIPcLm2EEEEviT0_T1_)
        /*0ab8*/ 	.word	0x00000028


	//----- nvinfo : EIATTR_MIN_STACK_SIZE
	.align		4
.L_501:
        /*0abc*/ 	.byte	0x04, 0x12
        /*0abe*/ 	.short	(.L_503 - .L_502)
	.align		4
.L_502:
        /*0ac0*/ 	.word	index@(_ZN2at6native29vectorized_elementwise_kernelILi4EZZZNS0_61_GLOBAL__N__132982cb_23_ActivationSiluKernel_cu_9e10b42f_311311silu_kernelERNS_18TensorIteratorBaseEENKUlvE_clEvENKUlvE1_clEvEUlN3c107complexIdEEE_St5arrayIPcLm2EEEEviT0_T1_)
        /*0ac4*/ 	.word	0x00000028


	//----- nvinfo : EIATTR_MIN_STACK_SIZE
	.align		4
.L_503:
        /*0ac8*/ 	.byte	0x04, 0x12
        /*0aca*/ 	.short	(.L_505 - .L_504)
	.align		4
.L_504:
        /*0acc*/ 	.word	index@(_ZN2at6native29vectorized_elementwise_kernelILi8EZZZNS0_61_GLOBAL__N__132982cb_23_ActivationSiluKernel_cu_9e10b42f_311311silu_kernelERNS_18TensorIteratorBaseEENKUlvE_clEvENKUlvE1_clEvEUlN3c107complexIdEEE_St5arrayIPcLm2EEEEviT0_T1_)
        /*0ad0*/ 	.word	0x00000028


	//----- nvinfo : EIATTR_MIN_STACK_SIZE
	.align		4
.L_505:
        /*0ad4*/ 	.byte	0x04, 0x12
        /*0ad6*/ 	.short	(.L_507 - .L_506)
	.align		4
.L_506:
        /*0ad8*/ 	.word	index@(_ZN2at6native18elementwise_kernelILi128ELi4EZNS0_15gpu_kernel_implIZZZNS0_61_GLOBAL__N__132982cb_23_ActivationSiluKernel_cu_9e10b42f_311311silu_kernelERNS_18TensorIteratorBaseEENKUlvE_clEvENKUlvE0_clEvEUlfE_EEvS5_RKT_EUliE_EEviT1_)
        /*0adc*/ 	.word	0x00000000


	//----- nvinfo : EIATTR_MIN_STACK_SIZE
	.align		4
.L_507:
        /*0ae0*/ 	.byte	0x04, 0x12
        /*0ae2*/ 	.short	(.L_509 - .L_508)
	.align		4
.L_508:
        /*0ae4*/ 	.word	index@(_ZN2at6native27unrolled_elementwise_kernelIZZZNS0_61_GLOBAL__N__132982cb_23_ActivationSiluKernel_cu_9e10b42f_311311silu_kernelERNS_18TensorIteratorBaseEENKUlvE_clEvENKUlvE0_clEvEUlfE_St5arrayIPcLm2EELi4E23TrivialOffsetCalculatorILi1EjESC_NS0_6memory12LoadWithCastILi1EEENSD_13StoreWithCastILi1EEEEEviT_T0_T2_T3_T4_T5_)
        /*0ae8*/ 	.word	0x00000000


	//----- nvinfo : EIATTR_MIN_STACK_SIZE
	.align		4
.L_509:
        /*0aec*/ 	.byte	0x04, 0x12
        /*0aee*/ 	.short	(.L_511 - .L_510)
	.align		4
.L_510:
        /*0af0*/ 	.word	index@(_ZN2at6native18elementwise_kernelILi128ELi2EZNS0_22gpu_kernel_impl_nocastIZZZNS0_61_GLOBAL__N__132982cb_23_ActivationSiluKernel_cu_9e10b42f_311311silu_kernelERNS_18TensorIteratorBaseEENKUlvE_clEvENKUlvE0_clEvEUlfE_EEvS5_RKT_EUliE_EEviT1_)
        /*0af4*/ 	.word	0x00000000


	//----- nvinfo : EIATTR_MIN_STACK_SIZE
	.align		4
.L_511:
        /*0af8*/ 	.byte	0x04, 0x12
        /*0afa*/ 	.short	(.L_513 - .L_512)
	.align		4
.L_512:
        /*0afc*/ 	.word	index@(_ZN2at6native27unrolled_elementwise_kernelIZZZNS0_61_GLOBAL__N__132982cb_23_ActivationSiluKernel_cu_9e10b42f_311311silu_kernelERNS_18TensorIteratorBaseEENKUlvE_clEvENKUlvE0_clEvEUlfE_St5arrayIPcLm2EELi4E23TrivialOffsetCalculatorILi1EjESC_NS0_6memory15LoadWithoutCastENSD_16StoreWithoutCastEEEviT_T0_T2_T3_T4_T5_)
        /*0b00*/ 	.word	0x00000000


	//----- nvinfo : EIATTR_MIN_STACK_SIZE
	.align		4
.L_513:
        /*0b04*/ 	.byte	0x04, 0x12
        /*0b06*/ 	.short	(.L_515 - .L_514)
	.align		4
.L_514:
        /*0b08*/ 	.word	index@(_ZN2at6native29vectorized_elementwise_kernelILi2EZZZNS0_61_GLOBAL__N__132982cb_23_ActivationSiluKernel_cu_9e10b42f_311311silu_kernelERNS_18TensorIteratorBaseEENKUlvE_clEvENKUlvE0_clEvEUlfE_St5arrayIPcLm2EEEEviT0_T1_)
        /*0b0c*/ 	.word	0x00000000


	//----- nvinfo : EIATTR_MIN_STACK_SIZE
	.align		4
.L_515:
        /*0b10*/ 	.byte	0x04, 0x12
        /*0b12*/ 	.short	(.L_517 - .L_516)
	.align		4
.L_516:
        /*0b14*/ 	.word	index@(_ZN2at6native29vectorized_elementwise_kernelILi4EZZZNS0_61_GLOBAL__N__132982cb_23_ActivationSiluKernel_cu_9e10b42f_311311silu_kernelERNS_18TensorIteratorBaseEENKUlvE_clEvENKUlvE0_clEvEUlfE_St5arrayIPcLm2EEEEviT0_T1_)
        /*0b18*/ 	.word	0x00000000


	//----- nvinfo : EIATTR_MIN_STACK_SIZE
	.align		4
.L_517:
        /*0b1c*/ 	.byte	0x04, 0x12
        /*0b1e*/ 	.short	(.L_519 - .L_518)
	.align		4
.L_518:
        /*0b20*/ 	.word	index@(_ZN2at6native29vectorized_elementwise_kernelILi8EZZZNS0_61_GLOBAL__N__132982cb_23_ActivationSiluKernel_cu_9e10b42f_311311silu_kernelERNS_18TensorIteratorBaseEENKUlvE_clEvENKUlvE0_clEvEUlfE_St5arrayIPcLm2EEEEviT0_T1_)
        /*0b24*/ 	.word	0x00000000


	//----- nvinfo : EIATTR_MIN_STACK_SIZE
	.align		4
.L_519:
        /*0b28*/ 	.byte	0x04, 0x12
        /*0b2a*/ 	.short	(.L_521 - .L_520)
	.align		4
.L_520:
        /*0b2c*/ 	.word	index@(_ZN2at6native18elementwise_kernelILi128ELi4EZNS0_15gpu_kernel_implIZZZNS0_61_GLOBAL__N__132982cb_23_ActivationSiluKernel_cu_9e10b42f_311311silu_kernelERNS_18TensorIteratorBaseEENKUlvE_clEvENKUlvE_clEvEUldE_EEvS5_RKT_EUliE_EEviT1_)
        /*0b30*/ 	.word	0x00000000


	//----- nvinfo : EIATTR_MIN_STACK_SIZE
	.align		4
.L_521:
        /*0b34*/ 	.byte	0x04, 0x12
        /*0b36*/ 	.short	(.L_523 - .L_522)
	.align		4
.L_522:
        /*0b38*/ 	.word	index@(_ZN2at6native27unrolled_elementwise_kernelIZZZNS0_61_GLOBAL__N__132982cb_23_ActivationSiluKernel_cu_9e10b42f_311311silu_kernelERNS_18TensorIteratorBaseEENKUlvE_clEvENKUlvE_clEvEUldE_St5arrayIPcLm2EELi4E23TrivialOffsetCalculatorILi1EjESC_NS0_6memory12LoadWithCastILi1EEENSD_13StoreWithCastILi1EEEEEviT_T0_T2_T3_T4_T5_)
        /*0b3c*/ 	.word	0x00000000


	//----- nvinfo : EIATTR_MIN_STACK_SIZE
	.align		4
.L_523:
        /*0b40*/ 	.byte	0x04, 0x12
        /*0b42*/ 	.short	(.L_525 - .L_524)
	.align		4
.L_524:
        /*0b44*/ 	.word	index@(_ZN2at6native18elementwise_kernelILi128ELi2EZNS0_22gpu_kernel_impl_nocastIZZZNS0_61_GLOBAL__N__132982cb_23_ActivationSiluKernel_cu_9e10b42f_311311silu_kernelERNS_18TensorIteratorBaseEENKUlvE_clEvENKUlvE_clEvEUldE_EEvS5_RKT_EUliE_EEviT1_)
        /*0b48*/ 	.word	0x00000000


	//----- nvinfo : EIATTR_MIN_STACK_SIZE
	.align		4
.L_525:
        /*0b4c*/ 	.byte	0x04, 0x12
        /*0b4e*/ 	.short	(.L_527 - .L_526)
	.align		4
.L_526:
        /*0b50*/ 	.word	index@(_ZN2at6native27unrolled_elementwise_kernelIZZZNS0_61_GLOBAL__N__132982cb_23_ActivationSiluKernel_cu_9e10b42f_311311silu_kernelERNS_18TensorIteratorBaseEENKUlvE_clEvENKUlvE_clEvEUldE_St5arrayIPcLm2EELi4E23TrivialOffsetCalculatorILi1EjESC_NS0_6memory15LoadWithoutCastENSD_16StoreWithoutCastEEEviT_T0_T2_T3_T4_T5_)
        /*0b54*/ 	.word	0x00000000


	//----- nvinfo : EIATTR_MIN_STACK_SIZE
	.align		4
.L_527:
        /*0b58*/ 	.byte	0x04, 0x12
        /*0b5a*/ 	.short	(.L_529 - .L_528)
	.align		4
.L_528:
        /*0b5c*/ 	.word	index@(_ZN2at6native29vectorized_elementwise_kernelILi2EZZZNS0_61_GLOBAL__N__132982cb_23_ActivationSiluKernel_cu_9e10b42f_311311silu_kernelERNS_18TensorIteratorBaseEENKUlvE_clEvENKUlvE_clEvEUldE_St5arrayIPcLm2EEEEviT0_T1_)
        /*0b60*/ 	.word	0x00000000


	//----- nvinfo : EIATTR_MIN_STACK_SIZE
	.align		4
.L_529:
        /*0b64*/ 	.byte	0x04, 0x12
        /*0b66*/ 	.short	(.L_531 - .L_530)
	.align		4
.L_530:
        /*0b68*/ 	.word	index@(_ZN2at6native29vectorized_elementwise_kernelILi4EZZZNS0_61_GLOBAL__N__132982cb_23_ActivationSiluKernel_cu_9e10b42f_311311silu_kernelERNS_18TensorIteratorBaseEENKUlvE_clEvENKUlvE_clEvEUldE_St5arrayIPcLm2EEEEviT0_T1_)
        /*0b6c*/ 	.word	0x00000000


	//----- nvinfo : EIATTR_MIN_STACK_SIZE
	.align		4
.L_531:
        /*0b70*/ 	.byte	0x04, 0x12
        /*0b72*/ 	.short	(.L_533 - .L_532)
	.align		4
.L_532:
        /*0b74*/ 	.word	index@(_ZN2at6native29vectorized_elementwise_kernelILi8EZZZNS0_61_GLOBAL__N__132982cb_23_ActivationSiluKernel_cu_9e10b42f_311311silu_kernelERNS_18TensorIteratorBaseEENKUlvE_clEvENKUlvE_clEvEUldE_St5arrayIPcLm2EEEEviT0_T1_)
        /*0b78*/ 	.word	0x00000000
.L_533:


//--------------------- .nv.compat                --------------------------
	.section	.nv.compat,"",@"SHT_CUDA_COMPAT_INFO"
	.align	4
        /*0000*/ 	.byte	0x02, 0x09, 0x01, 0x00, 0x02, 0x02, 0x01, 0x00, 0x02, 0x05, 0x05, 0x00, 0x03, 0x07, 0x01, 0x01
        /*0010*/ 	.byte	0x02, 0x03, 0x00, 0x00, 0x02, 0x06, 0x01, 0x00, 0x04, 0x0b, 0x08, 0x00, 0x01, 0x00, 0x00, 0x00
        /*0020*/ 	.byte	0x00, 0x00, 0x00, 0x00


//--------------------- .nv.info._ZN2at6native18elementwise_kernelILi128ELi4EZNS0_15gpu_kernel_implIZZZNS0_61_GLOBAL__N__132982cb_23_ActivationSiluKernel_cu_9e10b42f_311320silu_backward_kernelERNS_18TensorIteratorBaseEENKUlvE_clEvENKUlvE2_clEvEUlN3c108BFloat16ES9_E_EEvS5_RKT_EUliE_EEviT1_ --------------------------
	.section	.nv.info._ZN2at6native18elementwise_kernelILi128ELi4EZNS0_15gpu_kernel_implIZZZNS0_61_GLOBAL__N__132982cb_23_ActivationSiluKernel_cu_9e10b42f_311320silu_backward_kernelERNS_18TensorIteratorBaseEENKUlvE_clEvENKUlvE2_clEvEUlN3c108BFloat16ES9_E_EEvS5_RKT_EUliE_EEviT1_,"",@"SHT_CUDA_INFO"
	.sectionflags	@""
	.align	4


	//----- nvinfo : EIATTR_CUDA_API_VERSION
	.align		4
        /*0000*/ 	.byte	0x04, 0x37
        /*0002*/ 	.short	(.L_535 - .L_534)
.L_534:
        /*0004*/ 	.word	0x00000082


	//----- nvinfo : EIATTR_KPARAM_INFO
	.align		4
.L_535:
        /*0008*/ 	.byte	0x04, 0x17
        /*000a*/ 	.short	(.L_537 - .L_536)
.L_536:
        /*000c*/ 	.word	0x00000000
        /*0010*/ 	.short	0x0001
        /*0012*/ 	.short	0x0008
        /*0014*/ 	.byte	0x00, 0xf0, 0x21, 0x0a


	//----- nvinfo : EIATTR_KPARAM_INFO
	.align		4
.L_537:
        /*0018*/ 	.byte	0x04, 0x17
        /*001a*/ 	.short	(.L_539 - .L_538)
.L_538:
        /*001c*/ 	.word	0x00000000
        /*0020*/ 	.short	0x0000
        /*0022*/ 	.short	0x0000
        /*0024*/ 	.byte	0x00, 0xf0, 0x11, 0x00


	//----- nvinfo : EIATTR_SPARSE_MMA_MASK
	.align		4
.L_539:
        /*0028*/ 	.byte	0x03, 0x50
        /*002a*/ 	.short	0x0000


	//----- nvinfo : EIATTR_MAXREG_COUNT
	.align		4
        /*002c*/ 	.byte	0x03, 0x1b
        /*002e*/ 	.short	0x0080


	//----- nvinfo : EIATTR_EXTERNS
	.align		4
        /*0030*/ 	.byte	0x04, 0x0f
        /*0032*/ 	.short	(.L_541 - .L_540)


	//   ....[0]....
	.align		4
.L_540:
        /*0034*/ 	.word	index@(__assertfail)


	//----- nvinfo : EIATTR_MERCURY_ISA_VERSION
	.align		4
.L_541:
        /*0038*/ 	.byte	0x03, 0x5f
        /*003a*/ 	.short	0x0101


	//----- nvinfo : EIATTR_VRC_CTA_INIT_COUNT
	.align		4
        /*003c*/ 	.byte	0x02, 0x4a
	.zero		1
	.zero		1


	//----- nvinfo : EIATTR_SYSCALL_OFFSETS
	.align		4
        /*0040*/ 	.byte	0x04, 0x46
        /*0042*/ 	.short	(.L_543 - .L_542)


	//   ....[0]....
.L_542:
        /*0044*/ 	.word	0x00002630


	//   ....[1]....
        /*0048*/ 	.word	0x000035d0


	//   ....[2]....
        /*004c*/ 	.word	0x00004560


	//   ....[3]....
        /*0050*/ 	.word	0x00006d30


	//   ....[4]....
        /*0054*/ 	.word	0x00007cc0


	//   ....[5]....
        /*0058*/ 	.word	0x00008aa0


	//   ....[6]....
        /*005c*/ 	.word	0x0000b360


	//   ....[7]....
        /*0060*/ 	.word	0x0000c2f0


	//   ....[8]....
        /*0064*/ 	.word	0x0000d0d0


	//   ....[9]....
        /*0068*/ 	.word	0x0000f9b0


	//   ....[10]....
        /*006c*/ 	.word	0x00010940


	//   ....[11]....
        /*0070*/ 	.word	0x000116f0


	//----- nvinfo : EIATTR_EXIT_INSTR_OFFSETS
	.align		4
.L_543:
        /*0074*/ 	.byte	0x04, 0x1c
        /*0076*/ 	.short	(.L_545 - .L_544)


	//   ....[0]....
.L_544:
        /*0078*/ 	.word	0x0000d390


	//   ....[1]....
        /*007c*/ 	.word	0x00010b70


	//   ....[2]....
        /*0080*/ 	.word	0x00010bb0


	//   ....[3]....
        /*0084*/ 	.word	0x00010c50


	//   ....[4]....
        /*0088*/ 	.word	0x00010c90


	//   ....[5]....
        /*008c*/ 	.word	0x00010cd0


	//   ....[6]....
        /*0090*/ 	.word	0x00010d60


	//   ....[7]....
        /*0094*/ 	.word	0x00010da0


	//   ....[8]....
        /*0098*/ 	.word	0x00010e40


	//   ....[9]....
        /*009c*/ 	.word	0x00010e90


	//   ....[10]....
        /*00a0*/ 	.word	0x00010ee0


	//   ....[11]....
        /*00a4*/ 	.word	0x00010fc0


	//   ....[12]....
        /*00a8*/ 	.word	0x00011130


	//   ....[13]....
        /*00ac*/ 	.word	0x000112a0


	//   ....[14]....
        /*00b0*/ 	.word	0x00011400


	//   ....[15]....
        /*00b4*/ 	.word	0x00011440


	//   ....[16]....
        /*00b8*/ 	.word	0x00011480


	//   ....[17]....
        /*00bc*/ 	.word	0x00011530


	//   ....[18]....
        /*00c0*/ 	.word	0x00011590


	//   ....[19]....
        /*00c4*/ 	.word	0x00011700


	//   ....[20]....
        /*00c8*/ 	.word	0x00011810


	//   ....[21]....
        /*00cc*/ 	.word	0x00011950


	//   ....[22]....
        /*00d0*/ 	.word	0x00011970


	//----- nvinfo : EIATTR_MAX_THREADS
	.align		4
.L_545:
        /*00d4*/ 	.byte	0x04, 0x05
        /*00d6*/ 	.short	(.L_547 - .L_546)
.L_546:
        /*00d8*/ 	.word	0x00000080
        /*00dc*/ 	.word	0x00000001
        /*00e0*/ 	.word	0x00000001


	//----- nvinfo : EIATTR_CRS_STACK_SIZE
	.align		4
.L_547:
        /*00e4*/ 	.byte	0x04, 0x1e
        /*00e6*/ 	.short	(.L_549 - .L_548)
.L_548:
        /*00e8*/ 	.word	0x00000000


	//----- nvinfo : EIATTR_CBANK_PARAM_SIZE
	.align		4
.L_549:
        /*00ec*/ 	.byte	0x03, 0x19
        /*00ee*/ 	.short	0x0290


	//----- nvinfo : EIATTR_PARAM_CBANK
	.align		4
        /*00f0*/ 	.byte	0x04, 0x0a
        /*00f2*/ 	.short	(.L_551 - .L_550)
	.align		4
.L_550:
        /*00f4*/ 	.word	index@(.nv.constant0._ZN2at6native18elementwise_kernelILi128ELi4EZNS0_15gpu_kernel_implIZZZNS0_61_GLOBAL__N__132982cb_23_ActivationSiluKernel_cu_9e10b42f_311320silu_backward_kernelERNS_18TensorIteratorBaseEENKUlvE_clEvENKUlvE2_clEvEUlN3c108BFloat16ES9_E_EEvS5_RKT_EUliE_EEviT1_)
        /*00f8*/ 	.short	0x0380
        /*00fa*/ 	.short	0x0290


	//----- nvinfo : EIATTR_SW_WAR
	.align		4
.L_551:
        /*00fc*/ 	.byte	0x04, 0x36
        /*00fe*/ 	.short	(.L_553 - .L_552)
.L_552:
        /*0100*/ 	.word	0x00000008
.L_553:


//--------------------- .nv.info._ZN2at6native27unrolled_elementwise_kernelIZZZNS0_61_GLOBAL__N__132982cb_23_ActivationSiluKernel_cu_9e10b42f_311320silu_backward_kernelERNS_18TensorIteratorBaseEENKUlvE_clEvENKUlvE2_clEvEUlN3c108BFloat16ES8_E_St5arrayIPcLm3EELi4E23TrivialOffsetCalculatorILi2EjESD_ILi1EjENS0_6memory12LoadWithCastILi2EEENSG_13StoreWithCastILi1EEEEEviT_T0_T2_T3_T4_T5_ --------------------------
	.section	.nv.info._ZN2at6native27unrolled_elementwise_kernelIZZZNS0_61_GLOBAL__N__132982cb_23_ActivationSiluKernel_cu_9e10b42f_311320silu_backward_kernelERNS_18TensorIteratorBaseEENKUlvE_clEvENKUlvE2_clEvEUlN3c108BFloat16ES8_E_St5arrayIPcLm3EELi4E23TrivialOffsetCalculatorILi2EjESD_ILi1EjENS0_6memory12LoadWithCastILi2EEENSG_13StoreWithCastILi1EEEEEviT_T0_T2_T3_T4_T5_,"",@"SHT_CUDA_INFO"
	.sectionflags	@""
	.align	4


	//----- nvinfo : EIATTR_CUDA_API_VERSION
	.align		4
        /*0000*/ 	.byte	0x04, 0x37
        /*0002*/ 	.short	(.L_555 - .L_554)
.L_554:
        /*0004*/ 	.word	0x00000082


	//----- nvinfo : EIATTR_KPARAM_INFO
	.align		4
.L_555:
        /*0008*/ 	.byte	0x04, 0x17
        /*000a*/ 	.short	(.L_557 - .L_556)
.L_556:
        /*000c*/ 	.word	0x00000000
        /*0010*/ 	.short	0x0006
        /*0012*/ 	.short	0x0030
        /*0014*/ 	.byte	0x00, 0xf0, 0x21, 0x00


	//----- nvinfo : EIATTR_KPARAM_INFO
	.align		4
.L_557:
        /*0018*/ 	.byte	0x04, 0x17
        /*001a*/ 	.short	(.L_559 - .L_558)
.L_558:
        /*001c*/ 	.word	0x00000000
        /*0020*/ 	.short	0x0005
        /*0022*/ 	.short	0x0024
        /*0024*/ 	.byte	0x00, 0xf0, 0x31, 0x00


	//----- nvinfo : EIATTR_KPARAM_INFO
	.align		4
.L_559:
        /*0028*/ 	.byte	0x04, 0x17
        /*002a*/ 	.short	(.L_561 - .L_560)
.L_560:
        /*002c*/ 	.word	0x00000000
        /*0030*/ 	.short	0x0004
        /*0032*/ 	.short	0x0021
        /*0034*/ 	.byte	0x00, 0xf0, 0x05, 0x00


	//----- nvinfo : EIATTR_KPARAM_INFO
	.align		4
.L_561:
        /*0038*/ 	.byte	0x04, 0x17
        /*003a*/ 	.short	(.L_563 - .L_562)
.L_562:
        /*003c*/ 	.word	0x00000000
        /*0040*/ 	.short	0x0003
        /*0042*/ 	.short	0x0020
        /*0044*/ 	.byte	0x00, 0xf0, 0x05, 0x00


	//----- nvinfo : EIATTR_KPARAM_INFO
	.align		4
.L_563:
        /*0048*/ 	.byte	0x04, 0x17
        /*004a*/ 	.short	(.L_565 - .L_564)
.L_564:
        /*004c*/ 	.word	0x00000000
        /*0050*/ 	.short	0x0002
        /*0052*/ 	.short	0x0008
        /*0054*/ 	.byte	0x00, 0xf0, 0x61, 0x00


	//----- nvinfo : EIATTR_KPARAM_INFO
	.align		4
.L_565:
        /*0058*/ 	.byte	0x04, 0x17
        /*005a*/ 	.short	(.L_567 - .L_566)
.L_566:
        /*005c*/ 	.word	0x00000000
        /*0060*/ 	.short	0x0001
        /*0062*/ 	.short	0x0004
        /*0064*/ 	.byte	0x00, 0xf0, 0x05, 0x00


	//----- nvinfo : EIATTR_KPARAM_INFO
	.align		4
.L_567:
        /*0068*/ 	.byte	0x04, 0x17
        /*006a*/ 	.short	(.L_569 - .L_568)
.L_568:
        /*006c*/ 	.word	0x00000000
        /*0070*/ 	.short	0x0000
        /*0072*/ 	.short	0x0000
        /*0074*/ 	.byte	0x00, 0xf0, 0x11, 0x00


	//----- nvinfo : EIATTR_SPARSE_MMA_MASK
	.align		4
.L_569:
        /*0078*/ 	.byte	0x03, 0x50
        /*007a*/ 	.short	0x0000


	//----- nvinfo : EIATTR_MAXREG_COUNT
	.align		4
        /*007c*/ 	.byte	0x03, 0x1b
        /*007e*/ 	.short	0x00ff


	//----- nvinfo : EIATTR_EXTERNS
	.align		4
        /*0080*/ 	.byte	0x04, 0x0f
        /*0082*/ 	.short	(.L_571 - .L_570)


	//   ....[0]....
	.align		4
.L_570:
        /*0084*/ 	.word	index@(__assertfail)


	//----- nvinfo : EIATTR_MERCURY_ISA_VERSION
	.align		4
.L_571:
        /*0088*/ 	.byte	0x03, 0x5f
        /*008a*/ 	.short	0x0101


	//----- nvinfo : EIATTR_VRC_CTA_INIT_COUNT
	.align		4
        /*008c*/ 	.byte	0x02, 0x4a
	.zero		1
	.zero		1


	//----- nvinfo : EIATTR_SYSCALL_OFFSETS
	.align		4
        /*0090*/ 	.byte	0x04, 0x46
        /*0092*/ 	.short	(.L_573 - .L_572)


	//   ....[0]....
.L_572:
        /*0094*/ 	.word	0x00001020


	//   ....[1]....
        /*0098*/ 	.word	0x000020d0


	//   ....[2]....
        /*009c*/ 	.word	0x000032c0


	//   ....[3]....
        /*00a0*/ 	.word	0x00004370


	//   ....[4]....
        /*00a4*/ 	.word	0x000054a0


	//   ....[5]....
        /*00a8*/ 	.word	0x00006560


	//   ....[6]....
        /*00ac*/ 	.word	0x00007690


	//   ....[7]....
        /*00b0*/ 	.word	0x00008660


	//   ....[8]....
        /*00b4*/ 	.word	0x00009a20


	//   ....[9]....
        /*00b8*/ 	.word	0x0000a900


	//   ....[10]....
        /*00bc*/ 	.word	0x0000b880


	//   ....[11]....
        /*00c0*/ 	.word	0x0000c800


	//----- nvinfo : EIATTR_EXIT_INSTR_OFFSETS
	.align		4
.L_573:
        /*00c4*/ 	.byte	0x04, 0x1c
        /*00c6*/ 	.short	(.L_575 - .L_574)


	//   ....[0]....
.L_574:
        /*00c8*/ 	.word	0x0000bb30


	//   ....[1]....
        /*00cc*/ 	.word	0x0000bc80


	//   ....[2]....
        /*00d0*/ 	.word	0x0000bcc0


	//   ....[3]....
        /*00d4*/ 	.word	0x0000bd60


	//   ....[4]....
        /*00d8*/ 	.word	0x0000bda0


	//   ....[5]....
        /*00dc*/ 	.word	0x0000bde0


	//   ....[6]....
        /*00e0*/ 	.word	0x0000be70


	//   ....[7]....
        /*00e4*/ 	.word	0x0000beb0


	//   ....[8]....
        /*00e8*/ 	.word	0x0000bf50


	//   ....[9]....
        /*00ec*/ 	.word	0x0000bfa0


	//   ....[10]....
        /*00f0*/ 	.word	0x0000bff0


	//   ....[11]....
        /*00f4*/ 	.word	0x0000c0d0


	//   ....[12]....
        /*00f8*/ 	.word	0x0000c240


	//   ....[13]....
        /*00fc*/ 	.word	0x0000c3b0


	//   ....[14]....
        /*0100*/ 	.word	0x0000c510


	//   ....[15]....
        /*0104*/ 	.word	0x0000c550


	//   ....[16]....
        /*0108*/ 	.word	0x0000c590


	//   ....[17]....
        /*010c*/ 	.word	0x0000c640


	//   ....[18]....
        /*0110*/ 	.word	0x0000c6a0


	//   ....[19]....
        /*0114*/ 	.word	0x0000c810


	//   ....[20]....
        /*0118*/ 	.word	0x0000c920


	//   ....[21]....
        /*011c*/ 	.word	0x0000ca60


	//   ....[22]....
        /*0120*/ 	.word	0x0000ca80


	//----- nvinfo : EIATTR_MAX_THREADS
	.align		4
.L_575:
        /*0124*/ 	.byte	0x04, 0x05
        /*0126*/ 	.short	(.L_577 - .L_576)
.L_576:
        /*0128*/ 	.word	0x00000080
        /*012c*/ 	.word	0x00000001
        /*0130*/ 	.word	0x00000001


	//----- nvinfo : EIATTR_CRS_STACK_SIZE
	.align		4
.L_577:
        /*0134*/ 	.byte	0x04, 0x1e
        /*0136*/ 	.short	(.L_579 - .L_578)
.L_578:
        /*0138*/ 	.word	0x00000000


	//----- nvinfo : EIATTR_CBANK_PARAM_SIZE
	.align		4
.L_579:
        /*013c*/ 	.byte	0x03, 0x19
        /*013e*/ 	.short	0x0038


	//----- nvinfo : EIATTR_PARAM_CBANK
	.align		4
        /*0140*/ 	.byte	0x04, 0x0a
        /*0142*/ 	.short	(.L_581 - .L_580)
	.align		4
.L_580:
        /*0144*/ 	.word	index@(.nv.constant0._ZN2at6native27unrolled_elementwise_kernelIZZZNS0_61_GLOBAL__N__132982cb_23_ActivationSiluKernel_cu_9e10b42f_311320silu_backward_kernelERNS_18TensorIteratorBaseEENKUlvE_clEvENKUlvE2_clEvEUlN3c108BFloat16ES8_E_St5arrayIPcLm3EELi4E23TrivialOffsetCalculatorILi2EjESD_ILi1EjENS0_6memory12LoadWithCastILi2EEENSG_13StoreWithCastILi1EEEEEviT_T0_T2_T3_T4_T5_)
        /*0148*/ 	.short	0x0380
        /*014a*/ 	.short	0x0038


	//----- nvinfo : EIATTR_SW_WAR
	.align		4
.L_581:
        /*014c*/ 	.byte	0x04, 0x36
        /*014e*/ 	.short	(.L_583 - .L_582)
.L_582:
        /*0150*/ 	.word	0x00000008
.L_583:


//--------------------- .nv.info._ZN2at6native18elementwise_kernelILi128ELi4EZNS0_22gpu_kernel_impl_nocastIZZZNS0_61_GLOBAL__N__132982cb_23_ActivationSiluKernel_cu_9e10b42f_311320silu_backward_kernelERNS_18TensorIteratorBaseEENKUlvE_clEvENKUlvE2_clEvEUlN3c108BFloat16ES9_E_EEvS5_RKT_EUliE_EEviT1_ --------------------------
	.section	.nv.info._ZN2at6native18elementwise_kernelILi128ELi4EZNS0_22gpu_kernel_impl_nocastIZZZNS0_61_GLOBAL__N__132982cb_23_ActivationSiluKernel_cu_9e10b42f_311320silu_backward_kernelERNS_18TensorIteratorBaseEENKUlvE_clEvENKUlvE2_clEvEUlN3c108BFloat16ES9_E_EEvS5_RKT_EUliE_EEviT1_,"",@"SHT_CUDA_INFO"
	.sectionflags	@""
	.align	4


	//----- nvinfo : EIATTR_CUDA_API_VERSION
	.align		4
        /*0000*/ 	.byte	0x04, 0x37
        /*0002*/ 	.short	(.L_585 - .L_584)
.L_584:
        /*0004*/ 	.word	0x00000082


	//----- nvinfo : EIATTR_KPARAM_INFO
	.align		4
.L_585:
        /*0008*/ 	.byte	0x04, 0x17
        /*000a*/ 	.short	(.L_587 - .L_586)
.L_586:
        /*000c*/ 	.word	0x00000000
        /*0010*/ 	.short	0x0001
        /*0012*/ 	.short	0x0008
        /*0014*/ 	.byte	0x00, 0xf0, 0x21, 0x0a


	//----- nvinfo : EIATTR_KPARAM_INFO
	.align		4
.L_587:
        /*0018*/ 	.byte	0x04, 0x17
        /*001a*/ 	.short	(.L_589 - .L_588)
.L_588:
        /*001c*/ 	.word	0x00000000
        /*0020*/ 	.short	0x0000
        /*0022*/ 	.short	0x0000
        /*0024*/ 	.byte	0x00, 0xf0, 0x11, 0x00


	//----- nvinfo : EIATTR_SPARSE_MMA_MASK
	.align		4
.L_589:
        /*0028*/ 	.byte	0x03, 0x50
        /*002a*/ 	.short	0x0000


	//----- nvinfo : EIATTR_MAXREG_COUNT
	.align		4
        /*002c*/ 	.byte	0x03, 0x1b
        /*002e*/ 	.short	0x0080


	//----- nvinfo : EIATTR_MERCURY_ISA_VERSION
	.align		4
        /*0030*/ 	.byte	0x03, 0x5f
        /*0032*/ 	.short	0x0101


	//----- nvinfo : EIATTR_VRC_CTA_INIT_COUNT
	.align		4
        /*0034*/ 	.byte	0x02, 0x4a
	.zero		1
	.zero		1


	//----- nvinfo : EIATTR_EXIT_INSTR_OFFSETS
	.align		4
        /*0038*/ 	.byte	0x04, 0x1c
        /*003a*/ 	.short	(.L_591 - .L_590)


	//   ....[0]....
.L_590:
        /*003c*/ 	.word	0x000004e0


	//   ....[1]....
        /*0040*/ 	.word	0x00000600


	//   ....[2]....
        /*0044*/ 	.word	0x00004cc0


	//   ....[3]....
        /*0048*/ 	.word	0x000063f0


	//----- nvinfo : EIATTR_MAX_THREADS
	.align		4
.L_591:
        /*004c*/ 	.byte	0x04, 0x05
        /*004e*/ 	.short	(.L_593 - .L_592)
.L_592:
        /*0050*/ 	.word	0x00000080
        /*0054*/ 	.word	0x00000001
        /*0058*/ 	.word	0x00000001


	//----- nvinfo : EIATTR_CRS_STACK_SIZE
	.align		4
.L_593:
        /*005c*/ 	.byte	0x04, 0x1e
        /*005e*/ 	.short	(.L_595 - .L_594)
.L_594:
        /*0060*/ 	.word	0x00000000


	//----- nvinfo : EIATTR_CBANK_PARAM_SIZE
	.align		4
.L_595:
        /*0064*/ 	.byte	0x03, 0x19
        /*0066*/ 	.short	0x0290


	//----- nvinfo : EIATTR_PARAM_CBANK
	.align		4
        /*0068*/ 	.byte	0x04, 0x0a
        /*006a*/ 	.short	(.L_597 - .L_596)
	.align		4
.L_596:
        /*006c*/ 	.word	index@(.nv.constant0._ZN2at6native18elementwise_kernelILi128ELi4EZNS0_22gpu_kernel_impl_nocastIZZZNS0_61_GLOBAL__N__132982cb_23_ActivationSiluKernel_cu_9e10b42f_311320silu_backward_kernelERNS_18TensorIteratorBaseEENKUlvE_clEvENKUlvE2_clEvEUlN3c108BFloat16ES9_E_EEvS5_RKT_EUliE_EEviT1_)
        /*0070*/ 	.short	0x0380
        /*0072*/ 	.short	0x0290


	//----- nvinfo : EIATTR_SW_WAR
	.align		4
.L_597:
        /*0074*/ 	.byte	0x04, 0x36
        /*0076*/ 	.short	(.L_599 - .L_598)
.L_598:
        /*0078*/ 	.word	0x00000008
.L_599:


//--------------------- .nv.info._ZN2at6native27unrolled_elementwise_kernelIZZZNS0_61_GLOBAL__N__132982cb_23_ActivationSiluKernel_cu_9e10b42f_311320silu_backward_kernelERNS_18TensorIteratorBaseEENKUlvE_clEvENKUlvE2_clEvEUlN3c108BFloat16ES8_E_St5arrayIPcLm3EELi4E23TrivialOffsetCalculatorILi2EjESD_ILi1EjENS0_6memory15LoadWithoutCastENSG_16StoreWithoutCastEEEviT_T0_T2_T3_T4_T5_ --------------------------
	.section	.nv.info._ZN2at6native27unrolled_elementwise_kernelIZZZNS0_61_GLOBAL__N__132982cb_23_ActivationSiluKernel_cu_9e10b42f_311320silu_backward_kernelERNS_18TensorIteratorBaseEENKUlvE_clEvENKUlvE2_clEvEUlN3c108BFloat16ES8_E_St5arrayIPcLm3EELi4E23TrivialOffsetCalculatorILi2EjESD_ILi1EjENS0_6memory15LoadWithoutCastENSG_16StoreWithoutCastEEEviT_T0_T2_T3_T4_T5_,"",@"SHT_CUDA_INFO"
	.sectionflags	@""
	.align	4


	//----- nvinfo : EIATTR_CUDA_API_VERSION
	.align		4
        /*0000*/ 	.byte	0x04, 0x37
        /*0002*/ 	.short	(.L_601 - .L_600)
.L_600:
        /*0004*/ 	.word	0x00000082


	//----- nvinfo : EIATTR_KPARAM_INFO
	.align		4
.L_601:
        /*0008*/ 	.byte	0x04, 0x17
        /*000a*/ 	.short	(.L_603 - .L_602)
.L_602:
        /*000c*/ 	.word	0x00000000
        /*0010*/ 	.short	0x0006
        /*0012*/ 	.short	0x0023
        /*0014*/ 	.byte	0x00, 0xf0, 0x05, 0x00


	//----- nvinfo : EIATTR_KPARAM_INFO
	.align		4
.L_603:
        /*0018*/ 	.byte	0x04, 0x17
        /*001a*/ 	.short	(.L_605 - .L_604)
.L_604:
        /*001c*/ 	.word	0x00000000
        /*0020*/ 	.short	0x0005
        /*0022*/ 	.short	0x0022
        /*0024*/ 	.byte	0x00, 0xf0, 0x05, 0x00


	//----- nvinfo : EIATTR_KPARAM_INFO
	.align		4
.L_605:
        /*0028*/ 	.byte	0x04, 0x17
        /*002a*/ 	.short	(.L_607 - .L_606)
.L_606:
        /*002c*/ 	.word	0x00000000
        /*0030*/ 	.short	0x0004
        /*0032*/ 	.short	0x0021
        /*0034*/ 	.byte	0x00, 0xf0, 0x05, 0x00


	//----- nvinfo : EIATTR_KPARAM_INFO
	.align		4
.L_607:
        /*0038*/ 	.byte	0x04, 0x17
        /*003a*/ 	.short	(.L_609 - .L_608)
.L_608:
        /*003c*/ 	.word	0x00000000
        /*0040*/ 	.short	0x0003
        /*0042*/ 	.short	0x0020
        /*0044*/ 	.byte	0x00, 0xf0, 0x05, 0x00


	//----- nvinfo : EIATTR_KPARAM_INFO
	.align		4
.L_609:
        /*0048*/ 	.byte	0x04, 0x17
        /*004a*/ 	.short	(.L_611 - .L_610)
.L_610:
        /*004c*/ 	.word	0x00000000
        /*0050*/ 	.short	0x0002
        /*0052*/ 	.short	0x0008
        /*0054*/ 	.byte	0x00, 0xf0, 0x61, 0x00


	//----- nvinfo : EIATTR_KPARAM_INFO
	.align		4
.L_611:
        /*0058*/ 	.byte	0x04, 0x17
        /*005a*/ 	.short	(.L_613 - .L_612)
.L_612:
        /*005c*/ 	.word	0x00000000
        /*0060*/ 	.short	0x0001
        /*0062*/ 	.short	0x0004
        /*0064*/ 	.byte	0x00, 0xf0, 0x05, 0x00


	//----- nvinfo : EIATTR_KPARAM_INFO
	.align		4
.L_613:
        /*0068*/ 	.byte	0x04, 0x17
        /*006a*/ 	.short	(.L_615 - .L_614)
.L_614:
        /*006c*/ 	.word	0x00000000
        /*0070*/ 	.short	0x0000
        /*0072*/ 	.short	0x0000
        /*0074*/ 	.byte	0x00, 0xf0, 0x11, 0x00


	//----- nvinfo : EIATTR_SPARSE_MMA_MASK
	.align		4
.L_615:
        /*0078*/ 	.byte	0x03, 0x50
        /*007a*/ 	.short	0x0000


	//----- nvinfo : EIATTR_MAXREG_COUNT
	.align		4
        /*007c*/ 	.byte	0x03, 0x1b
        /*007e*/ 	.short	0x00ff


	//----- nvinfo : EIATTR_MERCURY_ISA_VERSION
	.align		4
        /*0080*/ 	.byte	0x03, 0x5f
        /*0082*/ 	.short	0x0101


	//----- nvinfo : EIATTR_VRC_CTA_INIT_COUNT
	.align		4
        /*0084*/ 	.byte	0x02, 0x4a
	.zero		1
	.zero		1


	//----- nvinfo : EIATTR_EXIT_INSTR_OFFSETS
	.align		4
        /*0088*/ 	.byte	0x04, 0x1c
        /*008a*/ 	.short	(.L_617 - .L_616)


	//   ....[0]....
.L_616:
        /*008c*/ 	.word	0x00000850


	//   ....[1]....
        /*0090*/ 	.word	0x000008a0


	//----- nvinfo : EIATTR_MAX_THREADS
	.align		4
.L_617:
        /*0094*/ 	.byte	0x04, 0x05
        /*0096*/ 	.short	(.L_619 - .L_618)
.L_618:
        /*0098*/ 	.word	0x00000080
        /*009c*/ 	.word	0x00000001
        /*00a0*/ 	.word	0x00000001


	//----- nvinfo : EIATTR_CRS_STACK_SIZE
	.align		4
.L_619:
        /*00a4*/ 	.byte	0x04, 0x1e
        /*00a6*/ 	.short	(.L_621 - .L_620)
.L_620:
        /*00a8*/ 	.word	0x00000000


	//----- nvinfo : EIATTR_CBANK_PARAM_SIZE
	.align		4
.L_621:
        /*00ac*/ 	.byte	0x03, 0x19
        /*00ae*/ 	.short	0x0024


	//----- nvinfo : EIATTR_PARAM_CBANK
	.align		4
        /*00b0*/ 	.byte	0x04, 0x0a
        /*00b2*/ 	.short	(.L_623 - .L_622)
	.align		4
.L_622:
        /*00b4*/ 	.word	index@(.nv.constant0._ZN2at6native27unrolled_elementwise_kernelIZZZNS0_61_GLOBAL__N__132982cb_23_ActivationSiluKernel_cu_9e10b42f_311320silu_backward_kernelERNS_18TensorIteratorBaseEENKUlvE_clEvENKUlvE2_clEvEUlN3c108BFloat16ES8_E_St5arrayIPcLm3EELi4E23TrivialOffsetCalculatorILi2EjESD_ILi1EjENS0_6memory15LoadWithoutCastENSG_16StoreWithoutCastEEEviT_T0_T2_T3_T4_T5_)
        /*00b8*/ 	.short	0x0380
        /*00ba*/ 	.short	0x0024


	//----- nvinfo : EIATTR_SW_WAR
	.align		4
.L_623:
        /*00bc*/ 	.byte	0x04, 0x36
        /*00be*/ 	.short	(.L_625 - .L_624)
.L_624:
        /*00c0*/ 	.word	0x00000008
.L_625:


//--------------------- .nv.info._ZN2at6native29vectorized_elementwise_kernelILi2EZZZNS0_61_GLOBAL__N__132982cb_23_ActivationSiluKernel_cu_9e10b42f_311320silu_backward_kernelERNS_18TensorIteratorBaseEENKUlvE_clEvENKUlvE2_clEvEUlN3c108BFloat16ES8_E_St5arrayIPcLm3EEEEviT0_T1_ --------------------------
	.section	.nv.info._ZN2at6native29vectorized_elementwise_kernelILi2EZZZNS0_61_GLOBAL__N__132982cb_23_ActivationSiluKernel_cu_9e10b42f_311320silu_backward_kernelERNS_18TensorIteratorBaseEENKUlvE_clEvENKUlvE2_clEvEUlN3c108BFloat16ES8_E_St5arrayIPcLm3EEEEviT0_T1_,"",@"SHT_CUDA_INFO"
	.sectionflags	@""
	.align	4


	//----- nvinfo : EIATTR_CUDA_API_VERSION
	.align		4
        /*0000*/ 	.byte	0x04, 0x37
        /*0002*/ 	.short	(.L_627 - .L_626)
.L_626:
        /*0004*/ 	.word	0x00000082


	//----- nvinfo : EIATTR_KPARAM_INFO
	.align		4
.L_627:
        /*0008*/ 	.byte	0x04, 0x17
        /*000a*/ 	.short	(.L_629 - .L_628)
.L_628:
        /*000c*/ 	.word	0x00000000
        /*0010*/ 	.short	0x0002
        /*0012*/ 	.short	0x0008
        /*0014*/ 	.byte	0x00, 0xf0, 0x61, 0x00


	//----- nvinfo : EIATTR_KPARAM_INFO
	.align		4
.L_629:
        /*0018*/ 	.byte	0x04, 0x17
        /*001a*/ 	.short	(.L_631 - .L_630)
.L_630:
        /*001c*/ 	.word	0x00000000
        /*0020*/ 	.short	0x0001
        /*0022*/ 	.short	0x0004
        /*0024*/ 	.byte	0x00, 0xf0, 0x05, 0x00


	//----- nvinfo : EIATTR_KPARAM_INFO
	.align		4
.L_631:
        /*0028*/ 	.byte	0x04, 0x17
        /*002a*/ 	.short	(.L_633 - .L_632)
.L_632:
        /*002c*/ 	.word	0x00000000
        /*0030*/ 	.short	0x0000
        /*0032*/ 	.short	0x0000
        /*0034*/ 	.byte	0x00, 0xf0, 0x11, 0x00


	//----- nvinfo : EIATTR_SPARSE_MMA_MASK
	.align		4
.L_633:
        /*0038*/ 	.byte	0x03, 0x50
        /*003a*/ 	.short	0x0000


	//----- nvinfo : EIATTR_MAXREG_COUNT
	.align		4
        /*003c*/ 	.byte	0x03, 0x1b
        /*003e*/ 	.short	0x00ff


	//----- nvinfo : EIATTR_MERCURY_ISA_VERSION
	.align		4
        /*0040*/ 	.byte	0x03, 0x5f
        /*0042*/ 	.short	0x0101


	//----- nvinfo : EIATTR_VRC_CTA_INIT_COUNT
	.align		4
        /*0044*/ 	.byte	0x02, 0x4a
	.zero		1
	.zero		1


	//----- nvinfo : EIATTR_EXIT_INSTR_OFFSETS
	.align		4
        /*0048*/ 	.byte	0x04, 0x1c
        /*004a*/ 	.short	(.L_635 - .L_634)


	//   ....[0]....
.L_634:
        /*004c*/ 	.word	0x00001170


	//   ....[1]....
        /*0050*/ 	.word	0x000011c0


	//   ....[2]....
        /*0054*/ 	.word	0x000018f0


	//----- nvinfo : EIATTR_MAX_THREADS
	.align		4
.L_635:
        /*0058*/ 	.byte	0x04, 0x05
        /*005a*/ 	.short	(.L_637 - .L_636)
.L_636:
        /*005c*/ 	.word	0x00000080
        /*0060*/ 	.word	0x00000001
        /*0064*/ 	.word	0x00000001


	//----- nvinfo : EIATTR_CRS_STACK_SIZE
	.align		4
.L_637:
        /*0068*/ 	.byte	0x04, 0x1e
        /*006a*/ 	.short	(.L_639 - .L_638)
.L_638:
        /*006c*/ 	.word	0x00000000


	//----- nvinfo : EIATTR_CBANK_PARAM_SIZE
	.align		4
.L_639:
        /*0070*/ 	.byte	0x03, 0x19
        /*0072*/ 	.short	0x0020


	//----- nvinfo : EIATTR_PARAM_CBANK
	.align		4
        /*0074*/ 	.byte	0x04, 0x0a
        /*0076*/ 	.short	(.L_641 - .L_640)
	.align		4
.L_640:
        /*0078*/ 	.word	index@(.nv.constant0._ZN2at6native29vectorized_elementwise_kernelILi2EZZZNS0_61_GLOBAL__N__132982cb_23_ActivationSiluKernel_cu_9e10b42f_311320silu_backward_kernelERNS_18TensorIteratorBaseEENKUlvE_clEvENKUlvE2_clEvEUlN3c108BFloat16ES8_E_St5arrayIPcLm3EEEEviT0_T1_)
        /*007c*/ 	.short	0x0380
        /*007e*/ 	.short	0x0020


	//----- nvinfo : EIATTR_SW_WAR
	.align		4
.L_641:
        /*0080*/ 	.byte	0x04, 0x36
        /*0082*/ 	.short	(.L_643 - .L_642)
.L_642:
        /*0084*/ 	.word	0x00000008
.L_643:


//--------------------- .nv.info._ZN2at6native29vectorized_elementwise_kernelILi4EZZZNS0_61_GLOBAL__N__132982cb_23_ActivationSiluKernel_cu_9e10b42f_311320silu_backward_kernelERNS_18TensorIteratorBaseEENKUlvE_clEvENKUlvE2_clEvEUlN3c108BFloat16ES8_E_St5arrayIPcLm3EEEEviT0_T1_ --------------------------
	.section	.nv.info._ZN2at6native29vectorized_elementwise_kernelILi4EZZZNS0_61_GLOBAL__N__132982cb_23_ActivationSiluKernel_cu_9e10b42f_311320silu_backward_kernelERNS_18TensorIteratorBaseEENKUlvE_clEvENKUlvE2_clEvEUlN3c108BFloat16ES8_E_St5arrayIPcLm3EEEEviT0_T1_,"",@"SHT_CUDA_INFO"
	.sectionflags	@""
	.align	4


	//----- nvinfo : EIATTR_CUDA_API_VERSION
	.align		4
        /*0000*/ 	.byte	0x04, 0x37
        /*0002*/ 	.short	(.L_645 - .L_644)
.L_644:
        /*0004*/ 	.word	0x00000082


	//----- nvinfo : EIATTR_KPARAM_INFO
	.align		4
.L_645:
        /*0008*/ 	.byte	0x04, 0x17
        /*000a*/ 	.short	(.L_647 - .L_646)
.L_646:
        /*000c*/ 	.word	0x00000000
        /*0010*/ 	.short	0x0002
        /*0012*/ 	.short	0x0008
        /*0014*/ 	.byte	0x00, 0xf0, 0x61, 0x00


	//----- nvinfo : EIATTR_KPARAM_INFO
	.align		4
.L_647:
        /*0018*/ 	.byte	0x04, 0x17
        /*001a*/ 	.short	(.L_649 - .L_648)
.L_648:
        /*001c*/ 	.word	0x00000000
        /*0020*/ 	.short	0x0001
        /*0022*/ 	.short	0x0004
        /*0024*/ 	.byte	0x00, 0xf0, 0x05, 0x00


	//----- nvinfo : EIATTR_KPARAM_INFO
	.align		4
.L_649:
        /*0028*/ 	.byte	0x04, 0x17
        /*002a*/ 	.short	(.L_651 - .L_650)
.L_650:
        /*002c*/ 	.word	0x00000000
        /*0030*/ 	.short	0x0000
        /*0032*/ 	.short	0x0000
        /*0034*/ 	.byte	0x00, 0xf0, 0x11, 0x00


	//----- nvinfo : EIATTR_SPARSE_MMA_MASK
	.align		4
.L_651:
        /*0038*/ 	.byte	0x03, 0x50
        /*003a*/ 	.short	0x0000


	//----- nvinfo : EIATTR_MAXREG_COUNT
	.align		4
        /*003c*/ 	.byte	0x03, 0x1b
        /*003e*/ 	.short	0x00ff


	//----- nvinfo : EIATTR_MERCURY_ISA_VERSION
	.align		4
        /*0040*/ 	.byte	0x03, 0x5f
        /*0042*/ 	.short	0x0101


	//----- nvinfo : EIATTR_VRC_CTA_INIT_COUNT
	.align		4
        /*0044*/ 	.byte	0x02, 0x4a
	.zero		1
	.zero		1


	//----- nvinfo : EIATTR_EXIT_INSTR_OFFSETS
	.align		4
        /*0048*/ 	.byte	0x04, 0x1c
        /*004a*/ 	.short	(.L_653 - .L_652)


	//   ....[0]....
.L_652:
        /*004c*/ 	.word	0x00001170


	//   ....[1]....
        /*0050*/ 	.word	0x000011c0


	//   ....[2]....
        /*0054*/ 	.word	0x00001890


	//----- nvinfo : EIATTR_MAX_THREADS
	.align		4
.L_653:
        /*0058*/ 	.byte	0x04, 0x05
        /*005a*/ 	.short	(.L_655 - .L_654)
.L_654:
        /*005c*/ 	.word	0x00000080
        /*0060*/ 	.word	0x00000001
        /*0064*/ 	.word	0x00000001


	//----- nvinfo : EIATTR_CRS_STACK_SIZE
	.align		4
.L_655:
        /*0068*/ 	.byte	0x04, 0x1e
        /*006a*/ 	.short	(.L_657 - .L_656)
.L_656:
        /*006c*/ 	.word	0x00000000


	//----- nvinfo : EIATTR_CBANK_PARAM_SIZE
	.align		4
.L_657:
        /*0070*/ 	.byte	0x03, 0x19
        /*0072*/ 	.short	0x0020


	//----- nvinfo : EIATTR_PARAM_CBANK
	.align		4
        /*0074*/ 	.byte	0x04, 0x0a
        /*0076*/ 	.short	(.L_659 - .L_658)
	.align		4
.L_658:
        /*0078*/ 	.word	index@(.nv.constant0._ZN2at6native29vectorized_elementwise_kernelILi4EZZZNS0_61_GLOBAL__N__132982cb_23_ActivationSiluKernel_cu_9e10b42f_311320silu_backward_kernelERNS_18TensorIteratorBaseEENKUlvE_clEvENKUlvE2_clEvEUlN3c108BFloat16ES8_E_St5arrayIPcLm3EEEEviT0_T1_)
        /*007c*/ 	.short	0x0380
        /*007e*/ 	.short	0x0020


	//----- nvinfo : EIATTR_SW_WAR
	.align		4
.L_659:
        /*0080*/ 	.byte	0x04, 0x36
        /*0082*/ 	.short	(.L_661 - .L_660)
.L_660:
        /*0084*/ 	.word	0x00000008
.L_661:


//--------------------- .nv.info._ZN2at6native29vectorized_elementwise_kernelILi8EZZZNS0_61_GLOBAL__N__132982cb_23_ActivationSiluKernel_cu_9e10b42f_311320silu_backward_kernelERNS_18TensorIteratorBaseEENKUlvE_clEvENKUlvE2_clEvEUlN3c108BFloat16ES8_E_St5arrayIPcLm3EEEEviT0_T1_ --------------------------
	.section	.nv.info._ZN2at6native29vectorized_elementwise_kernelILi8EZZZNS0_61_GLOBAL__N__132982cb_23_ActivationSiluKernel_cu_9e10b42f_311320silu_backward_kernelERNS_18TensorIteratorBaseEENKUlvE_clEvENKUlvE2_clEvEUlN3c108BFloat16ES8_E_St5arrayIPcLm3EEEEviT0_T1_,"",@"SHT_CUDA_INFO"
	.sectionflags	@""
	.align	4


	//----- nvinfo : EIATTR_CUDA_API_VERSION
	.align		4
        /*0000*/ 	.byte	0x04, 0x37
        /*0002*/ 	.short	(.L_663 - .L_662)
.L_662:
        /*0004*/ 	.word	0x00000082


	//----- nvinfo : EIATTR_KPARAM_INFO
	.align		4
.L_663:
        /*0008*/ 	.byte	0x04, 0x17
        /*000a*/ 	.short	(.L_665 - .L_664)
.L_664:
        /*000c*/ 	.word	0x00000000
        /*0010*/ 	.short	0x0002
        /*0012*/ 	.short	0x0008
        /*0014*/ 	.byte	0x00, 0xf0, 0x61, 0x00


	//----- nvinfo : EIATTR_KPARAM_INFO
	.align		4
.L_665:
        /*0018*/ 	.byte	0x04, 0x17
        /*001a*/ 	.short	(.L_667 - .L_666)
.L_666:
        /*001c*/ 	.word	0x00000000
        /*0020*/ 	.short	0x0001
        /*0022*/ 	.short	0x0004
        /*0024*/ 	.byte	0x00, 0xf0, 0x05, 0x00


	//----- nvinfo : EIATTR_KPARAM_INFO
	.align		4
.L_667:
        /*0028*/ 	.byte	0x04, 0x17
        /*002a*/ 	.short	(.L_669 - .L_668)
.L_668:
        /*002c*/ 	.word	0x00000000
        /*0030*/ 	.short	0x0000
        /*0032*/ 	.short	0x0000
        /*0034*/ 	.byte	0x00, 0xf0, 0x11, 0x00


	//----- nvinfo : EIATTR_SPARSE_MMA_MASK
	.align		4
.L_669:
        /*0038*/ 	.byte	0x03, 0x50
        /*003a*/ 	.short	0x0000


	//----- nvinfo : EIATTR_MAXREG_COUNT
	.align		4
        /*003c*/ 	.byte	0x03, 0x1b
        /*003e*/ 	.short	0x00ff


	//----- nvinfo : EIATTR_MERCURY_ISA_VERSION
	.align		4
        /*0040*/ 	.byte	0x03, 0x5f
        /*0042*/ 	.short	0x0101


	//----- nvinfo : EIATTR_VRC_CTA_INIT_COUNT
	.align		4
        /*0044*/ 	.byte	0x02, 0x4a
	.zero		1
	.zero		1


	//----- nvinfo : EIATTR_EXIT_INSTR_OFFSETS
	.align		4
        /*0048*/ 	.byte	0x04, 0x1c
        /*004a*/ 	.short	(.L_671 - .L_670)


	//   ....[0]....
.L_670:
        /*004c*/ 	.word	0x00001170


	//   ....[1]....
        /*0050*/ 	.word	0x000011c0


	//   ....[2]....
        /*0054*/ 	.word	0x00001860


	//----- nvinfo : EIATTR_MAX_THREADS
	.align		4
.L_671:
        /*0058*/ 	.byte	0x04, 0x05
        /*005a*/ 	.short	(.L_673 - .L_672)
.L_672:
        /*005c*/ 	.word	0x00000080
        /*0060*/ 	.word	0x00000001
        /*0064*/ 	.word	0x00000001


	//----- nvinfo : EIATTR_CRS_STACK_SIZE
	.align		4
.L_673:
        /*0068*/ 	.byte	0x04, 0x1e
        /*006a*/ 	.short	(.L_675 - .L_674)
.L_674:
        /*006c*/ 	.word	0x00000000


	//----- nvinfo : EIATTR_CBANK_PARAM_SIZE
	.align		4
.L_675:
        /*0070*/ 	.byte	0x03, 0x19
        /*0072*/ 	.short	0x0020


	//----- nvinfo : EIATTR_PARAM_CBANK
	.align		4
        /*0074*/ 	.byte	0x04, 0x0a
        /*0076*/ 	.short	(.L_677 - .L_676)
	.align		4
.L_676:
        /*0078*/ 	.word	index@(.nv.constant0._ZN2at6native29vectorized_elementwise_kernelILi8EZZZNS0_61_GLOBAL__N__132982cb_23_ActivationSiluKernel_cu_9e10b42f_311320silu_backward_kernelERNS_18TensorIteratorBaseEENKUlvE_clEvENKUlvE2_clEvEUlN3c108BFloat16ES8_E_St5arrayIPcLm3EEEEviT0_T1_)
        /*007c*/ 	.short	0x0380
        /*007e*/ 	.short	0x0020


	//----- nvinfo : EIATTR_SW_WAR
	.align		4
.L_677:
        /*0080*/ 	.byte	0x04, 0x36
        /*0082*/ 	.short	(.L_679 - .L_678)
.L_678:
        /*0084*/ 	.word	0x00000008
.L_679:


//--------------------- .nv.info._ZN2at6native18elementwise_kernelILi128ELi4EZNS0_15gpu_kernel_implIZZZNS0_61_GLOBAL__N__132982cb_23_ActivationSiluKernel_cu_9e10b42f_311320silu_backward_kernelERNS_18TensorIteratorBaseEENKUlvE_clEvENKUlvE1_clEvEUlN3c104HalfES9_E_EEvS5_RKT_EUliE_EEviT1_ --------------------------
	.section	.nv.info._ZN2at6native18elementwise_kernelILi128ELi4EZNS0_15gpu_kernel_implIZZZNS0_61_GLOBAL__N__132982cb_23_ActivationSiluKernel_cu_9e10b42f_311320silu_backward_kernelERNS_18TensorIteratorBaseEENKUlvE_clEvENKUlvE1_clEvEUlN3c104HalfES9_E_EEvS5_RKT_EUliE_EEviT1_,"",@"SHT_CUDA_INFO"
	.sectionflags	@""
	.align	4


	//----- nvinfo : EIATTR_CUDA_API_VERSION
	.align		4
        /*0000*/ 	.byte	0x04, 0x37
        /*0002*/ 	.short	(.L_681 - .L_680)
.L_680:
        /*0004*/ 	.word	0x00000082


	//----- nvinfo : EIATTR_KPARAM_INFO
	.align		4
.L_681:
        /*0008*/ 	.byte	0x04, 0x17
        /*000a*/ 	.short	(.L_683 - .L_682)
.L_682:
        /*000c*/ 	.word	0x00000000
        /*0010*/ 	.short	0x0001
        /*0012*/ 	.short	0x0008
        /*0014*/ 	.byte	0x00, 0xf0, 0x21, 0x0a


	//----- nvinfo : EIATTR_KPARAM_INFO
	.align		4
.L_683:
        /*0018*/ 	.byte	0x04, 0x17
        /*001a*/ 	.short	(.L_685 - .L_684)
.L_684:
        /*001c*/ 	.word	0x00000000
        /*0020*/ 	.short	0x0000
        /*0022*/ 	.short	0x0000
        /*0024*/ 	.byte	0x00, 0xf0, 0x11, 0x00


	//----- nvinfo : EIATTR_SPARSE_MMA_MASK
	.align		4
.L_685:
        /*0028*/ 	.byte	0x03, 0x50
        /*002a*/ 	.short	0x0000


	//----- nvinfo : EIATTR_MAXREG_COUNT
	.align		4
        /*002c*/ 	.byte	0x03, 0x1b
        /*002e*/ 	.short	0x0080


	//----- nvinfo : EIATTR_EXTERNS
	.align		4
        /*0030*/ 	.byte	0x04, 0x0f
        /*0032*/ 	.short	(.L_687 - .L_686)


	//   ....[0]....
	.align		4
.L_686:
        /*0034*/ 	.word	index@(__assertfail)


	//----- nvinfo : EIATTR_MERCURY_ISA_VERSION
	.align		4
.L_687:
        /*0038*/ 	.byte	0x03, 0x5f
        /*003a*/ 	.short	0x0101


	//----- nvinfo : EIATTR_VRC_CTA_INIT_COUNT
	.align		4
        /*003c*/ 	.byte	0x02, 0x4a
	.zero		1
	.zero		1


	//----- nvinfo : EIATTR_SYSCALL_OFFSETS
	.align		4
        /*0040*/ 	.byte	0x04, 0x46
        /*0042*/ 	.short	(.L_689 - .L_688)


	//   ....[0]....
.L_688:
        /*0044*/ 	.word	0x00002600


	//   ....[1]....
        /*0048*/ 	.word	0x00003580


	//   ....[2]....
        /*004c*/ 	.word	0x00004510


	//   ....[3]....
        /*0050*/ 	.word	0x00006cb0


	//   ....[4]....
        /*0054*/ 	.word	0x00007c20


	//   ....[5]....
        /*0058*/ 	.word	0x000089e0


	//   ....[6]....
        /*005c*/ 	.word	0x0000b290


	//   ....[7]....
        /*0060*/ 	.word	0x0000c200


	//   ....[8]....
        /*0064*/ 	.word	0x0000cfc0


	//   ....[9]....
        /*0068*/ 	.word	0x0000f890


	//   ....[10]....
        /*006c*/ 	.word	0x00010800


	//   ....[11]....
        /*0070*/ 	.word	0x00011590


	//----- nvinfo : EIATTR_EXIT_INSTR_OFFSETS
	.align		4
.L_689:
        /*0074*/ 	.byte	0x04, 0x1c
        /*0076*/ 	.short	(.L_691 - .L_690)


	//   ....[0]....
.L_690:
        /*0078*/ 	.word	0x0000d2a0


	//   ....[1]....
        /*007c*/ 	.word	0x00010a30


	//   ....[2]....
        /*0080*/ 	.word	0x00010a70


	//   ....[3]....
        /*0084*/ 	.word	0x00010b10


	//   ....[4]....
        /*0088*/ 	.word	0x00010b50


	//   ....[5]....
        /*008c*/ 	.word	0x00010b90


	//   ....[6]....
        /*0090*/ 	.word	0x00010c20


	//   ....[7]....
        /*0094*/ 	.word	0x00010c40


	//   ....[8]....
        /*0098*/ 	.word	0x00010ce0


	//   ....[9]....
        /*009c*/ 	.word	0x00010d30


	//   ....[10]....
        /*00a0*/ 	.word	0x00010d80


	//   ....[11]....
        /*00a4*/ 	.word	0x00010e60


	//   ....[12]....
        /*00a8*/ 	.word	0x00010fd0


	//   ....[13]....
        /*00ac*/ 	.word	0x00011140


	//   ....[14]....
        /*00b0*/ 	.word	0x000112a0


	//   ....[15]....
        /*00b4*/ 	.word	0x000112e0


	//   ....[16]....
        /*00b8*/ 	.word	0x00011320


	//   ....[17]....
        /*00bc*/ 	.word	0x000113d0


	//   ....[18]....
        /*00c0*/ 	.word	0x00011430


	//   ....[19]....
        /*00c4*/ 	.word	0x000115a0


	//   ....[20]....
        /*00c8*/ 	.word	0x000116b0


	//   ....[21]....
        /*00cc*/ 	.word	0x000117f0


	//   ....[22]....
        /*00d0*/ 	.word	0x00011830


	//----- nvinfo : EIATTR_MAX_THREADS
	.align		4
.L_691:
        /*00d4*/ 	.byte	0x04, 0x05
        /*00d6*/ 	.short	(.L_693 - .L_692)
.L_692:
        /*00d8*/ 	.word	0x00000080
        /*00dc*/ 	.word	0x00000001
        /*00e0*/ 	.word	0x00000001


	//----- nvinfo : EIATTR_CRS_STACK_SIZE
	.align		4
.L_693:
        /*00e4*/ 	.byte	0x04, 0x1e
        /*00e6*/ 	.short	(.L_695 - .L_694)
.L_694:
        /*00e8*/ 	.word	0x00000000


	//----- nvinfo : EIATTR_CBANK_PARAM_SIZE
	.align		4
.L_695:
        /*00ec*/ 	.byte	0x03, 0x19
        /*00ee*/ 	.short	0x0290


	//----- nvinfo : EIATTR_PARAM_CBANK
	.align		4
        /*00f0*/ 	.byte	0x04, 0x0a
        /*00f2*/ 	.short	(.L_697 - .L_696)
	.align		4
.L_696:
        /*00f4*/ 	.word	index@(.nv.constant0._ZN2at6native18elementwise_kernelILi128ELi4EZNS0_15gpu_kernel_implIZZZNS0_61_GLOBAL__N__132982cb_23_ActivationSiluKernel_cu_9e10b42f_311320silu_backward_kernelERNS_18TensorIteratorBaseEENKUlvE_clEvENKUlvE1_clEvEUlN3c104HalfES9_E_EEvS5_RKT_EUliE_EEviT1_)
        /*00f8*/ 	.short	0x0380
        /*00fa*/ 	.short	0x0290


	//----- nvinfo : EIATTR_SW_WAR
	.align		4
.L_697:
        /*00fc*/ 	.byte	0x04, 0x36
        /*00fe*/ 	.short	(.L_699 - .L_698)
.L_698:
        /*0100*/ 	.word	0x00000008
.L_699:


//--------------------- .nv.info._ZN2at6native27unrolled_elementwise_kernelIZZZNS0_61_GLOBAL__N__132982cb_23_ActivationSiluKernel_cu_9e10b42f_311320silu_backward_kernelERNS_18TensorIteratorBaseEENKUlvE_clEvENKUlvE1_clEvEUlN3c104HalfES8_E_St5arrayIPcLm3EELi4E23TrivialOffsetCalculatorILi2EjESD_ILi1EjENS0_6memory12LoadWithCastILi2EEENSG_13StoreWithCastILi1EEEEEviT_T0_T2_T3_T4_T5_ --------------------------
	.section	.nv.info._ZN2at6native27unrolled_elementwise_kernelIZZZNS0_61_GLOBAL__N__132982cb_23_ActivationSiluKernel_cu_9e10b42f_311320silu_backward_kernelERNS_18TensorIteratorBaseEENKUlvE_clEvENKUlvE1_clEvEUlN3c104HalfES8_E_St5arrayIPcLm3EELi4E23TrivialOffsetCalculatorILi2EjESD_ILi1EjENS0_6memory12LoadWithCastILi2EEENSG_13StoreWithCastILi1EEEEEviT_T0_T2_T3_T4_T5_,"",@"SHT_CUDA_INFO"
	.sectionflags	@""
	.align	4


	//----- nvinfo : EIATTR_CUDA_API_VERSION
	.align		4
        /*0000*/ 	.byte	0x04, 0x37
        /*0002*/ 	.short	(.L_701 - .L_700)
.L_700:
        /*0004*/ 	.word	0x00000082


	//----- nvinfo : EIATTR_KPARAM_INFO
	.align		4
.L_701:
        /*0008*/ 	.byte	0x04, 0x17
        /*000a*/ 	.short	(.L_703 - .L_702)
.L_702:
        /*000c*/ 	.word	0x00000000
        /*0010*/ 	.short	0x0006
        /*0012*/ 	.short	0x0030
        /*0014*/ 	.byte	0x00, 0xf0, 0x21, 0x00


	//----- nvinfo : EIATTR_KPARAM_INFO
	.align		4
.L_703:
        /*0018*/ 	.byte	0x04, 0x17
        /*001a*/ 	.short	(.L_705 - .L_704)
.L_704:
        /*001c*/ 	.word	0x00000000
        /*0020*/ 	.short	0x0005
        /*0022*/ 	.short	0x0024
        /*0024*/ 	.byte	0x00, 0xf0, 0x31, 0x00


	//----- nvinfo : EIATTR_KPARAM_INFO
	.align		4
.L_705:
        /*0028*/ 	.byte	0x04, 0x17
        /*002a*/ 	.short	(.L_707 - .L_706)
.L_706:
        /*002c*/ 	.word	0x00000000
        /*0030*/ 	.short	0x0004
        /*0032*/ 	.short	0x0021
        /*0034*/ 	.byte	0x00, 0xf0, 0x05, 0x00


	//----- nvinfo : EIATTR_KPARAM_INFO
	.align		4
.L_707:
        /*0038*/ 	.byte	0x04, 0x17
        /*003a*/ 	.short	(.L_709 - .L_708)
.L_708:
        /*003c*/ 	.word	0x00000000
        /*0040*/ 	.short	0x0003
        /*0042*/ 	.short	0x0020
        /*0044*/ 	.byte	0x00, 0xf0, 0x05, 0x00


	//----- nvinfo : EIATTR_KPARAM_INFO
	.align		4
.L_709:
        /*0048*/ 	.byte	0x04, 0x17
        /*004a*/ 	.short	(.L_711 - .L_710)
.L_710:
        /*004c*/ 	.word	0x00000000
        /*0050*/ 	.short	0x0002
        /*0052*/ 	.short	0x0008
        /*0054*/ 	.byte	0x00, 0xf0, 0x61, 0x00


	//----- nvinfo : EIATTR_KPARAM_INFO
	.align		4
.L_711:
        /*0058*/ 	.byte	0x04, 0x17
        /*005a*/ 	.short	(.L_713 - .L_712)
.L_712:
        /*005c*/ 	.word	0x00000000
        /*0060*/ 	.short	0x0001
        /*0062*/ 	.short	0x0004
        /*0064*/ 	.byte	0x00, 0xf0, 0x05, 0x00


	//----- nvinfo : EIATTR_KPARAM_INFO
	.align		4
.L_713:
        /*0068*/ 	.byte	0x04, 0x17
        /*006a*/ 	.short	(.L_715 - .L_714)
.L_714:
        /*006c*/ 	.word	0x00000000
        /*0070*/ 	.short	0x0000
        /*0072*/ 	.short	0x0000
        /*0074*/ 	.byte	0x00, 0xf0, 0x11, 0x00


	//----- nvinfo : EIATTR_SPARSE_MMA_MASK
	.align		4
.L_715:
        /*0078*/ 	.byte	0x03, 0x50
        /*007a*/ 	.short	0x0000


	//----- nvinfo : EIATTR_MAXREG_COUNT
	.align		4
        /*007c*/ 	.byte	0x03, 0x1b
        /*007e*/ 	.short	0x00ff


	//----- nvinfo : EIATTR_EXTERNS
	.align		4
        /*0080*/ 	.byte	0x04, 0x0f
        /*0082*/ 	.short	(.L_717 - .L_716)


	//   ....[0]....
	.align		4
.L_716:
        /*0084*/ 	.word	index@(__assertfail)


	//----- nvinfo : EIATTR_MERCURY_ISA_VERSION
	.align		4
.L_717:
        /*0088*/ 	.byte	0x03, 0x5f
        /*008a*/ 	.short	0x0101


	//----- nvinfo : EIATTR_VRC_CTA_INIT_COUNT
	.align		4
        /*008c*/ 	.byte	0x02, 0x4a
	.zero		1
	.zero		1


	//----- nvinfo : EIATTR_SYSCALL_OFFSETS
	.align		4
        /*0090*/ 	.byte	0x04, 0x46
        /*0092*/ 	.short	(.L_719 - .L_718)


	//   ....[0]....
.L_718:
        /*0094*/ 	.word	0x00000ff0


	//   ....[1]....
        /*0098*/ 	.word	0x00002070


	//   ....[2]....
        /*009c*/ 	.word	0x00003230


	//   ....[3]....
        /*00a0*/ 	.word	0x000042b0


	//   ....[4]....
        /*00a4*/ 	.word	0x000053b0


	//   ....[5]....
        /*00a8*/ 	.word	0x00006440


	//   ....[6]....
        /*00ac*/ 	.word	0x00007540


	//   ....[7]....
        /*00b0*/ 	.word	0x000084f0


	//   ....[8]....
        /*00b4*/ 	.word	0x000098b0


	//   ....[9]....
        /*00b8*/ 	.word	0x0000a770


	//   ....[10]....
        /*00bc*/ 	.word	0x0000b6f0


	//   ....[11]....
        /*00c0*/ 	.word	0x0000c670


	//----- nvinfo : EIATTR_EXIT_INSTR_OFFSETS
	.align		4
.L_719:
        /*00c4*/ 	.byte	0x04, 0x1c
        /*00c6*/ 	.short	(.L_721 - .L_720)


	//   ....[0]....
.L_720:
        /*00c8*/ 	.word	0x0000b9c0


	//   ....[1]....
        /*00cc*/ 	.word	0x0000bb10


	//   ....[2]....
        /*00d0*/ 	.word	0x0000bb50


	//   ....[3]....
        /*00d4*/ 	.word	0x0000bbf0


	//   ....[4]....
        /*00d8*/ 	.word	0x0000bc30


	//   ....[5]....
        /*00dc*/ 	.word	0x0000bc70


	//   ....[6]....
        /*00e0*/ 	.word	0x0000bd00


	//   ....[7]....
        /*00e4*/ 	.word	0x0000bd20


	//   ....[8]....
        /*00e8*/ 	.word	0x0000bdc0


	//   ....[9]....
        /*00ec*/ 	.word	0x0000be10


	//   ....[10]....
        /*00f0*/ 	.word	0x0000be60


	//   ....[11]....
        /*00f4*/ 	.word	0x0000bf40


	//   ....[12]....
        /*00f8*/ 	.word	0x0000c0b0


	//   ....[13]....
        /*00fc*/ 	.word	0x0000c220


	//   ....[14]....
        /*0100*/ 	.word	0x0000c380


	//   ....[15]....
        /*0104*/ 	.word	0x0000c3c0


	//   ....[16]....
        /*0108*/ 	.word	0x0000c400


	//   ....[17]....
        /*010c*/ 	.word	0x0000c4b0


	//   ....[18]....
        /*0110*/ 	.word	0x0000c510


	//   ....[19]....
        /*0114*/ 	.word	0x0000c680


	//   ....[20]....
        /*0118*/ 	.word	0x0000c790


	//   ....[21]....
        /*011c*/ 	.word	0x0000c8d0


	//   ....[22]....
        /*0120*/ 	.word	0x0000c910


	//----- nvinfo : EIATTR_MAX_THREADS
	.align		4
.L_721:
        /*0124*/ 	.byte	0x04, 0x05
        /*0126*/ 	.short	(.L_723 - .L_722)
.L_722:
        /*0128*/ 	.word	0x00000080
        /*012c*/ 	.word	0x00000001
        /*0130*/ 	.word	0x00000001


	//----- nvinfo : EIATTR_CRS_STACK_SIZE
	.align		4
.L_723:
        /*0134*/ 	.byte	0x04, 0x1e
        /*0136*/ 	.short	(.L_725 - .L_724)
.L_724:
        /*0138*/ 	.word	0x00000000


	//----- nvinfo : EIATTR_CBANK_PARAM_SIZE
	.align		4
.L_725:
        /*013c*/ 	.byte	0x03, 0x19
        /*013e*/ 	.short	0x0038


	//----- nvinfo : EIATTR_PARAM_CBANK
	.align		4
        /*0140*/ 	.byte	0x04, 0x0a
        /*0142*/ 	.short	(.L_727 - .L_726)
	.align		4
.L_726:
        /*0144*/ 	.word	index@(.nv.constant0._ZN2at6native27unrolled_elementwise_kernelIZZZNS0_61_GLOBAL__N__132982cb_23_ActivationSiluKernel_cu_9e10b42f_311320silu_backward_kernelERNS_18TensorIteratorBaseEENKUlvE_clEvENKUlvE1_clEvEUlN3c104HalfES8_E_St5arrayIPcLm3EELi4E23TrivialOffsetCalculatorILi2EjESD_ILi1EjENS0_6memory12LoadWithCastILi2EEENSG_13StoreWithCastILi1EEEEEviT_T0_T2_T3_T4_T5_)
        /*0148*/ 	.short	0x0380
        /*014a*/ 	.short	0x0038


	//----- nvinfo : EIATTR_SW_WAR
	.align		4
.L_727:
        /*014c*/ 	.byte	0x04, 0x36
        /*014e*/ 	.short	(.L_729 - .L_728)
.L_728:
        /*0150*/ 	.word	0x00000008
.L_729:


//--------------------- .nv.info._ZN2at6native18elementwise_kernelILi128ELi4EZNS0_22gpu_kernel_impl_nocastIZZZNS0_61_GLOBAL__N__132982cb_23_ActivationSiluKernel_cu_9e10b42f_311320silu_backward_kernelERNS_18TensorIteratorBaseEENKUlvE_clEvENKUlvE1_clEvEUlN3c104HalfES9_E_EEvS5_RKT_EUliE_EEviT1_ --------------------------
	.section	.nv.info._ZN2at6native18elementwise_kernelILi128ELi4EZNS0_22gpu_kernel_impl_nocastIZZZNS0_61_GLOBAL__N__132982cb_23_ActivationSiluKernel_cu_9e10b42f_311320silu_backward_kernelERNS_18TensorIteratorBaseEENKUlvE_clEvENKUlvE1_clEvEUlN3c104HalfES9_E_EEvS5_RKT_EUliE_EEviT1_,"",@"SHT_CUDA_INFO"
	.sectionflags	@""
	.align	4


	//----- nvinfo : EIATTR_CUDA_API_VERSION
	.align		4
        /*0000*/ 	.byte	0x04, 0x37
        /*0002*/ 	.short	(.L_731 - .L_730)
.L_730:
        /*0004*/ 	.word	0x00000082


	//----- nvinfo : EIATTR_KPARAM_INFO
	.align		4
.L_731:
        /*0008*/ 	.byte	0x04, 0x17
        /*000a*/ 	.short	(.L_733 - .L_732)
.L_732:
        /*000c*/ 	.word	0x00000000
        /*0010*/ 	.short	0x0001
        /*0012*/ 	.short	0x0008
        /*0014*/ 	.byte	0x00, 0xf0, 0x21, 0x0a


	//----- nvinfo : EIATTR_KPARAM_INFO
	.align		4
.L_733:
        /*0018*/ 	.byte	0x04, 0x17
        /*001a*/ 	.short	(.L_735 - .L_734)
.L_734:
        /*001c*/ 	.word	0x00000000
        /*0020*/ 	.short	0x0000
        /*0022*/ 	.short	0x0000
        /*0024*/ 	.byte	0x00, 0xf0, 0x11, 0x00


	//----- nvinfo : EIATTR_SPARSE_MMA_MASK
	.align		4
.L_735:
        /*0028*/ 	.byte	0x03, 0x50
        /*002a*/ 	.short	0x0000


	//----- nvinfo : EIATTR_MAXREG_COUNT
	.align		4
        /*002c*/ 	.byte	0x03, 0x1b
        /*002e*/ 	.short	0x0080


	//----- nvinfo : EIATTR_MERCURY_ISA_VERSION
	.align		4
        /*0030*/ 	.byte	0x03, 0x5f
        /*0032*/ 	.short	0x0101


	//----- nvinfo : EIATTR_VRC_CTA_INIT_COUNT
	.align		4
        /*0034*/ 	.byte	0x02, 0x4a
	.zero		1
	.zero		1


	//----- nvinfo : EIATTR_EXIT_INSTR_OFFSETS
	.align		4
        /*0038*/ 	.byte	0x04, 0x1c
        /*003a*/ 	.short	(.L_737 - .L_736)


	//   ....[0]....
.L_736:
        /*003c*/ 	.word	0x000004e0


	//   ....[1]....
        /*0040*/ 	.word	0x00000600


	//   ....[2]....
        /*0044*/ 	.word	0x00004cc0


	//   ....[3]....
        /*0048*/ 	.word	0x000063f0


	//----- nvinfo : EIATTR_MAX_THREADS
	.align		4
.L_737:
        /*004c*/ 	.byte	0x04, 0x05
        /*004e*/ 	.short	(.L_739 - .L_738)
.L_738:
        /*0050*/ 	.word	0x00000080
        /*0054*/ 	.word	0x00000001
        /*0058*/ 	.word	0x00000001


	//----- nvinfo : EIATTR_CRS_STACK_SIZE
	.align		4
.L_739:
        /*005c*/ 	.byte	0x04, 0x1e
        /*005e*/ 	.short	(.L_741 - .L_740)
.L_740:
        /*0060*/ 	.word	0x00000000


	//----- nvinfo : EIATTR_CBANK_PARAM_SIZE
	.align		4
.L_741:
        /*0064*/ 	.byte	0x03, 0x19
        /*0066*/ 	.short	0x0290


	//----- nvinfo : EIATTR_PARAM_CBANK
	.align		4
        /*0068*/ 	.byte	0x04, 0x0a
        /*006a*/ 	.short	(.L_743 - .L_742)
	.align		4
.L_742:
        /*006c*/ 	.word	index@(.nv.constant0._ZN2at6native18elementwise_kernelILi128ELi4EZNS0_22gpu_kernel_impl_nocastIZZZNS0_61_GLOBAL__N__132982cb_23_ActivationSiluKernel_cu_9e10b42f_311320silu_backward_kernelERNS_18TensorIteratorBaseEENKUlvE_clEvENKUlvE1_clEvEUlN3c104HalfES9_E_EEvS5_RKT_EUliE_EEviT1_)
        /*0070*/ 	.short	0x0380
        /*0072*/ 	.short	0x0290


	//----- nvinfo : EIATTR_SW_WAR
	.align		4
.L_743:
        /*0074*/ 	.byte	0x04, 0x36
        /*0076*/ 	.short	(.L_745 - .L_744)
.L_744:
        /*0078*/ 	.word	0x00000008
.L_745:


//--------------------- .nv.info._ZN2at6native27unrolled_elementwise_kernelIZZZNS0_61_GLOBAL__N__132982cb_23_ActivationSiluKernel_cu_9e10b42f_311320silu_backward_kernelERNS_18TensorIteratorBaseEENKUlvE_clEvENKUlvE1_clEvEUlN3c104HalfES8_E_St5arrayIPcLm3EELi4E23TrivialOffsetCalculatorILi2EjESD_ILi1EjENS0_6memory15LoadWithoutCastENSG_16StoreWithoutCastEEEviT_T0_T2_T3_T4_T5_ --------------------------
	.section	.nv.info._ZN2at6native27unrolled_elementwise_kernelIZZZNS0_61_GLOBAL__N__132982cb_23_ActivationSiluKernel_cu_9e10b42f_311320silu_backward_kernelERNS_18TensorIteratorBaseEENKUlvE_clEvENKUlvE1_clEvEUlN3c104HalfES8_E_St5arrayIPcLm3EELi4E23TrivialOffsetCalculatorILi2EjESD_ILi1EjENS0_6memory15LoadWithoutCastENSG_16StoreWithoutCastEEEviT_T0_T2_T3_T4_T5_,"",@"SHT_CUDA_INFO"
	.sectionflags	@""
	.align	4


	//----- nvinfo : EIATTR_CUDA_API_VERSION
	.align		4
        /*0000*/ 	.byte	0x04, 0x37
        /*0002*/ 	.short	(.L_747 - .L_746)
.L_746:
        /*0004*/ 	.word	0x00000082


	//----- nvinfo : EIATTR_KPARAM_INFO
	.align		4
.L_747:
        /*0008*/ 	.byte	0x04, 0x17
        /*000a*/ 	.short	(.L_749 - .L_748)
.L_748:
        /*000c*/ 	.word	0x00000000
        /*0010*/ 	.short	0x0006
        /*0012*/ 	.short	0x0023
        /*0014*/ 	.byte	0x00, 0xf0, 0x05, 0x00


	//----- nvinfo : EIATTR_KPARAM_INFO
	.align		4
.L_749:
        /*0018*/ 	.byte	0x04, 0x17
        /*001a*/ 	.short	(.L_751 - .L_750)
.L_750:
        /*001c*/ 	.word	0x00000000
        /*0020*/ 	.short	0x0005
        /*0022*/ 	.short	0x0022
        /*0024*/ 	.byte	0x00, 0xf0, 0x05, 0x00


	//----- nvinfo : EIATTR_KPARAM_INFO
	.align		4
.L_751:
        /*0028*/ 	.byte	0x04, 0x17
        /*002a*/ 	.short	(.L_753 - .L_752)
.L_752:
        /*002c*/ 	.word	0x00000000
        /*0030*/ 	.short	0x0004
        /*0032*/ 	.short	0x0021
        /*0034*/ 	.byte	0x00, 0xf0, 0x05, 0x00


	//----- nvinfo : EIATTR_KPARAM_INFO
	.align		4
.L_753:
        /*0038*/ 	.byte	0x04, 0x17
        /*003a*/ 	.short	(.L_755 - .L_754)
.L_754:
        /*003c*/ 	.word	0x00000000
        /*0040*/ 	.short	0x0003
        /*0042*/ 	.short	0x0020
        /*0044*/ 	.byte	0x00, 0xf0, 0x05, 0x00


	//----- nvinfo : EIATTR_KPARAM_INFO
	.align		4
.L_755:
        /*0048*/ 	.byte	0x04, 0x17
        /*004a*/ 	.short	(.L_757 - .L_756)
.L_756:
        /*004c*/ 	.word	0x00000000
        /*0050*/ 	.short	0x0002
        /*0052*/ 	.short	0x0008
        /*0054*/ 	.byte	0x00, 0xf0, 0x61, 0x00


	//----- nvinfo : EIATTR_KPARAM_INFO
	.align		4
.L_757:
        /*0058*/ 	.byte	0x04, 0x17
        /*005a*/ 	.short	(.L_759 - .L_758)
.L_758:
        /*005c*/ 	.word	0x00000000
        /*0060*/ 	.short	0x0001
        /*0062*/ 	.short	0x0004
        /*0064*/ 	.byte	0x00, 0xf0, 0x05, 0x00


	//----- nvinfo : EIATTR_KPARAM_INFO
	.align		4
.L_759:
        /*0068*/ 	.byte	0x04, 0x17
        /*006a*/ 	.short	(.L_761 - .L_760)
.L_760:
        /*006c*/ 	.word	0x00000000
        /*0070*/ 	.short	0x0000
        /*0072*/ 	.short	0x0000
        /*0074*/ 	.byte	0x00, 0xf0, 0x11, 0x00


	//----- nvinfo : EIATTR_SPARSE_MMA_MASK
	.align		4
.L_761:
        /*0078*/ 	.byte	0x03, 0x50
        /*007a*/ 	.short	0x0000


	//----- nvinfo : EIATTR_MAXREG_COUNT
	.align		4
        /*007c*/ 	.byte	0x03, 0x1b
        /*007e*/ 	.short	0x00ff


	//----- nvinfo : EIATTR_MERCURY_ISA_VERSION
	.align		4
        /*0080*/ 	.byte	0x03, 0x5f
        /*0082*/ 	.short	0x0101


	//----- nvinfo : EIATTR_VRC_CTA_INIT_COUNT
	.align		4
        /*0084*/ 	.byte	0x02, 0x4a
	.zero		1
	.zero		1


	//----- nvinfo : EIATTR_EXIT_INSTR_OFFSETS
	.align		4
        /*0088*/ 	.byte	0x04, 0x1c
        /*008a*/ 	.short	(.L_763 - .L_762)


	//   ....[0]....
.L_762:
        /*008c*/ 	.word	0x00000850


	//   ....[1]....
        /*0090*/ 	.word	0x000008a0


	//----- nvinfo : EIATTR_MAX_THREADS
	.align		4
.L_763:
        /*0094*/ 	.byte	0x04, 0x05
        /*0096*/ 	.short	(.L_765 - .L_764)
.L_764:
        /*0098*/ 	.word	0x00000080
        /*009c*/ 	.word	0x00000001
        /*00a0*/ 	.word	0x00000001


	//----- nvinfo : EIATTR_CRS_STACK_SIZE
	.align		4
.L_765:
        /*00a4*/ 	.byte	0x04, 0x1e
        /*00a6*/ 	.short	(.L_767 - .L_766)
.L_766:
        /*00a8*/ 	.word	0x00000000


	//----- nvinfo : EIATTR_CBANK_PARAM_SIZE
	.align		4
.L_767:
        /*00ac*/ 	.byte	0x03, 0x19
        /*00ae*/ 	.short	0x0024


	//----- nvinfo : EIATTR_PARAM_CBANK
	.align		4
        /*00b0*/ 	.byte	0x04, 0x0a
        /*00b2*/ 	.short	(.L_769 - .L_768)
	.align		4
.L_768:
        /*00b4*/ 	.word	index@(.nv.constant0._ZN2at6native27unrolled_elementwise_kernelIZZZNS0_61_GLOBAL__N__132982cb_23_ActivationSiluKernel_cu_9e10b42f_311320silu_backward_kernelERNS_18TensorIteratorBaseEENKUlvE_clEvENKUlvE1_clEvEUlN3c104HalfES8_E_St5arrayIPcLm3EELi4E23TrivialOffsetCalculatorILi2EjESD_ILi1EjENS0_6memory15LoadWithoutCastENSG_16StoreWithoutCastEEEviT_T0_T2_T3_T4_T5_)
        /*00b8*/ 	.short	0x0380
        /*00ba*/ 	.short	0x0024


	//----- nvinfo : EIATTR_SW_WAR
	.align		4
.L_769:
        /*00bc*/ 	.byte	0x04, 0x36
        /*00be*/ 	.short	(.L_771 - .L_770)
.L_770:
        /*00c0*/ 	.word	0x00000008
.L_771:


//--------------------- .nv.info._ZN2at6native29vectorized_elementwise_kernelILi2EZZZNS0_61_GLOBAL__N__132982cb_23_ActivationSiluKernel_cu_9e10b42f_311320silu_backward_kernelERNS_18TensorIteratorBaseEENKUlvE_clEvENKUlvE1_clEvEUlN3c104HalfES8_E_St5arrayIPcLm3EEEEviT0_T1_ --------------------------
	.section	.nv.info._ZN2at6native29vectorized_elementwise_kernelILi2EZZZNS0_61_GLOBAL__N__132982cb_23_ActivationSiluKernel_cu_9e10b42f_311320silu_backward_kernelERNS_18TensorIteratorBaseEENKUlvE_clEvENKUlvE1_clEvEUlN3c104HalfES8_E_St5arrayIPcLm3EEEEviT0_T1_,"",@"SHT_CUDA_INFO"
	.sectionflags	@""
	.align	4


	//----- nvinfo : EIATTR_CUDA_API_VERSION
	.align		4
        /*0000*/ 	.byte	0x04, 0x37
        /*0002*/ 	.short	(.L_773 - .L_772)
.L_772:
        /*0004*/ 	.word	0x00000082


	//----- nvinfo : EIATTR_KPARAM_INFO
	.align		4
.L_773:
        /*0008*/ 	.byte	0x04, 0x17
        /*000a*/ 	.short	(.L_775 - .L_774)
.L_774:
        /*000c*/ 	.word	0x00000000
        /*0010*/ 	.short	0x0002
        /*0012*/ 	.short	0x0008
        /*0014*/ 	.byte	0x00, 0xf0, 0x61, 0x00


	//----- nvinfo : EIATTR_KPARAM_INFO
	.align		4
.L_775:
        /*0018*/ 	.byte	0x04, 0x17
        /*001a*/ 	.short	(.L_777 - .L_776)
.L_776:
        /*001c*/ 	.word	0x00000000
        /*0020*/ 	.short	0x0001
        /*0022*/ 	.short	0x0004
        /*0024*/ 	.byte	0x00, 0xf0, 0x05, 0x00


	//----- nvinfo : EIATTR_KPARAM_INFO
	.align		4
.L_777:
        /*0028*/ 	.byte	0x04, 0x17
        /*002a*/ 	.short	(.L_779 - .L_778)
.L_778:
        /*002c*/ 	.word	0x00000000
        /*0030*/ 	.short	0x0000
        /*0032*/ 	.short	0x0000
        /*0034*/ 	.byte	0x00, 0xf0, 0x11, 0x00


	//----- nvinfo : EIATTR_SPARSE_MMA_MASK
	.align		4
.L_779:
        /*0038*/ 	.byte	0x03, 0x50
        /*003a*/ 	.short	0x0000


	//----- nvinfo : EIATTR_MAXREG_COUNT
	.align		4
        /*003c*/ 	.byte	0x03, 0x1b
        /*003e*/ 	.short	0x00ff


	//----- nvinfo : EIATTR_MERCURY_ISA_VERSION
	.align		4
        /*0040*/ 	.byte	0x03, 0x5f
        /*0042*/ 	.short	0x0101


	//----- nvinfo : EIATTR_VRC_CTA_INIT_COUNT
	.align		4
        /*0044*/ 	.byte	0x02, 0x4a
	.zero		1
	.zero		1


	//----- nvinfo : EIATTR_EXIT_INSTR_OFFSETS
	.align		4
        /*0048*/ 	.byte	0x04, 0x1c
        /*004a*/ 	.short	(.L_781 - .L_780)


	//   ....[0]....
.L_780:
        /*004c*/ 	.word	0x00001170


	//   ....[1]....
        /*0050*/ 	.word	0x000011c0


	//   ....[2]....
        /*0054*/ 	.word	0x00001870


	//----- nvinfo : EIATTR_MAX_THREADS
	.align		4
.L_781:
        /*0058*/ 	.byte	0x04, 0x05
        /*005a*/ 	.short	(.L_783 - .L_782)
.L_782:
        /*005c*/ 	.word	0x00000080
        /*0060*/ 	.word	0x00000001
        /*0064*/ 	.word	0x00000001


	//----- nvinfo : EIATTR_CRS_STACK_SIZE
	.align		4
.L_783:
        /*0068*/ 	.byte	0x04, 0x1e
        /*006a*/ 	.short	(.L_785 - .L_784)
.L_784:
        /*006c*/ 	.word	0x00000000


	//----- nvinfo : EIATTR_CBANK_PARAM_SIZE
	.align		4
.L_785:
        /*0070*/ 	.byte	0x03, 0x19
        /*0072*/ 	.short	0x0020


	//----- nvinfo : EIATTR_PARAM_CBANK
	.align		4
        /*0074*/ 	.byte	0x04, 0x0a
        /*0076*/ 	.short	(.L_787 - .L_786)
	.align		4
.L_786:
        /*0078*/ 	.word	index@(.nv.constant0._ZN2at6native29vectorized_elementwise_kernelILi2EZZZNS0_61_GLOBAL__N__132982cb_23_ActivationSiluKernel_cu_9e10b42f_311320silu_backward_kernelERNS_18TensorIteratorBaseEENKUlvE_clEvENKUlvE1_clEvEUlN3c104HalfES8_E_St5arrayIPcLm3EEEEviT0_T1_)
        /*007c*/ 	.short	0x0380
        /*007e*/ 	.short	0x0020


	//----- nvinfo : EIATTR_SW_WAR
	.align		4
.L_787:
        /*0080*/ 	.byte	0x04, 0x36
        /*0082*/ 	.short	(.L_789 - .L_788)
.L_788:
        /*0084*/ 	.word	0x00000008
.L_789:


//--------------------- .nv.info._ZN2at6native29vectorized_elementwise_kernelILi4EZZZNS0_61_GLOBAL__N__132982cb_23_ActivationSiluKernel_cu_9e10b42f_311320silu_backward_kernelERNS_18TensorIteratorBaseEENKUlvE_clEvENKUlvE1_clEvEUlN3c104HalfES8_E_St5arrayIPcLm3EEEEviT0_T1_ --------------------------
	.section	.nv.info._ZN2at6native29vectorized_elementwise_kernelILi4EZZZNS0_61_GLOBAL__N__132982cb_23_ActivationSiluKernel_cu_9e10b42f_311320silu_backward_kernelERNS_18TensorIteratorBaseEENKUlvE_clEvENKUlvE1_clEvEUlN3c104HalfES8_E_St5arrayIPcLm3EEEEviT0_T1_,"",@"SHT_CUDA_INFO"
	.sectionflags	@""
	.align	4


	//----- nvinfo : EIATTR_CUDA_API_VERSION
	.align		4
        /*0000*/ 	.byte	0x04, 0x37
        /*0002*/ 	.short	(.L_791 - .L_790)
.L_790:
        /*0004*/ 	.word	0x00000082


	//----- nvinfo : EIATTR_KPARAM_INFO
	.align		4
.L_791:
        /*0008*/ 	.byte	0x04, 0x17
        /*000a*/ 	.short	(.L_793 - .L_792)
.L_792:
        /*000c*/ 	.word	0x00000000
        /*0010*/ 	.short	0x0002
        /*0012*/ 	.short	0x0008
        /*0014*/ 	.byte	0x00, 0xf0, 0x61, 0x00


	//----- nvinfo : EIATTR_KPARAM_INFO
	.align		4
.L_793:
        /*0018*/ 	.byte	0x04, 0x17
        /*001a*/ 	.short	(.L_795 - .L_794)
.L_794:
        /*001c*/ 	.word	0x00000000
        /*0020*/ 	.short	0x0001
        /*0022*/ 	.short	0x0004
        /*0024*/ 	.byte	0x00, 0xf0, 0x05, 0x00


	//----- nvinfo : EIATTR_KPARAM_INFO
	.align		4
.L_795:
        /*0028*/ 	.byte	0x04, 0x17
        /*002a*/ 	.short	(.L_797 - .L_796)
.L_796:
        /*002c*/ 	.word	0x00000000
        /*0030*/ 	.short	0x0000
        /*0032*/ 	.short	0x0000
        /*0034*/ 	.byte	0x00, 0xf0, 0x11, 0x00


	//----- nvinfo : EIATTR_SPARSE_MMA_MASK
	.align		4
.L_797:
        /*0038*/ 	.byte	0x03, 0x50
        /*003a*/ 	.short	0x0000


	//----- nvinfo : EIATTR_MAXREG_COUNT
	.align		4
        /*003c*/ 	.byte	0x03, 0x1b
        /*003e*/ 	.short	0x00ff


	//----- nvinfo : EIATTR_MERCURY_ISA_VERSION
	.align		4
        /*0040*/ 	.byte	0x03, 0x5f
        /*0042*/ 	.short	0x0101


	//----- nvinfo : EIATTR_VRC_CTA_INIT_COUNT
	.align		4
        /*0044*/ 	.byte	0x02, 0x4a
	.zero		1
	.zero		1


	//----- nvinfo : EIATTR_EXIT_INSTR_OFFSETS
	.align		4
        /*0048*/ 	.byte	0x04, 0x1c
        /*004a*/ 	.short	(.L_799 - .L_798)


	//   ....[0]....
.L_798:
        /*004c*/ 	.word	0x00001170


	//   ....[1]....
        /*0050*/ 	.word	0x000011c0


	//   ....[2]....
        /*0054*/ 	.word	0x00001810


	//----- nvinfo : EIATTR_MAX_THREADS
	.align		4
.L_799:
        /*0058*/ 	.byte	0x04, 0x05
        /*005a*/ 	.short	(.L_801 - .L_800)
.L_800:
        /*005c*/ 	.word	0x00000080
        /*0060*/ 	.word	0x00000001
        /*0064*/ 	.word	0x00000001


	//----- nvinfo : EIATTR_CRS_STACK_SIZE
	.align		4
.L_801:
        /*0068*/ 	.byte	0x04, 0x1e
        /*006a*/ 	.short	(.L_803 - .L_802)
.L_802:
        /*006c*/ 	.word	0x00000000


	//----- nvinfo : EIATTR_CBANK_PARAM_SIZE
	.align		4
.L_803:
        /*0070*/ 	.byte	0x03, 0x19
        /*0072*/ 	.short	0x0020


	//----- nvinfo : EIATTR_PARAM_CBANK
	.align		4
        /*0074*/ 	.byte	0x04, 0x0a
        /*0076*/ 	.short	(.L_805 - .L_804)
	.align		4
.L_804:
        /*0078*/ 	.word	index@(.nv.constant0._ZN2at6native29vectorized_elementwise_kernelILi4EZZZNS0_61_GLOBAL__N__132982cb_23_ActivationSiluKernel_cu_9e10b42f_311320silu_backward_kernelERNS_18TensorIteratorBaseEENKUlvE_clEvENKUlvE1_clEvEUlN3c104HalfES8_E_St5arrayIPcLm3EEEEviT0_T1_)
        /*007c*/ 	.short	0x0380
        /*007e*/ 	.short	0x0020


	//----- nvinfo : EIATTR_SW_WAR
	.align		4
.L_805:
        /*0080*/ 	.byte	0x04, 0x36
        /*0082*/ 	.short	(.L_807 - .L_806)
.L_806:
        /*0084*/ 	.word	0x00000008
.L_807:


//--------------------- .nv.info._ZN2at6native29vectorized_elementwise_kernelILi8EZZZNS0_61_GLOBAL__N__132982cb_23_ActivationSiluKernel_cu_9e10b42f_311320silu_backward_kernelERNS_18TensorIteratorBaseEENKUlvE_clEvENKUlvE1_clEvEUlN3c104HalfES8_E_St5arrayIPcLm3EEEEviT0_T1_ --------------------------
	.section	.nv.info._ZN2at6native29vectorized_elementwise_kernelILi8EZZZNS0_61_GLOBAL__N__132982cb_23_ActivationSiluKernel_cu_9e10b42f_311320silu_backward_kernelERNS_18TensorIteratorBaseEENKUlvE_clEvENKUlvE1_clEvEUlN3c104HalfES8_E_St5arrayIPcLm3EEEEviT0_T1_,"",@"SHT_CUDA_INFO"
	.sectionflags	@""
	.align	4


	//----- nvinfo : EIATTR_CUDA_API_VERSION
	.align		4
        /*0000*/ 	.byte	0x04, 0x37
        /*0002*/ 	.short	(.L_809 - .L_808)
.L_808:
        /*0004*/ 	.word	0x00000082


	//----- nvinfo : EIATTR_KPARAM_INFO
	.align		4
.L_809:
        /*0008*/ 	.byte	0x04, 0x17
        /*000a*/ 	.short	(.L_811 - .L_810)
.L_810:
        /*000c*/ 	.word	0x00000000
        /*0010*/ 	.short	0x0002
        /*0012*/ 	.short	0x0008
        /*0014*/ 	.byte	0x00, 0xf0, 0x61, 0x00


	//----- nvinfo : EIATTR_KPARAM_INFO
	.align		4
.L_811:
        /*0018*/ 	.byte	0x04, 0x17
        /*001a*/ 	.short	(.L_813 - .L_812)
.L_812:
        /*001c*/ 	.word	0x00000000
        /*0020*/ 	.short	0x0001
        /*0022*/ 	.short	0x0004
        /*0024*/ 	.byte	0x00, 0xf0, 0x05, 0x00


	//----- nvinfo : EIATTR_KPARAM_INFO
	.align		4
.L_813:
        /*0028*/ 	.byte	0x04, 0x17
        /*002a*/ 	.short	(.L_815 - .L_814)
.L_814:
        /*002c*/ 	.word	0x00000000
        /*0030*/ 	.short	0x0000
        /*0032*/ 	.short	0x0000
        /*0034*/ 	.byte	0x00, 0xf0, 0x11, 0x00


	//----- nvinfo : EIATTR_SPARSE_MMA_MASK
	.align		4
.L_815:
        /*0038*/ 	.byte	0x03, 0x50
        /*003a*/ 	.short	0x0000


	//----- nvinfo : EIATTR_MAXREG_COUNT
	.align		4
        /*003c*/ 	.byte	0x03, 0x1b
        /*003e*/ 	.short	0x00ff


	//----- nvinfo : EIATTR_MERCURY_ISA_VERSION
	.align		4
        /*0040*/ 	.byte	0x03, 0x5f
        /*0042*/ 	.short	0x0101


	//----- nvinfo : EIATTR_VRC_CTA_INIT_COUNT
	.align		4
        /*0044*/ 	.byte	0x02, 0x4a
	.zero		1
	.zero		1


	//----- nvinfo : EIATTR_EXIT_INSTR_OFFSETS
	.align		4
        /*0048*/ 	.byte	0x04, 0x1c
        /*004a*/ 	.short	(.L_817 - .L_816)


	//   ....[0]....
.L_816:
        /*004c*/ 	.word	0x00001170


	//   ....[1]....
        /*0050*/ 	.word	0x000011c0


	//   ....[2]....
        /*0054*/ 	.word	0x000017e0


	//----- nvinfo : EIATTR_MAX_THREADS
	.align		4
.L_817:
        /*0058*/ 	.byte	0x04, 0x05
        /*005a*/ 	.short	(.L_819 - .L_818)
.L_818:
        /*005c*/ 	.word	0x00000080
        /*0060*/ 	.word	0x00000001
        /*0064*/ 	.word	0x00000001


	//----- nvinfo : EIATTR_CRS_STACK_SIZE
	.align		4
.L_819:
        /*0068*/ 	.byte	0x04, 0x1e
        /*006a*/ 	.short	(.L_821 - .L_820)
.L_820:
        /*006c*/ 	.word	0x00000000


	//----- nvinfo : EIATTR_CBANK_PARAM_SIZE
	.align		4
.L_821:
        /*0070*/ 	.byte	0x03, 0x19
        /*0072*/ 	.short	0x0020


	//----- nvinfo : EIATTR_PARAM_CBANK
	.align		4
        /*0074*/ 	.byte	0x04, 0x0a
        /*0076*/ 	.short	(.L_823 - .L_822)
	.align		4
.L_822:
        /*0078*/ 	.word	index@(.nv.constant0._ZN2at6native29vectorized_elementwise_kernelILi8EZZZNS0_61_GLOBAL__N__132982cb_23_ActivationSiluKernel_cu_9e10b42f_311320silu_backward_kernelERNS_18TensorIteratorBaseEENKUlvE_clEvENKUlvE1_clEvEUlN3c104HalfES8_E_St5arrayIPcLm3EEEEviT0_T1_)
        /*007c*/ 	.short	0x0380
        /*007e*/ 	.short	0x0020


	//----- nvinfo : EIATTR_SW_WAR
	.align		4
.L_823:
        /*0080*/ 	.byte	0x04, 0x36
        /*0082*/ 	.short	(.L_825 - .L_824)
.L_824:
        /*0084*/ 	.word	0x00000008
.L_825:


//--------------------- .nv.info._ZN2at6native18elementwise_kernelILi128ELi4EZNS0_15gpu_kernel_implIZZZNS0_61_GLOBAL__N__132982cb_23_ActivationSiluKernel_cu_9e10b42f_311320silu_backward_kernelERNS_18TensorIteratorBaseEENKUlvE_clEvENKUlvE0_clEvEUlffE_EEvS5_RKT_EUliE_EEviT1_ --------------------------
	.section	.nv.info._ZN2at6native18elementwise_kernelILi128ELi4EZNS0_15gpu_kernel_implIZZZNS0_61_GLOBAL__N__132982cb_23_ActivationSiluKernel_cu_9e10b42f_311320silu_backward_kernelERNS_18TensorIteratorBaseEENKUlvE_clEvENKUlvE0_clEvEUlffE_EEvS5_RKT_EUliE_EEviT1_,"",@"SHT_CUDA_INFO"
	.sectionflags	@""
	.align	4


	//----- nvinfo : EIATTR_CUDA_API_VERSION
	.align		4
        /*0000*/ 	.byte	0x04, 0x37
        /*0002*/ 	.short	(.L_827 - .L_826)
.L_826:
        /*0004*/ 	.word	0x00000082


	//----- nvinfo : EIATTR_KPARAM_INFO
	.align		4
.L_827:
        /*0008*/ 	.byte	0x04, 0x17
        /*000a*/ 	.short	(.L_829 - .L_828)
.L_828:
        /*000c*/ 	.word	0x00000000
        /*0010*/ 	.short	0x0001
        /*0012*/ 	.short	0x0008
        /*0014*/ 	.byte	0x00, 0xf0, 0x21, 0x0a


	//----- nvinfo : EIATTR_KPARAM_INFO
	.align		4
.L_829:
        /*0018*/ 	.byte	0x04, 0x17
        /*001a*/ 	.short	(.L_831 - .L_830)
.L_830:
        /*001c*/ 	.word	0x00000000
        /*0020*/ 	.short	0x0000
        /*0022*/ 	.short	0x0000
        /*0024*/ 	.byte	0x00, 0xf0, 0x11, 0x00


	//----- nvinfo : EIATTR_SPARSE_MMA_MASK
	.align		4
.L_831:
        /*0028*/ 	.byte	0x03, 0x50
        /*002a*/ 	.short	0x0000


	//----- nvinfo : EIATTR_MAXREG_COUNT
	.align		4
        /*002c*/ 	.byte	0x03, 0x1b
        /*002e*/ 	.short	0x0080


	//----- nvinfo : EIATTR_EXTERNS
	.align		4
        /*0030*/ 	.byte	0x04, 0x0f
        /*0032*/ 	.short	(.L_833 - .L_832)


	//   ....[0]....
	.align		4
.L_832:
        /*0034*/ 	.word	index@(__assertfail)


	//----- nvinfo : EIATTR_MERCURY_ISA_VERSION
	.align		4
.L_833:
        /*0038*/ 	.byte	0x03, 0x5f
        /*003a*/ 	.short	0x0101


	//----- nvinfo : EIATTR_VRC_CTA_INIT_COUNT
	.align		4
        /*003c*/ 	.byte	0x02, 0x4a
	.zero		1
	.zero		1


	//----- nvinfo : EIATTR_SYSCALL_OFFSETS
	.align		4
        /*0040*/ 	.byte	0x04, 0x46
        /*0042*/ 	.short	(.L_835 - .L_834)


	//   ....[0]....
.L_834:
        /*0044*/ 	.word	0x00002410


	//   ....[1]....
        /*0048*/ 	.word	0x00003200


	//   ....[2]....
        /*004c*/ 	.word	0x00004030


	//   ....[3]....
        /*0050*/ 	.word	0x00006570


	//   ....[4]....
        /*0054*/ 	.word	0x00007360


	//   ....[5]....
        /*0058*/ 	.word	0x00007ff0


	//   ....[6]....
        /*005c*/ 	.word	0x0000a640


	//   ....[7]....
        /*0060*/ 	.word	0x0000b430


	//   ....[8]....
        /*0064*/ 	.word	0x0000c0c0


	//   ....[9]....
        /*0068*/ 	.word	0x0000e730


	//   ....[10]....
        /*006c*/ 	.word	0x0000f520


	//   ....[11]....
        /*0070*/ 	.word	0x00010180


	//----- nvinfo : EIATTR_EXIT_INSTR_OFFSETS
	.align		4
.L_835:
        /*0074*/ 	.byte	0x04, 0x1c
        /*0076*/ 	.short	(.L_837 - .L_836)


	//   ....[0]....
.L_836:
        /*0078*/ 	.word	0x0000c370


	//   ....[1]....
        /*007c*/ 	.word	0x0000f700


	//   ....[2]....
        /*0080*/ 	.word	0x0000f740


	//   ....[3]....
        /*0084*/ 	.word	0x0000f7d0


	//   ....[4]....
        /*0088*/ 	.word	0x0000f800


	//   ....[5]....
        /*008c*/ 	.word	0x0000f830


	//   ....[6]....
        /*0090*/ 	.word	0x0000f8b0


	//   ....[7]....
        /*0094*/ 	.word	0x0000f8e0


	//   ....[8]....
        /*0098*/ 	.word	0x0000f970


	//   ....[9]....
        /*009c*/ 	.word	0x0000f9b0


	//   ....[10]....
        /*00a0*/ 	.word	0x0000f9f0


	//   ....[11]....
        /*00a4*/ 	.word	0x0000fac0


	//   ....[12]....
        /*00a8*/ 	.word	0x0000fc20


	//   ....[13]....
        /*00ac*/ 	.word	0x0000fd80


	//   ....[14]....
        /*00b0*/ 	.word	0x0000fed0


	//   ....[15]....
        /*00b4*/ 	.word	0x0000ff00


	//   ....[16]....
        /*00b8*/ 	.word	0x0000ff30


	//   ....[17]....
        /*00bc*/ 	.word	0x0000ffd0


	//   ....[18]....
        /*00c0*/ 	.word	0x00010020


	//   ....[19]....
        /*00c4*/ 	.word	0x00010190


	//   ....[20]....
        /*00c8*/ 	.word	0x00010290


	//   ....[21]....
        /*00cc*/ 	.word	0x000103c0


	//   ....[22]....
        /*00d0*/ 	.word	0x000103f0


	//----- nvinfo : EIATTR_MAX_THREADS
	.align		4
.L_837:
        /*00d4*/ 	.byte	0x04, 0x05
        /*00d6*/ 	.short	(.L_839 - .L_838)
.L_838:
        /*00d8*/ 	.word	0x00000080
        /*00dc*/ 	.word	0x00000001
        /*00e0*/ 	.word	0x00000001


	//----- nvinfo : EIATTR_CRS_STACK_SIZE
	.align		4
.L_839:
        /*00e4*/ 	.byte	0x04, 0x1e
        /*00e6*/ 	.short	(.L_841 - .L_840)
.L_840:
        /*00e8*/ 	.word	0x00000000


	//----- nvinfo : EIATTR_CBANK_PARAM_SIZE
	.align		4
.L_841:
        /*00ec*/ 	.byte	0x03, 0x19
        /*00ee*/ 	.short	0x0290


	//----- nvinfo : EIATTR_PARAM_CBANK
	.align		4
        /*00f0*/ 	.byte	0x04, 0x0a
        /*00f2*/ 	.short	(.L_843 - .L_842)
	.align		4
.L_842:
        /*00f4*/ 	.word	index@(.nv.constant0._ZN2at6native18elementwise_kernelILi128ELi4EZNS0_15gpu_kernel_implIZZZNS0_61_GLOBAL__N__132982cb_23_ActivationSiluKernel_cu_9e10b42f_311320silu_backward_kernelERNS_18TensorIteratorBaseEENKUlvE_clEvENKUlvE0_clEvEUlffE_EEvS5_RKT_EUliE_EEviT1_)
        /*00f8*/ 	.short	0x0380
        /*00fa*/ 	.short	0x0290


	//----- nvinfo : EIATTR_SW_WAR
	.align		4
.L_843:
        /*00fc*/ 	.byte	0x04, 0x36
        /*00fe*/ 	.short	(.L_845 - .L_844)
.L_844:
        /*0100*/ 	.word	0x00000008
.L_845:


//--------------------- .nv.info._ZN2at6native27unrolled_elementwise_kernelIZZZNS0_61_GLOBAL__N__132982cb_23_ActivationSiluKernel_cu_9e10b42f_311320silu_backward_kernelERNS_18TensorIteratorBaseEENKUlvE_clEvENKUlvE0_clEvEUlffE_St5arrayIPcLm3EELi4E23TrivialOffsetCalculatorILi2EjESB_ILi1EjENS0_6memory12LoadWithCastILi2EEENSE_13StoreWithCastILi1EEEEEviT_T0_T2_T3_T4_T5_ --------------------------
	.section	.nv.info._ZN2at6native27unrolled_elementwise_kernelIZZZNS0_61_GLOBAL__N__132982cb_23_ActivationSiluKernel_cu_9e10b42f_311320silu_backward_kernelERNS_18TensorIteratorBaseEENKUlvE_clEvENKUlvE0_clEvEUlffE_St5arrayIPcLm3EELi4E23TrivialOffsetCalculatorILi2EjESB_ILi1EjENS0_6memory12LoadWithCastILi2EEENSE_13StoreWithCastILi1EEEEEviT_T0_T2_T3_T4_T5_,"",@"SHT_CUDA_INFO"
	.sectionflags	@""
	.align	4


	//----- nvinfo : EIATTR_CUDA_API_VERSION
	.align		4
        /*0000*/ 	.byte	0x04, 0x37
        /*0002*/ 	.short	(.L_847 - .L_846)
.L_846:
        /*0004*/ 	.word	0x00000082


	//----- nvinfo : EIATTR_KPARAM_INFO
	.align		4
.L_847:
        /*0008*/ 	.byte	0x04, 0x17
        /*000a*/ 	.short	(.L_849 - .L_848)
.L_848:
        /*000c*/ 	.word	0x00000000
        /*0010*/ 	.short	0x0006
        /*0012*/ 	.short	0x0030
        /*0014*/ 	.byte	0x00, 0xf0, 0x21, 0x00


	//----- nvinfo : EIATTR_KPARAM_INFO
	.align		4
.L_849:
        /*0018*/ 	.byte	0x04, 0x17
        /*001a*/ 	.short	(.L_851 - .L_850)
.L_850:
        /*001c*/ 	.word	0x00000000
        /*0020*/ 	.short	0x0005
        /*0022*/ 	.short	0x0024
        /*0024*/ 	.byte	0x00, 0xf0, 0x31, 0x00


	//----- nvinfo : EIATTR_KPARAM_INFO
	.align		4
.L_851:
        /*0028*/ 	.byte	0x04, 0x17
        /*002a*/ 	.short	(.L_853 - .L_852)
.L_852:
        /*002c*/ 	.word	0x00000000
        /*0030*/ 	.short	0x0004
        /*0032*/ 	.short	0x0021
        /*0034*/ 	.byte	0x00, 0xf0, 0x05, 0x00


	//----- nvinfo : EIATTR_KPARAM_INFO
	.align		4
.L_853:
        /*0038*/ 	.byte	0x04, 0x17
        /*003a*/ 	.short	(.L_855 - .L_854)
.L_854:
        /*003c*/ 	.word	0x00000000
        /*0040*/ 	.short	0x0003
        /*0042*/ 	.short	0x0020
        /*0044*/ 	.byte	0x00, 0xf0, 0x05, 0x00


	//----- nvinfo : EIATTR_KPARAM_INFO
	.align		4
.L_855:
        /*0048*/ 	.byte	0x04, 0x17
        /*004a*/ 	.short	(.L_857 - .L_856)
.L_856:
        /*004c*/ 	.word	0x00000000
        /*0050*/ 	.short	0x0002
        /*0052*/ 	.short	0x0008
        /*0054*/ 	.byte	0x00, 0xf0, 0x61, 0x00


	//----- nvinfo : EIATTR_KPARAM_INFO
	.align		4
.L_857:
        /*0058*/ 	.byte	0x04, 0x17
        /*005a*/ 	.short	(.L_859 - .L_858)
.L_858:
        /*005c*/ 	.word	0x00000000
        /*0060*/ 	.short	0x0001
        /*0062*/ 	.short	0x0004
        /*0064*/ 	.byte	0x00, 0xf0, 0x05, 0x00


	//----- nvinfo : EIATTR_KPARAM_INFO
	.align		4
.L_859:
        /*0068*/ 	.byte	0x04, 0x17
        /*006a*/ 	.short	(.L_861 - .L_860)
.L_860:
        /*006c*/ 	.word	0x00000000
        /*0070*/ 	.short	0x0000
        /*0072*/ 	.short	0x0000
        /*0074*/ 	.byte	0x00, 0xf0, 0x11, 0x00


	//----- nvinfo : EIATTR_SPARSE_MMA_MASK
	.align		4
.L_861:
        /*0078*/ 	.byte	0x03, 0x50
        /*007a*/ 	.short	0x0000


	//----- nvinfo : EIATTR_MAXREG_COUNT
	.align		4
        /*007c*/ 	.byte	0x03, 0x1b
        /*007e*/ 	.short	0x00ff


	//----- nvinfo : EIATTR_EXTERNS
	.align		4
        /*0080*/ 	.byte	0x04, 0x0f
        /*0082*/ 	.short	(.L_863 - .L_862)


	//   ....[0]....
	.align		4
.L_862:
        /*0084*/ 	.word	index@(__assertfail)


	//----- nvinfo : EIATTR_MERCURY_ISA_VERSION
	.align		4
.L_863:
        /*0088*/ 	.byte	0x03, 0x5f
        /*008a*/ 	.short	0x0101


	//----- nvinfo : EIATTR_VRC_CTA_INIT_COUNT
	.align		4
        /*008c*/ 	.byte	0x02, 0x4a
	.zero		1
	.zero		1


	//----- nvinfo : EIATTR_SYSCALL_OFFSETS
	.align		4
        /*0090*/ 	.byte	0x04, 0x46
        /*0092*/ 	.short	(.L_865 - .L_864)


	//   ....[0]....
.L_864:
        /*0094*/ 	.word	0x00000de0


	//   ....[1]....
        /*0098*/ 	.word	0x00001c00


	//   ....[2]....
        /*009c*/ 	.word	0x00002b20


	//   ....[3]....
        /*00a0*/ 	.word	0x00003940


	//   ....[4]....
        /*00a4*/ 	.word	0x000047d0


	//   ....[5]....
        /*00a8*/ 	.word	0x000055f0


	//   ....[6]....
        /*00ac*/ 	.word	0x00006480


	//   ....[7]....
        /*00b0*/ 	.word	0x00007270


	//   ....[8]....
        /*00b4*/ 	.word	0x00008390


	//   ....[9]....
        /*00b8*/ 	.word	0x00009130


	//   ....[10]....
        /*00bc*/ 	.word	0x00009f90


	//   ....[11]....
        /*00c0*/ 	.word	0x0000adf0


	//----- nvinfo : EIATTR_EXIT_INSTR_OFFSETS
	.align		4
.L_865:
        /*00c4*/ 	.byte	0x04, 0x1c
        /*00c6*/ 	.short	(.L_867 - .L_866)


	//   ....[0]....
.L_866:
        /*00c8*/ 	.word	0x0000a230


	//   ....[1]....
        /*00cc*/ 	.word	0x0000a370


	//   ....[2]....
        /*00d0*/ 	.word	0x0000a3b0


	//   ....[3]....
        /*00d4*/ 	.word	0x0000a440


	//   ....[4]....
        /*00d8*/ 	.word	0x0000a470


	//   ....[5]....
        /*00dc*/ 	.word	0x0000a4a0


	//   ....[6]....
        /*00e0*/ 	.word	0x0000a520


	//   ....[7]....
        /*00e4*/ 	.word	0x0000a550


	//   ....[8]....
        /*00e8*/ 	.word	0x0000a5e0


	//   ....[9]....
        /*00ec*/ 	.word	0x0000a620


	//   ....[10]....
        /*00f0*/ 	.word	0x0000a660


	//   ....[11]....
        /*00f4*/ 	.word	0x0000a730


	//   ....[12]....
        /*00f8*/ 	.word	0x0000a890


	//   ....[13]....
        /*00fc*/ 	.word	0x0000a9f0


	//   ....[14]....
        /*0100*/ 	.word	0x0000ab40


	//   ....[15]....
        /*0104*/ 	.word	0x0000ab70


	//   ....[16]....
        /*0108*/ 	.word	0x0000aba0


	//   ....[17]....
        /*010c*/ 	.word	0x0000ac40


	//   ....[18]....
        /*0110*/ 	.word	0x0000ac90


	//   ....[19]....
        /*0114*/ 	.word	0x0000ae00


	//   ....[20]....
        /*0118*/ 	.word	0x0000af00


	//   ....[21]....
        /*011c*/ 	.word	0x0000b030


	//   ....[22]....
        /*0120*/ 	.word	0x0000b060


	//----- nvinfo : EIATTR_MAX_THREADS
	.align		4
.L_867:
        /*0124*/ 	.byte	0x04, 0x05
        /*0126*/ 	.short	(.L_869 - .L_868)
.L_868:
        /*0128*/ 	.word	0x00000080
        /*012c*/ 	.word	0x00000001
        /*0130*/ 	.word	0x00000001


	//----- nvinfo : EIATTR_CRS_STACK_SIZE
	.align		4
.L_869:
        /*0134*/ 	.byte	0x04, 0x1e
        /*0136*/ 	.short	(.L_871 - .L_870)
.L_870:
        /*0138*/ 	.word	0x00000000


	//----- nvinfo : EIATTR_CBANK_PARAM_SIZE
	.align		4
.L_871:
        /*013c*/ 	.byte	0x03, 0x19
        /*013e*/ 	.short	0x0038


	//----- nvinfo : EIATTR_PARAM_CBANK
	.align		4
        /*0140*/ 	.byte	0x04, 0x0a
        /*0142*/ 	.short	(.L_873 - .L_872)
	.align		4
.L_872:
        /*0144*/ 	.word	index@(.nv.constant0._ZN2at6native27unrolled_elementwise_kernelIZZZNS0_61_GLOBAL__N__132982cb_23_ActivationSiluKernel_cu_9e10b42f_311320silu_backward_kernelERNS_18TensorIteratorBaseEENKUlvE_clEvENKUlvE0_clEvEUlffE_St5arrayIPcLm3EELi4E23TrivialOffsetCalculatorILi2EjESB_ILi1EjENS0_6memory12LoadWithCastILi2EEENSE_13StoreWithCastILi1EEEEEviT_T0_T2_T3_T4_T5_)
        /*0148*/ 	.short	0x0380
        /*014a*/ 	.short	0x0038


	//----- nvinfo : EIATTR_SW_WAR
	.align		4
.L_873:
        /*014c*/ 	.byte	0x04, 0x36
        /*014e*/ 	.short	(.L_875 - .L_874)
.L_874:
        /*0150*/ 	.word	0x00000008
.L_875:


//--------------------- .nv.info._ZN2at6native18elementwise_kernelILi128ELi2EZNS0_22gpu_kernel_impl_nocastIZZZNS0_61_GLOBAL__N__132982cb_23_ActivationSiluKernel_cu_9e10b42f_311320silu_backward_kernelERNS_18TensorIteratorBaseEENKUlvE_clEvENKUlvE0_clEvEUlffE_EEvS5_RKT_EUliE_EEviT1_ --------------------------
	.section	.nv.info._ZN2at6native18elementwise_kernelILi128ELi2EZNS0_22gpu_kernel_impl_nocastIZZZNS0_61_GLOBAL__N__132982cb_23_ActivationSiluKernel_cu_9e10b42f_311320silu_backward_kernelERNS_18TensorIteratorBaseEENKUlvE_clEvENKUlvE0_clEvEUlffE_EEvS5_RKT_EUliE_EEviT1_,"",@"SHT_CUDA_INFO"
	.sectionflags	@""
	.align	4


	//----- nvinfo : EIATTR_CUDA_API_VERSION
	.align		4
        /*0000*/ 	.byte	0x04, 0x37
        /*0002*/ 	.short	(.L_877 - .L_876)
.L_876:
        /*0004*/ 	.word	0x00000082


	//----- nvinfo : EIATTR_KPARAM_INFO
	.align		4
.L_877:
        /*0008*/ 	.byte	0x04, 0x17
        /*000a*/ 	.short	(.L_879 - .L_878)
.L_878:
        /*000c*/ 	.word	0x00000000
        /*0010*/ 	.short	0x0001
        /*0012*/ 	.short	0x0008
        /*0014*/ 	.byte	0x00, 0xf0, 0x21, 0x0a


	//----- nvinfo : EIATTR_KPARAM_INFO
	.align		4
.L_879:
        /*0018*/ 	.byte	0x04, 0x17
        /*001a*/ 	.short	(.L_881 - .L_880)
.L_880:
        /*001c*/ 	.word	0x00000000
        /*0020*/ 	.short	0x0000
        /*0022*/ 	.short	0x0000
        /*0024*/ 	.byte	0x00, 0xf0, 0x11, 0x00


	//----- nvinfo : EIATTR_SPARSE_MMA_MASK
	.align		4
.L_881:
        /*0028*/ 	.byte	0x03, 0x50
        /*002a*/ 	.short	0x0000


	//----- nvinfo : EIATTR_MAXREG_COUNT
	.align		4
        /*002c*/ 	.byte	0x03, 0x1b
        /*002e*/ 	.short	0x0080


	//----- nvinfo : EIATTR_MERCURY_ISA_VERSION
	.align		4
        /*0030*/ 	.byte	0x03, 0x5f
        /*0032*/ 	.short	0x0101


	//----- nvinfo : EIATTR_VRC_CTA_INIT_COUNT
	.align		4
        /*0034*/ 	.byte	0x02, 0x4a
	.zero		1
	.zero		1


	//----- nvinfo : EIATTR_EXIT_INSTR_OFFSETS
	.align		4
        /*0038*/ 	.byte	0x04, 0x1c
        /*003a*/ 	.short	(.L_883 - .L_882)


	//   ....[0]....
.L_882:
        /*003c*/ 	.word	0x000001e0


	//   ....[1]....
        /*0040*/ 	.word	0x000002d0


	//   ....[2]....
        /*0044*/ 	.word	0x00001a70


	//   ....[3]....
        /*0048*/ 	.word	0x00003170


	//----- nvinfo : EIATTR_MAX_THREADS
	.align		4
.L_883:
        /*004c*/ 	.byte	0x04, 0x05
        /*004e*/ 	.short	(.L_885 - .L_884)
.L_884:
        /*0050*/ 	.word	0x00000080
        /*0054*/ 	.word	0x00000001
        /*0058*/ 	.word	0x00000001


	//----- nvinfo : EIATTR_CRS_STACK_SIZE
	.align		4
.L_885:
        /*005c*/ 	.byte	0x04, 0x1e
        /*005e*/ 	.short	(.L_887 - .L_886)
.L_886:
        /*0060*/ 	.word	0x00000000


	//----- nvinfo : EIATTR_CBANK_PARAM_SIZE
	.align		4
.L_887:
        /*0064*/ 	.byte	0x03, 0x19
        /*0066*/ 	.short	0x0290


	//----- nvinfo : EIATTR_PARAM_CBANK
	.align		4
        /*0068*/ 	.byte	0x04, 0x0a
        /*006a*/ 	.short	(.L_889 - .L_888)
	.align		4
.L_888:
        /*006c*/ 	.word	index@(.nv.constant0._ZN2at6native18elementwise_kernelILi128ELi2EZNS0_22gpu_kernel_impl_nocastIZZZNS0_61_GLOBAL__N__132982cb_23_ActivationSiluKernel_cu_9e10b42f_311320silu_backward_kernelERNS_18TensorIteratorBaseEENKUlvE_clEvENKUlvE0_clEvEUlffE_EEvS5_RKT_EUliE_EEviT1_)
        /*0070*/ 	.short	0x0380
        /*0072*/ 	.short	0x0290


	//----- nvinfo : EIATTR_SW_WAR
	.align		4
.L_889:
        /*0074*/ 	.byte	0x04, 0x36
        /*0076*/ 	.short	(.L_891 - .L_890)
.L_890:
        /*0078*/ 	.word	0x00000008
.L_891:


//--------------------- .nv.info._ZN2at6native27unrolled_elementwise_kernelIZZZNS0_61_GLOBAL__N__132982cb_23_ActivationSiluKernel_cu_9e10b42f_311320silu_backward_kernelERNS_18TensorIteratorBaseEENKUlvE_clEvENKUlvE0_clEvEUlffE_St5arrayIPcLm3EELi4E23TrivialOffsetCalculatorILi2EjESB_ILi1EjENS0_6memory15LoadWithoutCastENSE_16StoreWithoutCastEEEviT_T0_T2_T3_T4_T5_ --------------------------
	.section	.nv.info._ZN2at6native27unrolled_elementwise_kernelIZZZNS0_61_GLOBAL__N__132982cb_23_ActivationSiluKernel_cu_9e10b42f_311320silu_backward_kernelERNS_18TensorIteratorBaseEENKUlvE_clEvENKUlvE0_clEvEUlffE_St5arrayIPcLm3EELi4E23TrivialOffsetCalculatorILi2EjESB_ILi1EjENS0_6memory15LoadWithoutCastENSE_16StoreWithoutCastEEEviT_T0_T2_T3_T4_T5_,"",@"SHT_CUDA_INFO"
	.sectionflags	@""
	.align	4


	//----- nvinfo : EIATTR_CUDA_API_VERSION
	.align		4
        /*0000*/ 	.byte	0x04, 0x37
        /*0002*/ 	.short	(.L_893 - .L_892)
.L_892:
        /*0004*/ 	.word	0x00000082


	//----- nvinfo : EIATTR_KPARAM_INFO
	.align		4
.L_893:
        /*0008*/ 	.byte	0x04, 0x17
        /*000a*/ 	.short	(.L_895 - .L_894)
.L_894:
        /*000c*/ 	.word	0x00000000
        /*0010*/ 	.short	0x0006
        /*0012*/ 	.short	0x0023
        /*0014*/ 	.byte	0x00, 0xf0, 0x05, 0x00


	//----- nvinfo : EIATTR_KPARAM_INFO
	.align		4
.L_895:
        /*0018*/ 	.byte	0x04, 0x17
        /*001a*/ 	.short	(.L_897 - .L_896)
.L_896:
        /*001c*/ 	.word	0x00000000
        /*0020*/ 	.short	0x0005
        /*0022*/ 	.short	0x0022
        /*0024*/ 	.byte	0x00, 0xf0, 0x05, 0x00


	//----- nvinfo : EIATTR_KPARAM_INFO
	.align		4
.L_897:
        /*0028*/ 	.byte	0x04, 0x17
        /*002a*/ 	.short	(.L_899 - .L_898)
.L_898:
        /*002c*/ 	.word	0x00000000
        /*0030*/ 	.short	0x0004
        /*0032*/ 	.short	0x0021
        /*0034*/ 	.byte	0x00, 0xf0, 0x05, 0x00


	//----- nvinfo : EIATTR_KPARAM_INFO
	.align		4
.L_899:
        /*0038*/ 	.byte	0x04, 0x17
        /*003a*/ 	.short	(.L_901 - .L_900)
.L_900:
        /*003c*/ 	.word	0x00000000
        /*0040*/ 	.short	0x0003
        /*0042*/ 	.short	0x0020
        /*0044*/ 	.byte	0x00, 0xf0, 0x05, 0x00


	//----- nvinfo : EIATTR_KPARAM_INFO
	.align		4
.L_901:
        /*0048*/ 	.byte	0x04, 0x17
        /*004a*/ 	.short	(.L_903 - .L_902)
.L_902:
        /*004c*/ 	.word	0x00000000
        /*0050*/ 	.short	0x0002
        /*0052*/ 	.short	0x0008
        /*0054*/ 	.byte	0x00, 0xf0, 0x61, 0x00


	//----- nvinfo : EIATTR_KPARAM_INFO
	.align		4
.L_903:
        /*0058*/ 	.byte	0x04, 0x17
        /*005a*/ 	.short	(.L_905 - .L_904)
.L_904:
        /*005c*/ 	.word	0x00000000
        /*0060*/ 	.short	0x0001
        /*0062*/ 	.short	0x0004
        /*0064*/ 	.byte	0x00, 0xf0, 0x05, 0x00


	//----- nvinfo : EIATTR_KPARAM_INFO
	.align		4
.L_905:
        /*0068*/ 	.byte	0x04, 0x17
        /*006a*/ 	.short	(.L_907 - .L_906)
.L_906:
        /*006c*/ 	.word	0x00000000
        /*0070*/ 	.short	0x0000
        /*0072*/ 	.short	0x0000
        /*0074*/ 	.byte	0x00, 0xf0, 0x11, 0x00


	//----- nvinfo : EIATTR_SPARSE_MMA_MASK
	.align		4
.L_907:
        /*0078*/ 	.byte	0x03, 0x50
        /*007a*/ 	.short	0x0000


	//----- nvinfo : EIATTR_MAXREG_COUNT
	.align		4
        /*007c*/ 	.byte	0x03, 0x1b
        /*007e*/ 	.short	0x00ff


	//----- nvinfo : EIATTR_MERCURY_ISA_VERSION
	.align		4
        /*0080*/ 	.byte	0x03, 0x5f
        /*0082*/ 	.short	0x0101


	//----- nvinfo : EIATTR_VRC_CTA_INIT_COUNT
	.align		4
        /*0084*/ 	.byte	0x02, 0x4a
	.zero		1
	.zero		1


	//----- nvinfo : EIATTR_EXIT_INSTR_OFFSETS
	.align		4
        /*0088*/ 	.byte	0x04, 0x1c
        /*008a*/ 	.short	(.L_909 - .L_908)


	//   ....[0]....
.L_908:
        /*008c*/ 	.word	0x00000690


	//   ....[1]....
        /*0090*/ 	.word	0x00000720


	//----- nvinfo : EIATTR_MAX_THREADS
	.align		4
.L_909:
        /*0094*/ 	.byte	0x04, 0x05
        /*0096*/ 	.short	(.L_911 - .L_910)
.L_910:
        /*0098*/ 	.word	0x00000080
        /*009c*/ 	.word	0x00000001
        /*00a0*/ 	.word	0x00000001


	//----- nvinfo : EIATTR_CRS_STACK_SIZE
	.align		4
.L_911:
        /*00a4*/ 	.byte	0x04, 0x1e
        /*00a6*/ 	.short	(.L_913 - .L_912)
.L_912:
        /*00a8*/ 	.word	0x00000000


	//----- nvinfo : EIATTR_CBANK_PARAM_SIZE
	.align		4
.L_913:
        /*00ac*/ 	.byte	0x03, 0x19
        /*00ae*/ 	.short	0x0024


	//----- nvinfo : EIATTR_PARAM_CBANK
	.align		4
        /*00b0*/ 	.byte	0x04, 0x0a
        /*00b2*/ 	.short	(.L_915 - .L_914)
	.align		4
.L_914:
        /*00b4*/ 	.word	index@(.nv.constant0._ZN2at6native27unrolled_elementwise_kernelIZZZNS0_61_GLOBAL__N__132982cb_23_ActivationSiluKernel_cu_9e10b42f_311320silu_backward_kernelERNS_18TensorIteratorBaseEENKUlvE_clEvENKUlvE0_clEvEUlffE_St5arrayIPcLm3EELi4E23TrivialOffsetCalculatorILi2EjESB_ILi1EjENS0_6memory15LoadWithoutCastENSE_16StoreWithoutCastEEEviT_T0_T2_T3_T4_T5_)
        /*00b8*/ 	.short	0x0380
        /*00ba*/ 	.short	0x0024


	//----- nvinfo : EIATTR_SW_WAR
	.align		4
.L_915:
        /*00bc*/ 	.byte	0x04, 0x36
        /*00be*/ 	.short	(.L_917 - .L_916)
.L_916:
        /*00c0*/ 	.word	0x00000008
.L_917:


//--------------------- .nv.info._ZN2at6native29vectorized_elementwise_kernelILi2EZZZNS0_61_GLOBAL__N__132982cb_23_ActivationSiluKernel_cu_9e10b42f_311320silu_backward_kernelERNS_18TensorIteratorBaseEENKUlvE_clEvENKUlvE0_clEvEUlffE_St5arrayIPcLm3EEEEviT0_T1_ --------------------------
	.section	.nv.info._ZN2at6native29vectorized_elementwise_kernelILi2EZZZNS0_61_GLOBAL__N__132982cb_23_ActivationSiluKernel_cu_9e10b42f_311320silu_backward_kernelERNS_18TensorIteratorBaseEENKUlvE_clEvENKUlvE0_clEvEUlffE_St5arrayIPcLm3EEEEviT0_T1_,"",@"SHT_CUDA_INFO"
	.sectionflags	@""
	.align	4


	//----- nvinfo : EIATTR_CUDA_API_VERSION
	.align		4
        /*0000*/ 	.byte	0x04, 0x37
        /*0002*/ 	.short	(.L_919 - .L_918)
.L_918:
        /*0004*/ 	.word	0x00000082


	//----- nvinfo : EIATTR_KPARAM_INFO
	.align		4
.L_919:
        /*0008*/ 	.byte	0x04, 0x17
        /*000a*/ 	.short	(.L_921 - .L_920)
.L_920:
        /*000c*/ 	.word	0x00000000
        /*0010*/ 	.short	0x0002
        /*0012*/ 	.short	0x0008
        /*0014*/ 	.byte	0x00, 0xf0, 0x61, 0x00


	//----- nvinfo : EIATTR_KPARAM_INFO
	.align		4
.L_921:
        /*0018*/ 	.byte	0x04, 0x17
        /*001a*/ 	.short	(.L_923 - .L_922)
.L_922:
        /*001c*/ 	.word	0x00000000
        /*0020*/ 	.short	0x0001
        /*0022*/ 	.short	0x0004
        /*0024*/ 	.byte	0x00, 0xf0, 0x05, 0x00


	//----- nvinfo : EIATTR_KPARAM_INFO
	.align		4
.L_923:
        /*0028*/ 	.byte	0x04, 0x17
        /*002a*/ 	.short	(.L_925 - .L_924)
.L_924:
        /*002c*/ 	.word	0x00000000
        /*0030*/ 	.short	0x0000
        /*0032*/ 	.short	0x0000
        /*0034*/ 	.byte	0x00, 0xf0, 0x11, 0x00


	//----- nvinfo : EIATTR_SPARSE_MMA_MASK
	.align		4
.L_925:
        /*0038*/ 	.byte	0x03, 0x50
        /*003a*/ 	.short	0x0000


	//----- nvinfo : EIATTR_MAXREG_COUNT
	.align		4
        /*003c*/ 	.byte	0x03, 0x1b
        /*003e*/ 	.short	0x00ff


	//----- nvinfo : EIATTR_MERCURY_ISA_VERSION
	.align		4
        /*0040*/ 	.byte	0x03, 0x5f
        /*0042*/ 	.short	0x0101


	//----- nvinfo : EIATTR_VRC_CTA_INIT_COUNT
	.align		4
        /*0044*/ 	.byte	0x02, 0x4a
	.zero		1
	.zero		1


	//----- nvinfo : EIATTR_EXIT_INSTR_OFFSETS
	.align		4
        /*0048*/ 	.byte	0x04, 0x1c
        /*004a*/ 	.short	(.L_927 - .L_926)


	//   ....[0]....
.L_926:
        /*004c*/ 	.word	0x00000e20


	//   ....[1]....
        /*0050*/ 	.word	0x00000e70


	//   ....[2]....
        /*0054*/ 	.word	0x000013e0


	//----- nvinfo : EIATTR_MAX_THREADS
	.align		4
.L_927:
        /*0058*/ 	.byte	0x04, 0x05
        /*005a*/ 	.short	(.L_929 - .L_928)
.L_928:
        /*005c*/ 	.word	0x00000080
        /*0060*/ 	.word	0x00000001
        /*0064*/ 	.word	0x00000001


	//----- nvinfo : EIATTR_CRS_STACK_SIZE
	.align		4
.L_929:
        /*0068*/ 	.byte	0x04, 0x1e
        /*006a*/ 	.short	(.L_931 - .L_930)
.L_930:
        /*006c*/ 	.word	0x00000000


	//----- nvinfo : EIATTR_CBANK_PARAM_SIZE
	.align		4
.L_931:
        /*0070*/ 	.byte	0x03, 0x19
        /*0072*/ 	.short	0x0020


	//----- nvinfo : EIATTR_PARAM_CBANK
	.align		4
        /*0074*/ 	.byte	0x04, 0x0a
        /*0076*/ 	.short	(.L_933 - .L_932)
	.align		4
.L_932:
        /*0078*/ 	.word	index@(.nv.constant0._ZN2at6native29vectorized_elementwise_kernelILi2EZZZNS0_61_GLOBAL__N__132982cb_23_ActivationSiluKernel_cu_9e10b42f_311320silu_backward_kernelERNS_18TensorIteratorBaseEENKUlvE_clEvENKUlvE0_clEvEUlffE_St5arrayIPcLm3EEEEviT0_T1_)
        /*007c*/ 	.short	0x0380
        /*007e*/ 	.short	0x0020


	//----- nvinfo : EIATTR_SW_WAR
	.align		4
.L_933:
        /*0080*/ 	.byte	0x04, 0x36
        /*0082*/ 	.short	(.L_935 - .L_934)
.L_934:
        /*0084*/ 	.word	0x00000008
.L_935:


//--------------------- .nv.info._ZN2at6native29vectorized_elementwise_kernelILi4EZZZNS0_61_GLOBAL__N__132982cb_23_ActivationSiluKernel_cu_9e10b42f_311320silu_backward_kernelERNS_18TensorIteratorBaseEENKUlvE_clEvENKUlvE0_clEvEUlffE_St5arrayIPcLm3EEEEviT0_T1_ --------------------------
	.section	.nv.info._ZN2at6native29vectorized_elementwise_kernelILi4EZZZNS0_61_GLOBAL__N__132982cb_23_ActivationSiluKernel_cu_9e10b42f_311320silu_backward_kernelERNS_18TensorIteratorBaseEENKUlvE_clEvENKUlvE0_clEvEUlffE_St5arrayIPcLm3EEEEviT0_T1_,"",@"SHT_CUDA_INFO"
	.sectionflags	@""
	.align	4


	//----- nvinfo : EIATTR_CUDA_API_VERSION
	.align		4
        /*0000*/ 	.byte	0x04, 0x37
        /*0002*/ 	.short	(.L_937 - .L_936)
.L_936:
        /*0004*/ 	.word	0x00000082


	//----- nvinfo : EIATTR_KPARAM_INFO
	.align		4
.L_937:
        /*0008*/ 	.byte	0x04, 0x17
        /*000a*/ 	.short	(.L_939 - .L_938)
.L_938:
        /*000c*/ 	.word	0x00000000
        /*0010*/ 	.short	0x0002
        /*0012*/ 	.short	0x0008
        /*0014*/ 	.byte	0x00, 0xf0, 0x61, 0x00


	//----- nvinfo : EIATTR_KPARAM_INFO
	.align		4
.L_939:
        /*0018*/ 	.byte	0x04, 0x17
        /*001a*/ 	.short	(.L_941 - .L_940)
.L_940:
        /*001c*/ 	.word	0x00000000
        /*0020*/ 	.short	0x0001
        /*0022*/ 	.short	0x0004
        /*0024*/ 	.byte	0x00, 0xf0, 0x05, 0x00


	//----- nvinfo : EIATTR_KPARAM_INFO
	.align		4
.L_941:
        /*0028*/ 	.byte	0x04, 0x17
        /*002a*/ 	.short	(.L_943 - .L_942)
.L_942:
        /*002c*/ 	.word	0x00000000
        /*0030*/ 	.short	0x0000
        /*0032*/ 	.short	0x0000
        /*0034*/ 	.byte	0x00, 0xf0, 0x11, 0x00


	//----- nvinfo : EIATTR_SPARSE_MMA_MASK
	.align		4
.L_943:
        /*0038*/ 	.byte	0x03, 0x50
        /*003a*/ 	.short	0x0000


	//----- nvinfo : EIATTR_MAXREG_COUNT
	.align		4
        /*003c*/ 	.byte	0x03, 0x1b
        /*003e*/ 	.short	0x00ff


	//----- nvinfo : EIATTR_MERCURY_ISA_VERSION
	.align		4
        /*0040*/ 	.byte	0x03, 0x5f
        /*0042*/ 	.short	0x0101


	//----- nvinfo : EIATTR_VRC_CTA_INIT_COUNT
	.align		4
        /*0044*/ 	.byte	0x02, 0x4a
	.zero		1
	.zero		1


	//----- nvinfo : EIATTR_EXIT_INSTR_OFFSETS
	.align		4
        /*0048*/ 	.byte	0x04, 0x1c
        /*004a*/ 	.short	(.L_945 - .L_944)


	//   ....[0]....
.L_944:
        /*004c*/ 	.word	0x00000e20


	//   ....[1]....
        /*0050*/ 	.word	0x00000e70


	//   ....[2]....
        /*0054*/ 	.word	0x00001380


	//----- nvinfo : EIATTR_MAX_THREADS
	.align		4
.L_945:
        /*0058*/ 	.byte	0x04, 0x05
        /*005a*/ 	.short	(.L_947 - .L_946)
.L_946:
        /*005c*/ 	.word	0x00000080
        /*0060*/ 	.word	0x00000001
        /*0064*/ 	.word	0x00000001


	//----- nvinfo : EIATTR_CRS_STACK_SIZE
	.align		4
.L_947:
        /*0068*/ 	.byte	0x04, 0x1e
        /*006a*/ 	.short	(.L_949 - .L_948)
.L_948:
        /*006c*/ 	.word	0x00000000


	//----- nvinfo : EIATTR_CBANK_PARAM_SIZE
	.align		4
.L_949:
        /*0070*/ 	.byte	0x03, 0x19
        /*0072*/ 	.short	0x0020


	//----- nvinfo : EIATTR_PARAM_CBANK
	.align		4
        /*0074*/ 	.byte	0x04, 0x0a
        /*0076*/ 	.short	(.L_951 - .L_950)
	.align		4
.L_950:
        /*0078*/ 	.word	index@(.nv.constant0._ZN2at6native29vectorized_elementwise_kernelILi4EZZZNS0_61_GLOBAL__N__132982cb_23_ActivationSiluKernel_cu_9e10b42f_311320silu_backward_kernelERNS_18TensorIteratorBaseEENKUlvE_clEvENKUlvE0_clEvEUlffE_St5arrayIPcLm3EEEEviT0_T1_)
        /*007c*/ 	.short	0x0380
        /*007e*/ 	.short	0x0020


	//----- nvinfo : EIATTR_SW_WAR
	.align		4
.L_951:
        /*0080*/ 	.byte	0x04, 0x36
        /*0082*/ 	.short	(.L_953 - .L_952)
.L_952:
        /*0084*/ 	.word	0x00000008
.L_953:


//--------------------- .nv.info._ZN2at6native29vectorized_elementwise_kernelILi8EZZZNS0_61_GLOBAL__N__132982cb_23_ActivationSiluKernel_cu_9e10b42f_311320silu_backward_kernelERNS_18TensorIteratorBaseEENKUlvE_clEvENKUlvE0_clEvEUlffE_St5arrayIPcLm3EEEEviT0_T1_ --------------------------
	.section	.nv.info._ZN2at6native29vectorized_elementwise_kernelILi8EZZZNS0_61_GLOBAL__N__132982cb_23_ActivationSiluKernel_cu_9e10b42f_311320silu_backward_kernelERNS_18TensorIteratorBaseEENKUlvE_clEvENKUlvE0_clEvEUlffE_St5arrayIPcLm3EEEEviT0_T1_,"",@"SHT_CUDA_INFO"
	.sectionflags	@""
	.align	4


	//----- nvinfo : EIATTR_CUDA_API_VERSION
	.align		4
        /*0000*/ 	.byte	0x04, 0x37
        /*0002*/ 	.short	(.L_955 - .L_954)
.L_954:
        /*0004*/ 	.word	0x00000082


	//----- nvinfo : EIATTR_KPARAM_INFO
	.align		4
.L_955:
        /*0008*/ 	.byte	0x04, 0x17
        /*000a*/ 	.short	(.L_957 - .L_956)
.L_956:
        /*000c*/ 	.word	0x00000000
        /*0010*/ 	.short	0x0002
        /*0012*/ 	.short	0x0008
        /*0014*/ 	.byte	0x00, 0xf0, 0x61, 0x00


	//----- nvinfo : EIATTR_KPARAM_INFO
	.align		4
.L_957:
        /*0018*/ 	.byte	0x04, 0x17
        /*001a*/ 	.short	(.L_959 - .L_958)
.L_958:
        /*001c*/ 	.word	0x00000000
        /*0020*/ 	.short	0x0001
        /*0022*/ 	.short	0x0004
        /*0024*/ 	.byte	0x00, 0xf0, 0x05, 0x00


	//----- nvinfo : EIATTR_KPARAM_INFO
	.align		4
.L_959:
        /*0028*/ 	.byte	0x04, 0x17
        /*002a*/ 	.short	(.L_961 - .L_960)
.L_960:
        /*002c*/ 	.word	0x00000000
        /*0030*/ 	.short	0x0000
        /*0032*/ 	.short	0x0000
        /*0034*/ 	.byte	0x00, 0xf0, 0x11, 0x00


	//----- nvinfo : EIATTR_SPARSE_MMA_MASK
	.align		4
.L_961:
        /*0038*/ 	.byte	0x03, 0x50
        /*003a*/ 	.short	0x0000


	//----- nvinfo : EIATTR_MAXREG_COUNT
	.align		4
        /*003c*/ 	.byte	0x03, 0x1b
        /*003e*/ 	.short	0x00ff


	//----- nvinfo : EIATTR_MERCURY_ISA_VERSION
	.align		4
        /*0040*/ 	.byte	0x03, 0x5f
        /*0042*/ 	.short	0x0101


	//----- nvinfo : EIATTR_VRC_CTA_INIT_COUNT
	.align		4
        /*0044*/ 	.byte	0x02, 0x4a
	.zero		1
	.zero		1


	//----- nvinfo : EIATTR_EXIT_INSTR_OFFSETS
	.align		4
        /*0048*/ 	.byte	0x04, 0x1c
        /*004a*/ 	.short	(.L_963 - .L_962)


	//   ....[0]....
.L_962:
        /*004c*/ 	.word	0x00000e20


	//   ....[1]....
        /*0050*/ 	.word	0x00000e70


	//   ....[2]....
        /*0054*/ 	.word	0x00001350


	//----- nvinfo : EIATTR_MAX_THREADS
	.align		4
.L_963:
        /*0058*/ 	.byte	0x04, 0x05
        /*005a*/ 	.short	(.L_965 - .L_964)
.L_964:
        /*005c*/ 	.word	0x00000080
        /*0060*/ 	.word	0x00000001
        /*0064*/ 	.word	0x00000001


	//----- nvinfo : EIATTR_CRS_STACK_SIZE
	.align		4
.L_965:
        /*0068*/ 	.byte	0x04, 0x1e
        /*006a*/ 	.short	(.L_967 - .L_966)
.L_966:
        /*006c*/ 	.word	0x00000000


	//----- nvinfo : EIATTR_CBANK_PARAM_SIZE
	.align		4
.L_967:
        /*0070*/ 	.byte	0x03, 0x19
        /*0072*/ 	.short	0x0020


	//----- nvinfo : EIATTR_PARAM_CBANK
	.align		4
        /*0074*/ 	.byte	0x04, 0x0a
        /*0076*/ 	.short	(.L_969 - .L_968)
	.align		4
.L_968:
        /*0078*/ 	.word	index@(.nv.constant0._ZN2at6native29vectorized_elementwise_kernelILi8EZZZNS0_61_GLOBAL__N__132982cb_23_ActivationSiluKernel_cu_9e10b42f_311320silu_backward_kernelERNS_18TensorIteratorBaseEENKUlvE_clEvENKUlvE0_clEvEUlffE_St5arrayIPcLm3EEEEviT0_T1_)
        /*007c*/ 	.short	0x0380
        /*007e*/ 	.short	0x0020


	//----- nvinfo : EIATTR_SW_WAR
	.align		4
.L_969:
        /*0080*/ 	.byte	0x04, 0x36
        /*0082*/ 	.short	(.L_971 - .L_970)
.L_970:
        /*0084*/ 	.word	0x00000008
.L_971:


//--------------------- .nv.info._ZN2at6native18elementwise_kernelILi128ELi4EZNS0_15gpu_kernel_implIZZZNS0_61_GLOBAL__N__132982cb_23_ActivationSiluKernel_cu_9e10b42f_311320silu_backward_kernelERNS_18TensorIteratorBaseEENKUlvE_clEvENKUlvE_clEvEUlddE_EEvS5_RKT_EUliE_EEviT1_ --------------------------
	.section	.nv.info._ZN2at6native18elementwise_kernelILi128ELi4EZNS0_15gpu_kernel_implIZZZNS0_61_GLOBAL__N__132982cb_23_ActivationSiluKernel_cu_9e10b42f_311320silu_backward_kernelERNS_18TensorIteratorBaseEENKUlvE_clEvENKUlvE_clEvEUlddE_EEvS5_RKT_EUliE_EEviT1_,"",@"SHT_CUDA_INFO"
	.sectionflags	@""
	.align	4


	//----- nvinfo : EIATTR_CUDA_API_VERSION
	.align		4
        /*0000*/ 	.byte	0x04, 0x37
        /*0002*/ 	.short	(.L_973 - .L_972)
.L_972:
        /*0004*/ 	.word	0x00000082


	//----- nvinfo : EIATTR_KPARAM_INFO
	.align		4
.L_973:
        /*0008*/ 	.byte	0x04, 0x17
        /*000a*/ 	.short	(.L_975 - .L_974)
.L_974:
        /*000c*/ 	.word	0x00000000
        /*0010*/ 	.short	0x0001
        /*0012*/ 	.short	0x0008
        /*0014*/ 	.byte	0x00, 0xf0, 0x21, 0x0a


	//----- nvinfo : EIATTR_KPARAM_INFO
	.align		4
.L_975:
        /*0018*/ 	.byte	0x04, 0x17
        /*001a*/ 	.short	(.L_977 - .L_976)
.L_976:
        /*001c*/ 	.word	0x00000000
        /*0020*/ 	.short	0x0000
        /*0022*/ 	.short	0x0000
        /*0024*/ 	.byte	0x00, 0xf0, 0x11, 0x00


	//----- nvinfo : EIATTR_SPARSE_MMA_MASK
	.align		4
.L_977:
        /*0028*/ 	.byte	0x03, 0x50
        /*002a*/ 	.short	0x0000


	//----- nvinfo : EIATTR_MAXREG_COUNT
	.align		4
        /*002c*/ 	.byte	0x03, 0x1b
        /*002e*/ 	.short	0x0080


	//----- nvinfo : EIATTR_EXTERNS
	.align		4
        /*0030*/ 	.byte	0x04, 0x0f
        /*0032*/ 	.short	(.L_979 - .L_978)


	//   ....[0]....
	.align		4
.L_978:
        /*0034*/ 	.word	index@(__assertfail)


	//----- nvinfo : EIATTR_MERCURY_ISA_VERSION
	.align		4
.L_979:
        /*0038*/ 	.byte	0x03, 0x5f
        /*003a*/ 	.short	0x0101


	//----- nvinfo : EIATTR_VRC_CTA_INIT_COUNT
	.align		4
        /*003c*/ 	.byte	0x02, 0x4a
	.zero		1
	.zero		1


	//----- nvinfo : EIATTR_SYSCALL_OFFSETS
	.align		4
        /*0040*/ 	.byte	0x04, 0x46
        /*0042*/ 	.short	(.L_981 - .L_980)


	//   ....[0]....
.L_980:
        /*0044*/ 	.word	0x000024c0


	//   ....[1]....
        /*0048*/ 	.word	0x000033a0


	//   ....[2]....
        /*004c*/ 	.word	0x00004970


	//   ....[3]....
        /*0050*/ 	.word	0x00006ff0


	//   ....[4]....
        /*0054*/ 	.word	0x00007ed0


	//   ....[5]....
        /*0058*/ 	.word	0x00009200


	//   ....[6]....
        /*005c*/ 	.word	0x0000ba30


	//   ....[7]....
        /*0060*/ 	.word	0x0000c910


	//   ....[8]....
        /*0064*/ 	.word	0x0000dc40


	//   ....[9]....
        /*0068*/ 	.word	0x00010490


	//   ....[10]....
        /*006c*/ 	.word	0x00011370


	//   ....[11]....
        /*0070*/ 	.word	0x00012670


	//----- nvinfo : EIATTR_EXIT_INSTR_OFFSETS
	.align		4
.L_981:
        /*0074*/ 	.byte	0x04, 0x1c
        /*0076*/ 	.short	(.L_983 - .L_982)


	//   ....[0]....
.L_982:
        /*0078*/ 	.word	0x0000dfe0


	//   ....[1]....
        /*007c*/ 	.word	0x00011a00


	//   ....[2]....
        /*0080*/ 	.word	0x00011a40


	//   ....[3]....
        /*0084*/ 	.word	0x00011ad0


	//   ....[4]....
        /*0088*/ 	.word	0x00011b00


	//   ....[5]....
        /*008c*/ 	.word	0x00011b30


	//   ....[6]....
        /*0090*/ 	.word	0x00011c00


	//   ....[7]....
        /*0094*/ 	.word	0x00011c80


	//   ....[8]....
        /*0098*/ 	.word	0x00011d60


	//   ....[9]....
        /*009c*/ 	.word	0x00011df0


	//   ....[10]....
        /*00a0*/ 	.word	0x00011e10


	//   ....[11]....
        /*00a4*/ 	.word	0x00011ee0


	//   ....[12]....
        /*00a8*/ 	.word	0x00012090


	//   ....[13]....
        /*00ac*/ 	.word	0x00012240


	//   ....[14]....
        /*00b0*/ 	.word	0x000123e0


	//   ....[15]....
        /*00b4*/ 	.word	0x00012410


	//   ....[16]....
        /*00b8*/ 	.word	0x00012440


	//   ....[17]....
        /*00bc*/ 	.word	0x000124e0


	//   ....[18]....
        /*00c0*/ 	.word	0x00012510


	//   ....[19]....
        /*00c4*/ 	.word	0x00012680


	//   ....[20]....
        /*00c8*/ 	.word	0x000127d0


	//   ....[21]....
        /*00cc*/ 	.word	0x00012950


	//   ....[22]....
        /*00d0*/ 	.word	0x000129d0


	//----- nvinfo : EIATTR_MAX_THREADS
	.align		4
.L_983:
        /*00d4*/ 	.byte	0x04, 0x05
        /*00d6*/ 	.short	(.L_985 - .L_984)
.L_984:
        /*00d8*/ 	.word	0x00000080
        /*00dc*/ 	.word	0x00000001
        /*00e0*/ 	.word	0x00000001


	//----- nvinfo : EIATTR_CRS_STACK_SIZE
	.align		4
.L_985:
        /*00e4*/ 	.byte	0x04, 0x1e
        /*00e6*/ 	.short	(.L_987 - .L_986)
.L_986:
        /*00e8*/ 	.word	0x00000000


	//----- nvinfo : EIATTR_CBANK_PARAM_SIZE
	.align		4
.L_987:
        /*00ec*/ 	.byte	0x03, 0x19
        /*00ee*/ 	.short	0x0290


	//----- nvinfo : EIATTR_PARAM_CBANK
	.align		4
        /*00f0*/ 	.byte	0x04, 0x0a
        /*00f2*/ 	.short	(.L_989 - .L_988)
	.align		4
.L_988:
        /*00f4*/ 	.word	index@(.nv.constant0._ZN2at6native18elementwise_kernelILi128ELi4EZNS0_15gpu_kernel_implIZZZNS0_61_GLOBAL__N__132982cb_23_ActivationSiluKernel_cu_9e10b42f_311320silu_backward_kernelERNS_18TensorIteratorBaseEENKUlvE_clEvENKUlvE_clEvEUlddE_EEvS5_RKT_EUliE_EEviT1_)
        /*00f8*/ 	.short	0x0380
        /*00fa*/ 	.short	0x0290


	//----- nvinfo : EIATTR_SW_WAR
	.align		4
.L_989:
        /*00fc*/ 	.byte	0x04, 0x36
        /*00fe*/ 	.short	(.L_991 - .L_990)
.L_990:
        /*0100*/ 	.word	0x00000008
.L_991:


//--------------------- .nv.info._ZN2at6native27unrolled_elementwise_kernelIZZZNS0_61_GLOBAL__N__132982cb_23_ActivationSiluKernel_cu_9e10b42f_311320silu_backward_kernelERNS_18TensorIteratorBaseEENKUlvE_clEvENKUlvE_clEvEUlddE_St5arrayIPcLm3EELi4E23TrivialOffsetCalculatorILi2EjESB_ILi1EjENS0_6memory12LoadWithCastILi2EEENSE_13StoreWithCastILi1EEEEEviT_T0_T2_T3_T4_T5_ --------------------------
	.section	.nv.info._ZN2at6native27unrolled_elementwise_kernelIZZZNS0_61_GLOBAL__N__132982cb_23_ActivationSiluKernel_cu_9e10b42f_311320silu_backward_kernelERNS_18TensorIteratorBaseEENKUlvE_clEvENKUlvE_clEvEUlddE_St5arrayIPcLm3EELi4E23TrivialOffsetCalculatorILi2EjESB_ILi1EjENS0_6memory12LoadWithCastILi2EEENSE_13StoreWithCastILi1EEEEEviT_T0_T2_T3_T4_T5_,"",@"SHT_CUDA_INFO"
	.sectionflags	@""
	.align	4


	//----- nvinfo : EIATTR_CUDA_API_VERSION
	.align		4
        /*0000*/ 	.byte	0x04, 0x37
        /*0002*/ 	.short	(.L_993 - .L_992)
.L_992:
        /*0004*/ 	.word	0x00000082


	//----- nvinfo : EIATTR_KPARAM_INFO
	.align		4
.L_993:
        /*0008*/ 	.byte	0x04, 0x17
        /*000a*/ 	.short	(.L_995 - .L_994)
.L_994:
        /*000c*/ 	.word	0x00000000
        /*0010*/ 	.short	0x0006
        /*0012*/ 	.short	0x0030
        /*0014*/ 	.byte	0x00, 0xf0, 0x21, 0x00


	//----- nvinfo : EIATTR_KPARAM_INFO
	.align		4
.L_995:
        /*0018*/ 	.byte	0x04, 0x17
        /*001a*/ 	.short	(.L_997 - .L_996)
.L_996:
        /*001c*/ 	.word	0x00000000
        /*0020*/ 	.short	0x0005
        /*0022*/ 	.short	0x0024
        /*0024*/ 	.byte	0x00, 0xf0, 0x31, 0x00


	//----- nvinfo : EIATTR_KPARAM_INFO
	.align		4
.L_997:
        /*0028*/ 	.byte	0x04, 0x17
        /*002a*/ 	.short	(.L_999 - .L_998)
.L_998:
        /*002c*/ 	.word	0x00000000
        /*0030*/ 	.short	0x0004
        /*0032*/ 	.short	0x0021
        /*0034*/ 	.byte	0x00, 0xf0, 0x05, 0x00


	//----- nvinfo : EIATTR_KPARAM_INFO
	.align		4
.L_999:
        /*0038*/ 	.byte	0x04, 0x17
        /*003a*/ 	.short	(.L_1001 - .L_1000)
.L_1000:
        /*003c*/ 	.word	0x00000000
        /*0040*/ 	.short	0x0003
        /*0042*/ 	.short	0x0020
        /*0044*/ 	.byte	0x00, 0xf0, 0x05, 0x00


	//----- nvinfo : EIATTR_KPARAM_INFO
	.align		4
.L_1001:
        /*0048*/ 	.byte	0x04, 0x17
        /*004a*/ 	.short	(.L_1003 - .L_1002)
.L_1002:
        /*004c*/ 	.word	0x00000000
        /*0050*/ 	.short	0x0002
        /*0052*/ 	.short	0x0008
        /*0054*/ 	.byte	0x00, 0xf0, 0x61, 0x00


	//----- nvinfo : EIATTR_KPARAM_INFO
	.align		4
.L_1003:
        /*0058*/ 	.byte	0x04, 0x17
        /*005a*/ 	.short	(.L_1005 - .L_1004)
.L_1004:
        /*005c*/ 	.word	0x00000000
        /*0060*/ 	.short	0x0001
        /*0062*/ 	.short	0x0004
        /*0064*/ 	.byte	0x00, 0xf0, 0x05, 0x00


	//----- nvinfo : EIATTR_KPARAM_INFO
	.align		4
.L_1005:
        /*0068*/ 	.byte	0x04, 0x17
        /*006a*/ 	.short	(.L_1007 - .L_1006)
.L_1006:
        /*006c*/ 	.word	0x00000000
        /*0070*/ 	.short	0x0000
        /*0072*/ 	.short	0x0000
        /*0074*/ 	.byte	0x00, 0xf0, 0x11, 0x00


	//----- nvinfo : EIATTR_SPARSE_MMA_MASK
	.align		4
.L_1007:
        /*0078*/ 	.byte	0x03, 0x50
        /*007a*/ 	.short	0x0000


	//----- nvinfo : EIATTR_MAXREG_COUNT
	.align		4
        /*007c*/ 	.byte	0x03, 0x1b
        /*007e*/ 	.short	0x00ff


	//----- nvinfo : EIATTR_EXTERNS
	.align		4
        /*0080*/ 	.byte	0x04, 0x0f
        /*0082*/ 	.short	(.L_1009 - .L_1008)


	//   ....[0]....
	.align		4
.L_1008:
        /*0084*/ 	.word	index@(__assertfail)


	//----- nvinfo : EIATTR_MERCURY_ISA_VERSION
	.align		4
.L_1009:
        /*0088*/ 	.byte	0x03, 0x5f
        /*008a*/ 	.short	0x0101


	//----- nvinfo : EIATTR_VRC_CTA_INIT_COUNT
	.align		4
        /*008c*/ 	.byte	0x02, 0x4a
	.zero		1
	.zero		1


	//----- nvinfo : EIATTR_SYSCALL_OFFSETS
	.align		4
        /*0090*/ 	.byte	0x04, 0x46
        /*0092*/ 	.short	(.L_1011 - .L_1010)


	//   ....[0]....
.L_1010:
        /*0094*/ 	.word	0x00000eb0


	//   ....[1]....
        /*0098*/ 	.word	0x00001dc0


	//   ....[2]....
        /*009c*/ 	.word	0x00002e10


	//   ....[3]....
        /*00a0*/ 	.word	0x00003d20


	//   ....[4]....
        /*00a4*/ 	.word	0x00004cb0


	//   ....[5]....
        /*00a8*/ 	.word	0x00005bc0


	//   ....[6]....
        /*00ac*/ 	.word	0x00006b50


	//   ....[7]....
        /*00b0*/ 	.word	0x00007a30


	//   ....[8]....
        /*00b4*/ 	.word	0x0000a130


	//   ....[9]....
        /*00b8*/ 	.word	0x0000b100


	//   ....[10]....
        /*00bc*/ 	.word	0x0000c260


	//   ....[11]....
        /*00c0*/ 	.word	0x0000d3a0


	//----- nvinfo : EIATTR_EXIT_INSTR_OFFSETS
	.align		4
.L_1011:
        /*00c4*/ 	.byte	0x04, 0x1c
        /*00c6*/ 	.short	(.L_1013 - .L_1012)


	//   ....[0]....
.L_1012:
        /*00c8*/ 	.word	0x0000c5f0


	//   ....[1]....
        /*00cc*/ 	.word	0x0000c730


	//   ....[2]....
        /*00d0*/ 	.word	0x0000c770


	//   ....[3]....
        /*00d4*/ 	.word	0x0000c800


	//   ....[4]....
        /*00d8*/ 	.word	0x0000c830


	//   ....[5]....
        /*00dc*/ 	.word	0x0000c860


	//   ....[6]....
        /*00e0*/ 	.word	0x0000c930


	//   ....[7]....
        /*00e4*/ 	.word	0x0000c9b0


	//   ....[8]....
        /*00e8*/ 	.word	0x0000ca90


	//   ....[9]....
        /*00ec*/ 	.word	0x0000cb20


	//   ....[10]....
        /*00f0*/ 	.word	0x0000cb40


	//   ....[11]....
        /*00f4*/ 	.word	0x0000cc10


	//   ....[12]....
        /*00f8*/ 	.word	0x0000cdc0


	//   ....[13]....
        /*00fc*/ 	.word	0x0000cf70


	//   ....[14]....
        /*0100*/ 	.word	0x0000d110


	//   ....[15]....
        /*0104*/ 	.word	0x0000d140


	//   ....[16]....
        /*0108*/ 	.word	0x0000d170


	//   ....[17]....
        /*010c*/ 	.word	0x0000d210


	//   ....[18]....
        /*0110*/ 	.word	0x0000d240


	//   ....[19]....
        /*0114*/ 	.word	0x0000d3b0


	//   ....[20]....
        /*0118*/ 	.word	0x0000d500


	//   ....[21]....
        /*011c*/ 	.word	0x0000d680


	//   ....[22]....
        /*0120*/ 	.word	0x0000d700


	//----- nvinfo : EIATTR_MAX_THREADS
	.align		4
.L_1013:
        /*0124*/ 	.byte	0x04, 0x05
        /*0126*/ 	.short	(.L_1015 - .L_1014)
.L_1014:
        /*0128*/ 	.word	0x00000080
        /*012c*/ 	.word	0x00000001
        /*0130*/ 	.word	0x00000001


	//----- nvinfo : EIATTR_CRS_STACK_SIZE
	.align		4
.L_1015:
        /*0134*/ 	.byte	0x04, 0x1e
        /*0136*/ 	.short	(.L_1017 - .L_1016)
.L_1016:
        /*0138*/ 	.word	0x00000000


	//----- nvinfo : EIATTR_CBANK_PARAM_SIZE
	.align		4
.L_1017:
        /*013c*/ 	.byte	0x03, 0x19
        /*013e*/ 	.short	0x0038


	//----- nvinfo : EIATTR_PARAM_CBANK
	.align		4
        /*0140*/ 	.byte	0x04, 0x0a
        /*0142*/ 	.short	(.L_1019 - .L_1018)
	.align		4
.L_1018:
        /*0144*/ 	.word	index@(.nv.constant0._ZN2at6native27unrolled_elementwise_kernelIZZZNS0_61_GLOBAL__N__132982cb_23_ActivationSiluKernel_cu_9e10b42f_311320silu_backward_kernelERNS_18TensorIteratorBaseEENKUlvE_clEvENKUlvE_clEvEUlddE_St5arrayIPcLm3EELi4E23TrivialOffsetCalculatorILi2EjESB_ILi1EjENS0_6memory12LoadWithCastILi2EEENSE_13StoreWithCastILi1EEEEEviT_T0_T2_T3_T4_T5_)
        /*0148*/ 	.short	0x0380
        /*014a*/ 	.short	0x0038


	//----- nvinfo : EIATTR_SW_WAR
	.align		4
.L_1019:
        /*014c*/ 	.byte	0x04, 0x36
        /*014e*/ 	.short	(.L_1021 - .L_1020)
.L_1020:
        /*0150*/ 	.word	0x00000008
.L_1021:


//--------------------- .nv.info._ZN2at6native18elementwise_kernelILi128ELi2EZNS0_22gpu_kernel_impl_nocastIZZZNS0_61_GLOBAL__N__132982cb_23_ActivationSiluKernel_cu_9e10b42f_311320silu_backward_kernelERNS_18TensorIteratorBaseEENKUlvE_clEvENKUlvE_clEvEUlddE_EEvS5_RKT_EUliE_EEviT1_ --------------------------
	.section	.nv.info._ZN2at6native18elementwise_kernelILi128ELi2EZNS0_22gpu_kernel_impl_nocastIZZZNS0_61_GLOBAL__N__132982cb_23_ActivationSiluKernel_cu_9e10b42f_311320silu_backward_kernelERNS_18TensorIteratorBaseEENKUlvE_clEvENKUlvE_clEvEUlddE_EEvS5_RKT_EUliE_EEviT1_,"",@"SHT_CUDA_INFO"
	.sectionflags	@""
	.align	4


	//----- nvinfo : EIATTR_CUDA_API_VERSION
	.align		4
        /*0000*/ 	.byte	0x04, 0x37
        /*0002*/ 	.short	(.L_1023 - .L_1022)
.L_1022:
        /*0004*/ 	.word	0x00000082


	//----- nvinfo : EIATTR_KPARAM_INFO
	.align		4
.L_1023:
        /*0008*/ 	.byte	0x04, 0x17
        /*000a*/ 	.short	(.L_1025 - .L_1024)
.L_1024:
        /*000c*/ 	.word	0x00000000
        /*0010*/ 	.short	0x0001
        /*0012*/ 	.short	0x0008
        /*0014*/ 	.byte	0x00, 0xf0, 0x21, 0x0a


	//----- nvinfo : EIATTR_KPARAM_INFO
	.align		4
.L_1025:
        /*0018*/ 	.byte	0x04, 0x17
        /*001a*/ 	.short	(.L_1027 - .L_1026)
.L_1026:
        /*001c*/ 	.word	0x00000000
        /*0020*/ 	.short	0x0000
        /*0022*/ 	.short	0x0000
        /*0024*/ 	.byte	0x00, 0xf0, 0x11, 0x00


	//----- nvinfo : EIATTR_SPARSE_MMA_MASK
	.align		4
.L_1027:
        /*0028*/ 	.byte	0x03, 0x50
        /*002a*/ 	.short	0x0000


	//----- nvinfo : EIATTR_MAXREG_COUNT
	.align		4
        /*002c*/ 	.byte	0x03, 0x1b
        /*002e*/ 	.short	0x0080


	//----- nvinfo : EIATTR_MERCURY_ISA_VERSION
	.align		4
        /*0030*/ 	.byte	0x03, 0x5f
        /*0032*/ 	.short	0x0101


	//----- nvinfo : EIATTR_VRC_CTA_INIT_COUNT
	.align		4
        /*0034*/ 	.byte	0x02, 0x4a
	.zero		1
	.zero		1


	//----- nvinfo : EIATTR_EXIT_INSTR_OFFSETS
	.align		4
        /*0038*/ 	.byte	0x04, 0x1c
        /*003a*/ 	.short	(.L_1029 - .L_1028)


	//   ....[0]....
.L_1028:
        /*003c*/ 	.word	0x00000680


	//   ....[1]....
        /*0040*/ 	.word	0x00000be0


	//   ....[2]....
        /*0044*/ 	.word	0x00002810


	//   ....[3]....
        /*0048*/ 	.word	0x000043e0


	//----- nvinfo : EIATTR_MAX_THREADS
	.align		4
.L_1029:
        /*004c*/ 	.byte	0x04, 0x05
        /*004e*/ 	.short	(.L_1031 - .L_1030)
.L_1030:
        /*0050*/ 	.word	0x00000080
        /*0054*/ 	.word	0x00000001
        /*0058*/ 	.word	0x00000001


	//----- nvinfo : EIATTR_CRS_STACK_SIZE
	.align		4
.L_1031:
        /*005c*/ 	.byte	0x04, 0x1e
        /*005e*/ 	.short	(.L_1033 - .L_1032)
.L_1032:
        /*0060*/ 	.word	0x00000000


	//----- nvinfo : EIATTR_CBANK_PARAM_SIZE
	.align		4
.L_1033:
        /*0064*/ 	.byte	0x03, 0x19
        /*0066*/ 	.short	0x0290


	//----- nvinfo : EIATTR_PARAM_CBANK
	.align		4
        /*0068*/ 	.byte	0x04, 0x0a
        /*006a*/ 	.short	(.L_1035 - .L_1034)
	.align		4
.L_1034:
        /*006c*/ 	.word	index@(.nv.constant0._ZN2at6native18elementwise_kernelILi128ELi2EZNS0_22gpu_kernel_impl_nocastIZZZNS0_61_GLOBAL__N__132982cb_23_ActivationSiluKernel_cu_9e10b42f_311320silu_backward_kernelERNS_18TensorIteratorBaseEENKUlvE_clEvENKUlvE_clEvEUlddE_EEvS5_RKT_EUliE_EEviT1_)
        /*0070*/ 	.short	0x0380
        /*0072*/ 	.short	0x0290


	//----- nvinfo : EIATTR_SW_WAR
	.align		4
.L_1035:
        /*0074*/ 	.byte	0x04, 0x36
        /*0076*/ 	.short	(.L_1037 - .L_1036)
.L_1036:
        /*0078*/ 	.word	0x00000008
.L_1037:


//--------------------- .nv.info._ZN2at6native27unrolled_elementwise_kernelIZZZNS0_61_GLOBAL__N__132982cb_23_ActivationSiluKernel_cu_9e10b42f_311320silu_backward_kernelERNS_18TensorIteratorBaseEENKUlvE_clEvENKUlvE_clEvEUlddE_St5arrayIPcLm3EELi4E23TrivialOffsetCalculatorILi2EjESB_ILi1EjENS0_6memory15LoadWithoutCastENSE_16StoreWithoutCastEEEviT_T0_T2_T3_T4_T5_ --------------------------
	.section	.nv.info._ZN2at6native27unrolled_elementwise_kernelIZZZNS0_61_GLOBAL__N__132982cb_23_ActivationSiluKernel_cu_9e10b42f_311320silu_backward_kernelERNS_18TensorIteratorBaseEENKUlvE_clEvENKUlvE_clEvEUlddE_St5arrayIPcLm3EELi4E23TrivialOffsetCalculatorILi2EjESB_ILi1EjENS0_6memory15LoadWithoutCastENSE_16StoreWithoutCastEEEviT_T0_T2_T3_T4_T5_,"",@"SHT_CUDA_INFO"
	.sectionflags	@""
	.align	4


	//----- nvinfo : EIATTR_CUDA_API_VERSION
	.align		4
        /*0000*/ 	.byte	0x04, 0x37
        /*0002*/ 	.short	(.L_1039 - .L_1038)
.L_1038:
        /*0004*/ 	.word	0x00000082


	//----- nvinfo : EIATTR_KPARAM_INFO
	.align		4
.L_1039:
        /*0008*/ 	.byte	0x04, 0x17
        /*000a*/ 	.short	(.L_1041 - .L_1040)
.L_1040:
        /*000c*/ 	.word	0x00000000
        /*0010*/ 	.short	0x0006
        /*0012*/ 	.short	0x0023
        /*0014*/ 	.byte	0x00, 0xf0, 0x05, 0x00


	//----- nvinfo : EIATTR_KPARAM_INFO
	.align		4
.L_1041:
        /*0018*/ 	.byte	0x04, 0x17
        /*001a*/ 	.short	(.L_1043 - .L_1042)
.L_1042:
        /*001c*/ 	.word	0x00000000
        /*0020*/ 	.short	0x0005
        /*0022*/ 	.short	0x0022
        /*0024*/ 	.byte	0x00, 0xf0, 0x05, 0x00


	//----- nvinfo : EIATTR_KPARAM_INFO
	.align		4
.L_1043:
        /*0028*/ 	.byte	0x04, 0x17
        /*002a*/ 	.short	(.L_1045 - .L_1044)
.L_1044:
        /*002c*/ 	.word	0x00000000
        /*0030*/ 	.short	0x0004
        /*0032*/ 	.short	0x0021
        /*0034*/ 	.byte	0x00, 0xf0, 0x05, 0x00


	//----- nvinfo : EIATTR_KPARAM_INFO
	.align		4
.L_1045:
        /*0038*/ 	.byte	0x04, 0x17
        /*003a*/ 	.short	(.L_1047 - .L_1046)
.L_1046:
        /*003c*/ 	.word	0x00000000
        /*0040*/ 	.short	0x0003
        /*0042*/ 	.short	0x0020
        /*0044*/ 	.byte	0x00, 0xf0, 0x05, 0x00


	//----- nvinfo : EIATTR_KPARAM_INFO
	.align		4
.L_1047:
        /*0048*/ 	.byte	0x04, 0x17
        /*004a*/ 	.short	(.L_1049 - .L_1048)
.L_1048:
        /*004c*/ 	.word	0x00000000
        /*0050*/ 	.short	0x0002
        /*0052*/ 	.short	0x0008
        /*0054*/ 	.byte	0x00, 0xf0, 0x61, 0x00


	//----- nvinfo : EIATTR_KPARAM_INFO
	.align		4
.L_1049:
        /*0058*/ 	.byte	0x04, 0x17
        /*005a*/ 	.short	(.L_1051 - .L_1050)
.L_1050:
        /*005c*/ 	.word	0x00000000
        /*0060*/ 	.short	0x0001
        /*0062*/ 	.short	0x0004
        /*0064*/ 	.byte	0x00, 0xf0, 0x05, 0x00


	//----- nvinfo : EIATTR_KPARAM_INFO
	.align		4
.L_1051:
        /*0068*/ 	.byte	0x04, 0x17
        /*006a*/ 	.short	(.L_1053 - .L_1052)
.L_1052:
        /*006c*/ 	.word	0x00000000
        /*0070*/ 	.short	0x0000
        /*0072*/ 	.short	0x0000
        /*0074*/ 	.byte	0x00, 0xf0, 0x11, 0x00


	//----- nvinfo : EIATTR_SPARSE_MMA_MASK
	.align		4
.L_1053:
        /*0078*/ 	.byte	0x03, 0x50
        /*007a*/ 	.short	0x0000


	//----- nvinfo : EIATTR_MAXREG_COUNT
	.align		4
        /*007c*/ 	.byte	0x03, 0x1b
        /*007e*/ 	.short	0x00ff


	//----- nvinfo : EIATTR_MERCURY_ISA_VERSION
	.align		4
        /*0080*/ 	.byte	0x03, 0x5f
        /*0082*/ 	.short	0x0101


	//----- nvinfo : EIATTR_VRC_CTA_INIT_COUNT
	.align		4
        /*0084*/ 	.byte	0x02, 0x4a
	.zero		1
	.zero		1


	//----- nvinfo : EIATTR_EXIT_INSTR_OFFSETS
	.align		4
        /*0088*/ 	.byte	0x04, 0x1c
        /*008a*/ 	.short	(.L_1055 - .L_1054)


	//   ....[0]....
.L_1054:
        /*008c*/ 	.word	0x00001a90


	//   ....[1]....
        /*0090*/ 	.word	0x00001ae0


	//----- nvinfo : EIATTR_MAX_THREADS
	.align		4
.L_1055:
        /*0094*/ 	.byte	0x04, 0x05
        /*0096*/ 	.short	(.L_1057 - .L_1056)
.L_1056:
        /*0098*/ 	.word	0x00000080
        /*009c*/ 	.word	0x00000001
        /*00a0*/ 	.word	0x00000001


	//----- nvinfo : EIATTR_CRS_STACK_SIZE
	.align		4
.L_1057:
        /*00a4*/ 	.byte	0x04, 0x1e
        /*00a6*/ 	.short	(.L_1059 - .L_1058)
.L_1058:
        /*00a8*/ 	.word	0x00000000


	//----- nvinfo : EIATTR_CBANK_PARAM_SIZE
	.align		4
.L_1059:
        /*00ac*/ 	.byte	0x03, 0x19
        /*00ae*/ 	.short	0x0024


	//----- nvinfo : EIATTR_PARAM_CBANK
	.align		4
        /*00b0*/ 	.byte	0x04, 0x0a
        /*00b2*/ 	.short	(.L_1061 - .L_1060)
	.align		4
.L_1060:
        /*00b4*/ 	.word	index@(.nv.constant0._ZN2at6native27unrolled_elementwise_kernelIZZZNS0_61_GLOBAL__N__132982cb_23_ActivationSiluKernel_cu_9e10b42f_311320silu_backward_kernelERNS_18TensorIteratorBaseEENKUlvE_clEvENKUlvE_clEvEUlddE_St5arrayIPcLm3EELi4E23TrivialOffsetCalculatorILi2EjESB_ILi1EjENS0_6memory15LoadWithoutCastENSE_16StoreWithoutCastEEEviT_T0_T2_T3_T4_T5_)
        /*00b8*/ 	.short	0x0380
        /*00ba*/ 	.short	0x0024


	//----- nvinfo : EIATTR_SW_WAR
	.align		4
.L_1061:
        /*00bc*/ 	.byte	0x04, 0x36
        /*00be*/ 	.short	(.L_1063 - .L_1062)
.L_1062:
        /*00c0*/ 	.word	0x00000008
.L_1063:


//--------------------- .nv.info._ZN2at6native29vectorized_elementwise_kernelILi2EZZZNS0_61_GLOBAL__N__132982cb_23_ActivationSiluKernel_cu_9e10b42f_311320silu_backward_kernelERNS_18TensorIteratorBaseEENKUlvE_clEvENKUlvE_clEvEUlddE_St5arrayIPcLm3EEEEviT0_T1_ --------------------------
	.section	.nv.info._ZN2at6native29vectorized_elementwise_kernelILi2EZZZNS0_61_GLOBAL__N__132982cb_23_ActivationSiluKernel_cu_9e10b42f_311320silu_backward_kernelERNS_18TensorIteratorBaseEENKUlvE_clEvENKUlvE_clEvEUlddE_St5arrayIPcLm3EEEEviT0_T1_,"",@"SHT_CUDA_INFO"
	.sectionflags	@""
	.align	4


	//----- nvinfo : EIATTR_CUDA_API_VERSION
	.align		4
        /*0000*/ 	.byte	0x04, 0x37
        /*0002*/ 	.short	(.L_1065 - .L_1064)
.L_1064:
        /*0004*/ 	.word	0x00000082


	//----- nvinfo : EIATTR_KPARAM_INFO
	.align		4
.L_1065:
        /*0008*/ 	.byte	0x04, 0x17
        /*000a*/ 	.short	(.L_1067 - .L_1066)
.L_1066:
        /*000c*/ 	.word	0x00000000
        /*0010*/ 	.short	0x0002
        /*0012*/ 	.short	0x0008
        /*0014*/ 	.byte	0x00, 0xf0, 0x61, 0x00


	//----- nvinfo : EIATTR_KPARAM_INFO
	.align		4
.L_1067:
        /*0018*/ 	.byte	0x04, 0x17
        /*001a*/ 	.short	(.L_1069 - .L_1068)
.L_1068:
        /*001c*/ 	.word	0x00000000
        /*0020*/ 	.short	0x0001
        /*0022*/ 	.short	0x0004
        /*0024*/ 	.byte	0x00, 0xf0, 0x05, 0x00


	//----- nvinfo : EIATTR_KPARAM_INFO
	.align		4
.L_1069:
        /*0028*/ 	.byte	0x04, 0x17
        /*002a*/ 	.short	(.L_1071 - .L_1070)
.L_1070:
        /*002c*/ 	.word	0x00000000
        /*0030*/ 	.short	0x0000
        /*0032*/ 	.short	0x0000
        /*0034*/ 	.byte	0x00, 0xf0, 0x11, 0x00


	//----- nvinfo : EIATTR_SPARSE_MMA_MASK
	.align		4
.L_1071:
        /*0038*/ 	.byte	0x03, 0x50
        /*003a*/ 	.short	0x0000


	//----- nvinfo : EIATTR_MAXREG_COUNT
	.align		4
        /*003c*/ 	.byte	0x03, 0x1b
        /*003e*/ 	.short	0x00ff


	//----- nvinfo : EIATTR_MERCURY_ISA_VERSION
	.align		4
        /*0040*/ 	.byte	0x03, 0x5f
        /*0042*/ 	.short	0x0101


	//----- nvinfo : EIATTR_VRC_CTA_INIT_COUNT
	.align		4
        /*0044*/ 	.byte	0x02, 0x4a
	.zero		1
	.zero		1


	//----- nvinfo : EIATTR_EXIT_INSTR_OFFSETS
	.align		4
        /*0048*/ 	.byte	0x04, 0x1c
        /*004a*/ 	.short	(.L_1073 - .L_1072)


	//   ....[0]....
.L_1072:
        /*004c*/ 	.word	0x00003670


	//   ....[1]....
        /*0050*/ 	.word	0x000036c0


	//   ....[2]....
        /*0054*/ 	.word	0x000061a0


	//----- nvinfo : EIATTR_MAX_THREADS
	.align		4
.L_1073:
        /*0058*/ 	.byte	0x04, 0x05
        /*005a*/ 	.short	(.L_1075 - .L_1074)
.L_1074:
        /*005c*/ 	.word	0x00000080
        /*0060*/ 	.word	0x00000001
        /*0064*/ 	.word	0x00000001


	//----- nvinfo : EIATTR_CRS_STACK_SIZE
	.align		4
.L_1075:
        /*0068*/ 	.byte	0x04, 0x1e
        /*006a*/ 	.short	(.L_1077 - .L_1076)
.L_1076:
        /*006c*/ 	.word	0x00000000


	//----- nvinfo : EIATTR_CBANK_PARAM_SIZE
	.align		4
.L_1077:
        /*0070*/ 	.byte	0x03, 0x19
        /*0072*/ 	.short	0x0020


	//----- nvinfo : EIATTR_PARAM_CBANK
	.align		4
        /*0074*/ 	.byte	0x04, 0x0a
        /*0076*/ 	.short	(.L_1079 - .L_1078)
	.align		4
.L_1078:
        /*0078*/ 	.word	index@(.nv.constant0._ZN2at6native29vectorized_elementwise_kernelILi2EZZZNS0_61_GLOBAL__N__132982cb_23_ActivationSiluKernel_cu_9e10b42f_311320silu_backward_kernelERNS_18TensorIteratorBaseEENKUlvE_clEvENKUlvE_clEvEUlddE_St5arrayIPcLm3EEEEviT0_T1_)
        /*007c*/ 	.short	0x0380
        /*007e*/ 	.short	0x0020


	//----- nvinfo : EIATTR_SW_WAR
	.align		4
.L_1079:
        /*0080*/ 	.byte	0x04, 0x36
        /*0082*/ 	.short	(.L_1081 - .L_1080)
.L_1080:
        /*0084*/ 	.word	0x00000008
.L_1081:


//--------------------- .nv.info._ZN2at6native29vectorized_elementwise_kernelILi4EZZZNS0_61_GLOBAL__N__132982cb_23_ActivationSiluKernel_cu_9e10b42f_311320silu_backward_kernelERNS_18TensorIteratorBaseEENKUlvE_clEvENKUlvE_clEvEUlddE_St5arrayIPcLm3EEEEviT0_T1_ --------------------------
	.section	.nv.info._ZN2at6native29vectorized_elementwise_kernelILi4EZZZNS0_61_GLOBAL__N__132982cb_23_ActivationSiluKernel_cu_9e10b42f_311320silu_backward_kernelERNS_18TensorIteratorBaseEENKUlvE_clEvENKUlvE_clEvEUlddE_St5arrayIPcLm3EEEEviT0_T1_,"",@"SHT_CUDA_INFO"
	.sectionflags	@""
	.align	4


	//----- nvinfo : EIATTR_CUDA_API_VERSION
	.align		4
        /*0000*/ 	.byte	0x04, 0x37
        /*0002*/ 	.short	(.L_1083 - .L_1082)
.L_1082:
        /*0004*/ 	.word	0x00000082


	//----- nvinfo : EIATTR_KPARAM_INFO
	.align		4
.L_1083:
        /*0008*/ 	.byte	0x04, 0x17
        /*000a*/ 	.short	(.L_1085 - .L_1084)
.L_1084:
        /*000c*/ 	.word	0x00000000
        /*0010*/ 	.short	0x0002
        /*0012*/ 	.short	0x0008
        /*0014*/ 	.byte	0x00, 0xf0, 0x61, 0x00


	//----- nvinfo : EIATTR_KPARAM_INFO
	.align		4
.L_1085:
        /*0018*/ 	.byte	0x04, 0x17
        /*001a*/ 	.short	(.L_1087 - .L_1086)
.L_1086:
        /*001c*/ 	.word	0x00000000
        /*0020*/ 	.short	0x0001
        /*0022*/ 	.short	0x0004
        /*0024*/ 	.byte	0x00, 0xf0, 0x05, 0x00


	//----- nvinfo : EIATTR_KPARAM_INFO
	.align		4
.L_1087:
        /*0028*/ 	.byte	0x04, 0x17
        /*002a*/ 	.short	(.L_1089 - .L_1088)
.L_1088:
        /*002c*/ 	.word	0x00000000
        /*0030*/ 	.short	0x0000
        /*0032*/ 	.short	0x0000
        /*0034*/ 	.byte	0x00, 0xf0, 0x11, 0x00


	//----- nvinfo : EIATTR_SPARSE_MMA_MASK
	.align		4
.L_1089:
        /*0038*/ 	.byte	0x03, 0x50
        /*003a*/ 	.short	0x0000


	//----- nvinfo : EIATTR_MAXREG_COUNT
	.align		4
        /*003c*/ 	.byte	0x03, 0x1b
        /*003e*/ 	.short	0x00ff


	//----- nvinfo : EIATTR_MERCURY_ISA_VERSION
	.align		4
        /*0040*/ 	.byte	0x03, 0x5f
        /*0042*/ 	.short	0x0101


	//----- nvinfo : EIATTR_VRC_CTA_INIT_COUNT
	.align		4
        /*0044*/ 	.byte	0x02, 0x4a
	.zero		1
	.zero		1


	//----- nvinfo : EIATTR_EXIT_INSTR_OFFSETS
	.align		4
        /*0048*/ 	.byte	0x04, 0x1c
        /*004a*/ 	.short	(.L_1091 - .L_1090)


	//   ....[0]....
.L_1090:
        /*004c*/ 	.word	0x00003670


	//   ....[1]....
        /*0050*/ 	.word	0x000036c0


	//   ....[2]....
        /*0054*/ 	.word	0x00006140


	//----- nvinfo : EIATTR_MAX_THREADS
	.align		4
.L_1091:
        /*0058*/ 	.byte	0x04, 0x05
        /*005a*/ 	.short	(.L_1093 - .L_1092)
.L_1092:
        /*005c*/ 	.word	0x00000080
        /*0060*/ 	.word	0x00000001
        /*0064*/ 	.word	0x00000001


	//----- nvinfo : EIATTR_CRS_STACK_SIZE
	.align		4
.L_1093:
        /*0068*/ 	.byte	0x04, 0x1e
        /*006a*/ 	.short	(.L_1095 - .L_1094)
.L_1094:
        /*006c*/ 	.word	0x00000000


	//----- nvinfo : EIATTR_CBANK_PARAM_SIZE
	.align		4
.L_1095:
        /*0070*/ 	.byte	0x03, 0x19
        /*0072*/ 	.short	0x0020


	//----- nvinfo : EIATTR_PARAM_CBANK
	.align		4
        /*0074*/ 	.byte	0x04, 0x0a
        /*0076*/ 	.short	(.L_1097 - .L_1096)
	.align		4
.L_1096:
        /*0078*/ 	.word	index@(.nv.constant0._ZN2at6native29vectorized_elementwise_kernelILi4EZZZNS0_61_GLOBAL__N__132982cb_23_ActivationSiluKernel_cu_9e10b42f_311320silu_backward_kernelERNS_18TensorIteratorBaseEENKUlvE_clEvENKUlvE_clEvEUlddE_St5arrayIPcLm3EEEEviT0_T1_)
        /*007c*/ 	.short	0x0380
        /*007e*/ 	.short	0x0020


	//----- nvinfo : EIATTR_SW_WAR
	.align		4
.L_1097:
        /*0080*/ 	.byte	0x04, 0x36
        /*0082*/ 	.short	(.L_1099 - .L_1098)
.L_1098:
        /*0084*/ 	.word	0x00000008
.L_1099:


//--------------------- .nv.info._ZN2at6native29vectorized_elementwise_kernelILi8EZZZNS0_61_GLOBAL__N__132982cb_23_ActivationSiluKernel_cu_9e10b42f_311320silu_backward_kernelERNS_18TensorIteratorBaseEENKUlvE_clEvENKUlvE_clEvEUlddE_St5arrayIPcLm3EEEEviT0_T1_ --------------------------
	.section	.nv.info._ZN2at6native29vectorized_elementwise_kernelILi8EZZZNS0_61_GLOBAL__N__132982cb_23_ActivationSiluKernel_cu_9e10b42f_311320silu_backward_kernelERNS_18TensorIteratorBaseEENKUlvE_clEvENKUlvE_clEvEUlddE_St5arrayIPcLm3EEEEviT0_T1_,"",@"SHT_CUDA_INFO"
	.sectionflags	@""
	.align	4


	//----- nvinfo : EIATTR_CUDA_API_VERSION
	.align		4
        /*0000*/ 	.byte	0x04, 0x37
        /*0002*/ 	.short	(.L_1101 - .L_1100)
.L_1100:
        /*0004*/ 	.word	0x00000082


	//----- nvinfo : EIATTR_KPARAM_INFO
	.align		4
.L_1101:
        /*0008*/ 	.byte	0x04, 0x17
        /*000a*/ 	.short	(.L_1103 - .L_1102)
.L_1102:
        /*000c*/ 	.word	0x00000000
        /*0010*/ 	.short	0x0002
        /*0012*/ 	.short	0x0008
        /*0014*/ 	.byte	0x00, 0xf0, 0x61, 0x00


	//----- nvinfo : EIATTR_KPARAM_INFO
	.align		4
.L_1103:
        /*0018*/ 	.byte	0x04, 0x17
        /*001a*/ 	.short	(.L_1105 - .L_1104)
.L_1104:
        /*001c*/ 	.word	0x00000000
        /*0020*/ 	.short	0x0001
        /*0022*/ 	.short	0x0004
        /*0024*/ 	.byte	0x00, 0xf0, 0x05, 0x00


	//----- nvinfo : EIATTR_KPARAM_INFO
	.align		4
.L_1105:
        /*0028*/ 	.byte	0x04, 0x17
        /*002a*/ 	.short	(.L_1107 - .L_1106)
.L_1106:
        /*002c*/ 	.word	0x00000000
        /*0030*/ 	.short	0x0000
        /*0032*/ 	.short	0x0000
        /*0034*/ 	.byte	0x00, 0xf0, 0x11, 0x00


	//----- nvinfo : EIATTR_SPARSE_MMA_MASK
	.align		4
.L_1107:
        /*0038*/ 	.byte	0x03, 0x50
        /*003a*/ 	.short	0x0000


	//----- nvinfo : EIATTR_MAXREG_COUNT
	.align		4
        /*003c*/ 	.byte	0x03, 0x1b
        /*003e*/ 	.short	0x00ff


	//----- nvinfo : EIATTR_MERCURY_ISA_VERSION
	.align		4
        /*0040*/ 	.byte	0x03, 0x5f
        /*0042*/ 	.short	0x0101


	//----- nvinfo : EIATTR_VRC_CTA_INIT_COUNT
	.align		4
        /*0044*/ 	.byte	0x02, 0x4a
	.zero		1
	.zero		1


	//----- nvinfo : EIATTR_EXIT_INSTR_OFFSETS
	.align		4
        /*0048*/ 	.byte	0x04, 0x1c
        /*004a*/ 	.short	(.L_1109 - .L_1108)


	//   ....[0]....
.L_1108:
        /*004c*/ 	.word	0x00003670


	//   ....[1]....
        /*0050*/ 	.word	0x000036c0


	//   ....[2]....
        /*0054*/ 	.word	0x00006140


	//----- nvinfo : EIATTR_MAX_THREADS
	.align		4
.L_1109:
        /*0058*/ 	.byte	0x04, 0x05
        /*005a*/ 	.short	(.L_1111 - .L_1110)
.L_1110:
        /*005c*/ 	.word	0x00000080
        /*0060*/ 	.word	0x00000001
        /*0064*/ 	.word	0x00000001


	//----- nvinfo : EIATTR_CRS_STACK_SIZE
	.align		4
.L_1111:
        /*0068*/ 	.byte	0x04, 0x1e
        /*006a*/ 	.short	(.L_1113 - .L_1112)
.L_1112:
        /*006c*/ 	.word	0x00000000


	//----- nvinfo : EIATTR_CBANK_PARAM_SIZE
	.align		4
.L_1113:
        /*0070*/ 	.byte	0x03, 0x19
        /*0072*/ 	.short	0x0020


	//----- nvinfo : EIATTR_PARAM_CBANK
	.align		4
        /*0074*/ 	.byte	0x04, 0x0a
        /*0076*/ 	.short	(.L_1115 - .L_1114)
	.align		4
.L_1114:
        /*0078*/ 	.word	index@(.nv.constant0._ZN2at6native29vectorized_elementwise_kernelILi8EZZZNS0_61_GLOBAL__N__132982cb_23_ActivationSiluKernel_cu_9e10b42f_311320silu_backward_kernelERNS_18TensorIteratorBaseEENKUlvE_clEvENKUlvE_clEvEUlddE_St5arrayIPcLm3EEEEviT0_T1_)
        /*007c*/ 	.short	0x0380
        /*007e*/ 	.short	0x0020


	//----- nvinfo : EIATTR_SW_WAR
	.align		4
.L_1115:
        /*0080*/ 	.byte	0x04, 0x36
        /*0082*/ 	.short	(.L_1117 - .L_1116)
.L_1116:
        /*0084*/ 	.word	0x00000008
.L_1117:


//--------------------- .nv.info._ZN2at6native18elementwise_kernelILi128ELi4EZNS0_15gpu_kernel_implIZZZNS0_61_GLOBAL__N__132982cb_23_ActivationSiluKernel_cu_9e10b42f_311311silu_kernelERNS_18TensorIteratorBaseEENKUlvE_clEvENKUlvE4_clEvEUlN3c108BFloat16EE_EEvS5_RKT_EUliE_EEviT1_ --------------------------
	.section	.nv.info._ZN2at6native18elementwise_kernelILi128ELi4EZNS0_15gpu_kernel_implIZZZNS0_61_GLOBAL__N__132982cb_23_ActivationSiluKernel_cu_9e10b42f_311311silu_kernelERNS_18TensorIteratorBaseEENKUlvE_clEvENKUlvE4_clEvEUlN3c108BFloat16EE_EEvS5_RKT_EUliE_EEviT1_,"",@"SHT_CUDA_INFO"
	.sectionflags	@""
	.align	4


	//----- nvinfo : EIATTR_CUDA_API_VERSION
	.align		4
        /*0000*/ 	.byte	0x04, 0x37
        /*0002*/ 	.short	(.L_1119 - .L_1118)
.L_1118:
        /*0004*/ 	.word	0x00000082


	//----- nvinfo : EIATTR_KPARAM_INFO
	.align		4
.L_1119:
        /*0008*/ 	.byte	0x04, 0x17
        /*000a*/ 	.short	(.L_1121 - .L_1120)
.L_1120:
        /*000c*/ 	.word	0x00000000
        /*0010*/ 	.short	0x0001
        /*0012*/ 	.short	0x0008
        /*0014*/ 	.byte	0x00, 0xf0, 0x61, 0x08


	//----- nvinfo : EIATTR_KPARAM_INFO
	.align		4
.L_1121:
        /*0018*/ 	.byte	0x04, 0x17
        /*001a*/ 	.short	(.L_1123 - .L_1122)
.L_1122:
        /*001c*/ 	.word	0x00000000
        /*0020*/ 	.short	0x0000
        /*0022*/ 	.short	0x0000
        /*0024*/ 	.byte	0x00, 0xf0, 0x11, 0x00


	//----- nvinfo : EIATTR_SPARSE_MMA_MASK
	.align		4
.L_1123:
        /*0028*/ 	.byte	0x03, 0x50
        /*002a*/ 	.short	0x0000


	//----- nvinfo : EIATTR_MAXREG_COUNT
	.align		4
        /*002c*/ 	.byte	0x03, 0x1b
        /*002e*/ 	.short	0x0080


	//----- nvinfo : EIATTR_EXTERNS
	.align		4
        /*0030*/ 	.byte	0x04, 0x0f
        /*0032*/ 	.short	(.L_1125 - .L_1124)


	//   ....[0]....
	.align		4
.L_1124:
        /*0034*/ 	.word	index@(__assertfail)


	//----- nvinfo : EIATTR_MERCURY_ISA_VERSION
	.align		4
.L_1125:
        /*0038*/ 	.byte	0x03, 0x5f
        /*003a*/ 	.short	0x0101


	//----- nvinfo : EIATTR_VRC_CTA_INIT_COUNT
	.align		4
        /*003c*/ 	.byte	0x02, 0x4a
	.zero		1
	.zero		1


	//----- nvinfo : EIATTR_SYSCALL_OFFSETS
	.align		4
        /*0040*/ 	.byte	0x04, 0x46
        /*0042*/ 	.short	(.L_1127 - .L_1126)


	//   ....[0]....
.L_1126:
        /*0044*/ 	.word	0x00002210


	//   ....[1]....
        /*0048*/ 	.word	0x00003160


	//   ....[2]....
        /*004c*/ 	.word	0x00005510


	//   ....[3]....
        /*0050*/ 	.word	0x000062b0


	//   ....[4]....
        /*0054*/ 	.word	0x00008750


	//   ....[5]....
        /*0058*/ 	.word	0x000094f0


	//   ....[6]....
        /*005c*/ 	.word	0x0000b9a0


	//   ....[7]....
        /*0060*/ 	.word	0x0000c710


	//----- nvinfo : EIATTR_EXIT_INSTR_OFFSETS
	.align		4
.L_1127:
        /*0064*/ 	.byte	0x04, 0x1c
        /*0066*/ 	.short	(.L_1129 - .L_1128)


	//   ....[0]....
.L_1128:
        /*0068*/ 	.word	0x000097b0


	//   ....[1]....
        /*006c*/ 	.word	0x0000bb90


	//   ....[2]....
        /*0070*/ 	.word	0x0000bbd0


	//   ....[3]....
        /*0074*/ 	.word	0x0000bc70


	//   ....[4]....
        /*0078*/ 	.word	0x0000bcb0


	//   ....[5]....
        /*007c*/ 	.word	0x0000bcf0


	//   ....[6]....
        /*0080*/ 	.word	0x0000bd80


	//   ....[7]....
        /*0084*/ 	.word	0x0000bdc0


	//   ....[8]....
        /*0088*/ 	.word	0x0000be60


	//   ....[9]....
        /*008c*/ 	.word	0x0000beb0


	//   ....[10]....
        /*0090*/ 	.word	0x0000bf00


	//   ....[11]....
        /*0094*/ 	.word	0x0000bfe0


	//   ....[12]....
        /*0098*/ 	.word	0x0000c150


	//   ....[13]....
        /*009c*/ 	.word	0x0000c2c0


	//   ....[14]....
        /*00a0*/ 	.word	0x0000c420


	//   ....[15]....
        /*00a4*/ 	.word	0x0000c460


	//   ....[16]....
        /*00a8*/ 	.word	0x0000c4a0


	//   ....[17]....
        /*00ac*/ 	.word	0x0000c550


	//   ....[18]....
        /*00b0*/ 	.word	0x0000c5b0


	//   ....[19]....
        /*00b4*/ 	.word	0x0000c720


	//   ....[20]....
        /*00b8*/ 	.word	0x0000c830


	//   ....[21]....
        /*00bc*/ 	.word	0x0000c970


	//   ....[22]....
        /*00c0*/ 	.word	0x0000c990


	//----- nvinfo : EIATTR_MAX_THREADS
	.align		4
.L_1129:
        /*00c4*/ 	.byte	0x04, 0x05
        /*00c6*/ 	.short	(.L_1131 - .L_1130)
.L_1130:
        /*00c8*/ 	.word	0x00000080
        /*00cc*/ 	.word	0x00000001
        /*00d0*/ 	.word	0x00000001


	//----- nvinfo : EIATTR_CRS_STACK_SIZE
	.align		4
.L_1131:
        /*00d4*/ 	.byte	0x04, 0x1e
        /*00d6*/ 	.short	(.L_1133 - .L_1132)
.L_1132:
        /*00d8*/ 	.word	0x00000000


	//----- nvinfo : EIATTR_CBANK_PARAM_SIZE
	.align		4
.L_1133:
        /*00dc*/ 	.byte	0x03, 0x19
        /*00de*/ 	.short	0x0220


	//----- nvinfo : EIATTR_PARAM_CBANK
	.align		4
        /*00e0*/ 	.byte	0x04, 0x0a
        /*00e2*/ 	.short	(.L_1135 - .L_1134)
	.align		4
.L_1134:
        /*00e4*/ 	.word	index@(.nv.constant0._ZN2at6native18elementwise_kernelILi128ELi4EZNS0_15gpu_kernel_implIZZZNS0_61_GLOBAL__N__132982cb_23_ActivationSiluKernel_cu_9e10b42f_311311silu_kernelERNS_18TensorIteratorBaseEENKUlvE_clEvENKUlvE4_clEvEUlN3c108BFloat16EE_EEvS5_RKT_EUliE_EEviT1_)
        /*00e8*/ 	.short	0x0380
        /*00ea*/ 	.short	0x0220


	//----- nvinfo : EIATTR_SW_WAR
	.align		4
.L_1135:
        /*00ec*/ 	.byte	0x04, 0x36
        /*00ee*/ 	.short	(.L_1137 - .L_1136)
.L_1136:
        /*00f0*/ 	.word	0x00000008
.L_1137:


//--------------------- .nv.info._ZN2at6native27unrolled_elementwise_kernelIZZZNS0_61_GLOBAL__N__132982cb_23_ActivationSiluKernel_cu_9e10b42f_311311silu_kernelERNS_18TensorIteratorBaseEENKUlvE_clEvENKUlvE4_clEvEUlN3c108BFloat16EE_St5arrayIPcLm2EELi4E23TrivialOffsetCalculatorILi1EjESE_NS0_6memory12LoadWithCastILi1EEENSF_13StoreWithCastILi1EEEEEviT_T0_T2_T3_T4_T5_ --------------------------
	.section	.nv.info._ZN2at6native27unrolled_elementwise_kernelIZZZNS0_61_GLOBAL__N__132982cb_23_ActivationSiluKernel_cu_9e10b42f_311311silu_kernelERNS_18TensorIteratorBaseEENKUlvE_clEvENKUlvE4_clEvEUlN3c108BFloat16EE_St5arrayIPcLm2EELi4E23TrivialOffsetCalculatorILi1EjESE_NS0_6memory12LoadWithCastILi1EEENSF_13StoreWithCastILi1EEEEEviT_T0_T2_T3_T4_T5_,"",@"SHT_CUDA_INFO"
	.sectionflags	@""
	.align	4


	//----- nvinfo : EIATTR_CUDA_API_VERSION
	.align		4
        /*0000*/ 	.byte	0x04, 0x37
        /*0002*/ 	.short	(.L_1139 - .L_1138)
.L_1138:
        /*0004*/ 	.word	0x00000082


	//----- nvinfo : EIATTR_KPARAM_INFO
	.align		4
.L_1139:
        /*0008*/ 	.byte	0x04, 0x17
        /*000a*/ 	.short	(.L_1141 - .L_1140)
.L_1140:
        /*000c*/ 	.word	0x00000000
        /*0010*/ 	.short	0x0006
        /*0012*/ 	.short	0x0024
        /*0014*/ 	.byte	0x00, 0xf0, 0x21, 0x00


	//----- nvinfo : EIATTR_KPARAM_INFO
	.align		4
.L_1141:
        /*0018*/ 	.byte	0x04, 0x17
        /*001a*/ 	.short	(.L_1143 - .L_1142)
.L_1142:
        /*001c*/ 	.word	0x00000000
        /*0020*/ 	.short	0x0005
        /*0022*/ 	.short	0x001c
        /*0024*/ 	.byte	0x00, 0xf0, 0x21, 0x00


	//----- nvinfo : EIATTR_KPARAM_INFO
	.align		4
.L_1143:
        /*0028*/ 	.byte	0x04, 0x17
        /*002a*/ 	.short	(.L_1145 - .L_1144)
.L_1144:
        /*002c*/ 	.word	0x00000000
        /*0030*/ 	.short	0x0004
        /*0032*/ 	.short	0x0019
        /*0034*/ 	.byte	0x00, 0xf0, 0x05, 0x00


	//----- nvinfo : EIATTR_KPARAM_INFO
	.align		4
.L_1145:
        /*0038*/ 	.byte	0x04, 0x17
        /*003a*/ 	.short	(.L_1147 - .L_1146)
.L_1146:
        /*003c*/ 	.word	0x00000000
        /*0040*/ 	.short	0x0003
        /*0042*/ 	.short	0x0018
        /*0044*/ 	.byte	0x00, 0xf0, 0x05, 0x00


	//----- nvinfo : EIATTR_KPARAM_INFO
	.align		4
.L_1147:
        /*0048*/ 	.byte	0x04, 0x17
        /*004a*/ 	.short	(.L_1149 - .L_1148)
.L_1148:
        /*004c*/ 	.word	0x00000000
        /*0050*/ 	.short	0x0002
        /*0052*/ 	.short	0x0008
        /*0054*/ 	.byte	0x00, 0xf0, 0x41, 0x00


	//----- nvinfo : EIATTR_KPARAM_INFO
	.align		4
.L_1149:
        /*0058*/ 	.byte	0x04, 0x17
        /*005a*/ 	.short	(.L_1151 - .L_1150)
.L_1150:
        /*005c*/ 	.word	0x00000000
        /*0060*/ 	.short	0x0001
        /*0062*/ 	.short	0x0004
        /*0064*/ 	.byte	0x00, 0xf0, 0x05, 0x00


	//----- nvinfo : EIATTR_KPARAM_INFO
	.align		4
.L_1151:
        /*0068*/ 	.byte	0x04, 0x17
        /*006a*/ 	.short	(.L_1153 - .L_1152)
.L_1152:
        /*006c*/ 	.word	0x00000000
        /*0070*/ 	.short	0x0000
        /*0072*/ 	.short	0x0000
        /*0074*/ 	.byte	0x00, 0xf0, 0x11, 0x00


	//----- nvinfo : EIATTR_SPARSE_MMA_MASK
	.align		4
.L_1153:
        /*0078*/ 	.byte	0x03, 0x50
        /*007a*/ 	.short	0x0000


	//----- nvinfo : EIATTR_MAXREG_COUNT
	.align		4
        /*007c*/ 	.byte	0x03, 0x1b
        /*007e*/ 	.short	0x00ff


	//----- nvinfo : EIATTR_EXTERNS
	.align		4
        /*0080*/ 	.byte	0x04, 0x0f
        /*0082*/ 	.short	(.L_1155 - .L_1154)


	//   ....[0]....
	.align		4
.L_1154:
        /*0084*/ 	.word	index@(__assertfail)


	//----- nvinfo : EIATTR_MERCURY_ISA_VERSION
	.align		4
.L_1155:
        /*0088*/ 	.byte	0x03, 0x5f
        /*008a*/ 	.short	0x0101


	//----- nvinfo : EIATTR_VRC_CTA_INIT_COUNT
	.align		4
        /*008c*/ 	.byte	0x02, 0x4a
	.zero		1
	.zero		1


	//----- nvinfo : EIATTR_SYSCALL_OFFSETS
	.align		4
        /*0090*/ 	.byte	0x04, 0x46
        /*0092*/ 	.short	(.L_1157 - .L_1156)


	//   ....[0]....
.L_1156:
        /*0094*/ 	.word	0x00001000


	//   ....[1]....
        /*0098*/ 	.word	0x000021e0


	//   ....[2]....
        /*009c*/ 	.word	0x00003300


	//   ....[3]....
        /*00a0*/ 	.word	0x00004420


	//   ....[4]....
        /*00a4*/ 	.word	0x00005640


	//   ....[5]....
        /*00a8*/ 	.word	0x00006520


	//   ....[6]....
        /*00ac*/ 	.word	0x000074a0


	//   ....[7]....
        /*00b0*/ 	.word	0x00008420


	//----- nvinfo : EIATTR_EXIT_INSTR_OFFSETS
	.align		4
.L_1157:
        /*00b4*/ 	.byte	0x04, 0x1c
        /*00b6*/ 	.short	(.L_1159 - .L_1158)


	//   ....[0]....
.L_1158:
        /*00b8*/ 	.word	0x00007750


	//   ....[1]....
        /*00bc*/ 	.word	0x000078a0


	//   ....[2]....
        /*00c0*/ 	.word	0x000078e0


	//   ....[3]....
        /*00c4*/ 	.word	0x00007980


	//   ....[4]....
        /*00c8*/ 	.word	0x000079c0


	//   ....[5]....
        /*00cc*/ 	.word	0x00007a00


	//   ....[6]....
        /*00d0*/ 	.word	0x00007a90


	//   ....[7]....
        /*00d4*/ 	.word	0x00007ad0


	//   ....[8]....
        /*00d8*/ 	.word	0x00007b70


	//   ....[9]....
        /*00dc*/ 	.word	0x00007bc0


	//   ....[10]....
        /*00e0*/ 	.word	0x00007c10


	//   ....[11]....
        /*00e4*/ 	.word	0x00007cf0


	//   ....[12]....
        /*00e8*/ 	.word	0x00007e60


	//   ....[13]....
        /*00ec*/ 	.word	0x00007fd0


	//   ....[14]....
        /*00f0*/ 	.word	0x00008130


	//   ....[15]....
        /*00f4*/ 	.word	0x00008170


	//   ....[16]....
        /*00f8*/ 	.word	0x000081b0


	//   ....[17]....
        /*00fc*/ 	.word	0x00008260


	//   ....[18]....
        /*0100*/ 	.word	0x000082c0


	//   ....[19]....
        /*0104*/ 	.word	0x00008430


	//   ....[20]....
        /*0108*/ 	.word	0x00008540


	//   ....[21]....
        /*010c*/ 	.word	0x00008680


	//   ....[22]....
        /*0110*/ 	.word	0x000086a0


	//----- nvinfo : EIATTR_MAX_THREADS
	.align		4
.L_1159:
        /*0114*/ 	.byte	0x04, 0x05
        /*0116*/ 	.short	(.L_1161 - .L_1160)
.L_1160:
        /*0118*/ 	.word	0x00000080
        /*011c*/ 	.word	0x00000001
        /*0120*/ 	.word	0x00000001


	//----- nvinfo : EIATTR_CRS_STACK_SIZE
	.align		4
.L_1161:
        /*0124*/ 	.byte	0x04, 0x1e
        /*0126*/ 	.short	(.L_1163 - .L_1162)
.L_1162:
        /*0128*/ 	.word	0x00000000


	//----- nvinfo : EIATTR_CBANK_PARAM_SIZE
	.align		4
.L_1163:
        /*012c*/ 	.byte	0x03, 0x19
        /*012e*/ 	.short	0x002c


	//----- nvinfo : EIATTR_PARAM_CBANK
	.align		4
        /*0130*/ 	.byte	0x04, 0x0a
        /*0132*/ 	.short	(.L_1165 - .L_1164)
	.align		4
.L_1164:
        /*0134*/ 	.word	index@(.nv.constant0._ZN2at6native27unrolled_elementwise_kernelIZZZNS0_61_GLOBAL__N__132982cb_23_ActivationSiluKernel_cu_9e10b42f_311311silu_kernelERNS_18TensorIteratorBaseEENKUlvE_clEvENKUlvE4_clEvEUlN3c108BFloat16EE_St5arrayIPcLm2EELi4E23TrivialOffsetCalculatorILi1EjESE_NS0_6memory12LoadWithCastILi1EEENSF_13StoreWithCastILi1EEEEEviT_T0_T2_T3_T4_T5_)
        /*0138*/ 	.short	0x0380
        /*013a*/ 	.short	0x002c


	//----- nvinfo : EIATTR_SW_WAR
	.align		4
.L_1165:
        /*013c*/ 	.byte	0x04, 0x36
        /*013e*/ 	.short	(.L_1167 - .L_1166)
.L_1166:
        /*0140*/ 	.word	0x00000008
.L_1167:


//--------------------- .nv.info._ZN2at6native18elementwise_kernelILi128ELi4EZNS0_22gpu_kernel_impl_nocastIZZZNS0_61_GLOBAL__N__132982cb_23_ActivationSiluKernel_cu_9e10b42f_311311silu_kernelERNS_18TensorIteratorBaseEENKUlvE_clEvENKUlvE4_clEvEUlN3c108BFloat16EE_EEvS5_RKT_EUliE_EEviT1_ --------------------------
	.section	.nv.info._ZN2at6native18elementwise_kernelILi128ELi4EZNS0_22gpu_kernel_impl_nocastIZZZNS0_61_GLOBAL__N__132982cb_23_ActivationSiluKernel_cu_9e10b42f_311311silu_kernelERNS_18TensorIteratorBaseEENKUlvE_clEvENKUlvE4_clEvEUlN3c108BFloat16EE_EEvS5_RKT_EUliE_EEviT1_,"",@"SHT_CUDA_INFO"
	.sectionflags	@""
	.align	4


	//----- nvinfo : EIATTR_CUDA_API_VERSION
	.align		4
        /*0000*/ 	.byte	0x04, 0x37
        /*0002*/ 	.short	(.L_1169 - .L_1168)
.L_1168:
        /*0004*/ 	.word	0x00000082


	//----- nvinfo : EIATTR_KPARAM_INFO
	.align		4
.L_1169:
        /*0008*/ 	.byte	0x04, 0x17
        /*000a*/ 	.short	(.L_1171 - .L_1170)
.L_1170:
        /*000c*/ 	.word	0x00000000
        /*0010*/ 	.short	0x0001
        /*0012*/ 	.short	0x0008
        /*0014*/ 	.byte	0x00, 0xf0, 0x61, 0x08


	//----- nvinfo : EIATTR_KPARAM_INFO
	.align		4
.L_1171:
        /*0018*/ 	.byte	0x04, 0x17
        /*001a*/ 	.short	(.L_1173 - .L_1172)
.L_1172:
        /*001c*/ 	.word	0x00000000
        /*0020*/ 	.short	0x0000
        /*0022*/ 	.short	0x0000
        /*0024*/ 	.byte	0x00, 0xf0, 0x11, 0x00


	//----- nvinfo : EIATTR_SPARSE_MMA_MASK
	.align		4
.L_1173:
        /*0028*/ 	.byte	0x03, 0x50
        /*002a*/ 	.short	0x0000


	//----- nvinfo : EIATTR_MAXREG_COUNT
	.align		4
        /*002c*/ 	.byte	0x03, 0x1b
        /*002e*/ 	.short	0x0080


	//----- nvinfo : EIATTR_MERCURY_ISA_VERSION
	.align		4
        /*0030*/ 	.byte	0x03, 0x5f
        /*0032*/ 	.short	0x0101


	//----- nvinfo : EIATTR_VRC_CTA_INIT_COUNT
	.align		4
        /*0034*/ 	.byte	0x02, 0x4a
	.zero		1
	.zero		1


	//----- nvinfo : EIATTR_EXIT_INSTR_OFFSETS
	.align		4
        /*0038*/ 	.byte	0x04, 0x1c
        /*003a*/ 	.short	(.L_1175 - .L_1174)


	//   ....[0]....
.L_1174:
        /*003c*/ 	.word	0x000003c0


	//   ....[1]....
        /*0040*/ 	.word	0x00000480


	//   ....[2]....
        /*0044*/ 	.word	0x00004060


	//   ....[3]....
        /*0048*/ 	.word	0x000053f0


	//----- nvinfo : EIATTR_MAX_THREADS
	.align		4
.L_1175:
        /*004c*/ 	.byte	0x04, 0x05
        /*004e*/ 	.short	(.L_1177 - .L_1176)
.L_1176:
        /*0050*/ 	.word	0x00000080
        /*0054*/ 	.word	0x00000001
        /*0058*/ 	.word	0x00000001


	//----- nvinfo : EIATTR_CRS_STACK_SIZE
	.align		4
.L_1177:
        /*005c*/ 	.byte	0x04, 0x1e
        /*005e*/ 	.short	(.L_1179 - .L_1178)
.L_1178:
        /*0060*/ 	.word	0x00000000


	//----- nvinfo : EIATTR_CBANK_PARAM_SIZE
	.align		4
.L_1179:
        /*0064*/ 	.byte	0x03, 0x19
        /*0066*/ 	.short	0x0220


	//----- nvinfo : EIATTR_PARAM_CBANK
	.align		4
        /*0068*/ 	.byte	0x04, 0x0a
        /*006a*/ 	.short	(.L_1181 - .L_1180)
	.align		4
.L_1180:
        /*006c*/ 	.word	index@(.nv.constant0._ZN2at6native18elementwise_kernelILi128ELi4EZNS0_22gpu_kernel_impl_nocastIZZZNS0_61_GLOBAL__N__132982cb_23_ActivationSiluKernel_cu_9e10b42f_311311silu_kernelERNS_18TensorIteratorBaseEENKUlvE_clEvENKUlvE4_clEvEUlN3c108BFloat16EE_EEvS5_RKT_EUliE_EEviT1_)
        /*0070*/ 	.short	0x0380
        /*0072*/ 	.short	0x0220


	//----- nvinfo : EIATTR_SW_WAR
	.align		4
.L_1181:
        /*0074*/ 	.byte	0x04, 0x36
        /*0076*/ 	.short	(.L_1183 - .L_1182)
.L_1182:
        /*0078*/ 	.word	0x00000008
.L_1183:


//--------------------- .nv.info._ZN2at6native27unrolled_elementwise_kernelIZZZNS0_61_GLOBAL__N__132982cb_23_ActivationSiluKernel_cu_9e10b42f_311311silu_kernelERNS_18TensorIteratorBaseEENKUlvE_clEvENKUlvE4_clEvEUlN3c108BFloat16EE_St5arrayIPcLm2EELi4E23TrivialOffsetCalculatorILi1EjESE_NS0_6memory15LoadWithoutCastENSF_16StoreWithoutCastEEEviT_T0_T2_T3_T4_T5_ --------------------------
	.section	.nv.info._ZN2at6native27unrolled_elementwise_kernelIZZZNS0_61_GLOBAL__N__132982cb_23_ActivationSiluKernel_cu_9e10b42f_311311silu_kernelERNS_18TensorIteratorBaseEENKUlvE_clEvENKUlvE4_clEvEUlN3c108BFloat16EE_St5arrayIPcLm2EELi4E23TrivialOffsetCalculatorILi1EjESE_NS0_6memory15LoadWithoutCastENSF_16StoreWithoutCastEEEviT_T0_T2_T3_T4_T5_,"",@"SHT_CUDA_INFO"
	.sectionflags	@""
	.align	4


	//----- nvinfo : EIATTR_CUDA_API_VERSION
	.align		4
        /*0000*/ 	.byte	0x04, 0x37
        /*0002*/ 	.short	(.L_1185 - .L_1184)
.L_1184:
        /*0004*/ 	.word	0x00000082


	//----- nvinfo : EIATTR_KPARAM_INFO
	.align		4
.L_1185:
        /*0008*/ 	.byte	0x04, 0x17
        /*000a*/ 	.short	(.L_1187 - .L_1186)
.L_1186:
        /*000c*/ 	.word	0x00000000
        /*0010*/ 	.short	0x0006
        /*0012*/ 	.short	0x001b
        /*0014*/ 	.byte	0x00, 0xf0, 0x05, 0x00


	//----- nvinfo : EIATTR_KPARAM_INFO
	.align		4
.L_1187:
        /*0018*/ 	.byte	0x04, 0x17
        /*001a*/ 	.short	(.L_1189 - .L_1188)
.L_1188:
        /*001c*/ 	.word	0x00000000
        /*0020*/ 	.short	0x0005
        /*0022*/ 	.short	0x001a
        /*0024*/ 	.byte	0x00, 0xf0, 0x05, 0x00


	//----- nvinfo : EIATTR_KPARAM_INFO
	.align		4
.L_1189:
        /*0028*/ 	.byte	0x04, 0x17
        /*002a*/ 	.short	(.L_1191 - .L_1190)
.L_1190:
        /*002c*/ 	.word	0x00000000
        /*0030*/ 	.short	0x0004
        /*0032*/ 	.short	0x0019
        /*0034*/ 	.byte	0x00, 0xf0, 0x05, 0x00


	//----- nvinfo : EIATTR_KPARAM_INFO
	.align		4
.L_1191:
        /*0038*/ 	.byte	0x04, 0x17
        /*003a*/ 	.short	(.L_1193 - .L_1192)
.L_1192:
        /*003c*/ 	.word	0x00000000
        /*0040*/ 	.short	0x0003
        /*0042*/ 	.short	0x0018
        /*0044*/ 	.byte	0x00, 0xf0, 0x05, 0x00


	//----- nvinfo : EIATTR_KPARAM_INFO
	.align		4
.L_1193:
        /*0048*/ 	.byte	0x04, 0x17
        /*004a*/ 	.short	(.L_1195 - .L_1194)
.L_1194:
        /*004c*/ 	.word	0x00000000
        /*0050*/ 	.short	0x0002
        /*0052*/ 	.short	0x0008
        /*0054*/ 	.byte	0x00, 0xf0, 0x41, 0x00


	//----- nvinfo : EIATTR_KPARAM_INFO
	.align		4
.L_1195:
        /*0058*/ 	.byte	0x04, 0x17
        /*005a*/ 	.short	(.L_1197 - .L_1196)
.L_1196:
        /*005c*/ 	.word	0x00000000
        /*0060*/ 	.short	0x0001
        /*0062*/ 	.short	0x0004
        /*0064*/ 	.byte	0x00, 0xf0, 0x05, 0x00


	//----- nvinfo : EIATTR_KPARAM_INFO
	.align		4
.L_1197:
        /*0068*/ 	.byte	0x04, 0x17
        /*006a*/ 	.short	(.L_1199 - .L_1198)
.L_1198:
        /*006c*/ 	.word	0x00000000
        /*0070*/ 	.short	0x0000
        /*0072*/ 	.short	0x0000
        /*0074*/ 	.byte	0x00, 0xf0, 0x11, 0x00


	//----- nvinfo : EIATTR_SPARSE_MMA_MASK
	.align		4
.L_1199:
        /*0078*/ 	.byte	0x03, 0x50
        /*007a*/ 	.short	0x0000


	//----- nvinfo : EIATTR_MAXREG_COUNT
	.align		4
        /*007c*/ 	.byte	0x03, 0x1b
        /*007e*/ 	.short	0x00ff


	//----- nvinfo : EIATTR_MERCURY_ISA_VERSION
	.align		4
        /*0080*/ 	.byte	0x03, 0x5f
        /*0082*/ 	.short	0x0101


	//----- nvinfo : EIATTR_VRC_CTA_INIT_COUNT
	.align		4
        /*0084*/ 	.byte	0x02, 0x4a
	.zero		1
	.zero		1


	//----- nvinfo : EIATTR_EXIT_INSTR_OFFSETS
	.align		4
        /*0088*/ 	.byte	0x04, 0x1c
        /*008a*/ 	.short	(.L_1201 - .L_1200)


	//   ....[0]....
.L_1200:
        /*008c*/ 	.word	0x00000570


	//   ....[1]....
        /*0090*/ 	.word	0x000005f0


	//----- nvinfo : EIATTR_MAX_THREADS
	.align		4
.L_1201:
        /*0094*/ 	.byte	0x04, 0x05
        /*0096*/ 	.short	(.L_1203 - .L_1202)
.L_1202:
        /*0098*/ 	.word	0x00000080
        /*009c*/ 	.word	0x00000001
        /*00a0*/ 	.word	0x00000001


	//----- nvinfo : EIATTR_CRS_STACK_SIZE
	.align		4
.L_1203:
        /*00a4*/ 	.byte	0x04, 0x1e
        /*00a6*/ 	.short	(.L_1205 - .L_1204)
.L_1204:
        /*00a8*/ 	.word	0x00000000


	//----- nvinfo : EIATTR_CBANK_PARAM_SIZE
	.align		4
.L_1205:
        /*00ac*/ 	.byte	0x03, 0x19
        /*00ae*/ 	.short	0x001c


	//----- nvinfo : EIATTR_PARAM_CBANK
	.align		4
        /*00b0*/ 	.byte	0x04, 0x0a
        /*00b2*/ 	.short	(.L_1207 - .L_1206)
	.align		4
.L_1206:
        /*00b4*/ 	.word	index@(.nv.constant0._ZN2at6native27unrolled_elementwise_kernelIZZZNS0_61_GLOBAL__N__132982cb_23_ActivationSiluKernel_cu_9e10b42f_311311silu_kernelERNS_18TensorIteratorBaseEENKUlvE_clEvENKUlvE4_clEvEUlN3c108BFloat16EE_St5arrayIPcLm2EELi4E23TrivialOffsetCalculatorILi1EjESE_NS0_6memory15LoadWithoutCastENSF_16StoreWithoutCastEEEviT_T0_T2_T3_T4_T5_)
        /*00b8*/ 	.short	0x0380
        /*00ba*/ 	.short	0x001c


	//----- nvinfo : EIATTR_SW_WAR
	.align		4
.L_1207:
        /*00bc*/ 	.byte	0x04, 0x36
        /*00be*/ 	.short	(.L_1209 - .L_1208)
.L_1208:
        /*00c0*/ 	.word	0x00000008
.L_1209:


//--------------------- .nv.info._ZN2at6native29vectorized_elementwise_kernelILi2EZZZNS0_61_GLOBAL__N__132982cb_23_ActivationSiluKernel_cu_9e10b42f_311311silu_kernelERNS_18TensorIteratorBaseEENKUlvE_clEvENKUlvE4_clEvEUlN3c108BFloat16EE_St5arrayIPcLm2EEEEviT0_T1_ --------------------------
	.section	.nv.info._ZN2at6native29vectorized_elementwise_kernelILi2EZZZNS0_61_GLOBAL__N__132982cb_23_ActivationSiluKernel_cu_9e10b42f_311311silu_kernelERNS_18TensorIteratorBaseEENKUlvE_clEvENKUlvE4_clEvEUlN3c108BFloat16EE_St5arrayIPcLm2EEEEviT0_T1_,"",@"SHT_CUDA_INFO"
	.sectionflags	@""
	.align	4


	//----- nvinfo : EIATTR_CUDA_API_VERSION
	.align		4
        /*0000*/ 	.byte	0x04, 0x37
        /*0002*/ 	.short	(.L_1211 - .L_1210)
.L_1210:
        /*0004*/ 	.word	0x00000082


	//----- nvinfo : EIATTR_KPARAM_INFO
	.align		4
.L_1211:
        /*0008*/ 	.byte	0x04, 0x17
        /*000a*/ 	.short	(.L_1213 - .L_1212)
.L_1212:
        /*000c*/ 	.word	0x00000000
        /*0010*/ 	.short	0x0002
        /*0012*/ 	.short	0x0008
        /*0014*/ 	.byte	0x00, 0xf0, 0x41, 0x00


	//----- nvinfo : EIATTR_KPARAM_INFO
	.align		4
.L_1213:
        /*0018*/ 	.byte	0x04, 0x17
        /*001a*/ 	.short	(.L_1215 - .L_1214)
.L_1214:
        /*001c*/ 	.word	0x00000000
        /*0020*/ 	.short	0x0001
        /*0022*/ 	.short	0x0004
        /*0024*/ 	.byte	0x00, 0xf0, 0x05, 0x00


	//----- nvinfo : EIATTR_KPARAM_INFO
	.align		4
.L_1215:
        /*0028*/ 	.byte	0x04, 0x17
        /*002a*/ 	.short	(.L_1217 - .L_1216)
.L_1216:
        /*002c*/ 	.word	0x00000000
        /*0030*/ 	.short	0x0000
        /*0032*/ 	.short	0x0000
        /*0034*/ 	.byte	0x00, 0xf0, 0x11, 0x00


	//----- nvinfo : EIATTR_SPARSE_MMA_MASK
	.align		4
.L_1217:
        /*0038*/ 	.byte	0x03, 0x50
        /*003a*/ 	.short	0x0000


	//----- nvinfo : EIATTR_MAXREG_COUNT
	.align		4
        /*003c*/ 	.byte	0x03, 0x1b
        /*003e*/ 	.short	0x00ff


	//----- nvinfo : EIATTR_MERCURY_ISA_VERSION
	.align		4
        /*0040*/ 	.byte	0x03, 0x5f
        /*0042*/ 	.short	0x0101


	//----- nvinfo : EIATTR_VRC_CTA_INIT_COUNT
	.align		4
        /*0044*/ 	.byte	0x02, 0x4a
	.zero		1
	.zero		1


	//----- nvinfo : EIATTR_EXIT_INSTR_OFFSETS
	.align		4
        /*0048*/ 	.byte	0x04, 0x1c
        /*004a*/ 	.short	(.L_1219 - .L_1218)


	//   ....[0]....
.L_1218:
        /*004c*/ 	.word	0x00000bd0


	//   ....[1]....
        /*0050*/ 	.word	0x00000c20


	//   ....[2]....
        /*0054*/ 	.word	0x000010a0


	//----- nvinfo : EIATTR_MAX_THREADS
	.align		4
.L_1219:
        /*0058*/ 	.byte	0x04, 0x05
        /*005a*/ 	.short	(.L_1221 - .L_1220)
.L_1220:
        /*005c*/ 	.word	0x00000080
        /*0060*/ 	.word	0x00000001
        /*0064*/ 	.word	0x00000001


	//----- nvinfo : EIATTR_CRS_STACK_SIZE
	.align		4
.L_1221:
        /*0068*/ 	.byte	0x04, 0x1e
        /*006a*/ 	.short	(.L_1223 - .L_1222)
.L_1222:
        /*006c*/ 	.word	0x00000000


	//----- nvinfo : EIATTR_CBANK_PARAM_SIZE
	.align		4
.L_1223:
        /*0070*/ 	.byte	0x03, 0x19
        /*0072*/ 	.short	0x0018


	//----- nvinfo : EIATTR_PARAM_CBANK
	.align		4
        /*0074*/ 	.byte	0x04, 0x0a
        /*0076*/ 	.short	(.L_1225 - .L_1224)
	.align		4
.L_1224:
        /*0078*/ 	.word	index@(.nv.constant0._ZN2at6native29vectorized_elementwise_kernelILi2EZZZNS0_61_GLOBAL__N__132982cb_23_ActivationSiluKernel_cu_9e10b42f_311311silu_kernelERNS_18TensorIteratorBaseEENKUlvE_clEvENKUlvE4_clEvEUlN3c108BFloat16EE_St5arrayIPcLm2EEEEviT0_T1_)
        /*007c*/ 	.short	0x0380
        /*007e*/ 	.short	0x0018


	//----- nvinfo : EIATTR_SW_WAR
	.align		4
.L_1225:
        /*0080*/ 	.byte	0x04, 0x36
        /*0082*/ 	.short	(.L_1227 - .L_1226)
.L_1226:
        /*0084*/ 	.word	0x00000008
.L_1227:


//--------------------- .nv.info._ZN2at6native29vectorized_elementwise_kernelILi4EZZZNS0_61_GLOBAL__N__132982cb_23_ActivationSiluKernel_cu_9e10b42f_311311silu_kernelERNS_18TensorIteratorBaseEENKUlvE_clEvENKUlvE4_clEvEUlN3c108BFloat16EE_St5arrayIPcLm2EEEEviT0_T1_ --------------------------
	.section	.nv.info._ZN2at6native29vectorized_elementwise_kernelILi4EZZZNS0_61_GLOBAL__N__132982cb_23_ActivationSiluKernel_cu_9e10b42f_311311silu_kernelERNS_18TensorIteratorBaseEENKUlvE_clEvENKUlvE4_clEvEUlN3c108BFloat16EE_St5arrayIPcLm2EEEEviT0_T1_,"",@"SHT_CUDA_INFO"
	.sectionflags	@""
	.align	4


	//----- nvinfo : EIATTR_CUDA_API_VERSION
	.align		4
        /*0000*/ 	.byte	0x04, 0x37
        /*0002*/ 	.short	(.L_1229 - .L_1228)
.L_1228:
        /*0004*/ 	.word	0x00000082


	//----- nvinfo : EIATTR_KPARAM_INFO
	.align		4
.L_1229:
        /*0008*/ 	.byte	0x04, 0x17
        /*000a*/ 	.short	(.L_1231 - .L_1230)
.L_1230:
        /*000c*/ 	.word	0x00000000
        /*0010*/ 	.short	0x0002
        /*0012*/ 	.short	0x0008
        /*0014*/ 	.byte	0x00, 0xf0, 0x41, 0x00


	//----- nvinfo : EIATTR_KPARAM_INFO
	.align		4
.L_1231:
        /*0018*/ 	.byte	0x04, 0x17
        /*001a*/ 	.short	(.L_1233 - .L_1232)
.L_1232:
        /*001c*/ 	.word	0x00000000
        /*0020*/ 	.short	0x0001
        /*0022*/ 	.short	0x0004
        /*0024*/ 	.byte	0x00, 0xf0, 0x05, 0x00


	//----- nvinfo : EIATTR_KPARAM_INFO
	.align		4
.L_1233:
        /*0028*/ 	.byte	0x04, 0x17
        /*002a*/ 	.short	(.L_1235 - .L_1234)
.L_1234:
        /*002c*/ 	.word	0x00000000
        /*0030*/ 	.short	0x0000
        /*0032*/ 	.short	0x0000
        /*0034*/ 	.byte	0x00, 0xf0, 0x11, 0x00


	//----- nvinfo : EIATTR_SPARSE_MMA_MASK
	.align		4
.L_1235:
        /*0038*/ 	.byte	0x03, 0x50
        /*003a*/ 	.short	0x0000


	//----- nvinfo : EIATTR_MAXREG_COUNT
	.align		4
        /*003c*/ 	.byte	0x03, 0x1b
        /*003e*/ 	.short	0x00ff


	//----- nvinfo : EIATTR_MERCURY_ISA_VERSION
	.align		4
        /*0040*/ 	.byte	0x03, 0x5f
        /*0042*/ 	.short	0x0101


	//----- nvinfo : EIATTR_VRC_CTA_INIT_COUNT
	.align		4
        /*0044*/ 	.byte	0x02, 0x4a
	.zero		1
	.zero		1


	//----- nvinfo : EIATTR_EXIT_INSTR_OFFSETS
	.align		4
        /*0048*/ 	.byte	0x04, 0x1c
        /*004a*/ 	.short	(.L_1237 - .L_1236)


	//   ....[0]....
.L_1236:
        /*004c*/ 	.word	0x00000bd0


	//   ....[1]....
        /*0050*/ 	.word	0x00000c20


	//   ....[2]....
        /*0054*/ 	.word	0x00001060


	//----- nvinfo : EIATTR_MAX_THREADS
	.align		4
.L_1237:
        /*0058*/ 	.byte	0x04, 0x05
        /*005a*/ 	.short	(.L_1239 - .L_1238)
.L_1238:
        /*005c*/ 	.word	0x00000080
        /*0060*/ 	.word	0x00000001
        /*0064*/ 	.word	0x00000001


	//----- nvinfo : EIATTR_CRS_STACK_SIZE
	.align		4
.L_1239:
        /*0068*/ 	.byte	0x04, 0x1e
        /*006a*/ 	.short	(.L_1241 - .L_1240)
.L_1240:
        /*006c*/ 	.word	0x00000000


	//----- nvinfo : EIATTR_CBANK_PARAM_SIZE
	.align		4
.L_1241:
        /*0070*/ 	.byte	0x03, 0x19
        /*0072*/ 	.short	0x0018


	//----- nvinfo : EIATTR_PARAM_CBANK
	.align		4
        /*0074*/ 	.byte	0x04, 0x0a
        /*0076*/ 	.short	(.L_1243 - .L_1242)
	.align		4
.L_1242:
        /*0078*/ 	.word	index@(.nv.constant0._ZN2at6native29vectorized_elementwise_kernelILi4EZZZNS0_61_GLOBAL__N__132982cb_23_ActivationSiluKernel_cu_9e10b42f_311311silu_kernelERNS_18TensorIteratorBaseEENKUlvE_clEvENKUlvE4_clEvEUlN3c108BFloat16EE_St5arrayIPcLm2EEEEviT0_T1_)
        /*007c*/ 	.short	0x0380
        /*007e*/ 	.short	0x0018


	//----- nvinfo : EIATTR_SW_WAR
	.align		4
.L_1243:
        /*0080*/ 	.byte	0x04, 0x36
        /*0082*/ 	.short	(.L_1245 - .L_1244)
.L_1244:
        /*0084*/ 	.word	0x00000008
.L_1245:


//--------------------- .nv.info._ZN2at6native29vectorized_elementwise_kernelILi8EZZZNS0_61_GLOBAL__N__132982cb_23_ActivationSiluKernel_cu_9e10b42f_311311silu_kernelERNS_18TensorIteratorBaseEENKUlvE_clEvENKUlvE4_clEvEUlN3c108BFloat16EE_St5arrayIPcLm2EEEEviT0_T1_ --------------------------
	.section	.nv.info._ZN2at6native29vectorized_elementwise_kernelILi8EZZZNS0_61_GLOBAL__N__132982cb_23_ActivationSiluKernel_cu_9e10b42f_311311silu_kernelERNS_18TensorIteratorBaseEENKUlvE_clEvENKUlvE4_clEvEUlN3c108BFloat16EE_St5arrayIPcLm2EEEEviT0_T1_,"",@"SHT_CUDA_INFO"
	.sectionflags	@""
	.align	4


	//----- nvinfo : EIATTR_CUDA_API_VERSION
	.align		4
        /*0000*/ 	.byte	0x04, 0x37
        /*0002*/ 	.short	(.L_1247 - .L_1246)
.L_1246:
        /*0004*/ 	.word	0x00000082


	//----- nvinfo : EIATTR_KPARAM_INFO
	.align		4
.L_1247:
        /*0008*/ 	.byte	0x04, 0x17
        /*000a*/ 	.short	(.L_1249 - .L_1248)
.L_1248:
        /*000c*/ 	.word	0x00000000
        /*0010*/ 	.short	0x0002
        /*0012*/ 	.short	0x0008
        /*0014*/ 	.byte	0x00, 0xf0, 0x41, 0x00


	//----- nvinfo : EIATTR_KPARAM_INFO
	.align		4
.L_1249:
        /*0018*/ 	.byte	0x04, 0x17
        /*001a*/ 	.short	(.L_1251 - .L_1250)
.L_1250:
        /*001c*/ 	.word	0x00000000
        /*0020*/ 	.short	0x0001
        /*0022*/ 	.short	0x0004
        /*0024*/ 	.byte	0x00, 0xf0, 0x05, 0x00


	//----- nvinfo : EIATTR_KPARAM_INFO
	.align		4
.L_1251:
        /*0028*/ 	.byte	0x04, 0x17
        /*002a*/ 	.short	(.L_1253 - .L_1252)
.L_1252:
        /*002c*/ 	.word	0x00000000
        /*0030*/ 	.short	0x0000
        /*0032*/ 	.short	0x0000
        /*0034*/ 	.byte	0x00, 0xf0, 0x11, 0x00


	//----- nvinfo : EIATTR_SPARSE_MMA_MASK
	.align		4
.L_1253:
        /*0038*/ 	.byte	0x03, 0x50
        /*003a*/ 	.short	0x0000


	//----- nvinfo : EIATTR_MAXREG_COUNT
	.align		4
        /*003c*/ 	.byte	0x03, 0x1b
        /*003e*/ 	.short	0x00ff


	//----- nvinfo : EIATTR_MERCURY_ISA_VERSION
	.align		4
        /*0040*/ 	.byte	0x03, 0x5f
        /*0042*/ 	.short	0x0101


	//----- nvinfo : EIATTR_VRC_CTA_INIT_COUNT
	.align		4
        /*0044*/ 	.byte	0x02, 0x4a
	.zero		1
	.zero		1


	//----- nvinfo : EIATTR_EXIT_INSTR_OFFSETS
	.align		4
        /*0048*/ 	.byte	0x04, 0x1c
        /*004a*/ 	.short	(.L_1255 - .L_1254)


	//   ....[0]....
.L_1254:
        /*004c*/ 	.word	0x00000bd0


	//   ....[1]....
        /*0050*/ 	.word	0x00000c20


	//   ....[2]....
        /*0054*/ 	.word	0x00001040


	//----- nvinfo : EIATTR_MAX_THREADS
	.align		4
.L_1255:
        /*0058*/ 	.byte	0x04, 0x05
        /*005a*/ 	.short	(.L_1257 - .L_1256)
.L_1256:
        /*005c*/ 	.word	0x00000080
        /*0060*/ 	.word	0x00000001
        /*0064*/ 	.word	0x00000001


	//----- nvinfo : EIATTR_CRS_STACK_SIZE
	.align		4
.L_1257:
        /*0068*/ 	.byte	0x04, 0x1e
        /*006a*/ 	.short	(.L_1259 - .L_1258)
.L_1258:
        /*006c*/ 	.word	0x00000000


	//----- nvinfo : EIATTR_CBANK_PARAM_SIZE
	.align		4
.L_1259:
        /*0070*/ 	.byte	0x03, 0x19
        /*0072*/ 	.short	0x0018


	//----- nvinfo : EIATTR_PARAM_CBANK
	.align		4
        /*0074*/ 	.byte	0x04, 0x0a
        /*0076*/ 	.short	(.L_1261 - .L_1260)
	.align		4
.L_1260:
        /*0078*/ 	.word	index@(.nv.constant0._ZN2at6native29vectorized_elementwise_kernelILi8EZZZNS0_61_GLOBAL__N__132982cb_23_ActivationSiluKernel_cu_9e10b42f_311311silu_kernelERNS_18TensorIteratorBaseEENKUlvE_clEvENKUlvE4_clEvEUlN3c108BFloat16EE_St5arrayIPcLm2EEEEviT0_T1_)
        /*007c*/ 	.short	0x0380
        /*007e*/ 	.short	0x0018


	//----- nvinfo : EIATTR_SW_WAR
	.align		4
.L_1261:
        /*0080*/ 	.byte	0x04, 0x36
        /*0082*/ 	.short	(.L_1263 - .L_1262)
.L_1262:
        /*0084*/ 	.word	0x00000008
.L_1263:


//--------------------- .nv.info._ZN2at6native18elementwise_kernelILi128ELi4EZNS0_15gpu_kernel_implIZZZNS0_61_GLOBAL__N__132982cb_23_ActivationSiluKernel_cu_9e10b42f_311311silu_kernelERNS_18TensorIteratorBaseEENKUlvE_clEvENKUlvE3_clEvEUlN3c104HalfEE_EEvS5_RKT_EUliE_EEviT1_ --------------------------
	.section	.nv.info._ZN2at6native18elementwise_kernelILi128ELi4EZNS0_15gpu_kernel_implIZZZNS0_61_GLOBAL__N__132982cb_23_ActivationSiluKernel_cu_9e10b42f_311311silu_kernelERNS_18TensorIteratorBaseEENKUlvE_clEvENKUlvE3_clEvEUlN3c104HalfEE_EEvS5_RKT_EUliE_EEviT1_,"",@"SHT_CUDA_INFO"
	.sectionflags	@""
	.align	4


	//----- nvinfo : EIATTR_CUDA_API_VERSION
	.align		4
        /*0000*/ 	.byte	0x04, 0x37
        /*0002*/ 	.short	(.L_1265 - .L_1264)
.L_1264:
        /*0004*/ 	.word	0x00000082


	//----- nvinfo : EIATTR_KPARAM_INFO
	.align		4
.L_1265:
        /*0008*/ 	.byte	0x04, 0x17
        /*000a*/ 	.short	(.L_1267 - .L_1266)
.L_1266:
        /*000c*/ 	.word	0x00000000
        /*0010*/ 	.short	0x0001
        /*0012*/ 	.short	0x0008
        /*0014*/ 	.byte	0x00, 0xf0, 0x61, 0x08


	//----- nvinfo : EIATTR_KPARAM_INFO
	.align		4
.L_1267:
        /*0018*/ 	.byte	0x04, 0x17
        /*001a*/ 	.short	(.L_1269 - .L_1268)
.L_1268:
        /*001c*/ 	.word	0x00000000
        /*0020*/ 	.short	0x0000
        /*0022*/ 	.short	0x0000
        /*0024*/ 	.byte	0x00, 0xf0, 0x11, 0x00


	//----- nvinfo : EIATTR_SPARSE_MMA_MASK
	.align		4
.L_1269:
        /*0028*/ 	.byte	0x03, 0x50
        /*002a*/ 	.short	0x0000


	//----- nvinfo : EIATTR_MAXREG_COUNT
	.align		4
        /*002c*/ 	.byte	0x03, 0x1b
        /*002e*/ 	.short	0x0080


	//----- nvinfo : EIATTR_EXTERNS
	.align		4
        /*0030*/ 	.byte	0x04, 0x0f
        /*0032*/ 	.short	(.L_1271 - .L_1270)


	//   ....[0]....
	.align		4
.L_1270:
        /*0034*/ 	.word	index@(__assertfail)


	//----- nvinfo : EIATTR_MERCURY_ISA_VERSION
	.align		4
.L_1271:
        /*0038*/ 	.byte	0x03, 0x5f
        /*003a*/ 	.short	0x0101


	//----- nvinfo : EIATTR_VRC_CTA_INIT_COUNT
	.align		4
        /*003c*/ 	.byte	0x02, 0x4a
	.zero		1
	.zero		1


	//----- nvinfo : EIATTR_SYSCALL_OFFSETS
	.align		4
        /*0040*/ 	.byte	0x04, 0x46
        /*0042*/ 	.short	(.L_1273 - .L_1272)


	//   ....[0]....
.L_1272:
        /*0044*/ 	.word	0x000021f0


	//   ....[1]....
        /*0048*/ 	.word	0x00003140


	//   ....[2]....
        /*004c*/ 	.word	0x000054d0


	//   ....[3]....
        /*0050*/ 	.word	0x00006250


	//   ....[4]....
        /*0054*/ 	.word	0x000086f0


	//   ....[5]....
        /*0058*/ 	.word	0x00009470


	//   ....[6]....
        /*005c*/ 	.word	0x0000b920


	//   ....[7]....
        /*0060*/ 	.word	0x0000c670


	//----- nvinfo : EIATTR_EXIT_INSTR_OFFSETS
	.align		4
.L_1273:
        /*0064*/ 	.byte	0x04, 0x1c
        /*0066*/ 	.short	(.L_1275 - .L_1274)


	//   ....[0]....
.L_1274:
        /*0068*/ 	.word	0x00009750


	//   ....[1]....
        /*006c*/ 	.word	0x0000bb10


	//   ....[2]....
        /*0070*/ 	.word	0x0000bb50


	//   ....[3]....
        /*0074*/ 	.word	0x0000bbf0


	//   ....[4]....
        /*0078*/ 	.word	0x0000bc30


	//   ....[5]....
        /*007c*/ 	.word	0x0000bc70


	//   ....[6]....
        /*0080*/ 	.word	0x0000bd00


	//   ....[7]....
        /*0084*/ 	.word	0x0000bd20


	//   ....[8]....
        /*0088*/ 	.word	0x0000bdc0


	//   ....[9]....
        /*008c*/ 	.word	0x0000be10


	//   ....[10]....
        /*0090*/ 	.word	0x0000be60


	//   ....[11]....
        /*0094*/ 	.word	0x0000bf40


	//   ....[12]....
        /*0098*/ 	.word	0x0000c0b0


	//   ....[13]....
        /*009c*/ 	.word	0x0000c220


	//   ....[14]....
        /*00a0*/ 	.word	0x0000c380


	//   ....[15]....
        /*00a4*/ 	.word	0x0000c3c0


	//   ....[16]....
        /*00a8*/ 	.word	0x0000c400


	//   ....[17]....
        /*00ac*/ 	.word	0x0000c4b0


	//   ....[18]....
        /*00b0*/ 	.word	0x0000c510


	//   ....[19]....
        /*00b4*/ 	.word	0x0000c680


	//   ....[20]....
        /*00b8*/ 	.word	0x0000c790


	//   ....[21]....
        /*00bc*/ 	.word	0x0000c8d0


	//   ....[22]....
        /*00c0*/ 	.word	0x0000c910


	//----- nvinfo : EIATTR_MAX_THREADS
	.align		4
.L_1275:
        /*00c4*/ 	.byte	0x04, 0x05
        /*00c6*/ 	.short	(.L_1277 - .L_1276)
.L_1276:
        /*00c8*/ 	.word	0x00000080
        /*00cc*/ 	.word	0x00000001
        /*00d0*/ 	.word	0x00000001


	//----- nvinfo : EIATTR_CRS_STACK_SIZE
	.align		4
.L_1277:
        /*00d4*/ 	.byte	0x04, 0x1e
        /*00d6*/ 	.short	(.L_1279 - .L_1278)
.L_1278:
        /*00d8*/ 	.word	0x00000000


	//----- nvinfo : EIATTR_CBANK_PARAM_SIZE
	.align		4
.L_1279:
        /*00dc*/ 	.byte	0x03, 0x19
        /*00de*/ 	.short	0x0220


	//----- nvinfo : EIATTR_PARAM_CBANK
	.align		4
        /*00e0*/ 	.byte	0x04, 0x0a
        /*00e2*/ 	.short	(.L_1281 - .L_1280)
	.align		4
.L_1280:
        /*00e4*/ 	.word	index@(.nv.constant0._ZN2at6native18elementwise_kernelILi128ELi4EZNS0_15gpu_kernel_implIZZZNS0_61_GLOBAL__N__132982cb_23_ActivationSiluKernel_cu_9e10b42f_311311silu_kernelERNS_18TensorIteratorBaseEENKUlvE_clEvENKUlvE3_clEvEUlN3c104HalfEE_EEvS5_RKT_EUliE_EEviT1_)
        /*00e8*/ 	.short	0x0380
        /*00ea*/ 	.short	0x0220


	//----- nvinfo : EIATTR_SW_WAR
	.align		4
.L_1281:
        /*00ec*/ 	.byte	0x04, 0x36
        /*00ee*/ 	.short	(.L_1283 - .L_1282)
.L_1282:
        /*00f0*/ 	.word	0x00000008
.L_1283:


//--------------------- .nv.info._ZN2at6native27unrolled_elementwise_kernelIZZZNS0_61_GLOBAL__N__132982cb_23_ActivationSiluKernel_cu_9e10b42f_311311silu_kernelERNS_18TensorIteratorBaseEENKUlvE_clEvENKUlvE3_clEvEUlN3c104HalfEE_St5arrayIPcLm2EELi4E23TrivialOffsetCalculatorILi1EjESE_NS0_6memory12LoadWithCastILi1EEENSF_13StoreWithCastILi1EEEEEviT_T0_T2_T3_T4_T5_ --------------------------
	.section	.nv.info._ZN2at6native27unrolled_elementwise_kernelIZZZNS0_61_GLOBAL__N__132982cb_23_ActivationSiluKernel_cu_9e10b42f_311311silu_kernelERNS_18TensorIteratorBaseEENKUlvE_clEvENKUlvE3_clEvEUlN3c104HalfEE_St5arrayIPcLm2EELi4E23TrivialOffsetCalculatorILi1EjESE_NS0_6memory12LoadWithCastILi1EEENSF_13StoreWithCastILi1EEEEEviT_T0_T2_T3_T4_T5_,"",@"SHT_CUDA_INFO"
	.sectionflags	@""
	.align	4


	//----- nvinfo : EIATTR_CUDA_API_VERSION
	.align		4
        /*0000*/ 	.byte	0x04, 0x37
        /*0002*/ 	.short	(.L_1285 - .L_1284)
.L_1284:
        /*0004*/ 	.word	0x00000082


	//----- nvinfo : EIATTR_KPARAM_INFO
	.align		4
.L_1285:
        /*0008*/ 	.byte	0x04, 0x17
        /*000a*/ 	.short	(.L_1287 - .L_1286)
.L_1286:
        /*000c*/ 	.word	0x00000000
        /*0010*/ 	.short	0x0006
        /*0012*/ 	.short	0x0024
        /*0014*/ 	.byte	0x00, 0xf0, 0x21, 0x00


	//----- nvinfo : EIATTR_KPARAM_INFO
	.align		4
.L_1287:
        /*0018*/ 	.byte	0x04, 0x17
        /*001a*/ 	.short	(.L_1289 - .L_1288)
.L_1288:
        /*001c*/ 	.word	0x00000000
        /*0020*/ 	.short	0x0005
        /*0022*/ 	.short	0x001c
        /*0024*/ 	.byte	0x00, 0xf0, 0x21, 0x00


	//----- nvinfo : EIATTR_KPARAM_INFO
	.align		4
.L_1289:
        /*0028*/ 	.byte	0x04, 0x17
        /*002a*/ 	.short	(.L_1291 - .L_1290)
.L_1290:
        /*002c*/ 	.word	0x00000000
        /*0030*/ 	.short	0x0004
        /*0032*/ 	.short	0x0019
        /*0034*/ 	.byte	0x00, 0xf0, 0x05, 0x00


	//----- nvinfo : EIATTR_KPARAM_INFO
	.align		4
.L_1291:
        /*0038*/ 	.byte	0x04, 0x17
        /*003a*/ 	.short	(.L_1293 - .L_1292)
.L_1292:
        /*003c*/ 	.word	0x00000000
        /*0040*/ 	.short	0x0003
        /*0042*/ 	.short	0x0018
        /*0044*/ 	.byte	0x00, 0xf0, 0x05, 0x00


	//----- nvinfo : EIATTR_KPARAM_INFO
	.align		4
.L_1293:
        /*0048*/ 	.byte	0x04, 0x17
        /*004a*/ 	.short	(.L_1295 - .L_1294)
.L_1294:
        /*004c*/ 	.word	0x00000000
        /*0050*/ 	.short	0x0002
        /*0052*/ 	.short	0x0008
        /*0054*/ 	.byte	0x00, 0xf0, 0x41, 0x00


	//----- nvinfo : EIATTR_KPARAM_INFO
	.align		4
.L_1295:
        /*0058*/ 	.byte	0x04, 0x17
        /*005a*/ 	.short	(.L_1297 - .L_1296)
.L_1296:
        /*005c*/ 	.word	0x00000000
        /*0060*/ 	.short	0x0001
        /*0062*/ 	.short	0x0004
        /*0064*/ 	.byte	0x00, 0xf0, 0x05, 0x00


	//----- nvinfo : EIATTR_KPARAM_INFO
	.align		4
.L_1297:
        /*0068*/ 	.byte	0x04, 0x17
        /*006a*/ 	.short	(.L_1299 - .L_1298)
.L_1298:
        /*006c*/ 	.word	0x00000000
        /*0070*/ 	.short	0x0000
        /*0072*/ 	.short	0x0000
        /*0074*/ 	.byte	0x00, 0xf0, 0x11, 0x00


	//----- nvinfo : EIATTR_SPARSE_MMA_MASK
	.align		4
.L_1299:
        /*0078*/ 	.byte	0x03, 0x50
        /*007a*/ 	.short	0x0000


	//----- nvinfo : EIATTR_MAXREG_COUNT
	.align		4
        /*007c*/ 	.byte	0x03, 0x1b
        /*007e*/ 	.short	0x00ff


	//----- nvinfo : EIATTR_EXTERNS
	.align		4
        /*0080*/ 	.byte	0x04, 0x0f
        /*0082*/ 	.short	(.L_1301 - .L_1300)


	//   ....[0]....
	.align		4
.L_1300:
        /*0084*/ 	.word	index@(__assertfail)


	//----- nvinfo : EIATTR_MERCURY_ISA_VERSION
	.align		4
.L_1301:
        /*0088*/ 	.byte	0x03, 0x5f
        /*008a*/ 	.short	0x0101


	//----- nvinfo : EIATTR_VRC_CTA_INIT_COUNT
	.align		4
        /*008c*/ 	.byte	0x02, 0x4a
	.zero		1
	.zero		1


	//----- nvinfo : EIATTR_SYSCALL_OFFSETS
	.align		4
        /*0090*/ 	.byte	0x04, 0x46
        /*0092*/ 	.short	(.L_1303 - .L_1302)


	//   ....[0]....
.L_1302:
        /*0094*/ 	.word	0x00000fc0


	//   ....[1]....
        /*0098*/ 	.word	0x00002160


	//   ....[2]....
        /*009c*/ 	.word	0x00003240


	//   ....[3]....
        /*00a0*/ 	.word	0x00004320


	//   ....[4]....
        /*00a4*/ 	.word	0x00005540


	//   ....[5]....
        /*00a8*/ 	.word	0x00006400


	//   ....[6]....
        /*00ac*/ 	.word	0x00007380


	//   ....[7]....
        /*00b0*/ 	.word	0x00008300


	//----- nvinfo : EIATTR_EXIT_INSTR_OFFSETS
	.align		4
.L_1303:
        /*00b4*/ 	.byte	0x04, 0x1c
        /*00b6*/ 	.short	(.L_1305 - .L_1304)


	//   ....[0]....
.L_1304:
        /*00b8*/ 	.word	0x00007650


	//   ....[1]....
        /*00bc*/ 	.word	0x000077a0


	//   ....[2]....
        /*00c0*/ 	.word	0x000077e0


	//   ....[3]....
        /*00c4*/ 	.word	0x00007880


	//   ....[4]....
        /*00c8*/ 	.word	0x000078c0


	//   ....[5]....
        /*00cc*/ 	.word	0x00007900


	//   ....[6]....
        /*00d0*/ 	.word	0x00007990


	//   ....[7]....
        /*00d4*/ 	.word	0x000079b0


	//   ....[8]....
        /*00d8*/ 	.word	0x00007a50


	//   ....[9]....
        /*00dc*/ 	.word	0x00007aa0


	//   ....[10]....
        /*00e0*/ 	.word	0x00007af0


	//   ....[11]....
        /*00e4*/ 	.word	0x00007bd0


	//   ....[12]....
        /*00e8*/ 	.word	0x00007d40


	//   ....[13]....
        /*00ec*/ 	.word	0x00007eb0


	//   ....[14]....
        /*00f0*/ 	.word	0x00008010


	//   ....[15]....
        /*00f4*/ 	.word	0x00008050


	//   ....[16]....
        /*00f8*/ 	.word	0x00008090


	//   ....[17]....
        /*00fc*/ 	.word	0x00008140


	//   ....[18]....
        /*0100*/ 	.word	0x000081a0


	//   ....[19]....
        /*0104*/ 	.word	0x00008310


	//   ....[20]....
        /*0108*/ 	.word	0x00008420


	//   ....[21]....
        /*010c*/ 	.word	0x00008560


	//   ....[22]....
        /*0110*/ 	.word	0x000085a0


	//----- nvinfo : EIATTR_MAX_THREADS
	.align		4
.L_1305:
        /*0114*/ 	.byte	0x04, 0x05
        /*0116*/ 	.short	(.L_1307 - .L_1306)
.L_1306:
        /*0118*/ 	.word	0x00000080
        /*011c*/ 	.word	0x00000001
        /*0120*/ 	.word	0x00000001


	//----- nvinfo : EIATTR_CRS_STACK_SIZE
	.align		4
.L_1307:
        /*0124*/ 	.byte	0x04, 0x1e
        /*0126*/ 	.short	(.L_1309 - .L_1308)
.L_1308:
        /*0128*/ 	.word	0x00000000


	//----- nvinfo : EIATTR_CBANK_PARAM_SIZE
	.align		4
.L_1309:
        /*012c*/ 	.byte	0x03, 0x19
        /*012e*/ 	.short	0x002c


	//----- nvinfo : EIATTR_PARAM_CBANK
	.align		4
        /*0130*/ 	.byte	0x04, 0x0a
        /*0132*/ 	.short	(.L_1311 - .L_1310)
	.align		4
.L_1310:
        /*0134*/ 	.word	index@(.nv.constant0._ZN2at6native27unrolled_elementwise_kernelIZZZNS0_61_GLOBAL__N__132982cb_23_ActivationSiluKernel_cu_9e10b42f_311311silu_kernelERNS_18TensorIteratorBaseEENKUlvE_clEvENKUlvE3_clEvEUlN3c104HalfEE_St5arrayIPcLm2EELi4E23TrivialOffsetCalculatorILi1EjESE_NS0_6memory12LoadWithCastILi1EEENSF_13StoreWithCastILi1EEEEEviT_T0_T2_T3_T4_T5_)
        /*0138*/ 	.short	0x0380
        /*013a*/ 	.short	0x002c


	//----- nvinfo : EIATTR_SW_WAR
	.align		4
.L_1311:
        /*013c*/ 	.byte	0x04, 0x36
        /*013e*/ 	.short	(.L_1313 - .L_1312)
.L_1312:
        /*0140*/ 	.word	0x00000008
.L_1313:


//--------------------- .nv.info._ZN2at6native18elementwise_kernelILi128ELi4EZNS0_22gpu_kernel_impl_nocastIZZZNS0_61_GLOBAL__N__132982cb_23_ActivationSiluKernel_cu_9e10b42f_311311silu_kernelERNS_18TensorIteratorBaseEENKUlvE_clEvENKUlvE3_clEvEUlN3c104HalfEE_EEvS5_RKT_EUliE_EEviT1_ --------------------------
	.section	.nv.info._ZN2at6native18elementwise_kernelILi128ELi4EZNS0_22gpu_kernel_impl_nocastIZZZNS0_61_GLOBAL__N__132982cb_23_ActivationSiluKernel_cu_9e10b42f_311311silu_kernelERNS_18TensorIteratorBaseEENKUlvE_clEvENKUlvE3_clEvEUlN3c104HalfEE_EEvS5_RKT_EUliE_EEviT1_,"",@"SHT_CUDA_INFO"
	.sectionflags	@""
	.align	4


	//----- nvinfo : EIATTR_CUDA_API_VERSION
	.align		4
        /*0000*/ 	.byte	0x04, 0x37
        /*0002*/ 	.short	(.L_1315 - .L_1314)
.L_1314:
        /*0004*/ 	.word	0x00000082


	//----- nvinfo : EIATTR_KPARAM_INFO
	.align		4
.L_1315:
        /*0008*/ 	.byte	0x04, 0x17
        /*000a*/ 	.short	(.L_1317 - .L_1316)
.L_1316:
        /*000c*/ 	.word	0x00000000
        /*0010*/ 	.short	0x0001
        /*0012*/ 	.short	0x0008
        /*0014*/ 	.byte	0x00, 0xf0, 0x61, 0x08


	//----- nvinfo : EIATTR_KPARAM_INFO
	.align		4
.L_1317:
        /*0018*/ 	.byte	0x04, 0x17
        /*001a*/ 	.short	(.L_1319 - .L_1318)
.L_1318:
        /*001c*/ 	.word	0x00000000
        /*0020*/ 	.short	0x0000
        /*0022*/ 	.short	0x0000
        /*0024*/ 	.byte	0x00, 0xf0, 0x11, 0x00


	//----- nvinfo : EIATTR_SPARSE_MMA_MASK
	.align		4
.L_1319:
        /*0028*/ 	.byte	0x03, 0x50
        /*002a*/ 	.short	0x0000


	//----- nvinfo : EIATTR_MAXREG_COUNT
	.align		4
        /*002c*/ 	.byte	0x03, 0x1b
        /*002e*/ 	.short	0x0080


	//----- nvinfo : EIATTR_MERCURY_ISA_VERSION
	.align		4
        /*0030*/ 	.byte	0x03, 0x5f
        /*0032*/ 	.short	0x0101


	//----- nvinfo : EIATTR_VRC_CTA_INIT_COUNT
	.align		4
        /*0034*/ 	.byte	0x02, 0x4a
	.zero		1
	.zero		1


	//----- nvinfo : EIATTR_EXIT_INSTR_OFFSETS
	.align		4
        /*0038*/ 	.byte	0x04, 0x1c
        /*003a*/ 	.short	(.L_1321 - .L_1320)


	//   ....[0]....
.L_1320:
        /*003c*/ 	.word	0x000003c0


	//   ....[1]....
        /*0040*/ 	.word	0x00000480


	//   ....[2]....
        /*0044*/ 	.word	0x00004060


	//   ....[3]....
        /*0048*/ 	.word	0x000053f0


	//----- nvinfo : EIATTR_MAX_THREADS
	.align		4
.L_1321:
        /*004c*/ 	.byte	0x04, 0x05
        /*004e*/ 	.short	(.L_1323 - .L_1322)
.L_1322:
        /*0050*/ 	.word	0x00000080
        /*0054*/ 	.word	0x00000001
        /*0058*/ 	.word	0x00000001


	//----- nvinfo : EIATTR_CRS_STACK_SIZE
	.align		4
.L_1323:
        /*005c*/ 	.byte	0x04, 0x1e
        /*005e*/ 	.short	(.L_1325 - .L_1324)
.L_1324:
        /*0060*/ 	.word	0x00000000


	//----- nvinfo : EIATTR_CBANK_PARAM_SIZE
	.align		4
.L_1325:
        /*0064*/ 	.byte	0x03, 0x19
        /*0066*/ 	.short	0x0220


	//----- nvinfo : EIATTR_PARAM_CBANK
	.align		4
        /*0068*/ 	.byte	0x04, 0x0a
        /*006a*/ 	.short	(.L_1327 - .L_1326)
	.align		4
.L_1326:
        /*006c*/ 	.word	index@(.nv.constant0._ZN2at6native18elementwise_kernelILi128ELi4EZNS0_22gpu_kernel_impl_nocastIZZZNS0_61_GLOBAL__N__132982cb_23_ActivationSiluKernel_cu_9e10b42f_311311silu_kernelERNS_18TensorIteratorBaseEENKUlvE_clEvENKUlvE3_clEvEUlN3c104HalfEE_EEvS5_RKT_EUliE_EEviT1_)
        /*0070*/ 	.short	0x0380
        /*0072*/ 	.short	0x0220


	//----- nvinfo : EIATTR_SW_WAR
	.align		4
.L_1327:
        /*0074*/ 	.byte	0x04, 0x36
        /*0076*/ 	.short	(.L_1329 - .L_1328)
.L_1328:
        /*0078*/ 	.word	0x00000008
.L_1329:


//--------------------- .nv.info._ZN2at6native27unrolled_elementwise_kernelIZZZNS0_61_GLOBAL__N__132982cb_23_ActivationSiluKernel_cu_9e10b42f_311311silu_kernelERNS_18TensorIteratorBaseEENKUlvE_clEvENKUlvE3_clEvEUlN3c104HalfEE_St5arrayIPcLm2EELi4E23TrivialOffsetCalculatorILi1EjESE_NS0_6memory15LoadWithoutCastENSF_16StoreWithoutCastEEEviT_T0_T2_T3_T4_T5_ --------------------------
	.section	.nv.info._ZN2at6native27unrolled_elementwise_kernelIZZZNS0_61_GLOBAL__N__132982cb_23_ActivationSiluKernel_cu_9e10b42f_311311silu_kernelERNS_18TensorIteratorBaseEENKUlvE_clEvENKUlvE3_clEvEUlN3c104HalfEE_St5arrayIPcLm2EELi4E23TrivialOffsetCalculatorILi1EjESE_NS0_6memory15LoadWithoutCastENSF_16StoreWithoutCastEEEviT_T0_T2_T3_T4_T5_,"",@"SHT_CUDA_INFO"
	.sectionflags	@""
	.align	4


	//----- nvinfo : EIATTR_CUDA_API_VERSION
	.align		4
        /*0000*/ 	.byte	0x04, 0x37
        /*0002*/ 	.short	(.L_1331 - .L_1330)
.L_1330:
        /*0004*/ 	.word	0x00000082


	//----- nvinfo : EIATTR_KPARAM_INFO
	.align		4
.L_1331:
        /*0008*/ 	.byte	0x04, 0x17
        /*000a*/ 	.short	(.L_1333 - .L_1332)
.L_1332:
        /*000c*/ 	.word	0x00000000
        /*0010*/ 	.short	0x0006
        /*0012*/ 	.short	0x001b
        /*0014*/ 	.byte	0x00, 0xf0, 0x05, 0x00


	//----- nvinfo : EIATTR_KPARAM_INFO
	.align		4
.L_1333:
        /*0018*/ 	.byte	0x04, 0x17
        /*001a*/ 	.short	(.L_1335 - .L_1334)
.L_1334:
        /*001c*/ 	.word	0x00000000
        /*0020*/ 	.short	0x0005
        /*0022*/ 	.short	0x001a
        /*0024*/ 	.byte	0x00, 0xf0, 0x05, 0x00


	//----- nvinfo : EIATTR_KPARAM_INFO
	.align		4
.L_1335:
        /*0028*/ 	.byte	0x04, 0x17
        /*002a*/ 	.short	(.L_1337 - .L_1336)
.L_1336:
        /*002c*/ 	.word	0x00000000
        /*0030*/ 	.short	0x0004
        /*0032*/ 	.short	0x0019
        /*0034*/ 	.byte	0x00, 0xf0, 0x05, 0x00


	//----- nvinfo : EIATTR_KPARAM_INFO
	.align		4
.L_1337:
        /*0038*/ 	.byte	0x04, 0x17
        /*003a*/ 	.short	(.L_1339 - .L_1338)
.L_1338:
        /*003c*/ 	.word	0x00000000
        /*0040*/ 	.short	0x0003
        /*0042*/ 	.short	0x0018
        /*0044*/ 	.byte	0x00, 0xf0, 0x05, 0x00


	//----- nvinfo : EIATTR_KPARAM_INFO
	.align		4
.L_1339:
        /*0048*/ 	.byte	0x04, 0x17
        /*004a*/ 	.short	(.L_1341 - .L_1340)
.L_1340:
        /*004c*/ 	.word	0x00000000
        /*0050*/ 	.short	0x0002
        /*0052*/ 	.short	0x0008
        /*0054*/ 	.byte	0x00, 0xf0, 0x41, 0x00


	//----- nvinfo : EIATTR_KPARAM_INFO
	.align		4
.L_1341:
        /*0058*/ 	.byte	0x04, 0x17
        /*005a*/ 	.short	(.L_1343 - .L_1342)
.L_1342:
        /*005c*/ 	.word	0x00000000
        /*0060*/ 	.short	0x0001
        /*0062*/ 	.short	0x0004
        /*0064*/ 	.byte	0x00, 0xf0, 0x05, 0x00


	//----- nvinfo : EIATTR_KPARAM_INFO
	.align		4
.L_1343:
        /*0068*/ 	.byte	0x04, 0x17
        /*006a*/ 	.short	(.L_1345 - .L_1344)
.L_1344:
        /*006c*/ 	.word	0x00000000
        /*0070*/ 	.short	0x0000
        /*0072*/ 	.short	0x0000
        /*0074*/ 	.byte	0x00, 0xf0, 0x11, 0x00


	//----- nvinfo : EIATTR_SPARSE_MMA_MASK
	.align		4
.L_1345:
        /*0078*/ 	.byte	0x03, 0x50
        /*007a*/ 	.short	0x0000


	//----- nvinfo : EIATTR_MAXREG_COUNT
	.align		4
        /*007c*/ 	.byte	0x03, 0x1b
        /*007e*/ 	.short	0x00ff


	//----- nvinfo : EIATTR_MERCURY_ISA_VERSION
	.align		4
        /*0080*/ 	.byte	0x03, 0x5f
        /*0082*/ 	.short	0x0101


	//----- nvinfo : EIATTR_VRC_CTA_INIT_COUNT
	.align		4
        /*0084*/ 	.byte	0x02, 0x4a
	.zero		1
	.zero		1


	//----- nvinfo : EIATTR_EXIT_INSTR_OFFSETS
	.align		4
        /*0088*/ 	.byte	0x04, 0x1c
        /*008a*/ 	.short	(.L_1347 - .L_1346)


	//   ....[0]....
.L_1346:
        /*008c*/ 	.word	0x00000570


	//   ....[1]....
        /*0090*/ 	.word	0x000005f0


	//----- nvinfo : EIATTR_MAX_THREADS
	.align		4
.L_1347:
        /*0094*/ 	.byte	0x04, 0x05
        /*0096*/ 	.short	(.L_1349 - .L_1348)
.L_1348:
        /*0098*/ 	.word	0x00000080
        /*009c*/ 	.word	0x00000001
        /*00a0*/ 	.word	0x00000001


	//----- nvinfo : EIATTR_CRS_STACK_SIZE
	.align		4
.L_1349:
        /*00a4*/ 	.byte	0x04, 0x1e
        /*00a6*/ 	.short	(.L_1351 - .L_1350)
.L_1350:
        /*00a8*/ 	.word	0x00000000


	//----- nvinfo : EIATTR_CBANK_PARAM_SIZE
	.align		4
.L_1351:
        /*00ac*/ 	.byte	0x03, 0x19
        /*00ae*/ 	.short	0x001c


	//----- nvinfo : EIATTR_PARAM_CBANK
	.align		4
        /*00b0*/ 	.byte	0x04, 0x0a
        /*00b2*/ 	.short	(.L_1353 - .L_1352)
	.align		4
.L_1352:
        /*00b4*/ 	.word	index@(.nv.constant0._ZN2at6native27unrolled_elementwise_kernelIZZZNS0_61_GLOBAL__N__132982cb_23_ActivationSiluKernel_cu_9e10b42f_311311silu_kernelERNS_18TensorIteratorBaseEENKUlvE_clEvENKUlvE3_clEvEUlN3c104HalfEE_St5arrayIPcLm2EELi4E23TrivialOffsetCalculatorILi1EjESE_NS0_6memory15LoadWithoutCastENSF_16StoreWithoutCastEEEviT_T0_T2_T3_T4_T5_)
        /*00b8*/ 	.short	0x0380
        /*00ba*/ 	.short	0x001c


	//----- nvinfo : EIATTR_SW_WAR
	.align		4
.L_1353:
        /*00bc*/ 	.byte	0x04, 0x36
        /*00be*/ 	.short	(.L_1355 - .L_1354)
.L_1354:
        /*00c0*/ 	.word	0x00000008
.L_1355:


//--------------------- .nv.info._ZN2at6native29vectorized_elementwise_kernelILi2EZZZNS0_61_GLOBAL__N__132982cb_23_ActivationSiluKernel_cu_9e10b42f_311311silu_kernelERNS_18TensorIteratorBaseEENKUlvE_clEvENKUlvE3_clEvEUlN3c104HalfEE_St5arrayIPcLm2EEEEviT0_T1_ --------------------------
	.section	.nv.info._ZN2at6native29vectorized_elementwise_kernelILi2EZZZNS0_61_GLOBAL__N__132982cb_23_ActivationSiluKernel_cu_9e10b42f_311311silu_kernelERNS_18TensorIteratorBaseEENKUlvE_clEvENKUlvE3_clEvEUlN3c104HalfEE_St5arrayIPcLm2EEEEviT0_T1_,"",@"SHT_CUDA_INFO"
	.sectionflags	@""
	.align	4


	//----- nvinfo : EIATTR_CUDA_API_VERSION
	.align		4
        /*0000*/ 	.byte	0x04, 0x37
        /*0002*/ 	.short	(.L_1357 - .L_1356)
.L_1356:
        /*0004*/ 	.word	0x00000082


	//----- nvinfo : EIATTR_KPARAM_INFO
	.align		4
.L_1357:
        /*0008*/ 	.byte	0x04, 0x17
        /*000a*/ 	.short	(.L_1359 - .L_1358)
.L_1358:
        /*000c*/ 	.word	0x00000000
        /*0010*/ 	.short	0x0002
        /*0012*/ 	.short	0x0008
        /*0014*/ 	.byte	0x00, 0xf0, 0x41, 0x00


	//----- nvinfo : EIATTR_KPARAM_INFO
	.align		4
.L_1359:
        /*0018*/ 	.byte	0x04, 0x17
        /*001a*/ 	.short	(.L_1361 - .L_1360)
.L_1360:
        /*001c*/ 	.word	0x00000000
        /*0020*/ 	.short	0x0001
        /*0022*/ 	.short	0x0004
        /*0024*/ 	.byte	0x00, 0xf0, 0x05, 0x00


	//----- nvinfo : EIATTR_KPARAM_INFO
	.align		4
.L_1361:
        /*0028*/ 	.byte	0x04, 0x17
        /*002a*/ 	.short	(.L_1363 - .L_1362)
.L_1362:
        /*002c*/ 	.word	0x00000000
        /*0030*/ 	.short	0x0000
        /*0032*/ 	.short	0x0000
        /*0034*/ 	.byte	0x00, 0xf0, 0x11, 0x00


	//----- nvinfo : EIATTR_SPARSE_MMA_MASK
	.align		4
.L_1363:
        /*0038*/ 	.byte	0x03, 0x50
        /*003a*/ 	.short	0x0000


	//----- nvinfo : EIATTR_MAXREG_COUNT
	.align		4
        /*003c*/ 	.byte	0x03, 0x1b
        /*003e*/ 	.short	0x00ff


	//----- nvinfo : EIATTR_MERCURY_ISA_VERSION
	.align		4
        /*0040*/ 	.byte	0x03, 0x5f
        /*0042*/ 	.short	0x0101


	//----- nvinfo : EIATTR_VRC_CTA_INIT_COUNT
	.align		4
        /*0044*/ 	.byte	0x02, 0x4a
	.zero		1
	.zero		1


	//----- nvinfo : EIATTR_EXIT_INSTR_OFFSETS
	.align		4
        /*0048*/ 	.byte	0x04, 0x1c
        /*004a*/ 	.short	(.L_1365 - .L_1364)


	//   ....[0]....
.L_1364:
        /*004c*/ 	.word	0x00000bd0


	//   ....[1]....
        /*0050*/ 	.word	0x00000c20


	//   ....[2]....
        /*0054*/ 	.word	0x00001060


	//----- nvinfo : EIATTR_MAX_THREADS
	.align		4
.L_1365:
        /*0058*/ 	.byte	0x04, 0x05
        /*005a*/ 	.short	(.L_1367 - .L_1366)
.L_1366:
        /*005c*/ 	.word	0x00000080
        /*0060*/ 	.word	0x00000001
        /*0064*/ 	.word	0x00000001


	//----- nvinfo : EIATTR_CRS_STACK_SIZE
	.align		4
.L_1367:
        /*0068*/ 	.byte	0x04, 0x1e
        /*006a*/ 	.short	(.L_1369 - .L_1368)
.L_1368:
        /*006c*/ 	.word	0x00000000


	//----- nvinfo : EIATTR_CBANK_PARAM_SIZE
	.align		4
.L_1369:
        /*0070*/ 	.byte	0x03, 0x19
        /*0072*/ 	.short	0x0018


	//----- nvinfo : EIATTR_PARAM_CBANK
	.align		4
        /*0074*/ 	.byte	0x04, 0x0a
        /*0076*/ 	.short	(.L_1371 - .L_1370)
	.align		4
.L_1370:
        /*0078*/ 	.word	index@(.nv.constant0._ZN2at6native29vectorized_elementwise_kernelILi2EZZZNS0_61_GLOBAL__N__132982cb_23_ActivationSiluKernel_cu_9e10b42f_311311silu_kernelERNS_18TensorIteratorBaseEENKUlvE_clEvENKUlvE3_clEvEUlN3c104HalfEE_St5arrayIPcLm2EEEEviT0_T1_)
        /*007c*/ 	.short	0x0380
        /*007e*/ 	.short	0x0018


	//----- nvinfo : EIATTR_SW_WAR
	.align		4
.L_1371:
        /*0080*/ 	.byte	0x04, 0x36
        /*0082*/ 	.short	(.L_1373 - .L_1372)
.L_1372:
        /*0084*/ 	.word	0x00000008
.L_1373:


//--------------------- .nv.info._ZN2at6native29vectorized_elementwise_kernelILi4EZZZNS0_61_GLOBAL__N__132982cb_23_ActivationSiluKernel_cu_9e10b42f_311311silu_kernelERNS_18TensorIteratorBaseEENKUlvE_clEvENKUlvE3_clEvEUlN3c104HalfEE_St5arrayIPcLm2EEEEviT0_T1_ --------------------------
	.section	.nv.info._ZN2at6native29vectorized_elementwise_kernelILi4EZZZNS0_61_GLOBAL__N__132982cb_23_ActivationSiluKernel_cu_9e10b42f_311311silu_kernelERNS_18TensorIteratorBaseEENKUlvE_clEvENKUlvE3_clEvEUlN3c104HalfEE_St5arrayIPcLm2EEEEviT0_T1_,"",@"SHT_CUDA_INFO"
	.sectionflags	@""
	.align	4


	//----- nvinfo : EIATTR_CUDA_API_VERSION
	.align		4
        /*0000*/ 	.byte	0x04, 0x37
        /*0002*/ 	.short	(.L_1375 - .L_1374)
.L_1374:
        /*0004*/ 	.word	0x00000082


	//----- nvinfo : EIATTR_KPARAM_INFO
	.align		4
.L_1375:
        /*0008*/ 	.byte	0x04, 0x17
        /*000a*/ 	.short	(.L_1377 - .L_1376)
.L_1376:
        /*000c*/ 	.word	0x00000000
        /*0010*/ 	.short	0x0002
        /*0012*/ 	.short	0x0008
        /*0014*/ 	.byte	0x00, 0xf0, 0x41, 0x00


	//----- nvinfo : EIATTR_KPARAM_INFO
	.align		4
.L_1377:
        /*0018*/ 	.byte	0x04, 0x17
        /*001a*/ 	.short	(.L_1379 - .L_1378)
.L_1378:
        /*001c*/ 	.word	0x00000000
        /*0020*/ 	.short	0x0001
        /*0022*/ 	.short	0x0004
        /*0024*/ 	.byte	0x00, 0xf0, 0x05, 0x00


	//----- nvinfo : EIATTR_KPARAM_INFO
	.align		4
.L_1379:
        /*0028*/ 	.byte	0x04, 0x17
        /*002a*/ 	.short	(.L_1381 - .L_1380)
.L_1380:
        /*002c*/ 	.word	0x00000000
        /*0030*/ 	.short	0x0000
        /*0032*/ 	.short	0x0000
        /*0034*/ 	.byte	0x00, 0xf0, 0x11, 0x00


	//----- nvinfo : EIATTR_SPARSE_MMA_MASK
	.align		4
.L_1381:
        /*0038*/ 	.byte	0x03, 0x50
        /*003a*/ 	.short	0x0000


	//----- nvinfo : EIATTR_MAXREG_COUNT
	.align		4
        /*003c*/ 	.byte	0x03, 0x1b
        /*003e*/ 	.short	0x00ff


	//----- nvinfo : EIATTR_MERCURY_ISA_VERSION
	.align		4
        /*0040*/ 	.byte	0x03, 0x5f
        /*0042*/ 	.short	0x0101


	//----- nvinfo : EIATTR_VRC_CTA_INIT_COUNT
	.align		4
        /*0044*/ 	.byte	0x02, 0x4a
	.zero		1
	.zero		1


	//----- nvinfo : EIATTR_EXIT_INSTR_OFFSETS
	.align		4
        /*0048*/ 	.byte	0x04, 0x1c
        /*004a*/ 	.short	(.L_1383 - .L_1382)


	//   ....[0]....
.L_1382:
        /*004c*/ 	.word	0x00000bd0


	//   ....[1]....
        /*0050*/ 	.word	0x00000c20


	//   ....[2]....
        /*0054*/ 	.word	0x00001020


	//----- nvinfo : EIATTR_MAX_THREADS
	.align		4
.L_1383:
        /*0058*/ 	.byte	0x04, 0x05
        /*005a*/ 	.short	(.L_1385 - .L_1384)
.L_1384:
        /*005c*/ 	.word	0x00000080
        /*0060*/ 	.word	0x00000001
        /*0064*/ 	.word	0x00000001


	//----- nvinfo : EIATTR_CRS_STACK_SIZE
	.align		4
.L_1385:
        /*0068*/ 	.byte	0x04, 0x1e
        /*006a*/ 	.short	(.L_1387 - .L_1386)
.L_1386:
        /*006c*/ 	.word	0x00000000


	//----- nvinfo : EIATTR_CBANK_PARAM_SIZE
	.align		4
.L_1387:
        /*0070*/ 	.byte	0x03, 0x19
        /*0072*/ 	.short	0x0018


	//----- nvinfo : EIATTR_PARAM_CBANK
	.align		4
        /*0074*/ 	.byte	0x04, 0x0a
        /*0076*/ 	.short	(.L_1389 - .L_1388)
	.align		4
.L_1388:
        /*0078*/ 	.word	index@(.nv.constant0._ZN2at6native29vectorized_elementwise_kernelILi4EZZZNS0_61_GLOBAL__N__132982cb_23_ActivationSiluKernel_cu_9e10b42f_311311silu_kernelERNS_18TensorIteratorBaseEENKUlvE_clEvENKUlvE3_clEvEUlN3c104HalfEE_St5arrayIPcLm2EEEEviT0_T1_)
        /*007c*/ 	.short	0x0380
        /*007e*/ 	.short	0x0018


	//----- nvinfo : EIATTR_SW_WAR
	.align		4
.L_1389:
        /*0080*/ 	.byte	0x04, 0x36
        /*0082*/ 	.short	(.L_1391 - .L_1390)
.L_1390:
        /*0084*/ 	.word	0x00000008
.L_1391:


//--------------------- .nv.info._ZN2at6native29vectorized_elementwise_kernelILi8EZZZNS0_61_GLOBAL__N__132982cb_23_ActivationSiluKernel_cu_9e10b42f_311311silu_kernelERNS_18TensorIteratorBaseEENKUlvE_clEvENKUlvE3_clEvEUlN3c104HalfEE_St5arrayIPcLm2EEEEviT0_T1_ --------------------------
	.section	.nv.info._ZN2at6native29vectorized_elementwise_kernelILi8EZZZNS0_61_GLOBAL__N__132982cb_23_ActivationSiluKernel_cu_9e10b42f_311311silu_kernelERNS_18TensorIteratorBaseEENKUlvE_clEvENKUlvE3_clEvEUlN3c104HalfEE_St5arrayIPcLm2EEEEviT0_T1_,"",@"SHT_CUDA_INFO"
	.sectionflags	@""
	.align	4


	//----- nvinfo : EIATTR_CUDA_API_VERSION
	.align		4
        /*0000*/ 	.byte	0x04, 0x37
        /*0002*/ 	.short	(.L_1393 - .L_1392)
.L_1392:
        /*0004*/ 	.word	0x00000082


	//----- nvinfo : EIATTR_KPARAM_INFO
	.align		4
.L_1393:
        /*0008*/ 	.byte	0x04, 0x17
        /*000a*/ 	.short	(.L_1395 - .L_1394)
.L_1394:
        /*000c*/ 	.word	0x00000000
        /*0010*/ 	.short	0x0002
        /*0012*/ 	.short	0x0008
        /*0014*/ 	.byte	0x00, 0xf0, 0x41, 0x00


	//----- nvinfo : EIATTR_KPARAM_INFO
	.align		4
.L_1395:
        /*0018*/ 	.byte	0x04, 0x17
        /*001a*/ 	.short	(.L_1397 - .L_1396)
.L_1396:
        /*001c*/ 	.word	0x00000000
        /*0020*/ 	.short	0x0001
        /*0022*/ 	.short	0x0004
        /*0024*/ 	.byte	0x00, 0xf0, 0x05, 0x00


	//----- nvinfo : EIATTR_KPARAM_INFO
	.align		4
.L_1397:
        /*0028*/ 	.byte	0x04, 0x17
        /*002a*/ 	.short	(.L_1399 - .L_1398)
.L_1398:
        /*002c*/ 	.word	0x00000000
        /*0030*/ 	.short	0x0000
        /*0032*/ 	.short	0x0000
        /*0034*/ 	.byte	0x00, 0xf0, 0x11, 0x00


	//----- nvinfo : EIATTR_SPARSE_MMA_MASK
	.align		4
.L_1399:
        /*0038*/ 	.byte	0x03, 0x50
        /*003a*/ 	.short	0x0000


	//----- nvinfo : EIATTR_MAXREG_COUNT
	.align		4
        /*003c*/ 	.byte	0x03, 0x1b
        /*003e*/ 	.short	0x00ff


	//----- nvinfo : EIATTR_MERCURY_ISA_VERSION
	.align		4
        /*0040*/ 	.byte	0x03, 0x5f
        /*0042*/ 	.short	0x0101


	//----- nvinfo : EIATTR_VRC_CTA_INIT_COUNT
	.align		4
        /*0044*/ 	.byte	0x02, 0x4a
	.zero		1
	.zero		1


	//----- nvinfo : EIATTR_EXIT_INSTR_OFFSETS
	.align		4
        /*0048*/ 	.byte	0x04, 0x1c
        /*004a*/ 	.short	(.L_1401 - .L_1400)


	//   ....[0]....
.L_1400:
        /*004c*/ 	.word	0x00000bd0


	//   ....[1]....
        /*0050*/ 	.word	0x00000c20


	//   ....[2]....
        /*0054*/ 	.word	0x00001000


	//----- nvinfo : EIATTR_MAX_THREADS
	.align		4
.L_1401:
        /*0058*/ 	.byte	0x04, 0x05
        /*005a*/ 	.short	(.L_1403 - .L_1402)
.L_1402:
        /*005c*/ 	.word	0x00000080
        /*0060*/ 	.word	0x00000001
        /*0064*/ 	.word	0x00000001


	//----- nvinfo : EIATTR_CRS_STACK_SIZE
	.align		4
.L_1403:
        /*0068*/ 	.byte	0x04, 0x1e
        /*006a*/ 	.short	(.L_1405 - .L_1404)
.L_1404:
        /*006c*/ 	.word	0x00000000


	//----- nvinfo : EIATTR_CBANK_PARAM_SIZE
	.align		4
.L_1405:
        /*0070*/ 	.byte	0x03, 0x19
        /*0072*/ 	.short	0x0018


	//----- nvinfo : EIATTR_PARAM_CBANK
	.align		4
        /*0074*/ 	.byte	0x04, 0x0a
        /*0076*/ 	.short	(.L_1407 - .L_1406)
	.align		4
.L_1406:
        /*0078*/ 	.word	index@(.nv.constant0._ZN2at6native29vectorized_elementwise_kernelILi8EZZZNS0_61_GLOBAL__N__132982cb_23_ActivationSiluKernel_cu_9e10b42f_311311silu_kernelERNS_18TensorIteratorBaseEENKUlvE_clEvENKUlvE3_clEvEUlN3c104HalfEE_St5arrayIPcLm2EEEEviT0_T1_)
        /*007c*/ 	.short	0x0380
        /*007e*/ 	.short	0x0018


	//----- nvinfo : EIATTR_SW_WAR
	.align		4
.L_1407:
        /*0080*/ 	.byte	0x04, 0x36
        /*0082*/ 	.short	(.L_1409 - .L_1408)
.L_1408:
        /*0084*/ 	.word	0x00000008
.L_1409:


//--------------------- .nv.info._ZN2at6native18elementwise_kernelILi128ELi4EZNS0_15gpu_kernel_implIZZZNS0_61_GLOBAL__N__132982cb_23_ActivationSiluKernel_cu_9e10b42f_311311silu_kernelERNS_18TensorIteratorBaseEENKUlvE_clEvENKUlvE2_clEvEUlN3c107complexIfEEE_EEvS5_RKT_EUliE_EEviT1_ --------------------------
	.section	.nv.info._ZN2at6native18elementwise_kernelILi128ELi4EZNS0_15gpu_kernel_implIZZZNS0_61_GLOBAL__N__132982cb_23_ActivationSiluKernel_cu_9e10b42f_311311silu_kernelERNS_18TensorIteratorBaseEENKUlvE_clEvENKUlvE2_clEvEUlN3c107complexIfEEE_EEvS5_RKT_EUliE_EEviT1_,"",@"SHT_CUDA_INFO"
	.sectionflags	@""
	.align	4


	//----- nvinfo : EIATTR_CUDA_API_VERSION
	.align		4
        /*0000*/ 	.byte	0x04, 0x37
        /*0002*/ 	.short	(.L_1411 - .L_1410)
.L_1410:
        /*0004*/ 	.word	0x00000082


	//----- nvinfo : EIATTR_KPARAM_INFO
	.align		4
.L_1411:
        /*0008*/ 	.byte	0x04, 0x17
        /*000a*/ 	.short	(.L_1413 - .L_1412)
.L_1412:
        /*000c*/ 	.word	0x00000000
        /*0010*/ 	.short	0x0001
        /*0012*/ 	.short	0x0008
        /*0014*/ 	.byte	0x00, 0xf0, 0x61, 0x08


	//----- nvinfo : EIATTR_KPARAM_INFO
	.align		4
.L_1413:
        /*0018*/ 	.byte	0x04, 0x17
        /*001a*/ 	.short	(.L_1415 - .L_1414)
.L_1414:
        /*001c*/ 	.word	0x00000000
        /*0020*/ 	.short	0x0000
        /*0022*/ 	.short	0x0000
        /*0024*/ 	.byte	0x00, 0xf0, 0x11, 0x00


	//----- nvinfo : EIATTR_SPARSE_MMA_MASK
	.align		4
.L_1415:
        /*0028*/ 	.byte	0x03, 0x50
        /*002a*/ 	.short	0x0000


	//----- nvinfo : EIATTR_MAXREG_COUNT
	.align		4
        /*002c*/ 	.byte	0x03, 0x1b
        /*002e*/ 	.short	0x0080


	//----- nvinfo : EIATTR_EXTERNS
	.align		4
        /*0030*/ 	.byte	0x04, 0x0f
        /*0032*/ 	.short	(.L_1417 - .L_1416)


	//   ....[0]....
	.align		4
.L_1416:
        /*0034*/ 	.word	index@(__assertfail)


	//----- nvinfo : EIATTR_MERCURY_ISA_VERSION
	.align		4
.L_1417:
        /*0038*/ 	.byte	0x03, 0x5f
        /*003a*/ 	.short	0x0101


	//----- nvinfo : EIATTR_VRC_CTA_INIT_COUNT
	.align		4
        /*003c*/ 	.byte	0x02, 0x4a
	.zero		1
	.zero		1


	//----- nvinfo : EIATTR_SYSCALL_OFFSETS
	.align		4
        /*0040*/ 	.byte	0x04, 0x46
        /*0042*/ 	.short	(.L_1419 - .L_1418)


	//   ....[0]....
.L_1418:
        /*0044*/ 	.word	0x000021e0


	//   ....[1]....
        /*0048*/ 	.word	0x00003560


	//   ....[2]....
        /*004c*/ 	.word	0x00005890


	//   ....[3]....
        /*0050*/ 	.word	0x00006a70


	//   ....[4]....
        /*0054*/ 	.word	0x00008eb0


	//   ....[5]....
        /*0058*/ 	.word	0x0000a090


	//   ....[6]....
        /*005c*/ 	.word	0x0000c4e0


	//   ....[7]....
        /*0060*/ 	.word	0x0000d690


	//----- nvinfo : EIATTR_EXIT_INSTR_OFFSETS
	.align		4
.L_1419:
        /*0064*/ 	.byte	0x04, 0x1c
        /*0066*/ 	.short	(.L_1421 - .L_1420)


	//   ....[0]....
.L_1420:
        /*0068*/ 	.word	0x0000a340


	//   ....[1]....
        /*006c*/ 	.word	0x0000cc00


	//   ....[2]....
        /*0070*/ 	.word	0x0000cc40


	//   ....[3]....
        /*0074*/ 	.word	0x0000ccd0


	//   ....[4]....
        /*0078*/ 	.word	0x0000cd00


	//   ....[5]....
        /*007c*/ 	.word	0x0000cd30


	//   ....[6]....
        /*0080*/ 	.word	0x0000cdb0


	//   ....[7]....
        /*0084*/ 	.word	0x0000cde0


	//   ....[8]....
        /*0088*/ 	.word	0x0000ce60


	//   ....[9]....
        /*008c*/ 	.word	0x0000ce90


	//   ....[10]....
        /*0090*/ 	.word	0x0000ced0


	//   ....[11]....
        /*0094*/ 	.word	0x0000cfa0


	//   ....[12]....
        /*0098*/ 	.word	0x0000d100


	//   ....[13]....
        /*009c*/ 	.word	0x0000d260


	//   ....[14]....
        /*00a0*/ 	.word	0x0000d3b0


	//   ....[15]....
        /*00a4*/ 	.word	0x0000d3e0


	//   ....[16]....
        /*00a8*/ 	.word	0x0000d410


	//   ....[17]....
        /*00ac*/ 	.word	0x0000d4d0


	//   ....[18]....
        /*00b0*/ 	.word	0x0000d530


	//   ....[19]....
        /*00b4*/ 	.word	0x0000d6a0


	//   ....[20]....
        /*00b8*/ 	.word	0x0000d7a0


	//   ....[21]....
        /*00bc*/ 	.word	0x0000d8d0


	//   ....[22]....
        /*00c0*/ 	.word	0x0000d900


	//----- nvinfo : EIATTR_MAX_THREADS
	.align		4
.L_1421:
        /*00c4*/ 	.byte	0x04, 0x05
        /*00c6*/ 	.short	(.L_1423 - .L_1422)
.L_1422:
        /*00c8*/ 	.word	0x00000080
        /*00cc*/ 	.word	0x00000001
        /*00d0*/ 	.word	0x00000001


	//----- nvinfo : EIATTR_CRS_STACK_SIZE
	.align		4
.L_1423:
        /*00d4*/ 	.byte	0x04, 0x1e
        /*00d6*/ 	.short	(.L_1425 - .L_1424)
.L_1424:
        /*00d8*/ 	.word	0x00000000


	//----- nvinfo : EIATTR_CBANK_PARAM_SIZE
	.align		4
.L_1425:
        /*00dc*/ 	.byte	0x03, 0x19
        /*00de*/ 	.short	0x0220


	//----- nvinfo : EIATTR_PARAM_CBANK
	.align		4
        /*00e0*/ 	.byte	0x04, 0x0a
        /*00e2*/ 	.short	(.L_1427 - .L_1426)
	.align		4
.L_1426:
        /*00e4*/ 	.word	index@(.nv.constant0._ZN2at6native18elementwise_kernelILi128ELi4EZNS0_15gpu_kernel_implIZZZNS0_61_GLOBAL__N__132982cb_23_ActivationSiluKernel_cu_9e10b42f_311311silu_kernelERNS_18TensorIteratorBaseEENKUlvE_clEvENKUlvE2_clEvEUlN3c107complexIfEEE_EEvS5_RKT_EUliE_EEviT1_)
        /*00e8*/ 	.short	0x0380
        /*00ea*/ 	.short	0x0220


	//----- nvinfo : EIATTR_SW_WAR
	.align		4
.L_1427:
        /*00ec*/ 	.byte	0x04, 0x36
        /*00ee*/ 	.short	(.L_1429 - .L_1428)
.L_1428:
        /*00f0*/ 	.word	0x00000008
.L_1429:


//--------------------- .nv.info._ZN2at6native27unrolled_elementwise_kernelIZZZNS0_61_GLOBAL__N__132982cb_23_ActivationSiluKernel_cu_9e10b42f_311311silu_kernelERNS_18TensorIteratorBaseEENKUlvE_clEvENKUlvE2_clEvEUlN3c107complexIfEEE_St5arrayIPcLm2EELi4E23TrivialOffsetCalculatorILi1EjESF_NS0_6memory12LoadWithCastILi1EEENSG_13StoreWithCastILi1EEEEEviT_T0_T2_T3_T4_T5_ --------------------------
	.section	.nv.info._ZN2at6native27unrolled_elementwise_kernelIZZZNS0_61_GLOBAL__N__132982cb_23_ActivationSiluKernel_cu_9e10b42f_311311silu_kernelERNS_18TensorIteratorBaseEENKUlvE_clEvENKUlvE2_clEvEUlN3c107complexIfEEE_St5arrayIPcLm2EELi4E23TrivialOffsetCalculatorILi1EjESF_NS0_6memory12LoadWithCastILi1EEENSG_13StoreWithCastILi1EEEEEviT_T0_T2_T3_T4_T5_,"",@"SHT_CUDA_INFO"
	.sectionflags	@""
	.align	4


	//----- nvinfo : EIATTR_CUDA_API_VERSION
	.align		4
        /*0000*/ 	.byte	0x04, 0x37
        /*0002*/ 	.short	(.L_1431 - .L_1430)
.L_1430:
        /*0004*/ 	.word	0x00000082


	//----- nvinfo : EIATTR_KPARAM_INFO
	.align		4
.L_1431:
        /*0008*/ 	.byte	0x04, 0x17
        /*000a*/ 	.short	(.L_1433 - .L_1432)
.L_1432:
        /*000c*/ 	.word	0x00000000
        /*0010*/ 	.short	0x0006
        /*0012*/ 	.short	0x0024
        /*0014*/ 	.byte	0x00, 0xf0, 0x21, 0x00


	//----- nvinfo : EIATTR_KPARAM_INFO
	.align		4
.L_1433:
        /*0018*/ 	.byte	0x04, 0x17
        /*001a*/ 	.short	(.L_1435 - .L_1434)
.L_1434:
        /*001c*/ 	.word	0x00000000
        /*0020*/ 	.short	0x0005
        /*0022*/ 	.short	0x001c
        /*0024*/ 	.byte	0x00, 0xf0, 0x21, 0x00


	//----- nvinfo : EIATTR_KPARAM_INFO
	.align		4
.L_1435:
        /*0028*/ 	.byte	0x04, 0x17
        /*002a*/ 	.short	(.L_1437 - .L_1436)
.L_1436:
        /*002c*/ 	.word	0x00000000
        /*0030*/ 	.short	0x0004
        /*0032*/ 	.short	0x0019
        /*0034*/ 	.byte	0x00, 0xf0, 0x05, 0x00


	//----- nvinfo : EIATTR_KPARAM_INFO
	.align		4
.L_1437:
        /*0038*/ 	.byte	0x04, 0x17
        /*003a*/ 	.short	(.L_1439 - .L_1438)
.L_1438:
        /*003c*/ 	.word	0x00000000
        /*0040*/ 	.short	0x0003
        /*0042*/ 	.short	0x0018
        /*0044*/ 	.byte	0x00, 0xf0, 0x05, 0x00


	//----- nvinfo : EIATTR_KPARAM_INFO
	.align		4
.L_1439:
        /*0048*/ 	.byte	0x04, 0x17
        /*004a*/ 	.short	(.L_1441 - .L_1440)
.L_1440:
        /*004c*/ 	.word	0x00000000
        /*0050*/ 	.short	0x0002
        /*0052*/ 	.short	0x0008
        /*0054*/ 	.byte	0x00, 0xf0, 0x41, 0x00


	//----- nvinfo : EIATTR_KPARAM_INFO
	.align		4
.L_1441:
        /*0058*/ 	.byte	0x04, 0x17
        /*005a*/ 	.short	(.L_1443 - .L_1442)
.L_1442:
        /*005c*/ 	.word	0x00000000
        /*0060*/ 	.short	0x0001
        /*0062*/ 	.short	0x0004
        /*0064*/ 	.byte	0x00, 0xf0, 0x05, 0x00


	//----- nvinfo : EIATTR_KPARAM_INFO
	.align		4
.L_1443:
        /*0068*/ 	.byte	0x04, 0x17
        /*006a*/ 	.short	(.L_1445 - .L_1444)
.L_1444:
        /*006c*/ 	.word	0x00000000
        /*0070*/ 	.short	0x0000
        /*0072*/ 	.short	0x0000
        /*0074*/ 	.byte	0x00, 0xf0, 0x11, 0x00


	//----- nvinfo : EIATTR_SPARSE_MMA_MASK
	.align		4
.L_1445:
        /*0078*/ 	.byte	0x03, 0x50
        /*007a*/ 	.short	0x0000


	//----- nvinfo : EIATTR_MAXREG_COUNT
	.align		4
        /*007c*/ 	.byte	0x03, 0x1b
        /*007e*/ 	.short	0x00ff


	//----- nvinfo : EIATTR_EXTERNS
	.align		4
        /*0080*/ 	.byte	0x04, 0x0f
        /*0082*/ 	.short	(.L_1447 - .L_1446)


	//   ....[0]....
	.align		4
.L_1446:
        /*0084*/ 	.word	index@(__assertfail)


	//----- nvinfo : EIATTR_MERCURY_ISA_VERSION
	.align		4
.L_1447:
        /*0088*/ 	.byte	0x03, 0x5f
        /*008a*/ 	.short	0x0101


	//----- nvinfo : EIATTR_VRC_CTA_INIT_COUNT
	.align		4
        /*008c*/ 	.byte	0x02, 0x4a
	.zero		1
	.zero		1


	//----- nvinfo : EIATTR_SYSCALL_OFFSETS
	.align		4
        /*0090*/ 	.byte	0x04, 0x46
        /*0092*/ 	.short	(.L_1449 - .L_1448)


	//   ....[0]....
.L_1448:
        /*0094*/ 	.word	0x00000ef0


	//   ....[1]....
        /*0098*/ 	.word	0x00001f50


	//   ....[2]....
        /*009c*/ 	.word	0x00002f20


	//   ....[3]....
        /*00a0*/ 	.word	0x00003e00


	//   ....[4]....
        /*00a4*/ 	.word	0x00006430


	//   ....[5]....
        /*00a8*/ 	.word	0x000071e0


	//   ....[6]....
        /*00ac*/ 	.word	0x00008050


	//   ....[7]....
        /*00b0*/ 	.word	0x00008ec0


	//----- nvinfo : EIATTR_EXIT_INSTR_OFFSETS
	.align		4
.L_1449:
        /*00b4*/ 	.byte	0x04, 0x1c
        /*00b6*/ 	.short	(.L_1451 - .L_1450)


	//   ....[0]....
.L_1450:
        /*00b8*/ 	.word	0x000082f0


	//   ....[1]....
        /*00bc*/ 	.word	0x00008430


	//   ....[2]....
        /*00c0*/ 	.word	0x00008470


	//   ....[3]....
        /*00c4*/ 	.word	0x00008500


	//   ....[4]....
        /*00c8*/ 	.word	0x00008530


	//   ....[5]....
        /*00cc*/ 	.word	0x00008560


	//   ....[6]....
        /*00d0*/ 	.word	0x000085e0


	//   ....[7]....
        /*00d4*/ 	.word	0x00008610


	//   ....[8]....
        /*00d8*/ 	.word	0x00008690


	//   ....[9]....
        /*00dc*/ 	.word	0x000086c0


	//   ....[10]....
        /*00e0*/ 	.word	0x00008700


	//   ....[11]....
        /*00e4*/ 	.word	0x000087d0


	//   ....[12]....
        /*00e8*/ 	.word	0x00008930


	//   ....[13]....
        /*00ec*/ 	.word	0x00008a90


	//   ....[14]....
        /*00f0*/ 	.word	0x00008be0


	//   ....[15]....
        /*00f4*/ 	.word	0x00008c10


	//   ....[16]....
        /*00f8*/ 	.word	0x00008c40


	//   ....[17]....
        /*00fc*/ 	.word	0x00008d00


	//   ....[18]....
        /*0100*/ 	.word	0x00008d60


	//   ....[19]....
        /*0104*/ 	.word	0x00008ed0


	//   ....[20]....
        /*0108*/ 	.word	0x00008fd0


	//   ....[21]....
        /*010c*/ 	.word	0x00009100


	//   ....[22]....
        /*0110*/ 	.word	0x00009130


	//----- nvinfo : EIATTR_MAX_THREADS
	.align		4
.L_1451:
        /*0114*/ 	.byte	0x04, 0x05
        /*0116*/ 	.short	(.L_1453 - .L_1452)
.L_1452:
        /*0118*/ 	.word	0x00000080
        /*011c*/ 	.word	0x00000001
        /*0120*/ 	.word	0x00000001


	//----- nvinfo : EIATTR_CRS_STACK_SIZE
	.align		4
.L_1453:
        /*0124*/ 	.byte	0x04, 0x1e
        /*0126*/ 	.short	(.L_1455 - .L_1454)
.L_1454:
        /*0128*/ 	.word	0x00000000


	//----- nvinfo : EIATTR_CBANK_PARAM_SIZE
	.align		4
.L_1455:
        /*012c*/ 	.byte	0x03, 0x19
        /*012e*/ 	.short	0x002c


	//----- nvinfo : EIATTR_PARAM_CBANK
	.align		4
        /*0130*/ 	.byte	0x04, 0x0a
        /*0132*/ 	.short	(.L_1457 - .L_1456)
	.align		4
.L_1456:
        /*0134*/ 	.word	index@(.nv.constant0._ZN2at6native27unrolled_elementwise_kernelIZZZNS0_61_GLOBAL__N__132982cb_23_ActivationSiluKernel_cu_9e10b42f_311311silu_kernelERNS_18TensorIteratorBaseEENKUlvE_clEvENKUlvE2_clEvEUlN3c107complexIfEEE_St5arrayIPcLm2EELi4E23TrivialOffsetCalculatorILi1EjESF_NS0_6memory12LoadWithCastILi1EEENSG_13StoreWithCastILi1EEEEEviT_T0_T2_T3_T4_T5_)
        /*0138*/ 	.short	0x0380
        /*013a*/ 	.short	0x002c


	//----- nvinfo : EIATTR_SW_WAR
	.align		4
.L_1457:
        /*013c*/ 	.byte	0x04, 0x36
        /*013e*/ 	.short	(.L_1459 - .L_1458)
.L_1458:
        /*0140*/ 	.word	0x00000008
.L_1459:


//--------------------- .nv.info._ZN2at6native18elementwise_kernelILi128ELi2EZNS0_22gpu_kernel_impl_nocastIZZZNS0_61_GLOBAL__N__132982cb_23_ActivationSiluKernel_cu_9e10b42f_311311silu_kernelERNS_18TensorIteratorBaseEENKUlvE_clEvENKUlvE2_clEvEUlN3c107complexIfEEE_EEvS5_RKT_EUliE_EEviT1_ --------------------------
	.section	.nv.info._ZN2at6native18elementwise_kernelILi128ELi2EZNS0_22gpu_kernel_impl_nocastIZZZNS0_61_GLOBAL__N__132982cb_23_ActivationSiluKernel_cu_9e10b42f_311311silu_kernelERNS_18TensorIteratorBaseEENKUlvE_clEvENKUlvE2_clEvEUlN3c107complexIfEEE_EEvS5_RKT_EUliE_EEviT1_,"",@"SHT_CUDA_INFO"
	.sectionflags	@""
	.align	4


	//----- nvinfo : EIATTR_CUDA_API_VERSION
	.align		4
        /*0000*/ 	.byte	0x04, 0x37
        /*0002*/ 	.short	(.L_1461 - .L_1460)
.L_1460:
        /*0004*/ 	.word	0x00000082


	//----- nvinfo : EIATTR_KPARAM_INFO
	.align		4
.L_1461:
        /*0008*/ 	.byte	0x04, 0x17
        /*000a*/ 	.short	(.L_1463 - .L_1462)
.L_1462:
        /*000c*/ 	.word	0x00000000
        /*0010*/ 	.short	0x0001
        /*0012*/ 	.short	0x0008
        /*0014*/ 	.byte	0x00, 0xf0, 0x61, 0x08


	//----- nvinfo : EIATTR_KPARAM_INFO
	.align		4
.L_1463:
        /*0018*/ 	.byte	0x04, 0x17
        /*001a*/ 	.short	(.L_1465 - .L_1464)
.L_1464:
        /*001c*/ 	.word	0x00000000
        /*0020*/ 	.short	0x0000
        /*0022*/ 	.short	0x0000
        /*0024*/ 	.byte	0x00, 0xf0, 0x11, 0x00


	//----- nvinfo : EIATTR_SPARSE_MMA_MASK
	.align		4
.L_1465:
        /*0028*/ 	.byte	0x03, 0x50
        /*002a*/ 	.short	0x0000


	//----- nvinfo : EIATTR_MAXREG_COUNT
	.align		4
        /*002c*/ 	.byte	0x03, 0x1b
        /*002e*/ 	.short	0x0080


	//----- nvinfo : EIATTR_MERCURY_ISA_VERSION
	.align		4
        /*0030*/ 	.byte	0x03, 0x5f
        /*0032*/ 	.short	0x0101


	//----- nvinfo : EIATTR_VRC_CTA_INIT_COUNT
	.align		4
        /*0034*/ 	.byte	0x02, 0x4a
	.zero		1
	.zero		1


	//----- nvinfo : EIATTR_EXIT_INSTR_OFFSETS
	.align		4
        /*0038*/ 	.byte	0x04, 0x1c
        /*003a*/ 	.short	(.L_1467 - .L_1466)


	//   ....[0]....
.L_1466:
        /*003c*/ 	.word	0x000006b0


	//   ....[1]....
        /*0040*/ 	.word	0x00000b80


	//   ....[2]....
        /*0044*/ 	.word	0x00000c00


	//   ....[3]....
        /*0048*/ 	.word	0x00000cb0


	//   ....[4]....
        /*004c*/ 	.word	0x00002610


	//   ....[5]....
        /*0050*/ 	.word	0x00003ed0


	//----- nvinfo : EIATTR_MAX_THREADS
	.align		4
.L_1467:
        /*0054*/ 	.byte	0x04, 0x05
        /*0056*/ 	.short	(.L_1469 - .L_1468)
.L_1468:
        /*0058*/ 	.word	0x00000080
        /*005c*/ 	.word	0x00000001
        /*0060*/ 	.word	0x00000001


	//----- nvinfo : EIATTR_CRS_STACK_SIZE
	.align		4
.L_1469:
        /*0064*/ 	.byte	0x04, 0x1e
        /*0066*/ 	.short	(.L_1471 - .L_1470)
.L_1470:
        /*0068*/ 	.word	0x00000000


	//----- nvinfo : EIATTR_CBANK_PARAM_SIZE
	.align		4
.L_1471:
        /*006c*/ 	.byte	0x03, 0x19
        /*006e*/ 	.short	0x0220


	//----- nvinfo : EIATTR_PARAM_CBANK
	.align		4
        /*0070*/ 	.byte	0x04, 0x0a
        /*0072*/ 	.short	(.L_1473 - .L_1472)
	.align		4
.L_1472:
        /*0074*/ 	.word	index@(.nv.constant0._ZN2at6native18elementwise_kernelILi128ELi2EZNS0_22gpu_kernel_impl_nocastIZZZNS0_61_GLOBAL__N__132982cb_23_ActivationSiluKernel_cu_9e10b42f_311311silu_kernelERNS_18TensorIteratorBaseEENKUlvE_clEvENKUlvE2_clEvEUlN3c107complexIfEEE_EEvS5_RKT_EUliE_EEviT1_)
        /*0078*/ 	.short	0x0380
        /*007a*/ 	.short	0x0220


	//----- nvinfo : EIATTR_SW_WAR
	.align		4
.L_1473:
        /*007c*/ 	.byte	0x04, 0x36
        /*007e*/ 	.short	(.L_1475 - .L_1474)
.L_1474:
        /*0080*/ 	.word	0x00000008
.L_1475:


//--------------------- .nv.info._ZN2at6native27unrolled_elementwise_kernelIZZZNS0_61_GLOBAL__N__132982cb_23_ActivationSiluKernel_cu_9e10b42f_311311silu_kernelERNS_18TensorIteratorBaseEENKUlvE_clEvENKUlvE2_clEvEUlN3c107complexIfEEE_St5arrayIPcLm2EELi4E23TrivialOffsetCalculatorILi1EjESF_NS0_6memory15LoadWithoutCastENSG_16StoreWithoutCastEEEviT_T0_T2_T3_T4_T5_ --------------------------
	.section	.nv.info._ZN2at6native27unrolled_elementwise_kernelIZZZNS0_61_GLOBAL__N__132982cb_23_ActivationSiluKernel_cu_9e10b42f_311311silu_kernelERNS_18TensorIteratorBaseEENKUlvE_clEvENKUlvE2_clEvEUlN3c107complexIfEEE_St5arrayIPcLm2EELi4E23TrivialOffsetCalculatorILi1EjESF_NS0_6memory15LoadWithoutCastENSG_16StoreWithoutCastEEEviT_T0_T2_T3_T4_T5_,"",@"SHT_CUDA_INFO"
	.sectionflags	@""
	.align	4


	//----- nvinfo : EIATTR_CUDA_API_VERSION
	.align		4
        /*0000*/ 	.byte	0x04, 0x37
        /*0002*/ 	.short	(.L_1477 - .L_1476)
.L_1476:
        /*0004*/ 	.word	0x00000082


	//----- nvinfo : EIATTR_KPARAM_INFO
	.align		4
.L_1477:
        /*0008*/ 	.byte	0x04, 0x17
        /*000a*/ 	.short	(.L_1479 - .L_1478)
.L_1478:
        /*000c*/ 	.word	0x00000000
        /*0010*/ 	.short	0x0006
        /*0012*/ 	.short	0x001b
        /*0014*/ 	.byte	0x00, 0xf0, 0x05, 0x00


	//----- nvinfo : EIATTR_KPARAM_INFO
	.align		4
.L_1479:
        /*0018*/ 	.byte	0x04, 0x17
        /*001a*/ 	.short	(.L_1481 - .L_1480)
.L_1480:
        /*001c*/ 	.word	0x00000000
        /*0020*/ 	.short	0x0005
        /*0022*/ 	.short	0x001a
        /*0024*/ 	.byte	0x00, 0xf0, 0x05, 0x00


	//----- nvinfo : EIATTR_KPARAM_INFO
	.align		4
.L_1481:
        /*0028*/ 	.byte	0x04, 0x17
        /*002a*/ 	.short	(.L_1483 - .L_1482)
.L_1482:
        /*002c*/ 	.word	0x00000000
        /*0030*/ 	.short	0x0004
        /*0032*/ 	.short	0x0019
        /*0034*/ 	.byte	0x00, 0xf0, 0x05, 0x00


	//----- nvinfo : EIATTR_KPARAM_INFO
	.align		4
.L_1483:
        /*0038*/ 	.byte	0x04, 0x17
        /*003a*/ 	.short	(.L_1485 - .L_1484)
.L_1484:
        /*003c*/ 	.word	0x00000000
        /*0040*/ 	.short	0x0003
        /*0042*/ 	.short	0x0018
        /*0044*/ 	.byte	0x00, 0xf0, 0x05, 0x00


	//----- nvinfo : EIATTR_KPARAM_INFO
	.align		4
.L_1485:
        /*0048*/ 	.byte	0x04, 0x17
        /*004a*/ 	.short	(.L_1487 - .L_1486)
.L_1486:
        /*004c*/ 	.word	0x00000000
        /*0050*/ 	.short	0x0002
        /*0052*/ 	.short	0x0008
        /*0054*/ 	.byte	0x00, 0xf0, 0x41, 0x00


	//----- nvinfo : EIATTR_KPARAM_INFO
	.align		4
.L_1487:
        /*0058*/ 	.byte	0x04, 0x17
        /*005a*/ 	.short	(.L_1489 - .L_1488)
.L_1488:
        /*005c*/ 	.word	0x00000000
        /*0060*/ 	.short	0x0001
        /*0062*/ 	.short	0x0004
        /*0064*/ 	.byte	0x00, 0xf0, 0x05, 0x00


	//----- nvinfo : EIATTR_KPARAM_INFO
	.align		4
.L_1489:
        /*0068*/ 	.byte	0x04, 0x17
        /*006a*/ 	.short	(.L_1491 - .L_1490)
.L_1490:
        /*006c*/ 	.word	0x00000000
        /*0070*/ 	.short	0x0000
        /*0072*/ 	.short	0x0000
        /*0074*/ 	.byte	0x00, 0xf0, 0x11, 0x00


	//----- nvinfo : EIATTR_SPARSE_MMA_MASK
	.align		4
.L_1491:
        /*0078*/ 	.byte	0x03, 0x50
        /*007a*/ 	.short	0x0000


	//----- nvinfo : EIATTR_MAXREG_COUNT
	.align		4
        /*007c*/ 	.byte	0x03, 0x1b
        /*007e*/ 	.short	0x00ff


	//----- nvinfo : EIATTR_MERCURY_ISA_VERSION
	.align		4
        /*0080*/ 	.byte	0x03, 0x5f
        /*0082*/ 	.short	0x0101


	//----- nvinfo : EIATTR_VRC_CTA_INIT_COUNT
	.align		4
        /*0084*/ 	.byte	0x02, 0x4a
	.zero		1
	.zero		1


	//----- nvinfo : EIATTR_EXIT_INSTR_OFFSETS
	.align		4
        /*0088*/ 	.byte	0x04, 0x1c
        /*008a*/ 	.short	(.L_1493 - .L_1492)


	//   ....[0]....
.L_1492:
        /*008c*/ 	.word	0x00001ac0


	//   ....[1]....
        /*0090*/ 	.word	0x00001b10


	//----- nvinfo : EIATTR_MAX_THREADS
	.align		4
.L_1493:
        /*0094*/ 	.byte	0x04, 0x05
        /*0096*/ 	.short	(.L_1495 - .L_1494)
.L_1494:
        /*0098*/ 	.word	0x00000080
        /*009c*/ 	.word	0x00000001
        /*00a0*/ 	.word	0x00000001


	//----- nvinfo : EIATTR_CRS_STACK_SIZE
	.align		4
.L_1495:
        /*00a4*/ 	.byte	0x04, 0x1e
        /*00a6*/ 	.short	(.L_1497 - .L_1496)
.L_1496:
        /*00a8*/ 	.word	0x00000000


	//----- nvinfo : EIATTR_CBANK_PARAM_SIZE
	.align		4
.L_1497:
        /*00ac*/ 	.byte	0x03, 0x19
        /*00ae*/ 	.short	0x001c


	//----- nvinfo : EIATTR_PARAM_CBANK
	.align		4
        /*00b0*/ 	.byte	0x04, 0x0a
        /*00b2*/ 	.short	(.L_1499 - .L_1498)
	.align		4
.L_1498:
        /*00b4*/ 	.word	index@(.nv.constant0._ZN2at6native27unrolled_elementwise_kernelIZZZNS0_61_GLOBAL__N__132982cb_23_ActivationSiluKernel_cu_9e10b42f_311311silu_kernelERNS_18TensorIteratorBaseEENKUlvE_clEvENKUlvE2_clEvEUlN3c107complexIfEEE_St5arrayIPcLm2EELi4E23TrivialOffsetCalculatorILi1EjESF_NS0_6memory15LoadWithoutCastENSG_16StoreWithoutCastEEEviT_T0_T2_T3_T4_T5_)
        /*00b8*/ 	.short	0x0380
        /*00ba*/ 	.short	0x001c


	//----- nvinfo : EIATTR_SW_WAR
	.align		4
.L_1499:
        /*00bc*/ 	.byte	0x04, 0x36
        /*00be*/ 	.short	(.L_1501 - .L_1500)
.L_1500:
        /*00c0*/ 	.word	0x00000008
.L_1501:


//--------------------- .nv.info._ZN2at6native29vectorized_elementwise_kernelILi2EZZZNS0_61_GLOBAL__N__132982cb_23_ActivationSiluKernel_cu_9e10b42f_311311silu_kernelERNS_18TensorIteratorBaseEENKUlvE_clEvENKUlvE2_clEvEUlN3c107complexIfEEE_St5arrayIPcLm2EEEEviT0_T1_ --------------------------
	.section	.nv.info._ZN2at6native29vectorized_elementwise_kernelILi2EZZZNS0_61_GLOBAL__N__132982cb_23_ActivationSiluKernel_cu_9e10b42f_311311silu_kernelERNS_18TensorIteratorBaseEENKUlvE_clEvENKUlvE2_clEvEUlN3c107complexIfEEE_St5arrayIPcLm2EEEEviT0_T1_,"",@"SHT_CUDA_INFO"
	.sectionflags	@""
	.align	4


	//----- nvinfo : EIATTR_CUDA_API_VERSION
	.align		4
        /*0000*/ 	.byte	0x04, 0x37
        /*0002*/ 	.short	(.L_1503 - .L_1502)
.L_1502:
        /*0004*/ 	.word	0x00000082


	//----- nvinfo : EIATTR_KPARAM_INFO
	.align		4
.L_1503:
        /*0008*/ 	.byte	0x04, 0x17
        /*000a*/ 	.short	(.L_1505 - .L_1504)
.L_1504:
        /*000c*/ 	.word	0x00000000
        /*0010*/ 	.short	0x0002
        /*0012*/ 	.short	0x0008
        /*0014*/ 	.byte	0x00, 0xf0, 0x41, 0x00


	//----- nvinfo : EIATTR_KPARAM_INFO
	.align		4
.L_1505:
        /*0018*/ 	.byte	0x04, 0x17
        /*001a*/ 	.short	(.L_1507 - .L_1506)
.L_1506:
        /*001c*/ 	.word	0x00000000
        /*0020*/ 	.short	0x0001
        /*0022*/ 	.short	0x0004
        /*0024*/ 	.byte	0x00, 0xf0, 0x05, 0x00


	//----- nvinfo : EIATTR_KPARAM_INFO
	.align		4
.L_1507:
        /*0028*/ 	.byte	0x04, 0x17
        /*002a*/ 	.short	(.L_1509 - .L_1508)
.L_1508:
        /*002c*/ 	.word	0x00000000
        /*0030*/ 	.short	0x0000
        /*0032*/ 	.short	0x0000
        /*0034*/ 	.byte	0x00, 0xf0, 0x11, 0x00


	//----- nvinfo : EIATTR_SPARSE_MMA_MASK
	.align		4
.L_1509:
        /*0038*/ 	.byte	0x03, 0x50
        /*003a*/ 	.short	0x0000


	//----- nvinfo : EIATTR_MAXREG_COUNT
	.align		4
        /*003c*/ 	.byte	0x03, 0x1b
        /*003e*/ 	.short	0x00ff


	//----- nvinfo : EIATTR_MERCURY_ISA_VERSION
	.align		4
        /*0040*/ 	.byte	0x03, 0x5f
        /*0042*/ 	.short	0x0101


	//----- nvinfo : EIATTR_VRC_CTA_INIT_COUNT
	.align		4
        /*0044*/ 	.byte	0x02, 0x4a
	.zero		1
	.zero		1


	//----- nvinfo : EIATTR_EXIT_INSTR_OFFSETS
	.align		4
        /*0048*/ 	.byte	0x04, 0x1c
        /*004a*/ 	.short	(.L_1511 - .L_1510)


	//   ....[0]....
.L_1510:
        /*004c*/ 	.word	0x00003640


	//   ....[1]....
        /*0050*/ 	.word	0x00003690


	//   ....[2]....
        /*0054*/ 	.word	0x00006480


	//----- nvinfo : EIATTR_MAX_THREADS
	.align		4
.L_1511:
        /*0058*/ 	.byte	0x04, 0x05
        /*005a*/ 	.short	(.L_1513 - .L_1512)
.L_1512:
        /*005c*/ 	.word	0x00000080
        /*0060*/ 	.word	0x00000001
        /*0064*/ 	.word	0x00000001


	//----- nvinfo : EIATTR_CRS_STACK_SIZE
	.align		4
.L_1513:
        /*0068*/ 	.byte	0x04, 0x1e
        /*006a*/ 	.short	(.L_1515 - .L_1514)
.L_1514:
        /*006c*/ 	.word	0x00000000


	//----- nvinfo : EIATTR_CBANK_PARAM_SIZE
	.align		4
.L_1515:
        /*0070*/ 	.byte	0x03, 0x19
        /*0072*/ 	.short	0x0018


	//----- nvinfo : EIATTR_PARAM_CBANK
	.align		4
        /*0074*/ 	.byte	0x04, 0x0a
        /*0076*/ 	.short	(.L_1517 - .L_1516)
	.align		4
.L_1516:
        /*0078*/ 	.word	index@(.nv.constant0._ZN2at6native29vectorized_elementwise_kernelILi2EZZZNS0_61_GLOBAL__N__132982cb_23_ActivationSiluKernel_cu_9e10b42f_311311silu_kernelERNS_18TensorIteratorBaseEENKUlvE_clEvENKUlvE2_clEvEUlN3c107complexIfEEE_St5arrayIPcLm2EEEEviT0_T1_)
        /*007c*/ 	.short	0x0380
        /*007e*/ 	.short	0x0018


	//----- nvinfo : EIATTR_SW_WAR
	.align		4
.L_1517:
        /*0080*/ 	.byte	0x04, 0x36
        /*0082*/ 	.short	(.L_1519 - .L_1518)
.L_1518:
        /*0084*/ 	.word	0x00000008
.L_1519:


//--------------------- .nv.info._ZN2at6native29vectorized_elementwise_kernelILi4EZZZNS0_61_GLOBAL__N__132982cb_23_ActivationSiluKernel_cu_9e10b42f_311311silu_kernelERNS_18TensorIteratorBaseEENKUlvE_clEvENKUlvE2_clEvEUlN3c107complexIfEEE_St5arrayIPcLm2EEEEviT0_T1_ --------------------------
	.section	.nv.info._ZN2at6native29vectorized_elementwise_kernelILi4EZZZNS0_61_GLOBAL__N__132982cb_23_ActivationSiluKernel_cu_9e10b42f_311311silu_kernelERNS_18TensorIteratorBaseEENKUlvE_clEvENKUlvE2_clEvEUlN3c107complexIfEEE_St5arrayIPcLm2EEEEviT0_T1_,"",@"SHT_CUDA_INFO"
	.sectionflags	@""
	.align	4


	//----- nvinfo : EIATTR_CUDA_API_VERSION
	.align		4
        /*0000*/ 	.byte	0x04, 0x37
        /*0002*/ 	.short	(.L_1521 - .L_1520)
.L_1520:
        /*0004*/ 	.word	0x00000082


	//----- nvinfo : EIATTR_KPARAM_INFO
	.align		4
.L_1521:
        /*0008*/ 	.byte	0x04, 0x17
        /*000a*/ 	.short	(.L_1523 - .L_1522)
.L_1522:
        /*000c*/ 	.word	0x00000000
        /*0010*/ 	.short	0x0002
        /*0012*/ 	.short	0x0008
        /*0014*/ 	.byte	0x00, 0xf0, 0x41, 0x00


	//----- nvinfo : EIATTR_KPARAM_INFO
	.align		4
.L_1523:
        /*0018*/ 	.byte	0x04, 0x17
        /*001a*/ 	.short	(.L_1525 - .L_1524)
.L_1524:
        /*001c*/ 	.word	0x00000000
        /*0020*/ 	.short	0x0001
        /*0022*/ 	.short	0x0004
        /*0024*/ 	.byte	0x00, 0xf0, 0x05, 0x00


	//----- nvinfo : EIATTR_KPARAM_INFO
	.align		4
.L_1525:
        /*0028*/ 	.byte	0x04, 0x17
        /*002a*/ 	.short	(.L_1527 - .L_1526)
.L_1526:
        /*002c*/ 	.word	0x00000000
        /*0030*/ 	.short	0x0000
        /*0032*/ 	.short	0x0000
        /*0034*/ 	.byte	0x00, 0xf0, 0x11, 0x00


	//----- nvinfo : EIATTR_SPARSE_MMA_MASK
	.align		4
.L_1527:
        /*0038*/ 	.byte	0x03, 0x50
        /*003a*/ 	.short	0x0000


	//----- nvinfo : EIATTR_MAXREG_COUNT
	.align		4
        /*003c*/ 	.byte	0x03, 0x1b
        /*003e*/ 	.short	0x00ff


	//----- nvinfo : EIATTR_MERCURY_ISA_VERSION
	.align		4
        /*0040*/ 	.byte	0x03, 0x5f
        /*0042*/ 	.short	0x0101


	//----- nvinfo : EIATTR_VRC_CTA_INIT_COUNT
	.align		4
        /*0044*/ 	.byte	0x02, 0x4a
	.zero		1
	.zero		1


	//----- nvinfo : EIATTR_EXIT_INSTR_OFFSETS
	.align		4
        /*0048*/ 	.byte	0x04, 0x1c
        /*004a*/ 	.short	(.L_1529 - .L_1528)


	//   ....[0]....
.L_1528:
        /*004c*/ 	.word	0x00003640


	//   ....[1]....
        /*0050*/ 	.word	0x00003690


	//   ....[2]....
        /*0054*/ 	.word	0x00006440


	//----- nvinfo : EIATTR_MAX_THREADS
	.align		4
.L_1529:
        /*0058*/ 	.byte	0x04, 0x05
        /*005a*/ 	.short	(.L_1531 - .L_1530)
.L_1530:
        /*005c*/ 	.word	0x00000080
        /*0060*/ 	.word	0x00000001
        /*0064*/ 	.word	0x00000001


	//----- nvinfo : EIATTR_CRS_STACK_SIZE
	.align		4
.L_1531:
        /*0068*/ 	.byte	0x04, 0x1e
        /*006a*/ 	.short	(.L_1533 - .L_1532)
.L_1532:
        /*006c*/ 	.word	0x00000000


	//----- nvinfo : EIATTR_CBANK_PARAM_SIZE
	.align		4
.L_1533:
        /*0070*/ 	.byte	0x03, 0x19
        /*0072*/ 	.short	0x0018


	//----- nvinfo : EIATTR_PARAM_CBANK
	.align		4
        /*0074*/ 	.byte	0x04, 0x0a
        /*0076*/ 	.short	(.L_1535 - .L_1534)
	.align		4
.L_1534:
        /*0078*/ 	.word	index@(.nv.constant0._ZN2at6native29vectorized_elementwise_kernelILi4EZZZNS0_61_GLOBAL__N__132982cb_23_ActivationSiluKernel_cu_9e10b42f_311311silu_kernelERNS_18TensorIteratorBaseEENKUlvE_clEvENKUlvE2_clEvEUlN3c107complexIfEEE_St5arrayIPcLm2EEEEviT0_T1_)
        /*007c*/ 	.short	0x0380
        /*007e*/ 	.short	0x0018


	//----- nvinfo : EIATTR_SW_WAR
	.align		4
.L_1535:
        /*0080*/ 	.byte	0x04, 0x36
        /*0082*/ 	.short	(.L_1537 - .L_1536)
.L_1536:
        /*0084*/ 	.word	0x00000008
.L_1537:


//--------------------- .nv.info._ZN2at6native29vectorized_elementwise_kernelILi8EZZZNS0_61_GLOBAL__N__132982cb_23_ActivationSiluKernel_cu_9e10b42f_311311silu_kernelERNS_18TensorIteratorBaseEENKUlvE_clEvENKUlvE2_clEvEUlN3c107complexIfEEE_St5arrayIPcLm2EEEEviT0_T1_ --------------------------
	.section	.nv.info._ZN2at6native29vectorized_elementwise_kernelILi8EZZZNS0_61_GLOBAL__N__132982cb_23_ActivationSiluKernel_cu_9e10b42f_311311silu_kernelERNS_18TensorIteratorBaseEENKUlvE_clEvENKUlvE2_clEvEUlN3c107complexIfEEE_St5arrayIPcLm2EEEEviT0_T1_,"",@"SHT_CUDA_INFO"
	.sectionflags	@""
	.align	4


	//----- nvinfo : EIATTR_CUDA_API_VERSION
	.align		4
        /*0000*/ 	.byte	0x04, 0x37
        /*0002*/ 	.short	(.L_1539 - .L_1538)
.L_1538:
        /*0004*/ 	.word	0x00000082


	//----- nvinfo : EIATTR_KPARAM_INFO
	.align		4
.L_1539:
        /*0008*/ 	.byte	0x04, 0x17
        /*000a*/ 	.short	(.L_1541 - .L_1540)
.L_1540:
        /*000c*/ 	.word	0x00000000
        /*0010*/ 	.short	0x0002
        /*0012*/ 	.short	0x0008
        /*0014*/ 	.byte	0x00, 0xf0, 0x41, 0x00


	//----- nvinfo : EIATTR_KPARAM_INFO
	.align		4
.L_1541:
        /*0018*/ 	.byte	0x04, 0x17
        /*001a*/ 	.short	(.L_1543 - .L_1542)
.L_1542:
        /*001c*/ 	.word	0x00000000
        /*0020*/ 	.short	0x0001
        /*0022*/ 	.short	0x0004
        /*0024*/ 	.byte	0x00, 0xf0, 0x05, 0x00


	//----- nvinfo : EIATTR_KPARAM_INFO
	.align		4
.L_1543:
        /*0028*/ 	.byte	0x04, 0x17
        /*002a*/ 	.short	(.L_1545 - .L_1544)
.L_1544:
        /*002c*/ 	.word	0x00000000
        /*0030*/ 	.short	0x0000
        /*0032*/ 	.short	0x0000
        /*0034*/ 	.byte	0x00, 0xf0, 0x11, 0x00


	//----- nvinfo : EIATTR_SPARSE_MMA_MASK
	.align		4
.L_1545:
        /*0038*/ 	.byte	0x03, 0x50
        /*003a*/ 	.short	0x0000


	//----- nvinfo : EIATTR_MAXREG_COUNT
	.align		4
        /*003c*/ 	.byte	0x03, 0x1b
        /*003e*/ 	.short	0x00ff


	//----- nvinfo : EIATTR_MERCURY_ISA_VERSION
	.align		4
        /*0040*/ 	.byte	0x03, 0x5f
        /*0042*/ 	.short	0x0101


	//----- nvinfo : EIATTR_VRC_CTA_INIT_COUNT
	.align		4
        /*0044*/ 	.byte	0x02, 0x4a
	.zero		1
	.zero		1


	//----- nvinfo : EIATTR_EXIT_INSTR_OFFSETS
	.align		4
        /*0048*/ 	.byte	0x04, 0x1c
        /*004a*/ 	.short	(.L_1547 - .L_1546)


	//   ....[0]....
.L_1546:
        /*004c*/ 	.word	0x00003640


	//   ....[1]....
        /*0050*/ 	.word	0x00003690


	//   ....[2]....
        /*0054*/ 	.word	0x00006440


	//----- nvinfo : EIATTR_MAX_THREADS
	.align		4
.L_1547:
        /*0058*/ 	.byte	0x04, 0x05
        /*005a*/ 	.short	(.L_1549 - .L_1548)
.L_1548:
        /*005c*/ 	.word	0x00000080
        /*0060*/ 	.word	0x00000001
        /*0064*/ 	.word	0x00000001


	//----- nvinfo : EIATTR_CRS_STACK_SIZE
	.align		4
.L_1549:
        /*0068*/ 	.byte	0x04, 0x1e
        /*006a*/ 	.short	(.L_1551 - .L_1550)
.L_1550:
        /*006c*/ 	.word	0x00000000


	//----- nvinfo : EIATTR_CBANK_PARAM_SIZE
	.align		4
.L_1551:
        /*0070*/ 	.byte	0x03, 0x19
        /*0072*/ 	.short	0x0018


	//----- nvinfo : EIATTR_PARAM_CBANK
	.align		4
        /*0074*/ 	.byte	0x04, 0x0a
        /*0076*/ 	.short	(.L_1553 - .L_1552)
	.align		4
.L_1552:
        /*0078*/ 	.word	index@(.nv.constant0._ZN2at6native29vectorized_elementwise_kernelILi8EZZZNS0_61_GLOBAL__N__132982cb_23_ActivationSiluKernel_cu_9e10b42f_311311silu_kernelERNS_18TensorIteratorBaseEENKUlvE_clEvENKUlvE2_clEvEUlN3c107complexIfEEE_St5arrayIPcLm2EEEEviT0_T1_)
        /*007c*/ 	.short	0x0380
        /*007e*/ 	.short	0x0018


	//----- nvinfo : EIATTR_SW_WAR
	.align		4
.L_1553:
        /*0080*/ 	.byte	0x04, 0x36
        /*0082*/ 	.short	(.L_1555 - .L_1554)
.L_1554:
        /*0084*/ 	.word	0x00000008
.L_1555:


//--------------------- .nv.info._ZN2at6native18elementwise_kernelILi128ELi4EZNS0_15gpu_kernel_implIZZZNS0_61_GLOBAL__N__132982cb_23_ActivationSiluKernel_cu_9e10b42f_311311silu_kernelERNS_18TensorIteratorBaseEENKUlvE_clEvENKUlvE1_clEvEUlN3c107complexIdEEE_EEvS5_RKT_EUliE_EEviT1_ --------------------------
	.section	.nv.info._ZN2at6native18elementwise_kernelILi128ELi4EZNS0_15gpu_kernel_implIZZZNS0_61_GLOBAL__N__132982cb_23_ActivationSiluKernel_cu_9e10b42f_311311silu_kernelERNS_18TensorIteratorBaseEENKUlvE_clEvENKUlvE1_clEvEUlN3c107complexIdEEE_EEvS5_RKT_EUliE_EEviT1_,"",@"SHT_CUDA_INFO"
	.sectionflags	@""
	.align	4


	//----- nvinfo : EIATTR_CUDA_API_VERSION
	.align		4
        /*0000*/ 	.byte	0x04, 0x37
        /*0002*/ 	.short	(.L_1557 - .L_1556)
.L_1556:
        /*0004*/ 	.word	0x00000082


	//----- nvinfo : EIATTR_KPARAM_INFO
	.align		4
.L_1557:
        /*0008*/ 	.byte	0x04, 0x17
        /*000a*/ 	.short	(.L_1559 - .L_1558)
.L_1558:
        /*000c*/ 	.word	0x00000000
        /*0010*/ 	.short	0x0001
        /*0012*/ 	.short	0x0008
        /*0014*/ 	.byte	0x00, 0xf0, 0x61, 0x08


	//----- nvinfo : EIATTR_KPARAM_INFO
	.align		4
.L_1559:
        /*0018*/ 	.byte	0x04, 0x17
        /*001a*/ 	.short	(.L_1561 - .L_1560)
.L_1560:
        /*001c*/ 	.word	0x00000000
        /*0020*/ 	.short	0x0000
        /*0022*/ 	.short	0x0000
        /*0024*/ 	.byte	0x00, 0xf0, 0x11, 0x00


	//----- nvinfo : EIATTR_SPARSE_MMA_MASK
	.align		4
.L_1561:
        /*0028*/ 	.byte	0x03, 0x50
        /*002a*/ 	.short	0x0000


	//----- nvinfo : EIATTR_MAXREG_COUNT
	.align		4
        /*002c*/ 	.byte	0x03, 0x1b
        /*002e*/ 	.short	0x0080


	//----- nvinfo : EIATTR_EXTERNS
	.align		4
        /*0030*/ 	.byte	0x04, 0x0f
        /*0032*/ 	.short	(.L_1563 - .L_1562)


	//   ....[0]....
	.align		4
.L_1562:
        /*0034*/ 	.word	index@(__assertfail)


	//----- nvinfo : EIATTR_MERCURY_ISA_VERSION
	.align		4
.L_1563:
        /*0038*/ 	.byte	0x03, 0x5f
        /*003a*/ 	.short	0x0101


	//----- nvinfo : EIATTR_VRC_CTA_INIT_COUNT
	.align		4
        /*003c*/ 	.byte	0x02, 0x4a
	.zero		1
	.zero		1


	//----- nvinfo : EIATTR_SYSCALL_OFFSETS
	.align		4
        /*0040*/ 	.byte	0x04, 0x46
        /*0042*/ 	.short	(.L_1565 - .L_1564)


	//   ....[0]....
.L_1564:
        /*0044*/ 	.word	0x000022d0


	//   ....[1]....
        /*0048*/ 	.word	0x00006180


	//   ....[2]....
        /*004c*/ 	.word	0x00008620


	//   ....[3]....
        /*0050*/ 	.word	0x0000c260


	//   ....[4]....
        /*0054*/ 	.word	0x0000e8b0


	//   ....[5]....
        /*0058*/ 	.word	0x000124f0


	//   ....[6]....
        /*005c*/ 	.word	0x00014b50


	//   ....[7]....
        /*0060*/ 	.word	0x00018760


	//----- nvinfo : EIATTR_EXIT_INSTR_OFFSETS
	.align		4
.L_1565:
        /*0064*/ 	.byte	0x04, 0x1c
        /*0066*/ 	.short	(.L_1567 - .L_1566)


	//   ....[0]....
.L_1566:
        /*0068*/ 	.word	0x00012890


	//   ....[1]....
        /*006c*/ 	.word	0x00017ab0


	//   ....[2]....
        /*0070*/ 	.word	0x00017af0


	//   ....[3]....
        /*0074*/ 	.word	0x00017b80


	//   ....[4]....
        /*0078*/ 	.word	0x00017bb0


	//   ....[5]....
        /*007c*/ 	.word	0x00017be0


	//   ....[6]....
        /*0080*/ 	.word	0x00017cb0


	//   ....[7]....
        /*0084*/ 	.word	0x00017d30


	//   ....[8]....
        /*0088*/ 	.word	0x00017e30


	//   ....[9]....
        /*008c*/ 	.word	0x00017ee0


	//   ....[10]....
        /*0090*/ 	.word	0x00017f00


	//   ....[11]....
        /*0094*/ 	.word	0x00017fd0


	//   ....[12]....
        /*0098*/ 	.word	0x00018180


	//   ....[13]....
        /*009c*/ 	.word	0x00018330


	//   ....[14]....
        /*00a0*/ 	.word	0x000184d0


	//   ....[15]....
        /*00a4*/ 	.word	0x00018500


	//   ....[16]....
        /*00a8*/ 	.word	0x00018530


	//   ....[17]....
        /*00ac*/ 	.word	0x000185e0


	//   ....[18]....
        /*00b0*/ 	.word	0x00018600


	//   ....[19]....
        /*00b4*/ 	.word	0x00018770


	//   ....[20]....
        /*00b8*/ 	.word	0x000188c0


	//   ....[21]....
        /*00bc*/ 	.word	0x00018a40


	//   ....[22]....
        /*00c0*/ 	.word	0x00018ac0


	//----- nvinfo : EIATTR_MAX_THREADS
	.align		4
.L_1567:
        /*00c4*/ 	.byte	0x04, 0x05
        /*00c6*/ 	.short	(.L_1569 - .L_1568)
.L_1568:
        /*00c8*/ 	.word	0x00000080
        /*00cc*/ 	.word	0x00000001
        /*00d0*/ 	.word	0x00000001


	//----- nvinfo : EIATTR_CRS_STACK_SIZE
	.align		4
.L_1569:
        /*00d4*/ 	.byte	0x04, 0x1e
        /*00d6*/ 	.short	(.L_1571 - .L_1570)
.L_1570:
        /*00d8*/ 	.word	0x00000000


	//----- nvinfo : EIATTR_CBANK_PARAM_SIZE
	.align		4
.L_1571:
        /*00dc*/ 	.byte	0x03, 0x19
        /*00de*/ 	.short	0x0220


	//----- nvinfo : EIATTR_PARAM_CBANK
	.align		4
        /*00e0*/ 	.byte	0x04, 0x0a
        /*00e2*/ 	.short	(.L_1573 - .L_1572)
	.align		4
.L_1572:
        /*00e4*/ 	.word	index@(.nv.constant0._ZN2at6native18elementwise_kernelILi128ELi4EZNS0_15gpu_kernel_implIZZZNS0_61_GLOBAL__N__132982cb_23_ActivationSiluKernel_cu_9e10b42f_311311silu_kernelERNS_18TensorIteratorBaseEENKUlvE_clEvENKUlvE1_clEvEUlN3c107complexIdEEE_EEvS5_RKT_EUliE_EEviT1_)
        /*00e8*/ 	.short	0x0380
        /*00ea*/ 	.short	0x0220


	//----- nvinfo : EIATTR_SW_WAR
	.align		4
.L_1573:
        /*00ec*/ 	.byte	0x04, 0x36
        /*00ee*/ 	.short	(.L_1575 - .L_1574)
.L_1574:
        /*00f0*/ 	.word	0x00000008
.L_1575:


//--------------------- .nv.info._ZN2at6native27unrolled_elementwise_kernelIZZZNS0_61_GLOBAL__N__132982cb_23_ActivationSiluKernel_cu_9e10b42f_311311silu_kernelERNS_18TensorIteratorBaseEENKUlvE_clEvENKUlvE1_clEvEUlN3c107complexIdEEE_St5arrayIPcLm2EELi4E23TrivialOffsetCalculatorILi1EjESF_NS0_6memory12LoadWithCastILi1EEENSG_13StoreWithCastILi1EEEEEviT_T0_T2_T3_T4_T5_ --------------------------
	.section	.nv.info._ZN2at6native27unrolled_elementwise_kernelIZZZNS0_61_GLOBAL__N__132982cb_23_ActivationSiluKernel_cu_9e10b42f_311311silu_kernelERNS_18TensorIteratorBaseEENKUlvE_clEvENKUlvE1_clEvEUlN3c107complexIdEEE_St5arrayIPcLm2EELi4E23TrivialOffsetCalculatorILi1EjESF_NS0_6memory12LoadWithCastILi1EEENSG_13StoreWithCastILi1EEEEEviT_T0_T2_T3_T4_T5_,"",@"SHT_CUDA_INFO"
	.sectionflags	@""
	.align	4


	//----- nvinfo : EIATTR_CUDA_API_VERSION
	.align		4
        /*0000*/ 	.byte	0x04, 0x37
        /*0002*/ 	.short	(.L_1577 - .L_1576)
.L_1576:
        /*0004*/ 	.word	0x00000082


	//----- nvinfo : EIATTR_KPARAM_INFO
	.align		4
.L_1577:
        /*0008*/ 	.byte	0x04, 0x17
        /*000a*/ 	.short	(.L_1579 - .L_1578)
.L_1578:
        /*000c*/ 	.word	0x00000000
        /*0010*/ 	.short	0x0006
        /*0012*/ 	.short	0x0024
        /*0014*/ 	.byte	0x00, 0xf0, 0x21, 0x00


	//----- nvinfo : EIATTR_KPARAM_INFO
	.align		4
.L_1579:
        /*0018*/ 	.byte	0x04, 0x17
        /*001a*/ 	.short	(.L_1581 - .L_1580)
.L_1580:
        /*001c*/ 	.word	0x00000000
        /*0020*/ 	.short	0x0005
        /*0022*/ 	.short	0x001c
        /*0024*/ 	.byte	0x00, 0xf0, 0x21, 0x00


	//----- nvinfo : EIATTR_KPARAM_INFO
	.align		4
.L_1581:
        /*0028*/ 	.byte	0x04, 0x17
        /*002a*/ 	.short	(.L_1583 - .L_1582)
.L_1582:
        /*002c*/ 	.word	0x00000000
        /*0030*/ 	.short	0x0004
        /*0032*/ 	.short	0x0019
        /*0034*/ 	.byte	0x00, 0xf0, 0x05, 0x00


	//----- nvinfo : EIATTR_KPARAM_INFO
	.align		4
.L_1583:
        /*0038*/ 	.byte	0x04, 0x17
        /*003a*/ 	.short	(.L_1585 - .L_1584)
.L_1584:
        /*003c*/ 	.word	0x00000000
        /*0040*/ 	.short	0x0003
        /*0042*/ 	.short	0x0018
        /*0044*/ 	.byte	0x00, 0xf0, 0x05, 0x00


	//----- nvinfo : EIATTR_KPARAM_INFO
	.align		4
.L_1585:
        /*0048*/ 	.byte	0x04, 0x17
        /*004a*/ 	.short	(.L_1587 - .L_1586)
.L_1586:
        /*004c*/ 	.word	0x00000000
        /*0050*/ 	.short	0x0002
        /*0052*/ 	.short	0x0008
        /*0054*/ 	.byte	0x00, 0xf0, 0x41, 0x00


	//----- nvinfo : EIATTR_KPARAM_INFO
	.align		4
.L_1587:
        /*0058*/ 	.byte	0x04, 0x17
        /*005a*/ 	.short	(.L_1589 - .L_1588)
.L_1588:
        /*005c*/ 	.word	0x00000000
        /*0060*/ 	.short	0x0001
        /*0062*/ 	.short	0x0004
        /*0064*/ 	.byte	0x00, 0xf0, 0x05, 0x00


	//----- nvinfo : EIATTR_KPARAM_INFO
	.align		4
.L_1589:
        /*0068*/ 	.byte	0x04, 0x17
        /*006a*/ 	.short	(.L_1591 - .L_1590)
.L_1590:
        /*006c*/ 	.word	0x00000000
        /*0070*/ 	.short	0x0000
        /*0072*/ 	.short	0x0000
        /*0074*/ 	.byte	0x00, 0xf0, 0x11, 0x00


	//----- nvinfo : EIATTR_SPARSE_MMA_MASK
	.align		4
.L_1591:
        /*0078*/ 	.byte	0x03, 0x50
        /*007a*/ 	.short	0x0000


	//----- nvinfo : EIATTR_MAXREG_COUNT
	.align		4
        /*007c*/ 	.byte	0x03, 0x1b
        /*007e*/ 	.short	0x00ff


	//----- nvinfo : EIATTR_EXTERNS
	.align		4
        /*0080*/ 	.byte	0x04, 0x0f
        /*0082*/ 	.short	(.L_1593 - .L_1592)


	//   ....[0]....
	.align		4
.L_1592:
        /*0084*/ 	.word	index@(__assertfail)


	//----- nvinfo : EIATTR_MERCURY_ISA_VERSION
	.align		4
.L_1593:
        /*0088*/ 	.byte	0x03, 0x5f
        /*008a*/ 	.short	0x0101


	//----- nvinfo : EIATTR_VRC_CTA_INIT_COUNT
	.align		4
        /*008c*/ 	.byte	0x02, 0x4a
	.zero		1
	.zero		1


	//----- nvinfo : EIATTR_SYSCALL_OFFSETS
	.align		4
        /*0090*/ 	.byte	0x04, 0x46
        /*0092*/ 	.short	(.L_1595 - .L_1594)


	//   ....[0]....
.L_1594:
        /*0094*/ 	.word	0x00000fe0


	//   ....[1]....
        /*0098*/ 	.word	0x000021b0


	//   ....[2]....
        /*009c*/ 	.word	0x000032b0


	//   ....[3]....
        /*00a0*/ 	.word	0x000042a0


	//   ....[4]....
        /*00a4*/ 	.word	0x00010f10


	//   ....[5]....
        /*00a8*/ 	.word	0x00011ef0


	//   ....[6]....
        /*00ac*/ 	.word	0x00013070


	//   ....[7]....
        /*00b0*/ 	.word	0x000141f0


	//----- nvinfo : EIATTR_EXIT_INSTR_OFFSETS
	.align		4
.L_1595:
        /*00b4*/ 	.byte	0x04, 0x1c
        /*00b6*/ 	.short	(.L_1597 - .L_1596)


	//   ....[0]....
.L_1596:
        /*00b8*/ 	.word	0x00013400


	//   ....[1]....
        /*00bc*/ 	.word	0x00013540


	//   ....[2]....
        /*00c0*/ 	.word	0x00013580


	//   ....[3]....
        /*00c4*/ 	.word	0x00013610


	//   ....[4]....
        /*00c8*/ 	.word	0x00013640


	//   ....[5]....
        /*00cc*/ 	.word	0x00013670


	//   ....[6]....
        /*00d0*/ 	.word	0x00013740


	//   ....[7]....
        /*00d4*/ 	.word	0x000137c0


	//   ....[8]....
        /*00d8*/ 	.word	0x000138c0


	//   ....[9]....
        /*00dc*/ 	.word	0x00013970


	//   ....[10]....
        /*00e0*/ 	.word	0x00013990


	//   ....[11]....
        /*00e4*/ 	.word	0x00013a60


	//   ....[12]....
        /*00e8*/ 	.word	0x00013c10


	//   ....[13]....
        /*00ec*/ 	.word	0x00013dc0


	//   ....[14]....
        /*00f0*/ 	.word	0x00013f60


	//   ....[15]....
        /*00f4*/ 	.word	0x00013f90


	//   ....[16]....
        /*00f8*/ 	.word	0x00013fc0


	//   ....[17]....
        /*00fc*/ 	.word	0x00014070


	//   ....[18]....
        /*0100*/ 	.word	0x00014090


	//   ....[19]....
        /*0104*/ 	.word	0x00014200


	//   ....[20]....
        /*0108*/ 	.word	0x00014350


	//   ....[21]....
        /*010c*/ 	.word	0x000144d0


	//   ....[22]....
        /*0110*/ 	.word	0x00014550


	//----- nvinfo : EIATTR_MAX_THREADS
	.align		4
.L_1597:
        /*0114*/ 	.byte	0x04, 0x05
        /*0116*/ 	.short	(.L_1599 - .L_1598)
.L_1598:
        /*0118*/ 	.word	0x00000080
        /*011c*/ 	.word	0x00000001
        /*0120*/ 	.word	0x00000001


	//----- nvinfo : EIATTR_CRS_STACK_SIZE
	.align		4
.L_1599:
        /*0124*/ 	.byte	0x04, 0x1e
        /*0126*/ 	.short	(.L_1601 - .L_1600)
.L_1600:
        /*0128*/ 	.word	0x00000000


	//----- nvinfo : EIATTR_CBANK_PARAM_SIZE
	.align		4
.L_1601:
        /*012c*/ 	.byte	0x03, 0x19
        /*012e*/ 	.short	0x002c


	//----- nvinfo : EIATTR_PARAM_CBANK
	.align		4
        /*0130*/ 	.byte	0x04, 0x0a
        /*0132*/ 	.short	(.L_1603 - .L_1602)
	.align		4
.L_1602:
        /*0134*/ 	.word	index@(.nv.constant0._ZN2at6native27unrolled_elementwise_kernelIZZZNS0_61_GLOBAL__N__132982cb_23_ActivationSiluKernel_cu_9e10b42f_311311silu_kernelERNS_18TensorIteratorBaseEENKUlvE_clEvENKUlvE1_clEvEUlN3c107complexIdEEE_St5arrayIPcLm2EELi4E23TrivialOffsetCalculatorILi1EjESF_NS0_6memory12LoadWithCastILi1EEENSG_13StoreWithCastILi1EEEEEviT_T0_T2_T3_T4_T5_)
        /*0138*/ 	.short	0x0380
        /*013a*/ 	.short	0x002c


	//----- nvinfo : EIATTR_SW_WAR
	.align		4
.L_1603:
        /*013c*/ 	.byte	0x04, 0x36
        /*013e*/ 	.short	(.L_1605 - .L_1604)
.L_1604:
        /*0140*/ 	.word	0x00000008
.L_1605:


//--------------------- .nv.info._ZN2at6native18elementwise_kernelILi128ELi2EZNS0_22gpu_kernel_impl_nocastIZZZNS0_61_GLOBAL__N__132982cb_23_ActivationSiluKernel_cu_9e10b42f_311311silu_kernelERNS_18TensorIteratorBaseEENKUlvE_clEvENKUlvE1_clEvEUlN3c107complexIdEEE_EEvS5_RKT_EUliE_EEviT1_ --------------------------
	.section	.nv.info._ZN2at6native18elementwise_kernelILi128ELi2EZNS0_22gpu_kernel_impl_nocastIZZZNS0_61_GLOBAL__N__132982cb_23_ActivationSiluKernel_cu_9e10b42f_311311silu_kernelERNS_18TensorIteratorBaseEENKUlvE_clEvENKUlvE1_clEvEUlN3c107complexIdEEE_EEvS5_RKT_EUliE_EEviT1_,"",@"SHT_CUDA_INFO"
	.sectionflags	@""
	.align	4


	//----- nvinfo : EIATTR_CUDA_API_VERSION
	.align		4
        /*0000*/ 	.byte	0x04, 0x37
        /*0002*/ 	.short	(.L_1607 - .L_1606)
.L_1606:
        /*0004*/ 	.word	0x00000082


	//----- nvinfo : EIATTR_KPARAM_INFO
	.align		4
.L_1607:
        /*0008*/ 	.byte	0x04, 0x17
        /*000a*/ 	.short	(.L_1609 - .L_1608)
.L_1608:
        /*000c*/ 	.word	0x00000000
        /*0010*/ 	.short	0x0001
        /*0012*/ 	.short	0x0008
        /*0014*/ 	.byte	0x00, 0xf0, 0x61, 0x08


	//----- nvinfo : EIATTR_KPARAM_INFO
	.align		4
.L_1609:
        /*0018*/ 	.byte	0x04, 0x17
        /*001a*/ 	.short	(.L_1611 - .L_1610)
.L_1610:
        /*001c*/ 	.word	0x00000000
        /*0020*/ 	.short	0x0000
        /*0022*/ 	.short	0x0000
        /*0024*/ 	.byte	0x00, 0xf0, 0x11, 0x00


	//----- nvinfo : EIATTR_SPARSE_MMA_MASK
	.align		4
.L_1611:
        /*0028*/ 	.byte	0x03, 0x50
        /*002a*/ 	.short	0x0000


	//----- nvinfo : EIATTR_MAXREG_COUNT
	.align		4
        /*002c*/ 	.byte	0x03, 0x1b
        /*002e*/ 	.short	0x0080


	//----- nvinfo : EIATTR_MERCURY_ISA_VERSION
	.align		4
        /*0030*/ 	.byte	0x03, 0x5f
        /*0032*/ 	.short	0x0101


	//----- nvinfo : EIATTR_VRC_CTA_INIT_COUNT
	.align		4
        /*0034*/ 	.byte	0x02, 0x4a
	.zero		1
	.zero		1


	//----- nvinfo : EIATTR_EXIT_INSTR_OFFSETS
	.align		4
        /*0038*/ 	.byte	0x04, 0x1c
        /*003a*/ 	.short	(.L_1613 - .L_1612)


	//   ....[0]....
.L_1612:
        /*003c*/ 	.word	0x00004350


	//   ....[1]....
        /*0040*/ 	.word	0x00008590


	//----- nvinfo : EIATTR_MAX_THREADS
	.align		4
.L_1613:
        /*0044*/ 	.byte	0x04, 0x05
        /*0046*/ 	.short	(.L_1615 - .L_1614)
.L_1614:
        /*0048*/ 	.word	0x00000080
        /*004c*/ 	.word	0x00000001
        /*0050*/ 	.word	0x00000001


	//----- nvinfo : EIATTR_CRS_STACK_SIZE
	.align		4
.L_1615:
        /*0054*/ 	.byte	0x04, 0x1e
        /*0056*/ 	.short	(.L_1617 - .L_1616)
.L_1616:
        /*0058*/ 	.word	0x00000000


	//----- nvinfo : EIATTR_CBANK_PARAM_SIZE
	.align		4
.L_1617:
        /*005c*/ 	.byte	0x03, 0x19
        /*005e*/ 	.short	0x0220


	//----- nvinfo : EIATTR_PARAM_CBANK
	.align		4
        /*0060*/ 	.byte	0x04, 0x0a
        /*0062*/ 	.short	(.L_1619 - .L_1618)
	.align		4
.L_1618:
        /*0064*/ 	.word	index@(.nv.constant0._ZN2at6native18elementwise_kernelILi128ELi2EZNS0_22gpu_kernel_impl_nocastIZZZNS0_61_GLOBAL__N__132982cb_23_ActivationSiluKernel_cu_9e10b42f_311311silu_kernelERNS_18TensorIteratorBaseEENKUlvE_clEvENKUlvE1_clEvEUlN3c107complexIdEEE_EEvS5_RKT_EUliE_EEviT1_)
        /*0068*/ 	.short	0x0380
        /*006a*/ 	.short	0x0220


	//----- nvinfo : EIATTR_SW_WAR
	.align		4
.L_1619:
        /*006c*/ 	.byte	0x04, 0x36
        /*006e*/ 	.short	(.L_1621 - .L_1620)
.L_1620:
        /*0070*/ 	.word	0x00000008
.L_1621:


//--------------------- .nv.info._ZN2at6native27unrolled_elementwise_kernelIZZZNS0_61_GLOBAL__N__132982cb_23_ActivationSiluKernel_cu_9e10b42f_311311silu_kernelERNS_18TensorIteratorBaseEENKUlvE_clEvENKUlvE1_clEvEUlN3c107complexIdEEE_St5arrayIPcLm2EELi4E23TrivialOffsetCalculatorILi1EjESF_NS0_6memory15LoadWithoutCastENSG_16StoreWithoutCastEEEviT_T0_T2_T3_T4_T5_ --------------------------
	.section	.nv.info._ZN2at6native27unrolled_elementwise_kernelIZZZNS0_61_GLOBAL__N__132982cb_23_ActivationSiluKernel_cu_9e10b42f_311311silu_kernelERNS_18TensorIteratorBaseEENKUlvE_clEvENKUlvE1_clEvEUlN3c107complexIdEEE_St5arrayIPcLm2EELi4E23TrivialOffsetCalculatorILi1EjESF_NS0_6memory15LoadWithoutCastENSG_16StoreWithoutCastEEEviT_T0_T2_T3_T4_T5_,"",@"SHT_CUDA_INFO"
	.sectionflags	@""
	.align	4


	//----- nvinfo : EIATTR_CUDA_API_VERSION
	.align		4
        /*0000*/ 	.byte	0x04, 0x37
        /*0002*/ 	.short	(.L_1623 - .L_1622)
.L_1622:
        /*0004*/ 	.word	0x00000082


	//----- nvinfo : EIATTR_KPARAM_INFO
	.align		4
.L_1623:
        /*0008*/ 	.byte	0x04, 0x17
        /*000a*/ 	.short	(.L_1625 - .L_1624)
.L_1624:
        /*000c*/ 	.word	0x00000000
        /*0010*/ 	.short	0x0006
        /*0012*/ 	.short	0x001b
        /*0014*/ 	.byte	0x00, 0xf0, 0x05, 0x00


	//----- nvinfo : EIATTR_KPARAM_INFO
	.align		4
.L_1625:
        /*0018*/ 	.byte	0x04, 0x17
        /*001a*/ 	.short	(.L_1627 - .L_1626)
.L_1626:
        /*001c*/ 	.word	0x00000000
        /*0020*/ 	.short	0x0005
        /*0022*/ 	.short	0x001a
        /*0024*/ 	.byte	0x00, 0xf0, 0x05, 0x00


	//----- nvinfo : EIATTR_KPARAM_INFO
	.align		4
.L_1627:
        /*0028*/ 	.byte	0x04, 0x17
        /*002a*/ 	.short	(.L_1629 - .L_1628)
.L_1628:
        /*002c*/ 	.word	0x00000000
        /*0030*/ 	.short	0x0004
        /*0032*/ 	.short	0x0019
        /*0034*/ 	.byte	0x00, 0xf0, 0x05, 0x00


	//----- nvinfo : EIATTR_KPARAM_INFO
	.align		4
.L_1629:
        /*0038*/ 	.byte	0x04, 0x17
        /*003a*/ 	.short	(.L_1631 - .L_1630)
.L_1630:
        /*003c*/ 	.word	0x00000000
        /*0040*/ 	.short	0x0003
        /*0042*/ 	.short	0x0018
        /*0044*/ 	.byte	0x00, 0xf0, 0x05, 0x00


	//----- nvinfo : EIATTR_KPARAM_INFO
	.align		4
.L_1631:
        /*0048*/ 	.byte	0x04, 0x17
        /*004a*/ 	.short	(.L_1633 - .L_1632)
.L_1632:
        /*004c*/ 	.word	0x00000000
        /*0050*/ 	.short	0x0002
        /*0052*/ 	.short	0x0008
        /*0054*/ 	.byte	0x00, 0xf0, 0x41, 0x00


	//----- nvinfo : EIATTR_KPARAM_INFO
	.align		4
.L_1633:
        /*0058*/ 	.byte	0x04, 0x17
        /*005a*/ 	.short	(.L_1635 - .L_1634)
.L_1634:
        /*005c*/ 	.word	0x00000000
        /*0060*/ 	.short	0x0001
        /*0062*/ 	.short	0x0004
        /*0064*/ 	.byte	0x00, 0xf0, 0x05, 0x00


	//----- nvinfo : EIATTR_KPARAM_INFO
	.align		4
.L_1635:
        /*0068*/ 	.byte	0x04, 0x17
        /*006a*/ 	.short	(.L_1637 - .L_1636)
.L_1636:
        /*006c*/ 	.word	0x00000000
        /*0070*/ 	.short	0x0000
        /*0072*/ 	.short	0x0000
        /*0074*/ 	.byte	0x00, 0xf0, 0x11, 0x00


	//----- nvinfo : EIATTR_SPARSE_MMA_MASK
	.align		4
.L_1637:
        /*0078*/ 	.byte	0x03, 0x50
        /*007a*/ 	.short	0x0000


	//----- nvinfo : EIATTR_MAXREG_COUNT
	.align		4
        /*007c*/ 	.byte	0x03, 0x1b
        /*007e*/ 	.short	0x00ff


	//----- nvinfo : EIATTR_MERCURY_ISA_VERSION
	.align		4
        /*0080*/ 	.byte	0x03, 0x5f
        /*0082*/ 	.short	0x0101


	//----- nvinfo : EIATTR_VRC_CTA_INIT_COUNT
	.align		4
        /*0084*/ 	.byte	0x02, 0x4a
	.zero		1
	.zero		1


	//----- nvinfo : EIATTR_EXIT_INSTR_OFFSETS
	.align		4
        /*0088*/ 	.byte	0x04, 0x1c
        /*008a*/ 	.short	(.L_1639 - .L_1638)


	//   ....[0]....
.L_1638:
        /*008c*/ 	.word	0x0000bcd0


	//   ....[1]....
        /*0090*/ 	.word	0x0000bd20


	//----- nvinfo : EIATTR_MAX_THREADS
	.align		4
.L_1639:
        /*0094*/ 	.byte	0x04, 0x05
        /*0096*/ 	.short	(.L_1641 - .L_1640)
.L_1640:
        /*0098*/ 	.word	0x00000080
        /*009c*/ 	.word	0x00000001
        /*00a0*/ 	.word	0x00000001


	//----- nvinfo : EIATTR_CRS_STACK_SIZE
	.align		4
.L_1641:
        /*00a4*/ 	.byte	0x04, 0x1e
        /*00a6*/ 	.short	(.L_1643 - .L_1642)
.L_1642:
        /*00a8*/ 	.word	0x00000000


	//----- nvinfo : EIATTR_CBANK_PARAM_SIZE
	.align		4
.L_1643:
        /*00ac*/ 	.byte	0x03, 0x19
        /*00ae*/ 	.short	0x001c


	//----- nvinfo : EIATTR_PARAM_CBANK
	.align		4
        /*00b0*/ 	.byte	0x04, 0x0a
        /*00b2*/ 	.short	(.L_1645 - .L_1644)
	.align		4
.L_1644:
        /*00b4*/ 	.word	index@(.nv.constant0._ZN2at6native27unrolled_elementwise_kernelIZZZNS0_61_GLOBAL__N__132982cb_23_ActivationSiluKernel_cu_9e10b42f_311311silu_kernelERNS_18TensorIteratorBaseEENKUlvE_clEvENKUlvE1_clEvEUlN3c107complexIdEEE_St5arrayIPcLm2EELi4E23TrivialOffsetCalculatorILi1EjESF_NS0_6memory15LoadWithoutCastENSG_16StoreWithoutCastEEEviT_T0_T2_T3_T4_T5_)
        /*00b8*/ 	.short	0x0380
        /*00ba*/ 	.short	0x001c


	//----- nvinfo : EIATTR_SW_WAR
	.align		4
.L_1645:
        /*00bc*/ 	.byte	0x04, 0x36
        /*00be*/ 	.short	(.L_1647 - .L_1646)
.L_1646:
        /*00c0*/ 	.word	0x00000008
.L_1647:


//--------------------- .nv.info._ZN2at6native29vectorized_elementwise_kernelILi2EZZZNS0_61_GLOBAL__N__132982cb_23_ActivationSiluKernel_cu_9e10b42f_311311silu_kernelERNS_18TensorIteratorBaseEENKUlvE_clEvENKUlvE1_clEvEUlN3c107complexIdEEE_St5arrayIPcLm2EEEEviT0_T1_ --------------------------
	.section	.nv.info._ZN2at6native29vectorized_elementwise_kernelILi2EZZZNS0_61_GLOBAL__N__132982cb_23_ActivationSiluKernel_cu_9e10b42f_311311silu_kernelERNS_18TensorIteratorBaseEENKUlvE_clEvENKUlvE1_clEvEUlN3c107complexIdEEE_St5arrayIPcLm2EEEEviT0_T1_,"",@"SHT_CUDA_INFO"
	.sectionflags	@""
	.align	4


	//----- nvinfo : EIATTR_CUDA_API_VERSION
	.align		4
        /*0000*/ 	.byte	0x04, 0x37
        /*0002*/ 	.short	(.L_1649 - .L_1648)
.L_1648:
        /*0004*/ 	.word	0x00000082


	//----- nvinfo : EIATTR_KPARAM_INFO
	.align		4
.L_1649:
        /*0008*/ 	.byte	0x04, 0x17
        /*000a*/ 	.short	(.L_1651 - .L_1650)
.L_1650:
        /*000c*/ 	.word	0x00000000
        /*0010*/ 	.short	0x0002
        /*0012*/ 	.short	0x0008
        /*0014*/ 	.byte	0x00, 0xf0, 0x41, 0x00


	//----- nvinfo : EIATTR_KPARAM_INFO
	.align		4
.L_1651:
        /*0018*/ 	.byte	0x04, 0x17
        /*001a*/ 	.short	(.L_1653 - .L_1652)
.L_1652:
        /*001c*/ 	.word	0x00000000
        /*0020*/ 	.short	0x0001
        /*0022*/ 	.short	0x0004
        /*0024*/ 	.byte	0x00, 0xf0, 0x05, 0x00


	//----- nvinfo : EIATTR_KPARAM_INFO
	.align		4
.L_1653:
        /*0028*/ 	.byte	0x04, 0x17
        /*002a*/ 	.short	(.L_1655 - .L_1654)
.L_1654:
        /*002c*/ 	.word	0x00000000
        /*0030*/ 	.short	0x0000
        /*0032*/ 	.short	0x0000
        /*0034*/ 	.byte	0x00, 0xf0, 0x11, 0x00


	//----- nvinfo : EIATTR_SPARSE_MMA_MASK
	.align		4
.L_1655:
        /*0038*/ 	.byte	0x03, 0x50
        /*003a*/ 	.short	0x0000


	//----- nvinfo : EIATTR_MAXREG_COUNT
	.align		4
        /*003c*/ 	.byte	0x03, 0x1b
        /*003e*/ 	.short	0x00ff


	//----- nvinfo : EIATTR_MERCURY_ISA_VERSION
	.align		4
        /*0040*/ 	.byte	0x03, 0x5f
        /*0042*/ 	.short	0x0101


	//----- nvinfo : EIATTR_VRC_CTA_INIT_COUNT
	.align		4
        /*0044*/ 	.byte	0x02, 0x4a
	.zero		1
	.zero		1


	//----- nvinfo : EIATTR_EXIT_INSTR_OFFSETS
	.align		4
        /*0048*/ 	.byte	0x04, 0x1c
        /*004a*/ 	.short	(.L_1657 - .L_1656)


	//   ....[0]....
.L_1656:
        /*004c*/ 	.word	0x00018020


	//   ....[1]....
        /*0050*/ 	.word	0x00018070


	//   ....[2]....
        /*0054*/ 	.word	0x0002f6d0


	//----- nvinfo : EIATTR_MAX_THREADS
	.align		4
.L_1657:
        /*0058*/ 	.byte	0x04, 0x05
        /*005a*/ 	.short	(.L_1659 - .L_1658)
.L_1658:
        /*005c*/ 	.word	0x00000080
        /*0060*/ 	.word	0x00000001
        /*0064*/ 	.word	0x00000001


	//----- nvinfo : EIATTR_CRS_STACK_SIZE
	.align		4
.L_1659:
        /*0068*/ 	.byte	0x04, 0x1e
        /*006a*/ 	.short	(.L_1661 - .L_1660)
.L_1660:
        /*006c*/ 	.word	0x00000000


	//----- nvinfo : EIATTR_CBANK_PARAM_SIZE
	.align		4
.L_1661:
        /*0070*/ 	.byte	0x03, 0x19
        /*0072*/ 	.short	0x0018


	//----- nvinfo : EIATTR_PARAM_CBANK
	.align		4
        /*0074*/ 	.byte	0x04, 0x0a
        /*0076*/ 	.short	(.L_1663 - .L_1662)
	.align		4
.L_1662:
        /*0078*/ 	.word	index@(.nv.constant0._ZN2at6native29vectorized_elementwise_kernelILi2EZZZNS0_61_GLOBAL__N__132982cb_23_ActivationSiluKernel_cu_9e10b42f_311311silu_kernelERNS_18TensorIteratorBaseEENKUlvE_clEvENKUlvE1_clEvEUlN3c107complexIdEEE_St5arrayIPcLm2EEEEviT0_T1_)
        /*007c*/ 	.short	0x0380
        /*007e*/ 	.short	0x0018


	//----- nvinfo : EIATTR_SW_WAR
	.align		4
.L_1663:
        /*0080*/ 	.byte	0x04, 0x36
        /*0082*/ 	.short	(.L_1665 - .L_1664)
.L_1664:
        /*0084*/ 	.word	0x00000008
.L_1665:


//--------------------- .nv.info._ZN2at6native29vectorized_elementwise_kernelILi4EZZZNS0_61_GLOBAL__N__132982cb_23_ActivationSiluKernel_cu_9e10b42f_311311silu_kernelERNS_18TensorIteratorBaseEENKUlvE_clEvENKUlvE1_clEvEUlN3c107complexIdEEE_St5arrayIPcLm2EEEEviT0_T1_ --------------------------
	.section	.nv.info._ZN2at6native29vectorized_elementwise_kernelILi4EZZZNS0_61_GLOBAL__N__132982cb_23_ActivationSiluKernel_cu_9e10b42f_311311silu_kernelERNS_18TensorIteratorBaseEENKUlvE_clEvENKUlvE1_clEvEUlN3c107complexIdEEE_St5arrayIPcLm2EEEEviT0_T1_,"",@"SHT_CUDA_INFO"
	.sectionflags	@""
	.align	4


	//----- nvinfo : EIATTR_CUDA_API_VERSION
	.align		4
        /*0000*/ 	.byte	0x04, 0x37
        /*0002*/ 	.short	(.L_1667 - .L_1666)
.L_1666:
        /*0004*/ 	.word	0x00000082


	//----- nvinfo : EIATTR_KPARAM_INFO
	.align		4
.L_1667:
        /*0008*/ 	.byte	0x04, 0x17
        /*000a*/ 	.short	(.L_1669 - .L_1668)
.L_1668:
        /*000c*/ 	.word	0x00000000
        /*0010*/ 	.short	0x0002
        /*0012*/ 	.short	0x0008
        /*0014*/ 	.byte	0x00, 0xf0, 0x41, 0x00


	//----- nvinfo : EIATTR_KPARAM_INFO
	.align		4
.L_1669:
        /*0018*/ 	.byte	0x04, 0x17
        /*001a*/ 	.short	(.L_1671 - .L_1670)
.L_1670:
        /*001c*/ 	.word	0x00000000
        /*0020*/ 	.short	0x0001
        /*0022*/ 	.short	0x0004
        /*0024*/ 	.byte	0x00, 0xf0, 0x05, 0x00


	//----- nvinfo : EIATTR_KPARAM_INFO
	.align		4
.L_1671:
        /*0028*/ 	.byte	0x04, 0x17
        /*002a*/ 	.short	(.L_1673 - .L_1672)
.L_1672:
        /*002c*/ 	.word	0x00000000
        /*0030*/ 	.short	0x0000
        /*0032*/ 	.short	0x0000
        /*0034*/ 	.byte	0x00, 0xf0, 0x11, 0x00


	//----- nvinfo : EIATTR_SPARSE_MMA_MASK
	.align		4
.L_1673:
        /*0038*/ 	.byte	0x03, 0x50
        /*003a*/ 	.short	0x0000


	//----- nvinfo : EIATTR_MAXREG_COUNT
	.align		4
        /*003c*/ 	.byte	0x03, 0x1b
        /*003e*/ 	.short	0x00ff


	//----- nvinfo : EIATTR_MERCURY_ISA_VERSION
	.align		4
        /*0040*/ 	.byte	0x03, 0x5f
        /*0042*/ 	.short	0x0101


	//----- nvinfo : EIATTR_VRC_CTA_INIT_COUNT
	.align		4
        /*0044*/ 	.byte	0x02, 0x4a
	.zero		1
	.zero		1


	//----- nvinfo : EIATTR_EXIT_INSTR_OFFSETS
	.align		4
        /*0048*/ 	.byte	0x04, 0x1c
        /*004a*/ 	.short	(.L_1675 - .L_1674)


	//   ....[0]....
.L_1674:
        /*004c*/ 	.word	0x00018020


	//   ....[1]....
        /*0050*/ 	.word	0x00018070


	//   ....[2]....
        /*0054*/ 	.word	0x0002f6d0


	//----- nvinfo : EIATTR_MAX_THREADS
	.align		4
.L_1675:
        /*0058*/ 	.byte	0x04, 0x05
        /*005a*/ 	.short	(.L_1677 - .L_1676)
.L_1676:
        /*005c*/ 	.word	0x00000080
        /*0060*/ 	.word	0x00000001
        /*0064*/ 	.word	0x00000001


	//----- nvinfo : EIATTR_CRS_STACK_SIZE
	.align		4
.L_1677:
        /*0068*/ 	.byte	0x04, 0x1e
        /*006a*/ 	.short	(.L_1679 - .L_1678)
.L_1678:
        /*006c*/ 	.word	0x00000000


	//----- nvinfo : EIATTR_CBANK_PARAM_SIZE
	.align		4
.L_1679:
        /*0070*/ 	.byte	0x03, 0x19
        /*0072*/ 	.short	0x0018


	//----- nvinfo : EIATTR_PARAM_CBANK
	.align		4
        /*0074*/ 	.byte	0x04, 0x0a
        /*0076*/ 	.short	(.L_1681 - .L_1680)
	.align		4
.L_1680:
        /*0078*/ 	.word	index@(.nv.constant0._ZN2at6native29vectorized_elementwise_kernelILi4EZZZNS0_61_GLOBAL__N__132982cb_23_ActivationSiluKernel_cu_9e10b42f_311311silu_kernelERNS_18TensorIteratorBaseEENKUlvE_clEvENKUlvE1_clEvEUlN3c107complexIdEEE_St5arrayIPcLm2EEEEviT0_T1_)
        /*007c*/ 	.short	0x0380
        /*007e*/ 	.short	0x0018


	//----- nvinfo : EIATTR_SW_WAR
	.align		4
.L_1681:
        /*0080*/ 	.byte	0x04, 0x36
        /*0082*/ 	.short	(.L_1683 - .L_1682)
.L_1682:
        /*0084*/ 	.word	0x00000008
.L_1683:


//--------------------- .nv.info._ZN2at6native29vectorized_elementwise_kernelILi8EZZZNS0_61_GLOBAL__N__132982cb_23_ActivationSiluKernel_cu_9e10b42f_311311silu_kernelERNS_18TensorIteratorBaseEENKUlvE_clEvENKUlvE1_clEvEUlN3c107complexIdEEE_St5arrayIPcLm2EEEEviT0_T1_ --------------------------
	.section	.nv.info._ZN2at6native29vectorized_elementwise_kernelILi8EZZZNS0_61_GLOBAL__N__132982cb_23_ActivationSiluKernel_cu_9e10b42f_311311silu_kernelERNS_18TensorIteratorBaseEENKUlvE_clEvENKUlvE1_clEvEUlN3c107complexIdEEE_St5arrayIPcLm2EEEEviT0_T1_,"",@"SHT_CUDA_INFO"
	.sectionflags	@""
	.align	4


	//----- nvinfo : EIATTR_CUDA_API_VERSION
	.align		4
        /*0000*/ 	.byte	0x04, 0x37
        /*0002*/ 	.short	(.L_1685 - .L_1684)
.L_1684:
        /*0004*/ 	.word	0x00000082


	//----- nvinfo : EIATTR_KPARAM_INFO
	.align		4
.L_1685:
        /*0008*/ 	.byte	0x04, 0x17
        /*000a*/ 	.short	(.L_1687 - .L_1686)
.L_1686:
        /*000c*/ 	.word	0x00000000
        /*0010*/ 	.short	0x0002
        /*0012*/ 	.short	0x0008
        /*0014*/ 	.byte	0x00, 0xf0, 0x41, 0x00


	//----- nvinfo : EIATTR_KPARAM_INFO
	.align		4
.L_1687:
        /*0018*/ 	.byte	0x04, 0x17
        /*001a*/ 	.short	(.L_1689 - .L_1688)
.L_1688:
        /*001c*/ 	.word	0x00000000
        /*0020*/ 	.short	0x0001
        /*0022*/ 	.short	0x0004
        /*0024*/ 	.byte	0x00, 0xf0, 0x05, 0x00


	//----- nvinfo : EIATTR_KPARAM_INFO
	.align		4
.L_1689:
        /*0028*/ 	.byte	0x04, 0x17
        /*002a*/ 	.short	(.L_1691 - .L_1690)
.L_1690:
        /*002c*/ 	.word	0x00000000
        /*0030*/ 	.short	0x0000
        /*0032*/ 	.short	0x0000
        /*0034*/ 	.byte	0x00, 0xf0, 0x11, 0x00


	//----- nvinfo : EIATTR_SPARSE_MMA_MASK
	.align		4
.L_1691:
        /*0038*/ 	.byte	0x03, 0x50
        /*003a*/ 	.short	0x0000


	//----- nvinfo : EIATTR_MAXREG_COUNT
	.align		4
        /*003c*/ 	.byte	0x03, 0x1b
        /*003e*/ 	.short	0x00ff


	//----- nvinfo : EIATTR_MERCURY_ISA_VERSION
	.align		4
        /*0040*/ 	.byte	0x03, 0x5f
        /*0042*/ 	.short	0x0101


	//----- nvinfo : EIATTR_VRC_CTA_INIT_COUNT
	.align		4
        /*0044*/ 	.byte	0x02, 0x4a
	.zero		1
	.zero		1


	//----- nvinfo : EIATTR_EXIT_INSTR_OFFSETS
	.align		4
        /*0048*/ 	.byte	0x04, 0x1c
        /*004a*/ 	.short	(.L_1693 - .L_1692)


	//   ....[0]....
.L_1692:
        /*004c*/ 	.word	0x00018020


	//   ....[1]....
        /*0050*/ 	.word	0x00018070


	//   ....[2]....
        /*0054*/ 	.word	0x0002f6d0


	//----- nvinfo : EIATTR_MAX_THREADS
	.align		4
.L_1693:
        /*0058*/ 	.byte	0x04, 0x05
        /*005a*/ 	.short	(.L_1695 - .L_1694)
.L_1694:
        /*005c*/ 	.word	0x00000080
        /*0060*/ 	.word	0x00000001
        /*0064*/ 	.word	0x00000001


	//----- nvinfo : EIATTR_CRS_STACK_SIZE
	.align		4
.L_1695:
        /*0068*/ 	.byte	0x04, 0x1e
        /*006a*/ 	.short	(.L_1697 - .L_1696)
.L_1696:
        /*006c*/ 	.word	0x00000000


	//----- nvinfo : EIATTR_CBANK_PARAM_SIZE
	.align		4
.L_1697:
        /*0070*/ 	.byte	0x03, 0x19
        /*0072*/ 	.short	0x0018


	//----- nvinfo : EIATTR_PARAM_CBANK
	.align		4
        /*0074*/ 	.byte	0x04, 0x0a
        /*0076*/ 	.short	(.L_1699 - .L_1698)
	.align		4
.L_1698:
        /*0078*/ 	.word	index@(.nv.constant0._ZN2at6native29vectorized_elementwise_kernelILi8EZZZNS0_61_GLOBAL__N__132982cb_23_ActivationSiluKernel_cu_9e10b42f_311311silu_kernelERNS_18TensorIteratorBaseEENKUlvE_clEvENKUlvE1_clEvEUlN3c107complexIdEEE_St5arrayIPcLm2EEEEviT0_T1_)
        /*007c*/ 	.short	0x0380
        /*007e*/ 	.short	0x0018


	//----- nvinfo : EIATTR_SW_WAR
	.align		4
.L_1699:
        /*0080*/ 	.byte	0x04, 0x36
        /*0082*/ 	.short	(.L_1701 - .L_1700)
.L_1700:
        /*0084*/ 	.word	0x00000008
.L_1701:


//--------------------- .nv.info._ZN2at6native18elementwise_kernelILi128ELi4EZNS0_15gpu_kernel_implIZZZNS0_61_GLOBAL__N__132982cb_23_ActivationSiluKernel_cu_9e10b42f_311311silu_kernelERNS_18TensorIteratorBaseEENKUlvE_clEvENKUlvE0_clEvEUlfE_EEvS5_RKT_EUliE_EEviT1_ --------------------------
	.section	.nv.info._ZN2at6native18elementwise_kernelILi128ELi4EZNS0_15gpu_kernel_implIZZZNS0_61_GLOBAL__N__132982cb_23_ActivationSiluKernel_cu_9e10b42f_311311silu_kernelERNS_18TensorIteratorBaseEENKUlvE_clEvENKUlvE0_clEvEUlfE_EEvS5_RKT_EUliE_EEviT1_,"",@"SHT_CUDA_INFO"
	.sectionflags	@""
	.align	4


	//----- nvinfo : EIATTR_CUDA_API_VERSION
	.align		4
        /*0000*/ 	.byte	0x04, 0x37
        /*0002*/ 	.short	(.L_1703 - .L_1702)
.L_1702:
        /*0004*/ 	.word	0x00000082


	//----- nvinfo : EIATTR_KPARAM_INFO
	.align		4
.L_1703:
        /*0008*/ 	.byte	0x04, 0x17
        /*000a*/ 	.short	(.L_1705 - .L_1704)
.L_1704:
        /*000c*/ 	.word	0x00000000
        /*0010*/ 	.short	0x0001
        /*0012*/ 	.short	0x0008
        /*0014*/ 	.byte	0x00, 0xf0, 0x61, 0x08


	//----- nvinfo : EIATTR_KPARAM_INFO
	.align		4
.L_1705:
        /*0018*/ 	.byte	0x04, 0x17
        /*001a*/ 	.short	(.L_1707 - .L_1706)
.L_1706:
        /*001c*/ 	.word	0x00000000
        /*0020*/ 	.short	0x0000
        /*0022*/ 	.short	0x0000
        /*0024*/ 	.byte	0x00, 0xf0, 0x11, 0x00


	//----- nvinfo : EIATTR_SPARSE_MMA_MASK
	.align		4
.L_1707:
        /*0028*/ 	.byte	0x03, 0x50
        /*002a*/ 	.short	0x0000


	//----- nvinfo : EIATTR_MAXREG_COUNT
	.align		4
        /*002c*/ 	.byte	0x03, 0x1b
        /*002e*/ 	.short	0x0080


	//----- nvinfo : EIATTR_EXTERNS
	.align		4
        /*0030*/ 	.byte	0x04, 0x0f
        /*0032*/ 	.short	(.L_1709 - .L_1708)


	//   ....[0]....
	.align		4
.L_1708:
        /*0034*/ 	.word	index@(__assertfail)


	//----- nvinfo : EIATTR_MERCURY_ISA_VERSION
	.align		4
.L_1709:
        /*0038*/ 	.byte	0x03, 0x5f
        /*003a*/ 	.short	0x0101


	//----- nvinfo : EIATTR_VRC_CTA_INIT_COUNT
	.align		4
        /*003c*/ 	.byte	0x02, 0x4a
	.zero		1
	.zero		1


	//----- nvinfo : EIATTR_SYSCALL_OFFSETS
	.align		4
        /*0040*/ 	.byte	0x04, 0x46
        /*0042*/ 	.short	(.L_1711 - .L_1710)


	//   ....[0]....
.L_1710:
        /*0044*/ 	.word	0x000020d0


	//   ....[1]....
        /*0048*/ 	.word	0x00002ed0


	//   ....[2]....
        /*004c*/ 	.word	0x000050e0


	//   ....[3]....
        /*0050*/ 	.word	0x00005d40


	//   ....[4]....
        /*0054*/ 	.word	0x00008060


	//   ....[5]....
        /*0058*/ 	.word	0x00008cc0


	//   ....[6]....
        /*005c*/ 	.word	0x0000aff0


	//   ....[7]....
        /*0060*/ 	.word	0x0000bc20


	//----- nvinfo : EIATTR_EXIT_INSTR_OFFSETS
	.align		4
.L_1711:
        /*0064*/ 	.byte	0x04, 0x1c
        /*0066*/ 	.short	(.L_1713 - .L_1712)


	//   ....[0]....
.L_1712:
        /*0068*/ 	.word	0x00008f70


	//   ....[1]....
        /*006c*/ 	.word	0x0000b1a0


	//   ....[2]....
        /*0070*/ 	.word	0x0000b1e0


	//   ....[3]....
        /*0074*/ 	.word	0x0000b270


	//   ....[4]....
        /*0078*/ 	.word	0x0000b2a0


	//   ....[5]....
        /*007c*/ 	.word	0x0000b2d0


	//   ....[6]....
        /*0080*/ 	.word	0x0000b350


	//   ....[7]....
        /*0084*/ 	.word	0x0000b380


	//   ....[8]....
        /*0088*/ 	.word	0x0000b410


	//   ....[9]....
        /*008c*/ 	.word	0x0000b450


	//   ....[10]....
        /*0090*/ 	.word	0x0000b490


	//   ....[11]....
        /*0094*/ 	.word	0x0000b560


	//   ....[12]....
        /*0098*/ 	.word	0x0000b6c0


	//   ....[13]....
        /*009c*/ 	.word	0x0000b820


	//   ....[14]....
        /*00a0*/ 	.word	0x0000b970


	//   ....[15]....
        /*00a4*/ 	.word	0x0000b9a0


	//   ....[16]....
        /*00a8*/ 	.word	0x0000b9d0


	//   ....[17]....
        /*00ac*/ 	.word	0x0000ba70


	//   ....[18]....
        /*00b0*/ 	.word	0x0000bac0


	//   ....[19]....
        /*00b4*/ 	.word	0x0000bc30


	//   ....[20]....
        /*00b8*/ 	.word	0x0000bd30


	//   ....[21]....
        /*00bc*/ 	.word	0x0000be60


	//   ....[22]....
        /*00c0*/ 	.word	0x0000be90


	//----- nvinfo : EIATTR_MAX_THREADS
	.align		4
.L_1713:
        /*00c4*/ 	.byte	0x04, 0x05
        /*00c6*/ 	.short	(.L_1715 - .L_1714)
.L_1714:
        /*00c8*/ 	.word	0x00000080
        /*00cc*/ 	.word	0x00000001
        /*00d0*/ 	.word	0x00000001


	//----- nvinfo : EIATTR_CRS_STACK_SIZE
	.align		4
.L_1715:
        /*00d4*/ 	.byte	0x04, 0x1e
        /*00d6*/ 	.short	(.L_1717 - .L_1716)
.L_1716:
        /*00d8*/ 	.word	0x00000000


	//----- nvinfo : EIATTR_CBANK_PARAM_SIZE
	.align		4
.L_1717:
        /*00dc*/ 	.byte	0x03, 0x19
        /*00de*/ 	.short	0x0220


	//----- nvinfo : EIATTR_PARAM_CBANK
	.align		4
        /*00e0*/ 	.byte	0x04, 0x0a
        /*00e2*/ 	.short	(.L_1719 - .L_1718)
	.align		4
.L_1718:
        /*00e4*/ 	.word	index@(.nv.constant0._ZN2at6native18elementwise_kernelILi128ELi4EZNS0_15gpu_kernel_implIZZZNS0_61_GLOBAL__N__132982cb_23_ActivationSiluKernel_cu_9e10b42f_311311silu_kernelERNS_18TensorIteratorBaseEENKUlvE_clEvENKUlvE0_clEvEUlfE_EEvS5_RKT_EUliE_EEviT1_)
        /*00e8*/ 	.short	0x0380
        /*00ea*/ 	.short	0x0220


	//----- nvinfo : EIATTR_SW_WAR
	.align		4
.L_1719:
        /*00ec*/ 	.byte	0x04, 0x36
        /*00ee*/ 	.short	(.L_1721 - .L_1720)
.L_1720:
        /*00f0*/ 	.word	0x00000008
.L_1721:


//--------------------- .nv.info._ZN2at6native27unrolled_elementwise_kernelIZZZNS0_61_GLOBAL__N__132982cb_23_ActivationSiluKernel_cu_9e10b42f_311311silu_kernelERNS_18TensorIteratorBaseEENKUlvE_clEvENKUlvE0_clEvEUlfE_St5arrayIPcLm2EELi4E23TrivialOffsetCalculatorILi1EjESC_NS0_6memory12LoadWithCastILi1EEENSD_13StoreWithCastILi1EEEEEviT_T0_T2_T3_T4_T5_ --------------------------
	.section	.nv.info._ZN2at6native27unrolled_elementwise_kernelIZZZNS0_61_GLOBAL__N__132982cb_23_ActivationSiluKernel_cu_9e10b42f_311311silu_kernelERNS_18TensorIteratorBaseEENKUlvE_clEvENKUlvE0_clEvEUlfE_St5arrayIPcLm2EELi4E23TrivialOffsetCalculatorILi1EjESC_NS0_6memory12LoadWithCastILi1EEENSD_13StoreWithCastILi1EEEEEviT_T0_T2_T3_T4_T5_,"",@"SHT_CUDA_INFO"
	.sectionflags	@""
	.align	4


	//----- nvinfo : EIATTR_CUDA_API_VERSION
	.align		4
        /*0000*/ 	.byte	0x04, 0x37
        /*0002*/ 	.short	(.L_1723 - .L_1722)
.L_1722:
        /*0004*/ 	.word	0x00000082


	//----- nvinfo : EIATTR_KPARAM_INFO
	.align		4
.L_1723:
        /*0008*/ 	.byte	0x04, 0x17
        /*000a*/ 	.short	(.L_1725 - .L_1724)
.L_1724:
        /*000c*/ 	.word	0x00000000
        /*0010*/ 	.short	0x0006
        /*0012*/ 	.short	0x0024
        /*0014*/ 	.byte	0x00, 0xf0, 0x21, 0x00


	//----- nvinfo : EIATTR_KPARAM_INFO
	.align		4
.L_1725:
        /*0018*/ 	.byte	0x04, 0x17
        /*001a*/ 	.short	(.L_1727 - .L_1726)
.L_1726:
        /*001c*/ 	.word	0x00000000
        /*0020*/ 	.short	0x0005
        /*0022*/ 	.short	0x001c
        /*0024*/ 	.byte	0x00, 0xf0, 0x21, 0x00


	//----- nvinfo : EIATTR_KPARAM_INFO
	.align		4
.L_1727:
        /*0028*/ 	.byte	0x04, 0x17
        /*002a*/ 	.short	(.L_1729 - .L_1728)
.L_1728:
        /*002c*/ 	.word	0x00000000
        /*0030*/ 	.short	0x0004
        /*0032*/ 	.short	0x0019
        /*0034*/ 	.byte	0x00, 0xf0, 0x05, 0x00


	//----- nvinfo : EIATTR_KPARAM_INFO
	.align		4
.L_1729:
        /*0038*/ 	.byte	0x04, 0x17
        /*003a*/ 	.short	(.L_1731 - .L_1730)
.L_1730:
        /*003c*/ 	.word	0x00000000
        /*0040*/ 	.short	0x0003
        /*0042*/ 	.short	0x0018
        /*0044*/ 	.byte	0x00, 0xf0, 0x05, 0x00


	//----- nvinfo : EIATTR_KPARAM_INFO
	.align		4
.L_1731:
        /*0048*/ 	.byte	0x04, 0x17
        /*004a*/ 	.short	(.L_1733 - .L_1732)
.L_1732:
        /*004c*/ 	.word	0x00000000
        /*0050*/ 	.short	0x0002
        /*0052*/ 	.short	0x0008
        /*0054*/ 	.byte	0x00, 0xf0, 0x41, 0x00


	//----- nvinfo : EIATTR_KPARAM_INFO
	.align		4
.L_1733:
        /*0058*/ 	.byte	0x04, 0x17
        /*005a*/ 	.short	(.L_1735 - .L_1734)
.L_1734:
        /*005c*/ 	.word	0x00000000
        /*0060*/ 	.short	0x0001
        /*0062*/ 	.short	0x0004
        /*0064*/ 	.byte	0x00, 0xf0, 0x05, 0x00


	//----- nvinfo : EIATTR_KPARAM_INFO
	.align		4
.L_1735:
        /*0068*/ 	.byte	0x04, 0x17
        /*006a*/ 	.short	(.L_1737 - .L_1736)
.L_1736:
        /*006c*/ 	.word	0x00000000
        /*0070*/ 	.short	0x0000
        /*0072*/ 	.short	0x0000
        /*0074*/ 	.byte	0x00, 0xf0, 0x11, 0x00


	//----- nvinfo : EIATTR_SPARSE_MMA_MASK
	.align		4
.L_1737:
        /*0078*/ 	.byte	0x03, 0x50
        /*007a*/ 	.short	0x0000


	//----- nvinfo : EIATTR_MAXREG_COUNT
	.align		4
        /*007c*/ 	.byte	0x03, 0x1b
        /*007e*/ 	.short	0x00ff


	//----- nvinfo : EIATTR_EXTERNS
	.align		4
        /*0080*/ 	.byte	0x04, 0x0f
        /*0082*/ 	.short	(.L_1739 - .L_1738)


	//   ....[0]....
	.align		4
.L_1738:
        /*0084*/ 	.word	index@(__assertfail)


	//----- nvinfo : EIATTR_MERCURY_ISA_VERSION
	.align		4
.L_1739:
        /*0088*/ 	.byte	0x03, 0x5f
        /*008a*/ 	.short	0x0101


	//----- nvinfo : EIATTR_VRC_CTA_INIT_COUNT
	.align		4
        /*008c*/ 	.byte	0x02, 0x4a
	.zero		1
	.zero		1


	//----- nvinfo : EIATTR_SYSCALL_OFFSETS
	.align		4
        /*0090*/ 	.byte	0x04, 0x46
        /*0092*/ 	.short	(.L_1741 - .L_1740)


	//   ....[0]....
.L_1740:
        /*0094*/ 	.word	0x00000de0


	//   ....[1]....
        /*0098*/ 	.word	0x00001cf0


	//   ....[2]....
        /*009c*/ 	.word	0x00002b70


	//   ....[3]....
        /*00a0*/ 	.word	0x000039c0


	//   ....[4]....
        /*00a4*/ 	.word	0x00004a20


	//   ....[5]....
        /*00a8*/ 	.word	0x000057c0


	//   ....[6]....
        /*00ac*/ 	.word	0x00006620


	//   ....[7]....
        /*00b0*/ 	.word	0x00007480


	//----- nvinfo : EIATTR_EXIT_INSTR_OFFSETS
	.align		4
.L_1741:
        /*00b4*/ 	.byte	0x04, 0x1c
        /*00b6*/ 	.short	(.L_1743 - .L_1742)


	//   ....[0]....
.L_1742:
        /*00b8*/ 	.word	0x000068c0


	//   ....[1]....
        /*00bc*/ 	.word	0x00006a00


	//   ....[2]....
        /*00c0*/ 	.word	0x00006a40


	//   ....[3]....
        /*00c4*/ 	.word	0x00006ad0


	//   ....[4]....
        /*00c8*/ 	.word	0x00006b00


	//   ....[5]....
        /*00cc*/ 	.word	0x00006b30


	//   ....[6]....
        /*00d0*/ 	.word	0x00006bb0


	//   ....[7]....
        /*00d4*/ 	.word	0x00006be0


	//   ....[8]....
        /*00d8*/ 	.word	0x00006c70


	//   ....[9]....
        /*00dc*/ 	.word	0x00006cb0


	//   ....[10]....
        /*00e0*/ 	.word	0x00006cf0


	//   ....[11]....
        /*00e4*/ 	.word	0x00006dc0


	//   ....[12]....
        /*00e8*/ 	.word	0x00006f20


	//   ....[13]....
        /*00ec*/ 	.word	0x00007080


	//   ....[14]....
        /*00f0*/ 	.word	0x000071d0


	//   ....[15]....
        /*00f4*/ 	.word	0x00007200


	//   ....[16]....
        /*00f8*/ 	.word	0x00007230


	//   ....[17]....
        /*00fc*/ 	.word	0x000072d0


	//   ....[18]....
        /*0100*/ 	.word	0x00007320


	//   ....[19]....
        /*0104*/ 	.word	0x00007490


	//   ....[20]....
        /*0108*/ 	.word	0x00007590


	//   ....[21]....
        /*010c*/ 	.word	0x000076c0


	//   ....[22]....
        /*0110*/ 	.word	0x000076f0


	//----- nvinfo : EIATTR_MAX_THREADS
	.align		4
.L_1743:
        /*0114*/ 	.byte	0x04, 0x05
        /*0116*/ 	.short	(.L_1745 - .L_1744)
.L_1744:
        /*0118*/ 	.word	0x00000080
        /*011c*/ 	.word	0x00000001
        /*0120*/ 	.word	0x00000001


	//----- nvinfo : EIATTR_CRS_STACK_SIZE
	.align		4
.L_1745:
        /*0124*/ 	.byte	0x04, 0x1e
        /*0126*/ 	.short	(.L_1747 - .L_1746)
.L_1746:
        /*0128*/ 	.word	0x00000000


	//----- nvinfo : EIATTR_CBANK_PARAM_SIZE
	.align		4
.L_1747:
        /*012c*/ 	.byte	0x03, 0x19
        /*012e*/ 	.short	0x002c


	//----- nvinfo : EIATTR_PARAM_CBANK
	.align		4
        /*0130*/ 	.byte	0x04, 0x0a
        /*0132*/ 	.short	(.L_1749 - .L_1748)
	.align		4
.L_1748:
        /*0134*/ 	.word	index@(.nv.constant0._ZN2at6native27unrolled_elementwise_kernelIZZZNS0_61_GLOBAL__N__132982cb_23_ActivationSiluKernel_cu_9e10b42f_311311silu_kernelERNS_18TensorIteratorBaseEENKUlvE_clEvENKUlvE0_clEvEUlfE_St5arrayIPcLm2EELi4E23TrivialOffsetCalculatorILi1EjESC_NS0_6memory12LoadWithCastILi1EEENSD_13StoreWithCastILi1EEEEEviT_T0_T2_T3_T4_T5_)
        /*0138*/ 	.short	0x0380
        /*013a*/ 	.short	0x002c


	//----- nvinfo : EIATTR_SW_WAR
	.align		4
.L_1749:
        /*013c*/ 	.byte	0x04, 0x36
        /*013e*/ 	.short	(.L_1751 - .L_1750)
.L_1750:
        /*0140*/ 	.word	0x00000008
.L_1751:


//--------------------- .nv.info._ZN2at6native18elementwise_kernelILi128ELi2EZNS0_22gpu_kernel_impl_nocastIZZZNS0_61_GLOBAL__N__132982cb_23_ActivationSiluKernel_cu_9e10b42f_311311silu_kernelERNS_18TensorIteratorBaseEENKUlvE_clEvENKUlvE0_clEvEUlfE_EEvS5_RKT_EUliE_EEviT1_ --------------------------
	.section	.nv.info._ZN2at6native18elementwise_kernelILi128ELi2EZNS0_22gpu_kernel_impl_nocastIZZZNS0_61_GLOBAL__N__132982cb_23_ActivationSiluKernel_cu_9e10b42f_311311silu_kernelERNS_18TensorIteratorBaseEENKUlvE_clEvENKUlvE0_clEvEUlfE_EEvS5_RKT_EUliE_EEviT1_,"",@"SHT_CUDA_INFO"
	.sectionflags	@""
	.align	4


	//----- nvinfo : EIATTR_CUDA_API_VERSION
	.align		4
        /*0000*/ 	.byte	0x04, 0x37
        /*0002*/ 	.short	(.L_1753 - .L_1752)
.L_1752:
        /*0004*/ 	.word	0x00000082


	//----- nvinfo : EIATTR_KPARAM_INFO
	.align		4
.L_1753:
        /*0008*/ 	.byte	0x04, 0x17
        /*000a*/ 	.short	(.L_1755 - .L_1754)
.L_1754:
        /*000c*/ 	.word	0x00000000
        /*0010*/ 	.short	0x0001
        /*0012*/ 	.short	0x0008
        /*0014*/ 	.byte	0x00, 0xf0, 0x61, 0x08


	//----- nvinfo : EIATTR_KPARAM_INFO
	.align		4
.L_1755:
        /*0018*/ 	.byte	0x04, 0x17
        /*001a*/ 	.short	(.L_1757 - .L_1756)
.L_1756:
        /*001c*/ 	.word	0x00000000
        /*0020*/ 	.short	0x0000
        /*0022*/ 	.short	0x0000
        /*0024*/ 	.byte	0x00, 0xf0, 0x11, 0x00


	//----- nvinfo : EIATTR_SPARSE_MMA_MASK
	.align		4
.L_1757:
        /*0028*/ 	.byte	0x03, 0x50
        /*002a*/ 	.short	0x0000


	//----- nvinfo : EIATTR_MAXREG_COUNT
	.align		4
        /*002c*/ 	.byte	0x03, 0x1b
        /*002e*/ 	.short	0x0080


	//----- nvinfo : EIATTR_MERCURY_ISA_VERSION
	.align		4
        /*0030*/ 	.byte	0x03, 0x5f
        /*0032*/ 	.short	0x0101


	//----- nvinfo : EIATTR_VRC_CTA_INIT_COUNT
	.align		4
        /*0034*/ 	.byte	0x02, 0x4a
	.zero		1
	.zero		1


	//----- nvinfo : EIATTR_EXIT_INSTR_OFFSETS
	.align		4
        /*0038*/ 	.byte	0x04, 0x1c
        /*003a*/ 	.short	(.L_1759 - .L_1758)


	//   ....[0]....
.L_1758:
        /*003c*/ 	.word	0x00000190


	//   ....[1]....
        /*0040*/ 	.word	0x00000230


	//   ....[2]....
        /*0044*/ 	.word	0x00001640


	//   ....[3]....
        /*0048*/ 	.word	0x000029b0


	//----- nvinfo : EIATTR_MAX_THREADS
	.align		4
.L_1759:
        /*004c*/ 	.byte	0x04, 0x05
        /*004e*/ 	.short	(.L_1761 - .L_1760)
.L_1760:
        /*0050*/ 	.word	0x00000080
        /*0054*/ 	.word	0x00000001
        /*0058*/ 	.word	0x00000001


	//----- nvinfo : EIATTR_CRS_STACK_SIZE
	.align		4
.L_1761:
        /*005c*/ 	.byte	0x04, 0x1e
        /*005e*/ 	.short	(.L_1763 - .L_1762)
.L_1762:
        /*0060*/ 	.word	0x00000000


	//----- nvinfo : EIATTR_CBANK_PARAM_SIZE
	.align		4
.L_1763:
        /*0064*/ 	.byte	0x03, 0x19
        /*0066*/ 	.short	0x0220


	//----- nvinfo : EIATTR_PARAM_CBANK
	.align		4
        /*0068*/ 	.byte	0x04, 0x0a
        /*006a*/ 	.short	(.L_1765 - .L_1764)
	.align		4
.L_1764:
        /*006c*/ 	.word	index@(.nv.constant0._ZN2at6native18elementwise_kernelILi128ELi2EZNS0_22gpu_kernel_impl_nocastIZZZNS0_61_GLOBAL__N__132982cb_23_ActivationSiluKernel_cu_9e10b42f_311311silu_kernelERNS_18TensorIteratorBaseEENKUlvE_clEvENKUlvE0_clEvEUlfE_EEvS5_RKT_EUliE_EEviT1_)
        /*0070*/ 	.short	0x0380
        /*0072*/ 	.short	0x0220


	//----- nvinfo : EIATTR_SW_WAR
	.align		4
.L_1765:
        /*0074*/ 	.byte	0x04, 0x36
        /*0076*/ 	.short	(.L_1767 - .L_1766)
.L_1766:
        /*0078*/ 	.word	0x00000008
.L_1767:


//--------------------- .nv.info._ZN2at6native27unrolled_elementwise_kernelIZZZNS0_61_GLOBAL__N__132982cb_23_ActivationSiluKernel_cu_9e10b42f_311311silu_kernelERNS_18TensorIteratorBaseEENKUlvE_clEvENKUlvE0_clEvEUlfE_St5arrayIPcLm2EELi4E23TrivialOffsetCalculatorILi1EjESC_NS0_6memory15LoadWithoutCastENSD_16StoreWithoutCastEEEviT_T0_T2_T3_T4_T5_ --------------------------
	.section	.nv.info._ZN2at6native27unrolled_elementwise_kernelIZZZNS0_61_GLOBAL__N__132982cb_23_ActivationSiluKernel_cu_9e10b42f_311311silu_kernelERNS_18TensorIteratorBaseEENKUlvE_clEvENKUlvE0_clEvEUlfE_St5arrayIPcLm2EELi4E23TrivialOffsetCalculatorILi1EjESC_NS0_6memory15LoadWithoutCastENSD_16StoreWithoutCastEEEviT_T0_T2_T3_T4_T5_,"",@"SHT_CUDA_INFO"
	.sectionflags	@""
	.align	4


	//----- nvinfo : EIATTR_CUDA_API_VERSION
	.align		4
        /*0000*/ 	.byte	0x04, 0x37
        /*0002*/ 	.short	(.L_1769 - .L_1768)
.L_1768:
        /*0004*/ 	.word	0x00000082


	//----- nvinfo : EIATTR_KPARAM_INFO
	.align		4
.L_1769:
        /*0008*/ 	.byte	0x04, 0x17
        /*000a*/ 	.short	(.L_1771 - .L_1770)
.L_1770:
        /*000c*/ 	.word	0x00000000
        /*0010*/ 	.short	0x0006
        /*0012*/ 	.short	0x001b
        /*0014*/ 	.byte	0x00, 0xf0, 0x05, 0x00


	//----- nvinfo : EIATTR_KPARAM_INFO
	.align		4
.L_1771:
        /*0018*/ 	.byte	0x04, 0x17
        /*001a*/ 	.short	(.L_1773 - .L_1772)
.L_1772:
        /*001c*/ 	.word	0x00000000
        /*0020*/ 	.short	0x0005
        /*0022*/ 	.short	0x001a
        /*0024*/ 	.byte	0x00, 0xf0, 0x05, 0x00


	//----- nvinfo : EIATTR_KPARAM_INFO
	.align		4
.L_1773:
        /*0028*/ 	.byte	0x04, 0x17
        /*002a*/ 	.short	(.L_1775 - .L_1774)
.L_1774:
        /*002c*/ 	.word	0x00000000
        /*0030*/ 	.short	0x0004
        /*0032*/ 	.short	0x0019
        /*0034*/ 	.byte	0x00, 0xf0, 0x05, 0x00


	//----- nvinfo : EIATTR_KPARAM_INFO
	.align		4
.L_1775:
        /*0038*/ 	.byte	0x04, 0x17
        /*003a*/ 	.short	(.L_1777 - .L_1776)
.L_1776:
        /*003c*/ 	.word	0x00000000
        /*0040*/ 	.short	0x0003
        /*0042*/ 	.short	0x0018
        /*0044*/ 	.byte	0x00, 0xf0, 0x05, 0x00


	//----- nvinfo : EIATTR_KPARAM_INFO
	.align		4
.L_1777:
        /*0048*/ 	.byte	0x04, 0x17
        /*004a*/ 	.short	(.L_1779 - .L_1778)
.L_1778:
        /*004c*/ 	.word	0x00000000
        /*0050*/ 	.short	0x0002
        /*0052*/ 	.short	0x0008
        /*0054*/ 	.byte	0x00, 0xf0, 0x41, 0x00


	//----- nvinfo : EIATTR_KPARAM_INFO
	.align		4
.L_1779:
        /*0058*/ 	.byte	0x04, 0x17
        /*005a*/ 	.short	(.L_1781 - .L_1780)
.L_1780:
        /*005c*/ 	.word	0x00000000
        /*0060*/ 	.short	0x0001
        /*0062*/ 	.short	0x0004
        /*0064*/ 	.byte	0x00, 0xf0, 0x05, 0x00


	//----- nvinfo : EIATTR_KPARAM_INFO
	.align		4
.L_1781:
        /*0068*/ 	.byte	0x04, 0x17
        /*006a*/ 	.short	(.L_1783 - .L_1782)
.L_1782:
        /*006c*/ 	.word	0x00000000
        /*0070*/ 	.short	0x0000
        /*0072*/ 	.short	0x0000
        /*0074*/ 	.byte	0x00, 0xf0, 0x11, 0x00


	//----- nvinfo : EIATTR_SPARSE_MMA_MASK
	.align		4
.L_1783:
        /*0078*/ 	.byte	0x03, 0x50
        /*007a*/ 	.short	0x0000


	//----- nvinfo : EIATTR_MAXREG_COUNT
	.align		4
        /*007c*/ 	.byte	0x03, 0x1b
        /*007e*/ 	.short	0x00ff


	//----- nvinfo : EIATTR_MERCURY_ISA_VERSION
	.align		4
        /*0080*/ 	.byte	0x03, 0x5f
        /*0082*/ 	.short	0x0101


	//----- nvinfo : EIATTR_VRC_CTA_INIT_COUNT
	.align		4
        /*0084*/ 	.byte	0x02, 0x4a
	.zero		1
	.zero		1


	//----- nvinfo : EIATTR_EXIT_INSTR_OFFSETS
	.align		4
        /*0088*/ 	.byte	0x04, 0x1c
        /*008a*/ 	.short	(.L_1785 - .L_1784)


	//   ....[0]....
.L_1784:
        /*008c*/ 	.word	0x000004d0


	//   ....[1]....
        /*0090*/ 	.word	0x00000550


	//----- nvinfo : EIATTR_MAX_THREADS
	.align		4
.L_1785:
        /*0094*/ 	.byte	0x04, 0x05
        /*0096*/ 	.short	(.L_1787 - .L_1786)
.L_1786:
        /*0098*/ 	.word	0x00000080
        /*009c*/ 	.word	0x00000001
        /*00a0*/ 	.word	0x00000001


	//----- nvinfo : EIATTR_CRS_STACK_SIZE
	.align		4
.L_1787:
        /*00a4*/ 	.byte	0x04, 0x1e
        /*00a6*/ 	.short	(.L_1789 - .L_1788)
.L_1788:
        /*00a8*/ 	.word	0x00000000


	//----- nvinfo : EIATTR_CBANK_PARAM_SIZE
	.align		4
.L_1789:
        /*00ac*/ 	.byte	0x03, 0x19
        /*00ae*/ 	.short	0x001c


	//----- nvinfo : EIATTR_PARAM_CBANK
	.align		4
        /*00b0*/ 	.byte	0x04, 0x0a
        /*00b2*/ 	.short	(.L_1791 - .L_1790)
	.align		4
.L_1790:
        /*00b4*/ 	.word	index@(.nv.constant0._ZN2at6native27unrolled_elementwise_kernelIZZZNS0_61_GLOBAL__N__132982cb_23_ActivationSiluKernel_cu_9e10b42f_311311silu_kernelERNS_18TensorIteratorBaseEENKUlvE_clEvENKUlvE0_clEvEUlfE_St5arrayIPcLm2EELi4E23TrivialOffsetCalculatorILi1EjESC_NS0_6memory15LoadWithoutCastENSD_16StoreWithoutCastEEEviT_T0_T2_T3_T4_T5_)
        /*00b8*/ 	.short	0x0380
        /*00ba*/ 	.short	0x001c


	//----- nvinfo : EIATTR_SW_WAR
	.align		4
.L_1791:
        /*00bc*/ 	.byte	0x04, 0x36
        /*00be*/ 	.short	(.L_1793 - .L_1792)
.L_1792:
        /*00c0*/ 	.word	0x00000008
.L_1793:


//--------------------- .nv.info._ZN2at6native29vectorized_elementwise_kernelILi2EZZZNS0_61_GLOBAL__N__132982cb_23_ActivationSiluKernel_cu_9e10b42f_311311silu_kernelERNS_18TensorIteratorBaseEENKUlvE_clEvENKUlvE0_clEvEUlfE_St5arrayIPcLm2EEEEviT0_T1_ --------------------------
	.section	.nv.info._ZN2at6native29vectorized_elementwise_kernelILi2EZZZNS0_61_GLOBAL__N__132982cb_23_ActivationSiluKernel_cu_9e10b42f_311311silu_kernelERNS_18TensorIteratorBaseEENKUlvE_clEvENKUlvE0_clEvEUlfE_St5arrayIPcLm2EEEEviT0_T1_,"",@"SHT_CUDA_INFO"
	.sectionflags	@""
	.align	4


	//----- nvinfo : EIATTR_CUDA_API_VERSION
	.align		4
        /*0000*/ 	.byte	0x04, 0x37
        /*0002*/ 	.short	(.L_1795 - .L_1794)
.L_1794:
        /*0004*/ 	.word	0x00000082


	//----- nvinfo : EIATTR_KPARAM_INFO
	.align		4
.L_1795:
        /*0008*/ 	.byte	0x04, 0x17
        /*000a*/ 	.short	(.L_1797 - .L_1796)
.L_1796:
        /*000c*/ 	.word	0x00000000
        /*0010*/ 	.short	0x0002
        /*0012*/ 	.short	0x0008
        /*0014*/ 	.byte	0x00, 0xf0, 0x41, 0x00


	//----- nvinfo : EIATTR_KPARAM_INFO
	.align		4
.L_1797:
        /*0018*/ 	.byte	0x04, 0x17
        /*001a*/ 	.short	(.L_1799 - .L_1798)
.L_1798:
        /*001c*/ 	.word	0x00000000
        /*0020*/ 	.short	0x0001
        /*0022*/ 	.short	0x0004
        /*0024*/ 	.byte	0x00, 0xf0, 0x05, 0x00


	//----- nvinfo : EIATTR_KPARAM_INFO
	.align		4
.L_1799:
        /*0028*/ 	.byte	0x04, 0x17
        /*002a*/ 	.short	(.L_1801 - .L_1800)
.L_1800:
        /*002c*/ 	.word	0x00000000
        /*0030*/ 	.short	0x0000
        /*0032*/ 	.short	0x0000
        /*0034*/ 	.byte	0x00, 0xf0, 0x11, 0x00


	//----- nvinfo : EIATTR_SPARSE_MMA_MASK
	.align		4
.L_1801:
        /*0038*/ 	.byte	0x03, 0x50
        /*003a*/ 	.short	0x0000


	//----- nvinfo : EIATTR_MAXREG_COUNT
	.align		4
        /*003c*/ 	.byte	0x03, 0x1b
        /*003e*/ 	.short	0x00ff


	//----- nvinfo : EIATTR_MERCURY_ISA_VERSION
	.align		4
        /*0040*/ 	.byte	0x03, 0x5f
        /*0042*/ 	.short	0x0101


	//----- nvinfo : EIATTR_VRC_CTA_INIT_COUNT
	.align		4
        /*0044*/ 	.byte	0x02, 0x4a
	.zero		1
	.zero		1


	//----- nvinfo : EIATTR_EXIT_INSTR_OFFSETS
	.align		4
        /*0048*/ 	.byte	0x04, 0x1c
        /*004a*/ 	.short	(.L_1803 - .L_1802)


	//   ....[0]....
.L_1802:
        /*004c*/ 	.word	0x00000ad0


	//   ....[1]....
        /*0050*/ 	.word	0x00000b20


	//   ....[2]....
        /*0054*/ 	.word	0x00000ea0


	//----- nvinfo : EIATTR_MAX_THREADS
	.align		4
.L_1803:
        /*0058*/ 	.byte	0x04, 0x05
        /*005a*/ 	.short	(.L_1805 - .L_1804)
.L_1804:
        /*005c*/ 	.word	0x00000080
        /*0060*/ 	.word	0x00000001
        /*0064*/ 	.word	0x00000001


	//----- nvinfo : EIATTR_CRS_STACK_SIZE
	.align		4
.L_1805:
        /*0068*/ 	.byte	0x04, 0x1e
        /*006a*/ 	.short	(.L_1807 - .L_1806)
.L_1806:
        /*006c*/ 	.word	0x00000000


	//----- nvinfo : EIATTR_CBANK_PARAM_SIZE
	.align		4
.L_1807:
        /*0070*/ 	.byte	0x03, 0x19
        /*0072*/ 	.short	0x0018


	//----- nvinfo : EIATTR_PARAM_CBANK
	.align		4
        /*0074*/ 	.byte	0x04, 0x0a
        /*0076*/ 	.short	(.L_1809 - .L_1808)
	.align		4
.L_1808:
        /*0078*/ 	.word	index@(.nv.constant0._ZN2at6native29vectorized_elementwise_kernelILi2EZZZNS0_61_GLOBAL__N__132982cb_23_ActivationSiluKernel_cu_9e10b42f_311311silu_kernelERNS_18TensorIteratorBaseEENKUlvE_clEvENKUlvE0_clEvEUlfE_St5arrayIPcLm2EEEEviT0_T1_)
        /*007c*/ 	.short	0x0380
        /*007e*/ 	.short	0x0018


	//----- nvinfo : EIATTR_SW_WAR
	.align		4
.L_1809:
        /*0080*/ 	.byte	0x04, 0x36
        /*0082*/ 	.short	(.L_1811 - .L_1810)
.L_1810:
        /*0084*/ 	.word	0x00000008
.L_1811:


//--------------------- .nv.info._ZN2at6native29vectorized_elementwise_kernelILi4EZZZNS0_61_GLOBAL__N__132982cb_23_ActivationSiluKernel_cu_9e10b42f_311311silu_kernelERNS_18TensorIteratorBaseEENKUlvE_clEvENKUlvE0_clEvEUlfE_St5arrayIPcLm2EEEEviT0_T1_ --------------------------
	.section	.nv.info._ZN2at6native29vectorized_elementwise_kernelILi4EZZZNS0_61_GLOBAL__N__132982cb_23_ActivationSiluKernel_cu_9e10b42f_311311silu_kernelERNS_18TensorIteratorBaseEENKUlvE_clEvENKUlvE0_clEvEUlfE_St5arrayIPcLm2EEEEviT0_T1_,"",@"SHT_CUDA_INFO"
	.sectionflags	@""
	.align	4


	//----- nvinfo : EIATTR_CUDA_API_VERSION
	.align		4
        /*0000*/ 	.byte	0x04, 0x37
        /*0002*/ 	.short	(.L_1813 - .L_1812)
.L_1812:
        /*0004*/ 	.word	0x00000082


	//----- nvinfo : EIATTR_KPARAM_INFO
	.align		4
.L_1813:
        /*0008*/ 	.byte	0x04, 0x17
        /*000a*/ 	.short	(.L_1815 - .L_1814)
.L_1814:
        /*000c*/ 	.word	0x00000000
        /*0010*/ 	.short	0x0002
        /*0012*/ 	.short	0x0008
        /*0014*/ 	.byte	0x00, 0xf0, 0x41, 0x00


	//----- nvinfo : EIATTR_KPARAM_INFO
	.align		4
.L_1815:
        /*0018*/ 	.byte	0x04, 0x17
        /*001a*/ 	.short	(.L_1817 - .L_1816)
.L_1816:
        /*001c*/ 	.word	0x00000000
        /*0020*/ 	.short	0x0001
        /*0022*/ 	.short	0x0004
        /*0024*/ 	.byte	0x00, 0xf0, 0x05, 0x00


	//----- nvinfo : EIATTR_KPARAM_INFO
	.align		4
.L_1817:
        /*0028*/ 	.byte	0x04, 0x17
        /*002a*/ 	.short	(.L_1819 - .L_1818)
.L_1818:
        /*002c*/ 	.word	0x00000000
        /*0030*/ 	.short	0x0000
        /*0032*/ 	.short	0x0000
        /*0034*/ 	.byte	0x00, 0xf0, 0x11, 0x00


	//----- nvinfo : EIATTR_SPARSE_MMA_MASK
	.align		4
.L_1819:
        /*0038*/ 	.byte	0x03, 0x50
        /*003a*/ 	.short	0x0000


	//----- nvinfo : EIATTR_MAXREG_COUNT
	.align		4
        /*003c*/ 	.byte	0x03, 0x1b
        /*003e*/ 	.short	0x00ff


	//----- nvinfo : EIATTR_MERCURY_ISA_VERSION
	.align		4
        /*0040*/ 	.byte	0x03, 0x5f
        /*0042*/ 	.short	0x0101


	//----- nvinfo : EIATTR_VRC_CTA_INIT_COUNT
	.align		4
        /*0044*/ 	.byte	0x02, 0x4a
	.zero		1
	.zero		1


	//----- nvinfo : EIATTR_EXIT_INSTR_OFFSETS
	.align		4
        /*0048*/ 	.byte	0x04, 0x1c
        /*004a*/ 	.short	(.L_1821 - .L_1820)


	//   ....[0]....
.L_1820:
        /*004c*/ 	.word	0x00000ad0


	//   ....[1]....
        /*0050*/ 	.word	0x00000b20


	//   ....[2]....
        /*0054*/ 	.word	0x00000e60


	//----- nvinfo : EIATTR_MAX_THREADS
	.align		4
.L_1821:
        /*0058*/ 	.byte	0x04, 0x05
        /*005a*/ 	.short	(.L_1823 - .L_1822)
.L_1822:
        /*005c*/ 	.word	0x00000080
        /*0060*/ 	.word	0x00000001
        /*0064*/ 	.word	0x00000001


	//----- nvinfo : EIATTR_CRS_STACK_SIZE
	.align		4
.L_1823:
        /*0068*/ 	.byte	0x04, 0x1e
        /*006a*/ 	.short	(.L_1825 - .L_1824)
.L_1824:
        /*006c*/ 	.word	0x00000000


	//----- nvinfo : EIATTR_CBANK_PARAM_SIZE
	.align		4
.L_1825:
        /*0070*/ 	.byte	0x03, 0x19
        /*0072*/ 	.short	0x0018


	//----- nvinfo : EIATTR_PARAM_CBANK
	.align		4
        /*0074*/ 	.byte	0x04, 0x0a
        /*0076*/ 	.short	(.L_1827 - .L_1826)
	.align		4
.L_1826:
        /*0078*/ 	.word	index@(.nv.constant0._ZN2at6native29vectorized_elementwise_kernelILi4EZZZNS0_61_GLOBAL__N__132982cb_23_ActivationSiluKernel_cu_9e10b42f_311311silu_kernelERNS_18TensorIteratorBaseEENKUlvE_clEvENKUlvE0_clEvEUlfE_St5arrayIPcLm2EEEEviT0_T1_)
        /*007c*/ 	.short	0x0380
        /*007e*/ 	.short	0x0018


	//----- nvinfo : EIATTR_SW_WAR
	.align		4
.L_1827:
        /*0080*/ 	.byte	0x04, 0x36
        /*0082*/ 	.short	(.L_1829 - .L_1828)
.L_1828:
        /*0084*/ 	.word	0x00000008
.L_1829:


//--------------------- .nv.info._ZN2at6native29vectorized_elementwise_kernelILi8EZZZNS0_61_GLOBAL__N__132982cb_23_ActivationSiluKernel_cu_9e10b42f_311311silu_kernelERNS_18TensorIteratorBaseEENKUlvE_clEvENKUlvE0_clEvEUlfE_St5arrayIPcLm2EEEEviT0_T1_ --------------------------
	.section	.nv.info._ZN2at6native29vectorized_elementwise_kernelILi8EZZZNS0_61_GLOBAL__N__132982cb_23_ActivationSiluKernel_cu_9e10b42f_311311silu_kernelERNS_18TensorIteratorBaseEENKUlvE_clEvENKUlvE0_clEvEUlfE_St5arrayIPcLm2EEEEviT0_T1_,"",@"SHT_CUDA_INFO"
	.sectionflags	@""
	.align	4


	//----- nvinfo : EIATTR_CUDA_API_VERSION
	.align		4
        /*0000*/ 	.byte	0x04, 0x37
        /*0002*/ 	.short	(.L_1831 - .L_1830)
.L_1830:
        /*0004*/ 	.word	0x00000082


	//----- nvinfo : EIATTR_KPARAM_INFO
	.align		4
.L_1831:
        /*0008*/ 	.byte	0x04, 0x17
        /*000a*/ 	.short	(.L_1833 - .L_1832)
.L_1832:
        /*000c*/ 	.word	0x00000000
        /*0010*/ 	.short	0x0002
        /*0012*/ 	.short	0x0008
        /*0014*/ 	.byte	0x00, 0xf0, 0x41, 0x00


	//----- nvinfo : EIATTR_KPARAM_INFO
	.align		4
.L_1833:
        /*0018*/ 	.byte	0x04, 0x17
        /*001a*/ 	.short	(.L_1835 - .L_1834)
.L_1834:
        /*001c*/ 	.word	0x00000000
        /*0020*/ 	.short	0x0001
        /*0022*/ 	.short	0x0004
        /*0024*/ 	.byte	0x00, 0xf0, 0x05, 0x00


	//----- nvinfo : EIATTR_KPARAM_INFO
	.align		4
.L_1835:
        /*0028*/ 	.byte	0x04, 0x17
        /*002a*/ 	.short	(.L_1837 - .L_1836)
.L_1836:
        /*002c*/ 	.word	0x00000000
        /*0030*/ 	.short	0x0000
        /*0032*/ 	.short	0x0000
        /*0034*/ 	.byte	0x00, 0xf0, 0x11, 0x00


	//----- nvinfo : EIATTR_SPARSE_MMA_MASK
	.align		4
.L_1837:
        /*0038*/ 	.byte	0x03, 0x50
        /*003a*/ 	.short	0x0000


	//----- nvinfo : EIATTR_MAXREG_COUNT
	.align		4
        /*003c*/ 	.byte	0x03, 0x1b
        /*003e*/ 	.short	0x00ff


	//----- nvinfo : EIATTR_MERCURY_ISA_VERSION
	.align		4
        /*0040*/ 	.byte	0x03, 0x5f
        /*0042*/ 	.short	0x0101


	//----- nvinfo : EIATTR_VRC_CTA_INIT_COUNT
	.align		4
        /*0044*/ 	.byte	0x02, 0x4a
	.zero		1
	.zero		1


	//----- nvinfo : EIATTR_EXIT_INSTR_OFFSETS
	.align		4
        /*0048*/ 	.byte	0x04, 0x1c
        /*004a*/ 	.short	(.L_1839 - .L_1838)


	//   ....[0]....
.L_1838:
        /*004c*/ 	.word	0x00000ad0


	//   ....[1]....
        /*0050*/ 	.word	0x00000b20


	//   ....[2]....
        /*0054*/ 	.word	0x00000e40


	//----- nvinfo : EIATTR_MAX_THREADS
	.align		4
.L_1839:
        /*0058*/ 	.byte	0x04, 0x05
        /*005a*/ 	.short	(.L_1841 - .L_1840)
.L_1840:
        /*005c*/ 	.word	0x00000080
        /*0060*/ 	.word	0x00000001
        /*0064*/ 	.word	0x00000001


	//----- nvinfo : EIATTR_CRS_STACK_SIZE
	.align		4
.L_1841:
        /*0068*/ 	.byte	0x04, 0x1e
        /*006a*/ 	.short	(.L_1843 - .L_1842)
.L_1842:
        /*006c*/ 	.word	0x00000000


	//----- nvinfo : EIATTR_CBANK_PARAM_SIZE
	.align		4
.L_1843:
        /*0070*/ 	.byte	0x03, 0x19
        /*0072*/ 	.short	0x0018


	//----- nvinfo : EIATTR_PARAM_CBANK
	.align		4
        /*0074*/ 	.byte	0x04, 0x0a
        /*0076*/ 	.short	(.L_1845 - .L_1844)
	.align		4
.L_1844:
        /*0078*/ 	.word	index@(.nv.constant0._ZN2at6native29vectorized_elementwise_kernelILi8EZZZNS0_61_GLOBAL__N__132982cb_23_ActivationSiluKernel_cu_9e10b42f_311311silu_kernelERNS_18TensorIteratorBaseEENKUlvE_clEvENKUlvE0_clEvEUlfE_St5arrayIPcLm2EEEEviT0_T1_)
        /*007c*/ 	.short	0x0380
        /*007e*/ 	.short	0x0018


	//----- nvinfo : EIATTR_SW_WAR
	.align		4
.L_1845:
        /*0080*/ 	.byte	0x04, 0x36
        /*0082*/ 	.short	(.L_1847 - .L_1846)
.L_1846:
        /*0084*/ 	.word	0x00000008
.L_1847:


//--------------------- .nv.info._ZN2at6native18elementwise_kernelILi128ELi4EZNS0_15gpu_kernel_implIZZZNS0_61_GLOBAL__N__132982cb_23_ActivationSiluKernel_cu_9e10b42f_311311silu_kernelERNS_18TensorIteratorBaseEENKUlvE_clEvENKUlvE_clEvEUldE_EEvS5_RKT_EUliE_EEviT1_ --------------------------
	.section	.nv.info._ZN2at6native18elementwise_kernelILi128ELi4EZNS0_15gpu_kernel_implIZZZNS0_61_GLOBAL__N__132982cb_23_ActivationSiluKernel_cu_9e10b42f_311311silu_kernelERNS_18TensorIteratorBaseEENKUlvE_clEvENKUlvE_clEvEUldE_EEvS5_RKT_EUliE_EEviT1_,"",@"SHT_CUDA_INFO"
	.sectionflags	@""
	.align	4


	//----- nvinfo : EIATTR_CUDA_API_VERSION
	.align		4
        /*0000*/ 	.byte	0x04, 0x37
        /*0002*/ 	.short	(.L_1849 - .L_1848)
.L_1848:
        /*0004*/ 	.word	0x00000082


	//----- nvinfo : EIATTR_KPARAM_INFO
	.align		4
.L_1849:
        /*0008*/ 	.byte	0x04, 0x17
        /*000a*/ 	.short	(.L_1851 - .L_1850)
.L_1850:
        /*000c*/ 	.word	0x00000000
        /*0010*/ 	.short	0x0001
        /*0012*/ 	.short	0x0008
        /*0014*/ 	.byte	0x00, 0xf0, 0x61, 0x08


	//----- nvinfo : EIATTR_KPARAM_INFO
	.align		4
.L_1851:
        /*0018*/ 	.byte	0x04, 0x17
        /*001a*/ 	.short	(.L_1853 - .L_1852)
.L_1852:
        /*001c*/ 	.word	0x00000000
        /*0020*/ 	.short	0x0000
        /*0022*/ 	.short	0x0000
        /*0024*/ 	.byte	0x00, 0xf0, 0x11, 0x00


	//----- nvinfo : EIATTR_SPARSE_MMA_MASK
	.align		4
.L_1853:
        /*0028*/ 	.byte	0x03, 0x50
        /*002a*/ 	.short	0x0000


	//----- nvinfo : EIATTR_MAXREG_COUNT
	.align		4
        /*002c*/ 	.byte	0x03, 0x1b
        /*002e*/ 	.short	0x0080


	//----- nvinfo : EIATTR_EXTERNS
	.align		4
        /*0030*/ 	.byte	0x04, 0x0f
        /*0032*/ 	.short	(.L_1855 - .L_1854)


	//   ....[0]....
	.align		4
.L_1854:
        /*0034*/ 	.word	index@(__assertfail)


	//----- nvinfo : EIATTR_MERCURY_ISA_VERSION
	.align		4
.L_1855:
        /*0038*/ 	.byte	0x03, 0x5f
        /*003a*/ 	.short	0x0101


	//----- nvinfo : EIATTR_VRC_CTA_INIT_COUNT
	.align		4
        /*003c*/ 	.byte	0x02, 0x4a
	.zero		1
	.zero		1


	//----- nvinfo : EIATTR_SYSCALL_OFFSETS
	.align		4
        /*0040*/ 	.byte	0x04, 0x46
        /*0042*/ 	.short	(.L_1857 - .L_1856)


	//   ....[0]....
.L_1856:
        /*0044*/ 	.word	0x00002180


	//   ....[1]....
        /*0048*/ 	.word	0x00003710


	//   ....[2]....
        /*004c*/ 	.word	0x00005a60


	//   ....[3]....
        /*0050*/ 	.word	0x00006d70


	//   ....[4]....
        /*0054*/ 	.word	0x00009270


	//   ....[5]....
        /*0058*/ 	.word	0x0000a580


	//   ....[6]....
        /*005c*/ 	.word	0x0000ca90


	//   ....[7]....
        /*0060*/ 	.word	0x0000dd70


	//----- nvinfo : EIATTR_EXIT_INSTR_OFFSETS
	.align		4
.L_1857:
        /*0064*/ 	.byte	0x04, 0x1c
        /*0066*/ 	.short	(.L_1859 - .L_1858)


	//   ....[0]....
.L_1858:
        /*0068*/ 	.word	0x0000a920


	//   ....[1]....
        /*006c*/ 	.word	0x0000d100


	//   ....[2]....
        /*0070*/ 	.word	0x0000d140


	//   ....[3]....
        /*0074*/ 	.word	0x0000d1d0


	//   ....[4]....
        /*0078*/ 	.word	0x0000d200


	//   ....[5]....
        /*007c*/ 	.word	0x0000d230


	//   ....[6]....
        /*0080*/ 	.word	0x0000d300


	//   ....[7]....
        /*0084*/ 	.word	0x0000d380


	//   ....[8]....
        /*0088*/ 	.word	0x0000d460


	//   ....[9]....
        /*008c*/ 	.word	0x0000d4f0


	//   ....[10]....
        /*0090*/ 	.word	0x0000d510


	//   ....[11]....
        /*0094*/ 	.word	0x0000d5e0


	//   ....[12]....
        /*0098*/ 	.word	0x0000d790


	//   ....[13]....
        /*009c*/ 	.word	0x0000d940


	//   ....[14]....
        /*00a0*/ 	.word	0x0000dae0


	//   ....[15]....
        /*00a4*/ 	.word	0x0000db10


	//   ....[16]....
        /*00a8*/ 	.word	0x0000db40


	//   ....[17]....
        /*00ac*/ 	.word	0x0000dbe0


	//   ....[18]....
        /*00b0*/ 	.word	0x0000dc10


	//   ....[19]....
        /*00b4*/ 	.word	0x0000dd80


	//   ....[20]....
        /*00b8*/ 	.word	0x0000ded0


	//   ....[21]....
        /*00bc*/ 	.word	0x0000e050


	//   ....[22]....
        /*00c0*/ 	.word	0x0000e0d0


	//----- nvinfo : EIATTR_MAX_THREADS
	.align		4
.L_1859:
        /*00c4*/ 	.byte	0x04, 0x05
        /*00c6*/ 	.short	(.L_1861 - .L_1860)
.L_1860:
        /*00c8*/ 	.word	0x00000080
        /*00cc*/ 	.word	0x00000001
        /*00d0*/ 	.word	0x00000001


	//----- nvinfo : EIATTR_CRS_STACK_SIZE
	.align		4
.L_1861:
        /*00d4*/ 	.byte	0x04, 0x1e
        /*00d6*/ 	.short	(.L_1863 - .L_1862)
.L_1862:
        /*00d8*/ 	.word	0x00000000


	//----- nvinfo : EIATTR_CBANK_PARAM_SIZE
	.align		4
.L_1863:
        /*00dc*/ 	.byte	0x03, 0x19
        /*00de*/ 	.short	0x0220


	//----- nvinfo : EIATTR_PARAM_CBANK
	.align		4
        /*00e0*/ 	.byte	0x04, 0x0a
        /*00e2*/ 	.short	(.L_1865 - .L_1864)
	.align		4
.L_1864:
        /*00e4*/ 	.word	index@(.nv.constant0._ZN2at6native18elementwise_kernelILi128ELi4EZNS0_15gpu_kernel_implIZZZNS0_61_GLOBAL__N__132982cb_23_ActivationSiluKernel_cu_9e10b42f_311311silu_kernelERNS_18TensorIteratorBaseEENKUlvE_clEvENKUlvE_clEvEUldE_EEvS5_RKT_EUliE_EEviT1_)
        /*00e8*/ 	.short	0x0380
        /*00ea*/ 	.short	0x0220


	//----- nvinfo : EIATTR_SW_WAR
	.align		4
.L_1865:
        /*00ec*/ 	.byte	0x04, 0x36
        /*00ee*/ 	.short	(.L_1867 - .L_1866)
.L_1866:
        /*00f0*/ 	.word	0x00000008
.L_1867:


//--------------------- .nv.info._ZN2at6native27unrolled_elementwise_kernelIZZZNS0_61_GLOBAL__N__132982cb_23_ActivationSiluKernel_cu_9e10b42f_311311silu_kernelERNS_18TensorIteratorBaseEENKUlvE_clEvENKUlvE_clEvEUldE_St5arrayIPcLm2EELi4E23TrivialOffsetCalculatorILi1EjESC_NS0_6memory12LoadWithCastILi1EEENSD_13StoreWithCastILi1EEEEEviT_T0_T2_T3_T4_T5_ --------------------------
	.section	.nv.info._ZN2at6native27unrolled_elementwise_kernelIZZZNS0_61_GLOBAL__N__132982cb_23_ActivationSiluKernel_cu_9e10b42f_311311silu_kernelERNS_18TensorIteratorBaseEENKUlvE_clEvENKUlvE_clEvEUldE_St5arrayIPcLm2EELi4E23TrivialOffsetCalculatorILi1EjESC_NS0_6memory12LoadWithCastILi1EEENSD_13StoreWithCastILi1EEEEEviT_T0_T2_T3_T4_T5_,"",@"SHT_CUDA_INFO"
	.sectionflags	@""
	.align	4


	//----- nvinfo : EIATTR_CUDA_API_VERSION
	.align		4
        /*0000*/ 	.byte	0x04, 0x37
        /*0002*/ 	.short	(.L_1869 - .L_1868)
.L_1868:
        /*0004*/ 	.word	0x00000082


	//----- nvinfo : EIATTR_KPARAM_INFO
	.align		4
.L_1869:
        /*0008*/ 	.byte	0x04, 0x17
        /*000a*/ 	.short	(.L_1871 - .L_1870)
.L_1870:
        /*000c*/ 	.word	0x00000000
        /*0010*/ 	.short	0x0006
        /*0012*/ 	.short	0x0024
        /*0014*/ 	.byte	0x00, 0xf0, 0x21, 0x00


	//----- nvinfo : EIATTR_KPARAM_INFO
	.align		4
.L_1871:
        /*0018*/ 	.byte	0x04, 0x17
        /*001a*/ 	.short	(.L_1873 - .L_1872)
.L_1872:
        /*001c*/ 	.word	0x00000000
        /*0020*/ 	.short	0x0005
        /*0022*/ 	.short	0x001c
        /*0024*/ 	.byte	0x00, 0xf0, 0x21, 0x00


	//----- nvinfo : EIATTR_KPARAM_INFO
	.align		4
.L_1873:
        /*0028*/ 	.byte	0x04, 0x17
        /*002a*/ 	.short	(.L_1875 - .L_1874)
.L_1874:
        /*002c*/ 	.word	0x00000000
        /*0030*/ 	.short	0x0004
        /*0032*/ 	.short	0x0019
        /*0034*/ 	.byte	0x00, 0xf0, 0x05, 0x00


	//----- nvinfo : EIATTR_KPARAM_INFO
	.align		4
.L_1875:
        /*0038*/ 	.byte	0x04, 0x17
        /*003a*/ 	.short	(.L_1877 - .L_1876)
.L_1876:
        /*003c*/ 	.word	0x00000000
        /*0040*/ 	.short	0x0003
        /*0042*/ 	.short	0x0018
        /*0044*/ 	.byte	0x00, 0xf0, 0x05, 0x00


	//----- nvinfo : EIATTR_KPARAM_INFO
	.align		4
.L_1877:
        /*0048*/ 	.byte	0x04, 0x17
        /*004a*/ 	.short	(.L_1879 - .L_1878)
.L_1878:
        /*004c*/ 	.word	0x00000000
        /*0050*/ 	.short	0x0002
        /*0052*/ 	.short	0x0008
        /*0054*/ 	.byte	0x00, 0xf0, 0x41, 0x00


	//----- nvinfo : EIATTR_KPARAM_INFO
	.align		4
.L_1879:
        /*0058*/ 	.byte	0x04, 0x17
        /*005a*/ 	.short	(.L_1881 - .L_1880)
.L_1880:
        /*005c*/ 	.word	0x00000000
        /*0060*/ 	.short	0x0001
        /*0062*/ 	.short	0x0004
        /*0064*/ 	.byte	0x00, 0xf0, 0x05, 0x00


	//----- nvinfo : EIATTR_KPARAM_INFO
	.align		4
.L_1881:
        /*0068*/ 	.byte	0x04, 0x17
        /*006a*/ 	.short	(.L_1883 - .L_1882)
.L_1882:
        /*006c*/ 	.word	0x00000000
        /*0070*/ 	.short	0x0000
        /*0072*/ 	.short	0x0000
        /*0074*/ 	.byte	0x00, 0xf0, 0x11, 0x00


	//----- nvinfo : EIATTR_SPARSE_MMA_MASK
	.align		4
.L_1883:
        /*0078*/ 	.byte	0x03, 0x50
        /*007a*/ 	.short	0x0000


	//----- nvinfo : EIATTR_MAXREG_COUNT
	.align		4
        /*007c*/ 	.byte	0x03, 0x1b
        /*007e*/ 	.short	0x00ff


	//----- nvinfo : EIATTR_EXTERNS
	.align		4
        /*0080*/ 	.byte	0x04, 0x0f
        /*0082*/ 	.short	(.L_1885 - .L_1884)


	//   ....[0]....
	.align		4
.L_1884:
        /*0084*/ 	.word	index@(__assertfail)


	//----- nvinfo : EIATTR_MERCURY_ISA_VERSION
	.align		4
.L_1885:
        /*0088*/ 	.byte	0x03, 0x5f
        /*008a*/ 	.short	0x0101


	//----- nvinfo : EIATTR_VRC_CTA_INIT_COUNT
	.align		4
        /*008c*/ 	.byte	0x02, 0x4a
	.zero		1
	.zero		1


	//----- nvinfo : EIATTR_SYSCALL_OFFSETS
	.align		4
        /*0090*/ 	.byte	0x04, 0x46
        /*0092*/ 	.short	(.L_1887 - .L_1886)


	//   ....[0]....
.L_1886:
        /*0094*/ 	.word	0x00000e90


	//   ....[1]....
        /*0098*/ 	.word	0x00001ed0


	//   ....[2]....
        /*009c*/ 	.word	0x00002e50


	//   ....[3]....
        /*00a0*/ 	.word	0x00003da0


	//   ....[4]....
        /*00a4*/ 	.word	0x000064d0


	//   ....[5]....
        /*00a8*/ 	.word	0x000074a0


	//   ....[6]....
        /*00ac*/ 	.word	0x00008600


	//   ....[7]....
        /*00b0*/ 	.word	0x00009740


	//----- nvinfo : EIATTR_EXIT_INSTR_OFFSETS
	.align		4
.L_1887:
        /*00b4*/ 	.byte	0x04, 0x1c
        /*00b6*/ 	.short	(.L_1889 - .L_1888)


	//   ....[0]....
.L_1888:
        /*00b8*/ 	.word	0x00008990


	//   ....[1]....
        /*00bc*/ 	.word	0x00008ad0


	//   ....[2]....
        /*00c0*/ 	.word	0x00008b10


	//   ....[3]....
        /*00c4*/ 	.word	0x00008ba0


	//   ....[4]....
        /*00c8*/ 	.word	0x00008bd0


	//   ....[5]....
        /*00cc*/ 	.word	0x00008c00


	//   ....[6]....
        /*00d0*/ 	.word	0x00008cd0


	//   ....[7]....
        /*00d4*/ 	.word	0x00008d50


	//   ....[8]....
        /*00d8*/ 	.word	0x00008e30


	//   ....[9]....
        /*00dc*/ 	.word	0x00008ec0


	//   ....[10]....
        /*00e0*/ 	.word	0x00008ee0


	//   ....[11]....
        /*00e4*/ 	.word	0x00008fb0


	//   ....[12]....
        /*00e8*/ 	.word	0x00009160


	//   ....[13]....
        /*00ec*/ 	.word	0x00009310


	//   ....[14]....
        /*00f0*/ 	.word	0x000094b0


	//   ....[15]....
        /*00f4*/ 	.word	0x000094e0


	//   ....[16]....
        /*00f8*/ 	.word	0x00009510


	//   ....[17]....
        /*00fc*/ 	.word	0x000095b0


	//   ....[18]....
        /*0100*/ 	.word	0x000095e0


	//   ....[19]....
        /*0104*/ 	.word	0x00009750


	//   ....[20]....
        /*0108*/ 	.word	0x000098a0


	//   ....[21]....
        /*010c*/ 	.word	0x00009a20


	//   ....[22]....
        /*0110*/ 	.word	0x00009aa0


	//----- nvinfo : EIATTR_MAX_THREADS
	.align		4
.L_1889:
        /*0114*/ 	.byte	0x04, 0x05
        /*0116*/ 	.short	(.L_1891 - .L_1890)
.L_1890:
        /*0118*/ 	.word	0x00000080
        /*011c*/ 	.word	0x00000001
        /*0120*/ 	.word	0x00000001


	//----- nvinfo : EIATTR_CRS_STACK_SIZE
	.align		4
.L_1891:
        /*0124*/ 	.byte	0x04, 0x1e
        /*0126*/ 	.short	(.L_1893 - .L_1892)
.L_1892:
        /*0128*/ 	.word	0x00000000


	//----- nvinfo : EIATTR_CBANK_PARAM_SIZE
	.align		4
.L_1893:
        /*012c*/ 	.byte	0x03, 0x19
        /*012e*/ 	.short	0x002c


	//----- nvinfo : EIATTR_PARAM_CBANK
	.align		4
        /*0130*/ 	.byte	0x04, 0x0a
        /*0132*/ 	.short	(.L_1895 - .L_1894)
	.align		4
.L_1894:
        /*0134*/ 	.word	index@(.nv.constant0._ZN2at6native27unrolled_elementwise_kernelIZZZNS0_61_GLOBAL__N__132982cb_23_ActivationSiluKernel_cu_9e10b42f_311311silu_kernelERNS_18TensorIteratorBaseEENKUlvE_clEvENKUlvE_clEvEUldE_St5arrayIPcLm2EELi4E23TrivialOffsetCalculatorILi1EjESC_NS0_6memory12LoadWithCastILi1EEENSD_13StoreWithCastILi1EEEEEviT_T0_T2_T3_T4_T5_)
        /*0138*/ 	.short	0x0380
        /*013a*/ 	.short	0x002c


	//----- nvinfo : EIATTR_SW_WAR
	.align		4
.L_1895:
        /*013c*/ 	.byte	0x04, 0x36
        /*013e*/ 	.short	(.L_1897 - .L_1896)
.L_1896:
        /*0140*/ 	.word	0x00000008
.L_1897:


//--------------------- .nv.info._ZN2at6native18elementwise_kernelILi128ELi2EZNS0_22gpu_kernel_impl_nocastIZZZNS0_61_GLOBAL__N__132982cb_23_ActivationSiluKernel_cu_9e10b42f_311311silu_kernelERNS_18TensorIteratorBaseEENKUlvE_clEvENKUlvE_clEvEUldE_EEvS5_RKT_EUliE_EEviT1_ --------------------------
	.section	.nv.info._ZN2at6native18elementwise_kernelILi128ELi2EZNS0_22gpu_kernel_impl_nocastIZZZNS0_61_GLOBAL__N__132982cb_23_ActivationSiluKernel_cu_9e10b42f_311311silu_kernelERNS_18TensorIteratorBaseEENKUlvE_clEvENKUlvE_clEvEUldE_EEvS5_RKT_EUliE_EEviT1_,"",@"SHT_CUDA_INFO"
	.sectionflags	@""
	.align	4


	//----- nvinfo : EIATTR_CUDA_API_VERSION
	.align		4
        /*0000*/ 	.byte	0x04, 0x37
        /*0002*/ 	.short	(.L_1899 - .L_1898)
.L_1898:
        /*0004*/ 	.word	0x00000082


	//----- nvinfo : EIATTR_KPARAM_INFO
	.align		4
.L_1899:
        /*0008*/ 	.byte	0x04, 0x17
        /*000a*/ 	.short	(.L_1901 - .L_1900)
.L_1900:
        /*000c*/ 	.word	0x00000000
        /*0010*/ 	.short	0x0001
        /*0012*/ 	.short	0x0008
        /*0014*/ 	.byte	0x00, 0xf0, 0x61, 0x08


	//----- nvinfo : EIATTR_KPARAM_INFO
	.align		4
.L_1901:
        /*0018*/ 	.byte	0x04, 0x17
        /*001a*/ 	.short	(.L_1903 - .L_1902)
.L_1902:
        /*001c*/ 	.word	0x00000000
        /*0020*/ 	.short	0x0000
        /*0022*/ 	.short	0x0000
        /*0024*/ 	.byte	0x00, 0xf0, 0x11, 0x00


	//----- nvinfo : EIATTR_SPARSE_MMA_MASK
	.align		4
.L_1903:
        /*0028*/ 	.byte	0x03, 0x50
        /*002a*/ 	.short	0x0000


	//----- nvinfo : EIATTR_MAXREG_COUNT
	.align		4
        /*002c*/ 	.byte	0x03, 0x1b
        /*002e*/ 	.short	0x0080


	//----- nvinfo : EIATTR_MERCURY_ISA_VERSION
	.align		4
        /*0030*/ 	.byte	0x03, 0x5f
        /*0032*/ 	.short	0x0101


	//----- nvinfo : EIATTR_VRC_CTA_INIT_COUNT
	.align		4
        /*0034*/ 	.byte	0x02, 0x4a
	.zero		1
	.zero		1


	//----- nvinfo : EIATTR_EXIT_INSTR_OFFSETS
	.align		4
        /*0038*/ 	.byte	0x04, 0x1c
        /*003a*/ 	.short	(.L_1905 - .L_1904)


	//   ....[0]....
.L_1904:
        /*003c*/ 	.word	0x00000630


	//   ....[1]....
        /*0040*/ 	.word	0x00000b60


	//   ....[2]....
        /*0044*/ 	.word	0x00002460


	//   ....[3]....
        /*0048*/ 	.word	0x00003ca0


	//----- nvinfo : EIATTR_MAX_THREADS
	.align		4
.L_1905:
        /*004c*/ 	.byte	0x04, 0x05
        /*004e*/ 	.short	(.L_1907 - .L_1906)
.L_1906:
        /*0050*/ 	.word	0x00000080
        /*0054*/ 	.word	0x00000001
        /*0058*/ 	.word	0x00000001


	//----- nvinfo : EIATTR_CRS_STACK_SIZE
	.align		4
.L_1907:
        /*005c*/ 	.byte	0x04, 0x1e
        /*005e*/ 	.short	(.L_1909 - .L_1908)
.L_1908:
        /*0060*/ 	.word	0x00000000


	//----- nvinfo : EIATTR_CBANK_PARAM_SIZE
	.align		4
.L_1909:
        /*0064*/ 	.byte	0x03, 0x19
        /*0066*/ 	.short	0x0220


	//----- nvinfo : EIATTR_PARAM_CBANK
	.align		4
        /*0068*/ 	.byte	0x04, 0x0a
        /*006a*/ 	.short	(.L_1911 - .L_1910)
	.align		4
.L_1910:
        /*006c*/ 	.word	index@(.nv.constant0._ZN2at6native18elementwise_kernelILi128ELi2EZNS0_22gpu_kernel_impl_nocastIZZZNS0_61_GLOBAL__N__132982cb_23_ActivationSiluKernel_cu_9e10b42f_311311silu_kernelERNS_18TensorIteratorBaseEENKUlvE_clEvENKUlvE_clEvEUldE_EEvS5_RKT_EUliE_EEviT1_)
        /*0070*/ 	.short	0x0380
        /*0072*/ 	.short	0x0220


	//----- nvinfo : EIATTR_SW_WAR
	.align		4
.L_1911:
        /*0074*/ 	.byte	0x04, 0x36
        /*0076*/ 	.short	(.L_1913 - .L_1912)
.L_1912:
        /*0078*/ 	.word	0x00000008
.L_1913:


//--------------------- .nv.info._ZN2at6native27unrolled_elementwise_kernelIZZZNS0_61_GLOBAL__N__132982cb_23_ActivationSiluKernel_cu_9e10b42f_311311silu_kernelERNS_18TensorIteratorBaseEENKUlvE_clEvENKUlvE_clEvEUldE_St5arrayIPcLm2EELi4E23TrivialOffsetCalculatorILi1EjESC_NS0_6memory15LoadWithoutCastENSD_16StoreWithoutCastEEEviT_T0_T2_T3_T4_T5_ --------------------------
	.section	.nv.info._ZN2at6native27unrolled_elementwise_kernelIZZZNS0_61_GLOBAL__N__132982cb_23_ActivationSiluKernel_cu_9e10b42f_311311silu_kernelERNS_18TensorIteratorBaseEENKUlvE_clEvENKUlvE_clEvEUldE_St5arrayIPcLm2EELi4E23TrivialOffsetCalculatorILi1EjESC_NS0_6memory15LoadWithoutCastENSD_16StoreWithoutCastEEEviT_T0_T2_T3_T4_T5_,"",@"SHT_CUDA_INFO"
	.sectionflags	@""
	.align	4


	//----- nvinfo : EIATTR_CUDA_API_VERSION
	.align		4
        /*0000*/ 	.byte	0x04, 0x37
        /*0002*/ 	.short	(.L_1915 - .L_1914)
.L_1914:
        /*0004*/ 	.word	0x00000082


	//----- nvinfo : EIATTR_KPARAM_INFO
	.align		4
.L_1915:
        /*0008*/ 	.byte	0x04, 0x17
        /*000a*/ 	.short	(.L_1917 - .L_1916)
.L_1916:
        /*000c*/ 	.word	0x00000000
        /*0010*/ 	.short	0x0006
        /*0012*/ 	.short	0x001b
        /*0014*/ 	.byte	0x00, 0xf0, 0x05, 0x00


	//----- nvinfo : EIATTR_KPARAM_INFO
	.align		4
.L_1917:
        /*0018*/ 	.byte	0x04, 0x17
        /*001a*/ 	.short	(.L_1919 - .L_1918)
.L_1918:
        /*001c*/ 	.word	0x00000000
        /*0020*/ 	.short	0x0005
        /*0022*/ 	.short	0x001a
        /*0024*/ 	.byte	0x00, 0xf0, 0x05, 0x00


	//----- nvinfo : EIATTR_KPARAM_INFO
	.align		4
.L_1919:
        /*0028*/ 	.byte	0x04, 0x17
        /*002a*/ 	.short	(.L_1921 - .L_1920)
.L_1920:
        /*002c*/ 	.word	0x00000000
        /*0030*/ 	.short	0x0004
        /*0032*/ 	.short	0x0019
        /*0034*/ 	.byte	0x00, 0xf0, 0x05, 0x00


	//----- nvinfo : EIATTR_KPARAM_INFO
	.align		4
.L_1921:
        /*0038*/ 	.byte	0x04, 0x17
        /*003a*/ 	.short	(.L_1923 - .L_1922)
.L_1922:
        /*003c*/ 	.word	0x00000000
        /*0040*/ 	.short	0x0003
        /*0042*/ 	.short	0x0018
        /*0044*/ 	.byte	0x00, 0xf0, 0x05, 0x00


	//----- nvinfo : EIATTR_KPARAM_INFO
	.align		4
.L_1923:
        /*0048*/ 	.byte	0x04, 0x17
        /*004a*/ 	.short	(.L_1925 - .L_1924)
.L_1924:
        /*004c*/ 	.word	0x00000000
        /*0050*/ 	.short	0x0002
        /*0052*/ 	.short	0x0008
        /*0054*/ 	.byte	0x00, 0xf0, 0x41, 0x00


	//----- nvinfo : EIATTR_KPARAM_INFO
	.align		4
.L_1925:
        /*0058*/ 	.byte	0x04, 0x17
        /*005a*/ 	.short	(.L_1927 - .L_1926)
.L_1926:
        /*005c*/ 	.word	0x00000000
        /*0060*/ 	.short	0x0001
        /*0062*/ 	.short	0x0004
        /*0064*/ 	.byte	0x00, 0xf0, 0x05, 0x00


	//----- nvinfo : EIATTR_KPARAM_INFO
	.align		4
.L_1927:
        /*0068*/ 	.byte	0x04, 0x17
        /*006a*/ 	.short	(.L_1929 - .L_1928)
.L_1928:
        /*006c*/ 	.word	0x00000000
        /*0070*/ 	.short	0x0000
        /*0072*/ 	.short	0x0000
        /*0074*/ 	.byte	0x00, 0xf0, 0x11, 0x00


	//----- nvinfo : EIATTR_SPARSE_MMA_MASK
	.align		4
.L_1929:
        /*0078*/ 	.byte	0x03, 0x50
        /*007a*/ 	.short	0x0000


	//----- nvinfo : EIATTR_MAXREG_COUNT
	.align		4
        /*007c*/ 	.byte	0x03, 0x1b
        /*007e*/ 	.short	0x00ff


	//----- nvinfo : EIATTR_MERCURY_ISA_VERSION
	.align		4
        /*0080*/ 	.byte	0x03, 0x5f
        /*0082*/ 	.short	0x0101


	//----- nvinfo : EIATTR_VRC_CTA_INIT_COUNT
	.align		4
        /*0084*/ 	.byte	0x02, 0x4a
	.zero		1
	.zero		1


	//----- nvinfo : EIATTR_EXIT_INSTR_OFFSETS
	.align		4
        /*0088*/ 	.byte	0x04, 0x1c
        /*008a*/ 	.short	(.L_1931 - .L_1930)


	//   ....[0]....
.L_1930:
        /*008c*/ 	.word	0x000019a0


	//   ....[1]....
        /*0090*/ 	.word	0x000019f0


	//----- nvinfo : EIATTR_MAX_THREADS
	.align		4
.L_1931:
        /*0094*/ 	.byte	0x04, 0x05
        /*0096*/ 	.short	(.L_1933 - .L_1932)
.L_1932:
        /*0098*/ 	.word	0x00000080
        /*009c*/ 	.word	0x00000001
        /*00a0*/ 	.word	0x00000001


	//----- nvinfo : EIATTR_CRS_STACK_SIZE
	.align		4
.L_1933:
        /*00a4*/ 	.byte	0x04, 0x1e
        /*00a6*/ 	.short	(.L_1935 - .L_1934)
.L_1934:
        /*00a8*/ 	.word	0x00000000


	//----- nvinfo : EIATTR_CBANK_PARAM_SIZE
	.align		4
.L_1935:
        /*00ac*/ 	.byte	0x03, 0x19
        /*00ae*/ 	.short	0x001c


	//----- nvinfo : EIATTR_PARAM_CBANK
	.align		4
        /*00b0*/ 	.byte	0x04, 0x0a
        /*00b2*/ 	.short	(.L_1937 - .L_1936)
	.align		4
.L_1936:
        /*00b4*/ 	.word	index@(.nv.constant0._ZN2at6native27unrolled_elementwise_kernelIZZZNS0_61_GLOBAL__N__132982cb_23_ActivationSiluKernel_cu_9e10b42f_311311silu_kernelERNS_18TensorIteratorBaseEENKUlvE_clEvENKUlvE_clEvEUldE_St5arrayIPcLm2EELi4E23TrivialOffsetCalculatorILi1EjESC_NS0_6memory15LoadWithoutCastENSD_16StoreWithoutCastEEEviT_T0_T2_T3_T4_T5_)
        /*00b8*/ 	.short	0x0380
        /*00ba*/ 	.short	0x001c


	//----- nvinfo : EIATTR_SW_WAR
	.align		4
.L_1937:
        /*00bc*/ 	.byte	0x04, 0x36
        /*00be*/ 	.short	(.L_1939 - .L_1938)
.L_1938:
        /*00c0*/ 	.word	0x00000008
.L_1939:


//--------------------- .nv.info._ZN2at6native29vectorized_elementwise_kernelILi2EZZZNS0_61_GLOBAL__N__132982cb_23_ActivationSiluKernel_cu_9e10b42f_311311silu_kernelERNS_18TensorIteratorBaseEENKUlvE_clEvENKUlvE_clEvEUldE_St5arrayIPcLm2EEEEviT0_T1_ --------------------------
	.section	.nv.info._ZN2at6native29vectorized_elementwise_kernelILi2EZZZNS0_61_GLOBAL__N__132982cb_23_ActivationSiluKernel_cu_9e10b42f_311311silu_kernelERNS_18TensorIteratorBaseEENKUlvE_clEvENKUlvE_clEvEUldE_St5arrayIPcLm2EEEEviT0_T1_,"",@"SHT_CUDA_INFO"
	.sectionflags	@""
	.align	4


	//----- nvinfo : EIATTR_CUDA_API_VERSION
	.align		4
        /*0000*/ 	.byte	0x04, 0x37
        /*0002*/ 	.short	(.L_1941 - .L_1940)
.L_1940:
        /*0004*/ 	.word	0x00000082


	//----- nvinfo : EIATTR_KPARAM_INFO
	.align		4
.L_1941:
        /*0008*/ 	.byte	0x04, 0x17
        /*000a*/ 	.short	(.L_1943 - .L_1942)
.L_1942:
        /*000c*/ 	.word	0x00000000
        /*0010*/ 	.short	0x0002
        /*0012*/ 	.short	0x0008
        /*0014*/ 	.byte	0x00, 0xf0, 0x41, 0x00


	//----- nvinfo : EIATTR_KPARAM_INFO
	.align		4
.L_1943:
        /*0018*/ 	.byte	0x04, 0x17
        /*001a*/ 	.short	(.L_1945 - .L_1944)
.L_1944:
        /*001c*/ 	.word	0x00000000
        /*0020*/ 	.short	0x0001
        /*0022*/ 	.short	0x0004
        /*0024*/ 	.byte	0x00, 0xf0, 0x05, 0x00


	//----- nvinfo : EIATTR_KPARAM_INFO
	.align		4
.L_1945:
        /*0028*/ 	.byte	0x04, 0x17
        /*002a*/ 	.short	(.L_1947 - .L_1946)
.L_1946:
        /*002c*/ 	.word	0x00000000
        /*0030*/ 	.short	0x0000
        /*0032*/ 	.short	0x0000
        /*0034*/ 	.byte	0x00, 0xf0, 0x11, 0x00


	//----- nvinfo : EIATTR_SPARSE_MMA_MASK
	.align		4
.L_1947:
        /*0038*/ 	.byte	0x03, 0x50
        /*003a*/ 	.short	0x0000


	//----- nvinfo : EIATTR_MAXREG_COUNT
	.align		4
        /*003c*/ 	.byte	0x03, 0x1b
        /*003e*/ 	.short	0x00ff


	//----- nvinfo : EIATTR_MERCURY_ISA_VERSION
	.align		4
        /*0040*/ 	.byte	0x03, 0x5f
        /*0042*/ 	.short	0x0101


	//----- nvinfo : EIATTR_VRC_CTA_INIT_COUNT
	.align		4
        /*0044*/ 	.byte	0x02, 0x4a
	.zero		1
	.zero		1


	//----- nvinfo : EIATTR_EXIT_INSTR_OFFSETS
	.align		4
        /*0048*/ 	.byte	0x04, 0x1c
        /*004a*/ 	.short	(.L_1949 - .L_1948)


	//   ....[0]....
.L_1948:
        /*004c*/ 	.word	0x000032d0


	//   ....[1]....
        /*0050*/ 	.word	0x00003320


	//   ....[2]....
        /*0054*/ 	.word	0x00005db0


	//----- nvinfo : EIATTR_MAX_THREADS
	.align		4
.L_1949:
        /*0058*/ 	.byte	0x04, 0x05
        /*005a*/ 	.short	(.L_1951 - .L_1950)
.L_1950:
        /*005c*/ 	.word	0x00000080
        /*0060*/ 	.word	0x00000001
        /*0064*/ 	.word	0x00000001


	//----- nvinfo : EIATTR_CRS_STACK_SIZE
	.align		4
.L_1951:
        /*0068*/ 	.byte	0x04, 0x1e
        /*006a*/ 	.short	(.L_1953 - .L_1952)
.L_1952:
        /*006c*/ 	.word	0x00000000


	//----- nvinfo : EIATTR_CBANK_PARAM_SIZE
	.align		4
.L_1953:
        /*0070*/ 	.byte	0x03, 0x19
        /*0072*/ 	.short	0x0018


	//----- nvinfo : EIATTR_PARAM_CBANK
	.align		4
        /*0074*/ 	.byte	0x04, 0x0a
        /*0076*/ 	.short	(.L_1955 - .L_1954)
	.align		4
.L_1954:
        /*0078*/ 	.word	index@(.nv.constant0._ZN2at6native29vectorized_elementwise_kernelILi2EZZZNS0_61_GLOBAL__N__132982cb_23_ActivationSiluKernel_cu_9e10b42f_311311silu_kernelERNS_18TensorIteratorBaseEENKUlvE_clEvENKUlvE_clEvEUldE_St5arrayIPcLm2EEEEviT0_T1_)
        /*007c*/ 	.short	0x0380
        /*007e*/ 	.short	0x0018


	//----- nvinfo : EIATTR_SW_WAR
	.align		4
.L_1955:
        /*0080*/ 	.byte	0x04, 0x36
        /*0082*/ 	.short	(.L_1957 - .L_1956)
.L_1956:
        /*0084*/ 	.word	0x00000008
.L_1957:


//--------------------- .nv.info._ZN2at6native29vectorized_elementwise_kernelILi4EZZZNS0_61_GLOBAL__N__132982cb_23_ActivationSiluKernel_cu_9e10b42f_311311silu_kernelERNS_18TensorIteratorBaseEENKUlvE_clEvENKUlvE_clEvEUldE_St5arrayIPcLm2EEEEviT0_T1_ --------------------------
	.section	.nv.info._ZN2at6native29vectorized_elementwise_kernelILi4EZZZNS0_61_GLOBAL__N__132982cb_23_ActivationSiluKernel_cu_9e10b42f_311311silu_kernelERNS_18TensorIteratorBaseEENKUlvE_clEvENKUlvE_clEvEUldE_St5arrayIPcLm2EEEEviT0_T1_,"",@"SHT_CUDA_INFO"
	.sectionflags	@""
	.align	4


	//----- nvinfo : EIATTR_CUDA_API_VERSION
	.align		4
        /*0000*/ 	.byte	0x04, 0x37
        /*0002*/ 	.short	(.L_1959 - .L_1958)
.L_1958:
        /*0004*/ 	.word	0x00000082


	//----- nvinfo : EIATTR_KPARAM_INFO
	.align		4
.L_1959:
        /*0008*/ 	.byte	0x04, 0x17
        /*000a*/ 	.short	(.L_1961 - .L_1960)
.L_1960:
        /*000c*/ 	.word	0x00000000
        /*0010*/ 	.short	0x0002
        /*0012*/ 	.short	0x0008
        /*0014*/ 	.byte	0x00, 0xf0, 0x41, 0x00


	//----- nvinfo : EIATTR_KPARAM_INFO
	.align		4
.L_1961:
        /*0018*/ 	.byte	0x04, 0x17
        /*001a*/ 	.short	(.L_1963 - .L_1962)
.L_1962:
        /*001c*/ 	.word	0x00000000
        /*0020*/ 	.short	0x0001
        /*0022*/ 	.short	0x0004
        /*0024*/ 	.byte	0x00, 0xf0, 0x05, 0x00


	//----- nvinfo : EIATTR_KPARAM_INFO
	.align		4
.L_1963:
        /*0028*/ 	.byte	0x04, 0x17
        /*002a*/ 	.short	(.L_1965 - .L_1964)
.L_1964:
        /*002c*/ 	.word	0x00000000
        /*0030*/ 	.short	0x0000
        /*0032*/ 	.short	0x0000
        /*0034*/ 	.byte	0x00, 0xf0, 0x11, 0x00


	//----- nvinfo : EIATTR_SPARSE_MMA_MASK
	.align		4
.L_1965:
        /*0038*/ 	.byte	0x03, 0x50
        /*003a*/ 	.short	0x0000


	//----- nvinfo : EIATTR_MAXREG_COUNT
	.align		4
        /*003c*/ 	.byte	0x03, 0x1b
        /*003e*/ 	.short	0x00ff


	//----- nvinfo : EIATTR_MERCURY_ISA_VERSION
	.align		4
        /*0040*/ 	.byte	0x03, 0x5f
        /*0042*/ 	.short	0x0101


	//----- nvinfo : EIATTR_VRC_CTA_INIT_COUNT
	.align		4
        /*0044*/ 	.byte	0x02, 0x4a
	.zero		1
	.zero		1


	//----- nvinfo : EIATTR_EXIT_INSTR_OFFSETS
	.align		4
        /*0048*/ 	.byte	0x04, 0x1c
        /*004a*/ 	.short	(.L_1967 - .L_1966)


	//   ....[0]....
.L_1966:
        /*004c*/ 	.word	0x000032d0


	//   ....[1]....
        /*0050*/ 	.word	0x00003320


	//   ....[2]....
        /*0054*/ 	.word	0x00005d70


	//----- nvinfo : EIATTR_MAX_THREADS
	.align		4
.L_1967:
        /*0058*/ 	.byte	0x04, 0x05
        /*005a*/ 	.short	(.L_1969 - .L_1968)
.L_1968:
        /*005c*/ 	.word	0x00000080
        /*0060*/ 	.word	0x00000001
        /*0064*/ 	.word	0x00000001


	//----- nvinfo : EIATTR_CRS_STACK_SIZE
	.align		4
.L_1969:
        /*0068*/ 	.byte	0x04, 0x1e
        /*006a*/ 	.short	(.L_1971 - .L_1970)
.L_1970:
        /*006c*/ 	.word	0x00000000


	//----- nvinfo : EIATTR_CBANK_PARAM_SIZE
	.align		4
.L_1971:
        /*0070*/ 	.byte	0x03, 0x19
        /*0072*/ 	.short	0x0018


	//----- nvinfo : EIATTR_PARAM_CBANK
	.align		4
        /*0074*/ 	.byte	0x04, 0x0a
        /*0076*/ 	.short	(.L_1973 - .L_1972)
	.align		4
.L_1972:
        /*0078*/ 	.word	index@(.nv.constant0._ZN2at6native29vectorized_elementwise_kernelILi4EZZZNS0_61_GLOBAL__N__132982cb_23_ActivationSiluKernel_cu_9e10b42f_311311silu_kernelERNS_18TensorIteratorBaseEENKUlvE_clEvENKUlvE_clEvEUldE_St5arrayIPcLm2EEEEviT0_T1_)
        /*007c*/ 	.short	0x0380
        /*007e*/ 	.short	0x0018


	//----- nvinfo : EIATTR_SW_WAR
	.align		4
.L_1973:
        /*0080*/ 	.byte	0x04, 0x36
        /*0082*/ 	.short	(.L_1975 - .L_1974)
.L_1974:
        /*0084*/ 	.word	0x00000008
.L_1975:


//--------------------- .nv.info._ZN2at6native29vectorized_elementwise_kernelILi8EZZZNS0_61_GLOBAL__N__132982cb_23_ActivationSiluKernel_cu_9e10b42f_311311silu_kernelERNS_18TensorIteratorBaseEENKUlvE_clEvENKUlvE_clEvEUldE_St5arrayIPcLm2EEEEviT0_T1_ --------------------------
	.section	.nv.info._ZN2at6native29vectorized_elementwise_kernelILi8EZZZNS0_61_GLOBAL__N__132982cb_23_ActivationSiluKernel_cu_9e10b42f_311311silu_kernelERNS_18TensorIteratorBaseEENKUlvE_clEvENKUlvE_clEvEUldE_St5arrayIPcLm2EEEEviT0_T1_,"",@"SHT_CUDA_INFO"
	.sectionflags	@""
	.align	4


	//----- nvinfo : EIATTR_CUDA_API_VERSION
	.align		4
        /*0000*/ 	.byte	0x04, 0x37
        /*0002*/ 	.short	(.L_1977 - .L_1976)
.L_1976:
        /*0004*/ 	.word	0x00000082


	//----- nvinfo : EIATTR_KPARAM_INFO
	.align		4
.L_1977:
        /*0008*/ 	.byte	0x04, 0x17
        /*000a*/ 	.short	(.L_1979 - .L_1978)
.L_1978:
        /*000c*/ 	.word	0x00000000
        /*0010*/ 	.short	0x0002
        /*0012*/ 	.short	0x0008
        /*0014*/ 	.byte	0x00, 0xf0, 0x41, 0x00


	//----- nvinfo : EIATTR_KPARAM_INFO
	.align		4
.L_1979:
        /*0018*/ 	.byte	0x04, 0x17
        /*001a*/ 	.short	(.L_1981 - .L_1980)
.L_1980:
        /*001c*/ 	.word	0x00000000
        /*0020*/ 	.short	0x0001
        /*0022*/ 	.short	0x0004
        /*0024*/ 	.byte	0x00, 0xf0, 0x05, 0x00


	//----- nvinfo : EIATTR_KPARAM_INFO
	.align		4
.L_1981:
        /*0028*/ 	.byte	0x04, 0x17
        /*002a*/ 	.short	(.L_1983 - .L_1982)
.L_1982:
        /*002c*/ 	.word	0x00000000
        /*0030*/ 	.short	0x0000
        /*0032*/ 	.short	0x0000
        /*0034*/ 	.byte	0x00, 0xf0, 0x11, 0x00


	//----- nvinfo : EIATTR_SPARSE_MMA_MASK
	.align		4
.L_1983:
        /*0038*/ 	.byte	0x03, 0x50
        /*003a*/ 	.short	0x0000


	//----- nvinfo : EIATTR_MAXREG_COUNT
	.align		4
        /*003c*/ 	.byte	0x03, 0x1b
        /*003e*/ 	.short	0x00ff


	//----- nvinfo : EIATTR_MERCURY_ISA_VERSION
	.align		4
        /*0040*/ 	.byte	0x03, 0x5f
        /*0042*/ 	.short	0x0101


	//----- nvinfo : EIATTR_VRC_CTA_INIT_COUNT
	.align		4
        /*0044*/ 	.byte	0x02, 0x4a
	.zero		1
	.zero		1


	//----- nvinfo : EIATTR_EXIT_INSTR_OFFSETS
	.align		4
        /*0048*/ 	.byte	0x04, 0x1c
        /*004a*/ 	.short	(.L_1985 - .L_1984)


	//   ....[0]....
.L_1984:
        /*004c*/ 	.word	0x000032d0


	//   ....[1]....
        /*0050*/ 	.word	0x00003320


	//   ....[2]....
        /*0054*/ 	.word	0x00005d70


	//----- nvinfo : EIATTR_MAX_THREADS
	.align		4
.L_1985:
        /*0058*/ 	.byte	0x04, 0x05
        /*005a*/ 	.short	(.L_1987 - .L_1986)
.L_1986:
        /*005c*/ 	.word	0x00000080
        /*0060*/ 	.word	0x00000001
        /*0064*/ 	.word	0x00000001


	//----- nvinfo : EIATTR_CRS_STACK_SIZE
	.align		4
.L_1987:
        /*0068*/ 	.byte	0x04, 0x1e
        /*006a*/ 	.short	(.L_1989 - .L_1988)
.L_1988:
        /*006c*/ 	.word	0x00000000


	//----- nvinfo : EIATTR_CBANK_PARAM_SIZE
	.align		4
.L_1989:
        /*0070*/ 	.byte	0x03, 0x19
        /*0072*/ 	.short	0x0018


	//----- nvinfo : EIATTR_PARAM_CBANK
	.align		4
        /*0074*/ 	.byte	0x04, 0x0a
        /*0076*/ 	.short	(.L_1991 - .L_1990)
	.align		4
.L_1990:
        /*0078*/ 	.word	index@(.nv.constant0._ZN2at6native29vectorized_elementwise_kernelILi8EZZZNS0_61_GLOBAL__N__132982cb_23_ActivationSiluKernel_cu_9e10b42f_311311silu_kernelERNS_18TensorIteratorBaseEENKUlvE_clEvENKUlvE_clEvEUldE_St5arrayIPcLm2EEEEviT0_T1_)
        /*007c*/ 	.short	0x0380
        /*007e*/ 	.short	0x0018


	//----- nvinfo : EIATTR_SW_WAR
	.align		4
.L_1991:
        /*0080*/ 	.byte	0x04, 0x36
        /*0082*/ 	.short	(.L_1993 - .L_1992)
.L_1992:
        /*0084*/ 	.word	0x00000008
.L_1993:


//--------------------- .nv.callgraph             --------------------------
	.section	.nv.callgraph,"",@"SHT_CUDA_CALLGRAPH"
	.align	4
	.sectionentsize	8
	.align		4
        /*0000*/ 	.word	0x00000000
	.align		4
        /*0004*/ 	.word	0xffffffff
	.align		4
        /*0008*/ 	.word	index@(_ZN2at6native18elementwise_kernelILi128ELi4EZNS0_15gpu_kernel_implIZZZNS0_61_GLOBAL__N__132982cb_23_ActivationSiluKernel_cu_9e10b42f_311320silu_backward_kernelERNS_18TensorIteratorBaseEENKUlvE_clEvENKUlvE2_clEvEUlN3c108BFloat16ES9_E_EEvS5_RKT_EUliE_EEviT1_)
	.align		4
        /*000c*/ 	.word	index@(__assertfail)
	.align		4
        /*0010*/ 	.word	index@(_ZN2at6native27unrolled_elementwise_kernelIZZZNS0_61_GLOBAL__N__132982cb_23_ActivationSiluKernel_cu_9e10b42f_311320silu_backward_kernelERNS_18TensorIteratorBaseEENKUlvE_clEvENKUlvE2_clEvEUlN3c108BFloat16ES8_E_St5arrayIPcLm3EELi4E23TrivialOffsetCalculatorILi2EjESD_ILi1EjENS0_6memory12LoadWithCastILi2EEENSG_13StoreWithCastILi1EEEEEviT_T0_T2_T3_T4_T5_)
	.align		4
        /*0014*/ 	.word	index@(__assertfail)
	.align		4
        /*0018*/ 	.word	index@(_ZN2at6native18elementwise_kernelILi128ELi4EZNS0_15gpu_kernel_implIZZZNS0_61_GLOBAL__N__132982cb_23_ActivationSiluKernel_cu_9e10b42f_311320silu_backward_kernelERNS_18TensorIteratorBaseEENKUlvE_clEvENKUlvE1_clEvEUlN3c104HalfES9_E_EEvS5_RKT_EUliE_EEviT1_)
	.align		4
        /*001c*/ 	.word	index@(__assertfail)
	.align		4
        /*0020*/ 	.word	index@(_ZN2at6native27unrolled_elementwise_kernelIZZZNS0_61_GLOBAL__N__132982cb_23_ActivationSiluKernel_cu_9e10b42f_311320silu_backward_kernelERNS_18TensorIteratorBaseEENKUlvE_clEvENKUlvE1_clEvEUlN3c104HalfES8_E_St5arrayIPcLm3EELi4E23TrivialOffsetCalculatorILi2EjESD_ILi1EjENS0_6memory12LoadWithCastILi2EEENSG_13StoreWithCastILi1EEEEEviT_T0_T2_T3_T4_T5_)
	.align		4
        /*0024*/ 	.word	index@(__assertfail)
	.align		4
        /*0028*/ 	.word	index@(_ZN2at6native18elementwise_kernelILi128ELi4EZNS0_15gpu_kernel_implIZZZNS0_61_GLOBAL__N__132982cb_23_ActivationSiluKernel_cu_9e10b42f_311320silu_backward_kernelERNS_18TensorIteratorBaseEENKUlvE_clEvENKUlvE0_clEvEUlffE_EEvS5_RKT_EUliE_EEviT1_)
	.align		4
        /*002c*/ 	.word	index@(__assertfail)
	.align		4
        /*0030*/ 	.word	index@(_ZN2at6native27unrolled_elementwise_kernelIZZZNS0_61_GLOBAL__N__132982cb_23_ActivationSiluKernel_cu_9e10b42f_311320silu_backward_kernelERNS_18TensorIteratorBaseEENKUlvE_clEvENKUlvE0_clEvEUlffE_St5arrayIPcLm3EELi4E23TrivialOffsetCalculatorILi2EjESB_ILi1EjENS0_6memory12LoadWithCastILi2EEENSE_13StoreWithCastILi1EEEEEviT_T0_T2_T3_T4_T5_)
	.align		4
        /*0034*/ 	.word	index@(__assertfail)
	.align		4
        /*0038*/ 	.word	index@(_ZN2at6native18elementwise_kernelILi128ELi4EZNS0_15gpu_kernel_implIZZZNS0_61_GLOBAL__N__132982cb_23_ActivationSiluKernel_cu_9e10b42f_311320silu_backward_kernelERNS_18TensorIteratorBaseEENKUlvE_clEvENKUlvE_clEvEUlddE_EEvS5_RKT_EUliE_EEviT1_)
	.align		4
        /*003c*/ 	.word	index@(__assertfail)
	.align		4
        /*0040*/ 	.word	index@(_ZN2at6native27unrolled_elementwise_kernelIZZZNS0_61_GLOBAL__N__132982cb_23_ActivationSiluKernel_cu_9e10b42f_311320silu_backward_kernelERNS_18TensorIteratorBaseEENKUlvE_clEvENKUlvE_clEvEUlddE_St5arrayIPcLm3EELi4E23TrivialOffsetCalculatorILi2EjESB_ILi1EjENS0_6memory12LoadWithCastILi2EEENSE_13StoreWithCastILi1EEEEEviT_T0_T2_T3_T4_T5_)
	.align		4
        /*0044*/ 	.word	index@(__assertfail)
	.align		4
        /*0048*/ 	.word	index@(_ZN2at6native18elementwise_kernelILi128ELi4EZNS0_15gpu_kernel_implIZZZNS0_61_GLOBAL__N__132982cb_23_ActivationSiluKernel_cu_9e10b42f_311311silu_kernelERNS_18TensorIteratorBaseEENKUlvE_clEvENKUlvE4_clEvEUlN3c108BFloat16EE_EEvS5_RKT_EUliE_EEviT1_)
	.align		4
        /*004c*/ 	.word	index@(__assertfail)
	.align		4
        /*0050*/ 	.word	index@(_ZN2at6native27unrolled_elementwise_kernelIZZZNS0_61_GLOBAL__N__132982cb_23_ActivationSiluKernel_cu_9e10b42f_311311silu_kernelERNS_18TensorIteratorBaseEENKUlvE_clEvENKUlvE4_clEvEUlN3c108BFloat16EE_St5arrayIPcLm2EELi4E23TrivialOffsetCalculatorILi1EjESE_NS0_6memory12LoadWithCastILi1EEENSF_13StoreWithCastILi1EEEEEviT_T0_T2_T3_T4_T5_)
	.align		4
        /*0054*/ 	.word	index@(__assertfail)
	.align		4
        /*0058*/ 	.word	index@(_ZN2at6native18elementwise_kernelILi128ELi4EZNS0_15gpu_kernel_implIZZZNS0_61_GLOBAL__N__132982cb_23_ActivationSiluKernel_cu_9e10b42f_311311silu_kernelERNS_18TensorIteratorBaseEENKUlvE_clEvENKUlvE3_clEvEUlN3c104HalfEE_EEvS5_RKT_EUliE_EEviT1_)
	.align		4
        /*005c*/ 	.word	index@(__assertfail)
	.align		4
        /*0060*/ 	.word	index@(_ZN2at6native27unrolled_elementwise_kernelIZZZNS0_61_GLOBAL__N__132982cb_23_ActivationSiluKernel_cu_9e10b42f_311311silu_kernelERNS_18TensorIteratorBaseEENKUlvE_clEvENKUlvE3_clEvEUlN3c104HalfEE_St5arrayIPcLm2EELi4E23TrivialOffsetCalculatorILi1EjESE_NS0_6memory12LoadWithCastILi1EEENSF_13StoreWithCastILi1EEEEEviT_T0_T2_T3_T4_T5_)
	.align		4
        /*0064*/ 	.word	index@(__assertfail)
	.align		4
        /*0068*/ 	.word	index@(_ZN2at6native18elementwise_kernelILi128ELi4EZNS0_15gpu_kernel_implIZZZNS0_61_GLOBAL__N__132982cb_23_ActivationSiluKernel_cu_9e10b42f_311311silu_kernelERNS_18TensorIteratorBaseEENKUlvE_clEvENKUlvE2_clEvEUlN3c107complexIfEEE_EEvS5_RKT_EUliE_EEviT1_)
	.align		4
        /*006c*/ 	.word	index@(__assertfail)
	.align		4
        /*0070*/ 	.word	index@(_ZN2at6native27unrolled_elementwise_kernelIZZZNS0_61_GLOBAL__N__132982cb_23_ActivationSiluKernel_cu_9e10b42f_311311silu_kernelERNS_18TensorIteratorBaseEENKUlvE_clEvENKUlvE2_clEvEUlN3c107complexIfEEE_St5arrayIPcLm2EELi4E23TrivialOffsetCalculatorILi1EjESF_NS0_6memory12LoadWithCastILi1EEENSG_13StoreWithCastILi1EEEEEviT_T0_T2_T3_T4_T5_)
	.align		4
        /*0074*/ 	.word	index@(__assertfail)
	.align		4
        /*0078*/ 	.word	index@(_ZN2at6native18elementwise_kernelILi128ELi4EZNS0_15gpu_kernel_implIZZZNS0_61_GLOBAL__N__132982cb_23_ActivationSiluKernel_cu_9e10b42f_311311silu_kernelERNS_18TensorIteratorBaseEENKUlvE_clEvENKUlvE1_clEvEUlN3c107complexIdEEE_EEvS5_RKT_EUliE_EEviT1_)
	.align		4
        /*007c*/ 	.word	index@(__assertfail)
	.align		4
        /*0080*/ 	.word	index@(_ZN2at6native27unrolled_elementwise_kernelIZZZNS0_61_GLOBAL__N__132982cb_23_ActivationSiluKernel_cu_9e10b42f_311311silu_kernelERNS_18TensorIteratorBaseEENKUlvE_clEvENKUlvE1_clEvEUlN3c107complexIdEEE_St5arrayIPcLm2EELi4E23TrivialOffsetCalculatorILi1EjESF_NS0_6memory12LoadWithCastILi1EEENSG_13StoreWithCastILi1EEEEEviT_T0_T2_T3_T4_T5_)
	.align		4
        /*0084*/ 	.word	index@(__assertfail)
	.align		4
        /*0088*/ 	.word	index@(_ZN2at6native18elementwise_kernelILi128ELi4EZNS0_15gpu_kernel_implIZZZNS0_61_GLOBAL__N__132982cb_23_ActivationSiluKernel_cu_9e10b42f_311311silu_kernelERNS_18TensorIteratorBaseEENKUlvE_clEvENKUlvE0_clEvEUlfE_EEvS5_RKT_EUliE_EEviT1_)
	.align		4
        /*008c*/ 	.word	index@(__assertfail)
	.align		4
        /*0090*/ 	.word	index@(_ZN2at6native27unrolled_elementwise_kernelIZZZNS0_61_GLOBAL__N__132982cb_23_ActivationSiluKernel_cu_9e10b42f_311311silu_kernelERNS_18TensorIteratorBaseEENKUlvE_clEvENKUlvE0_clEvEUlfE_St5arrayIPcLm2EELi4E23TrivialOffsetCalculatorILi1EjESC_NS0_6memory12LoadWithCastILi1EEENSD_13StoreWithCastILi1EEEEEviT_T0_T2_T3_T4_T5_)
	.align		4
        /*0094*/ 	.word	index@(__assertfail)
	.align		4
        /*0098*/ 	.word	index@(_ZN2at6native18elementwise_kernelILi128ELi4EZNS0_15gpu_kernel_implIZZZNS0_61_GLOBAL__N__132982cb_23_ActivationSiluKernel_cu_9e10b42f_311311silu_kernelERNS_18TensorIteratorBaseEENKUlvE_clEvENKUlvE_clEvEUldE_EEvS5_RKT_EUliE_EEviT1_)
	.align		4
        /*009c*/ 	.word	index@(__assertfail)
	.align		4
        /*00a0*/ 	.word	index@(_ZN2at6native27unrolled_elementwise_kernelIZZZNS0_61_GLOBAL__N__132982cb_23_ActivationSiluKernel_cu_9e10b42f_311311silu_kernelERNS_18TensorIteratorBaseEENKUlvE_clEvENKUlvE_clEvEUldE_St5arrayIPcLm2EELi4E23TrivialOffsetCalculatorILi1EjESC_NS0_6memory12LoadWithCastILi1EEENSD_13StoreWithCastILi1EEEEEviT_T0_T2_T3_T4_T5_)
	.align		4
        /*00a4*/ 	.word	index@(__assertfail)
	.align		4
        /*00a8*/ 	.word	0x00000000
	.align		4
        /*00ac*/ 	.word	0xfffffffe
	.align		4
        /*00b0*/ 	.word	0x00000000
	.align		4
        /*00b4*/ 	.word	0xfffffffd
	.align		4
        /*00b8*/ 	.word	0x00000000
	.align		4
        /*00bc*/ 	.word	0xfffffffc


//--------------------- .nv.constant4             --------------------------
	.section	.nv.constant4,"a",@progbits
	.align	8
	.align		8
.nv.constant4:
        /*0000*/ 	.dword	__assertfail
	.align		8
        /*0008*/ 	.dword	__unnamed_1
	.align		8
        /*0010*/ 	.dword	__unnamed_2
	.align		8
        /*0018*/ 	.dword	__unnamed_3
	.align		8
        /*0020*/ 	.dword	__unnamed_4
	.align		8
        /*0028*/ 	.dword	__unnamed_5
	.align		8
        /*0030*/ 	.dword	__unnamed_6
	.align		8
        /*0038*/ 	.dword	__unnamed_7
	.align		8
        /*0040*/ 	.dword	__unnamed_8
	.align		8
        /*0048*/ 	.dword	__unnamed_9
	.align		8
        /*0050*/ 	.dword	__unnamed_10
	.align		8
        /*0058*/ 	.dword	__unnamed_11
	.align		8
        /*0060*/ 	.dword	__unnamed_12
	.align		8
        /*0068*/ 	.dword	_ZN59_INTERNAL_132982cb_23_ActivationSiluKernel_cu_9e10b42f_31134cuda3std3__461_GLOBAL__N__132982cb_23_ActivationSiluKernel_cu_9e10b42f_31136ignoreE
	.align		8
        /*0070*/ 	.dword	_ZN59_INTERNAL_132982cb_23_ActivationSiluKernel_cu_9e10b42f_31134cuda3std3__45__cpo5beginE
	.align		8
        /*0078*/ 	.dword	_ZN59_INTERNAL_132982cb_23_ActivationSiluKernel_cu_9e10b42f_31134cuda3std3__45__cpo3endE
	.align		8
        /*0080*/ 	.dword	_ZN59_INTERNAL_132982cb_23_ActivationSiluKernel_cu_9e10b42f_31134cuda3std3__45__cpo6cbeginE
	.align		8
        /*0088*/ 	.dword	_ZN59_INTERNAL_132982cb_23_ActivationSiluKernel_cu_9e10b42f_31134cuda3std3__45__cpo4cendE
	.align		8
        /*0090*/ 	.dword	_ZN59_INTERNAL_132982cb_23_ActivationSiluKernel_cu_9e10b42f_31134cuda3std3__45__cpo6rbeginE
	.align		8
        /*0098*/ 	.dword	_ZN59_INTERNAL_132982cb_23_ActivationSiluKernel_cu_9e10b42f_31134cuda3std3__45__cpo4rendE
	.align		8
        /*00a0*/ 	.dword	_ZN59_INTERNAL_132982cb_23_ActivationSiluKernel_cu_9e10b42f_31134cuda3std3__45__cpo7crbeginE
	.align		8
        /*00a8*/ 	.dword	_ZN59_INTERNAL_132982cb_23_ActivationSiluKernel_cu_9e10b42f_31134cuda3std3__45__cpo5crendE
	.align		8
        /*00b0*/ 	.dword	_ZN59_INTERNAL_132982cb_23_ActivationSiluKernel_cu_9e10b42f_31134cuda3std3__419piecewise_constructE
	.align		8
        /*00b8*/ 	.dword	_ZN59_INTERNAL_132982cb_23_ActivationSiluKernel_cu_9e10b42f_31134cuda3std3__48in_placeE
	.align		8
        /*00c0*/ 	.dword	_ZN59_INTERNAL_132982cb_23_ActivationSiluKernel_cu_9e10b42f_31134cuda3std3__420unreachable_sentinelE
	.align		8
        /*00c8*/ 	.dword	_ZN59_INTERNAL_132982cb_23_ActivationSiluKernel_cu_9e10b42f_31134cuda3std6ranges3__45__cpo4swapE
	.align		8
        /*00d0*/ 	.dword	_ZN59_INTERNAL_132982cb_23_ActivationSiluKernel_cu_9e10b42f_31134cuda3std6ranges3__45__cpo9iter_moveE
	.align		8
        /*00d8*/ 	.dword	_ZN59_INTERNAL_132982cb_23_ActivationSiluKernel_cu_9e10b42f_31134cuda3std6ranges3__45__cpo5beginE
	.align		8
        /*00e0*/ 	.dword	_ZN59_INTERNAL_132982cb_23_ActivationSiluKernel_cu_9e10b42f_31134cuda3std6ranges3__45__cpo3endE
	.align		8
        /*00e8*/ 	.dword	_ZN59_INTERNAL_132982cb_23_ActivationSiluKernel_cu_9e10b42f_31134cuda3std6ranges3__45__cpo6cbeginE
	.align		8
        /*00f0*/ 	.dword	_ZN59_INTERNAL_132982cb_23_ActivationSiluKernel_cu_9e10b42f_31134cuda3std6ranges3__45__cpo4cendE
	.align		8
        /*00f8*/ 	.dword	_ZN59_INTERNAL_132982cb_23_ActivationSiluKernel_cu_9e10b42f_31134cuda3std6ranges3__45__cpo7advanceE
	.align		8
        /*0100*/ 	.dword	_ZN59_INTERNAL_132982cb_23_ActivationSiluKernel_cu_9e10b42f_31134cuda3std6ranges3__45__cpo9iter_swapE
	.align		8
        /*0108*/ 	.dword	_ZN59_INTERNAL_132982cb_23_ActivationSiluKernel_cu_9e10b42f_31134cuda3std6ranges3__45__cpo4nextE
	.align		8
        /*0110*/ 	.dword	_ZN59_INTERNAL_132982cb_23_ActivationSiluKernel_cu_9e10b42f_31134cuda3std6ranges3__45__cpo4prevE
	.align		8
        /*0118*/ 	.dword	_ZN59_INTERNAL_132982cb_23_ActivationSiluKernel_cu_9e10b42f_31134cuda3std6ranges3__45__cpo4dataE
	.align		8
        /*0120*/ 	.dword	_ZN59_INTERNAL_132982cb_23_ActivationSiluKernel_cu_9e10b42f_31134cuda3std6ranges3__45__cpo5cdataE
	.align		8
        /*0128*/ 	.dword	_ZN59_INTERNAL_132982cb_23_ActivationSiluKernel_cu_9e10b42f_31134cuda3std6ranges3__45__cpo4sizeE
	.align		8
        /*0130*/ 	.dword	_ZN59_INTERNAL_132982cb_23_ActivationSiluKernel_cu_9e10b42f_31134cuda3std6ranges3__45__cpo5ssizeE
	.align		8
        /*0138*/ 	.dword	_ZN59_INTERNAL_132982cb_23_ActivationSiluKernel_cu_9e10b42f_31134cuda3std6ranges3__45__cpo8distanceE
	.align		8
        /*0140*/ 	.dword	_ZN59_INTERNAL_132982cb_23_ActivationSiluKernel_cu_9e10b42f_31136thrust24THRUST_300001_SM_1000_NS6system6detail10sequential3seqE
	.align		8
        /*0148*/ 	.dword	$str$6
	.align		8
        /*0150*/ 	.dword	$str$7
	.align		8
        /*0158*/ 	.dword	__cudart_i2opi_d
	.align		8
        /*0160*/ 	.dword	__cudart_sin_cos_coeffs


//--------------------- .text._ZN2at6native18elementwise_kernelILi128ELi4EZNS0_15gpu_kernel_implIZZZNS0_61_GLOBAL__N__132982cb_23_ActivationSiluKernel_cu_9e10b42f_311320silu_backward_kernelERNS_18TensorIteratorBaseEENKUlvE_clEvENKUlvE2_clEvEUlN3c108BFloat16ES9_E_EEvS5_RKT_EUliE_EEviT1_ --------------------------
	.section	.text._ZN2at6native18elementwise_kernelILi128ELi4EZNS0_15gpu_kernel_implIZZZNS0_61_GLOBAL__N__132982cb_23_ActivationSiluKernel_cu_9e10b42f_311320silu_backward_kernelERNS_18TensorIteratorBaseEENKUlvE_clEvENKUlvE2_clEvEUlN3c108BFloat16ES9_E_EEvS5_RKT_EUliE_EEviT1_,"ax",@progbits
	.align	128
        .global         _ZN2at6native18elementwise_kernelILi128ELi4EZNS0_15gpu_kernel_implIZZZNS0_61_GLOBAL__N__132982cb_23_ActivationSiluKernel_cu_9e10b42f_311320silu_backward_kernelERNS_18TensorIteratorBaseEENKUlvE_clEvENKUlvE2_clEvEUlN3c108BFloat16ES9_E_EEvS5_RKT_EUliE_EEviT1_
        .type           _ZN2at6native18elementwise_kernelILi128ELi4EZNS0_15gpu_kernel_implIZZZNS0_61_GLOBAL__N__132982cb_23_ActivationSiluKernel_cu_9e10b42f_311320silu_backward_kernelERNS_18TensorIteratorBaseEENKUlvE_clEvENKUlvE2_clEvEUlN3c108BFloat16ES9_E_EEvS5_RKT_EUliE_EEviT1_,@function
        .size           _ZN2at6native18elementwise_kernelILi128ELi4EZNS0_15gpu_kernel_implIZZZNS0_61_GLOBAL__N__132982cb_23_ActivationSiluKernel_cu_9e10b42f_311320silu_backward_kernelERNS_18TensorIteratorBaseEENKUlvE_clEvENKUlvE2_clEvEUlN3c108BFloat16ES9_E_EEvS5_RKT_EUliE_EEviT1_,(.L_x_11382 - _ZN2at6native18elementwise_kernelILi128ELi4EZNS0_15gpu_kernel_implIZZZNS0_61_GLOBAL__N__132982cb_23_ActivationSiluKernel_cu_9e10b42f_311320silu_backward_kernelERNS_18TensorIteratorBaseEENKUlvE_clEvENKUlvE2_clEvEUlN3c108BFloat16ES9_E_EEvS5_RKT_EUliE_EEviT1_)
        .other          _ZN2at6native18elementwise_kernelILi128ELi4EZNS0_15gpu_kernel_implIZZZNS0_61_GLOBAL__N__132982cb_23_ActivationSiluKernel_cu_9e10b42f_311320silu_backward_kernelERNS_18TensorIteratorBaseEENKUlvE_clEvENKUlvE2_clEvEUlN3c108BFloat16ES9_E_EEvS5_RKT_EUliE_EEviT1_,@"STO_CUDA_ENTRY STV_DEFAULT"
_ZN2at6native18elementwise_kernelILi128ELi4EZNS0_15gpu_kernel_implIZZZNS0_61_GLOBAL__N__132982cb_23_ActivationSiluKernel_cu_9e10b42f_311320silu_backward_kernelERNS_18TensorIteratorBaseEENKUlvE_clEvENKUlvE2_clEvEUlN3c108BFloat16ES9_E_EEvS5_RKT_EUliE_EEviT1_:
.text._ZN2at6native18elementwise_kernelILi128ELi4EZNS0_15gpu_kernel_implIZZZNS0_61_GLOBAL__N__132982cb_23_ActivationSiluKernel_cu_9e10b42f_311320silu_backward_kernelERNS_18TensorIteratorBaseEENKUlvE_clEvENKUlvE2_clEvEUlN3c108BFloat16ES9_E_EEvS5_RKT_EUliE_EEviT1_:
[----:B------:R-:W0:Y:S01]  /*0000*/  LDC R1, c[0x0][0x37c] ;  /* 0x0000df00ff017b82 */ /* 0x000e220000000800 */
[----:B------:R-:W1:Y:S07]  /*0010*/  S2R R17, SR_TID.X ;  /* 0x0000000000117919 */ /* 0x000e6e0000002100 */
[----:B------:R-:W2:Y:S01]  /*0020*/  S2UR UR4, SR_CTAID.X ;  /* 0x00000000000479c3 */ /* 0x000ea20000002500 */
[----:B------:R-:W3:Y:S01]  /*0030*/  LDCU UR40, c[0x0][0x388] ;  /* 0x00007100ff2877ac */ /* 0x000ee20008000800 */
[----:B------:R-:W-:Y:S01]  /*0040*/  BSSY.RECONVERGENT B6, `(.L_x_0) ;  /* 0x000046c000067945 */ /* 0x000fe20003800200 */
[----:B------:R-:W4:Y:S01]  /*0050*/  LDCU UR5, c[0x0][0x380] ;  /* 0x00007000ff0577ac */ /* 0x000f220008000800 */
[----:B------:R-:W0:Y:S01]  /*0060*/  LDCU.64 UR36, c[0x0][0x358] ;  /* 0x00006b00ff2477ac */ /* 0x000e220008000a00 */
[----:B------:R-:W0:Y:S01]  /*0070*/  LDCU.U8 UR39, c[0x0][0x602] ;  /* 0x0000c040ff2777ac */ /* 0x000e220008000000 */
[----:B------:R-:W0:Y:S01]  /*0080*/  LDCU.U8 UR42, c[0x0][0x603] ;  /* 0x0000c060ff2a77ac */ /* 0x000e220008000000 */
[----:B---3--:R-:W-:Y:S01]  /*0090*/  UIADD3 UR41, UPT, UPT, UR40, -0x1, URZ ;  /* 0xffffffff28297890 */ /* 0x008fe2000fffe0ff */
[----:B------:R-:W3:Y:S01]  /*00a0*/  LDCU.U8 UR43, c[0x0][0x601] ;  /* 0x0000c020ff2b77ac */ /* 0x000ee20008000000 */
[----:B--2---:R-:W-:-:S02]  /*00b0*/  USHF.L.U32 UR4, UR4, 0x9, URZ ;  /* 0x0000000904047899 */ /* 0x004fc400080006ff */
[----:B------:R-:W-:-:S04]  /*00c0*/  UISETP.LT.U32.AND UP0, UPT, UR41, 0x18, UPT ;  /* 0x000000182900788c */ /* 0x000fc8000bf01070 */
[----:B-1----:R-:W-:Y:S01]  /*00d0*/  LOP3.LUT R17, R17, UR4, RZ, 0xfc, !PT ;  /* 0x0000000411117c12 */ /* 0x002fe2000f8efcff */
[----:B------:R-:W-:-:S03]  /*00e0*/  USEL UR38, UR41, 0x18, UP0 ;  /* 0x0000001829267887 */ /* 0x000fc60008000000 */
[----:B----4-:R-:W-:Y:S01]  /*00f0*/  ISETP.GE.AND P0, PT, R17, UR5, PT ;  /* 0x0000000511007c0c */ /* 0x010fe2000bf06270 */
[----:B------:R-:W-:-:S12]  /*0100*/  UIADD3 UR38, UPT, UPT, UR38, 0x1, URZ ;  /* 0x0000000126267890 */ /* 0x000fd8000fffe0ff */
[----:B0--3--:R-:W-:Y:S05]  /*0110*/  @P0 BRA `(.L_x_1) ;  /* 0x0000004400780947 */ /* 0x009fea0003800000 */
[----:B------:R-:W-:Y:S01]  /*0120*/  UISETP.NE.AND UP0, UPT, UR40, URZ, UPT ;  /* 0x000000ff2800728c */ /* 0x000fe2000bf05270 */
[----:B------:R-:W-:Y:S02]  /*0130*/  IMAD.MOV.U32 R18, RZ, RZ, RZ ;  /* 0x000000ffff127224 */ /* 0x000fe400078e00ff */
[----:B------:R-:W-:Y:S02]  /*0140*/  IMAD.MOV.U32 R0, RZ, RZ, RZ ;  /* 0x000000ffff007224 */ /* 0x000fe400078e00ff */
[----:B------:R-:W-:-:S04]  /*0150*/  IMAD.MOV.U32 R16, RZ, RZ, RZ ;  /* 0x000000ffff107224 */ /* 0x000fc800078e00ff */
[----:B------:R-:W-:Y:S05]  /*0160*/  BRA.U !UP0, `(.L_x_2) ;  /* 0x0000001508707547 */ /* 0x000fea000b800000 */
[----:B------:R-:W0:Y:S01]  /*0170*/  LDCU.64 UR4, c[0x0][0x390] ;  /* 0x00007200ff0477ac */ /* 0x000e220008000a00 */
[----:B------:R-:W-:Y:S01]  /*0180*/  IMAD.MOV.U32 R16, RZ, RZ, RZ ;  /* 0x000000ffff107224 */ /* 0x000fe200078e00ff */
[----:B------:R-:W1:Y:S01]  /*0190*/  LDCU UR6, c[0x0][0x38c] ;  /* 0x00007180ff0677ac */ /* 0x000e620008000800 */
[----:B------:R-:W2:Y:S01]  /*01a0*/  LDCU.64 UR8, c[0x0][0x4b8] ;  /* 0x00009700ff0877ac */ /* 0x000ea20008000a00 */
[----:B------:R-:W-:Y:S01]  /*01b0*/  UISETP.NE.AND UP0, UPT, UR41, URZ, UPT ;  /* 0x000000ff2900728c */ /* 0x000fe2000bf05270 */
[----:B0-----:R-:W-:Y:S01]  /*01c0*/  IMAD.HI.U32 R2, R17, UR4, R16 ;  /* 0x0000000411027c27 */ /* 0x001fe2000f8e0010 */
[----:B------:R-:W0:Y:S04]  /*01d0*/  LDCU UR4, c[0x0][0x4c0] ;  /* 0x00009800ff0477ac */ /* 0x000e280008000800 */
[----:B------:R-:W-:-:S05]  /*01e0*/  SHF.R.U32.HI R3, RZ, UR5, R2 ;  /* 0x00000005ff037c19 */ /* 0x000fca0008011602 */
[----:B------:R-:W-:-:S04]  /*01f0*/  IMAD.MOV R18, RZ, RZ, -R3 ;  /* 0x000000ffff127224 */ /* 0x000fc800078e0a03 */
[----:B-1----:R-:W-:-:S04]  /*0200*/  IMAD R18, R18, UR6, R17 ;  /* 0x0000000612127c24 */ /* 0x002fc8000f8e0211 */
[C---:B--2---:R-:W-:Y:S02]  /*0210*/  IMAD R16, R18.reuse, UR8, RZ ;  /* 0x0000000812107c24 */ /* 0x044fe4000f8e02ff */
[C---:B------:R-:W-:Y:S02]  /*0220*/  IMAD R0, R18.reuse, UR9, RZ ;  /* 0x0000000912007c24 */ /* 0x040fe4000f8e02ff */
[----:B0-----:R-:W-:Y:S01]  /*0230*/  IMAD R18, R18, UR4, RZ ;  /* 0x0000000412127c24 */ /* 0x001fe2000f8e02ff */
[----:B------:R-:W-:Y:S06]  /*0240*/  BRA.U !UP0, `(.L_x_2) ;  /* 0x0000001508387547 */ /* 0x000fec000b800000 */
[----:B------:R-:W0:Y:S01]  /*0250*/  LDCU.64 UR6, c[0x0][0x398] ;  /* 0x00007300ff0677ac */ /* 0x000e220008000a00 */
[----:B------:R-:W-:Y:S01]  /*0260*/  HFMA2 R2, -RZ, RZ, 0, 0 ;  /* 0x00000000ff027431 */ /* 0x000fe200000001ff */
[----:B------:R-:W1:Y:S01]  /*0270*/  LDCU UR4, c[0x0][0x3a0] ;  /* 0x00007400ff0477ac */ /* 0x000e620008000800 */
[----:B------:R-:W2:Y:S01]  /*0280*/  LDCU UR5, c[0x0][0x4c4] ;  /* 0x00009880ff0577ac */ /* 0x000ea20008000800 */
[----:B------:R-:W3:Y:S01]  /*0290*/  LDCU.64 UR8, c[0x0][0x4c8] ;  /* 0x00009900ff0877ac */ /* 0x000ee20008000a00 */
[----:B------:R-:W-:Y:S01]  /*02a0*/  UISETP.NE.AND UP0, UPT, UR38, 0x2, UPT ;  /* 0x000000022600788c */ /* 0x000fe2000bf05270 */
[----:B0-----:R-:W-:-:S05]  /*02b0*/  IMAD.HI.U32 R4, R3, UR7, R2 ;  /* 0x0000000703047c27 */ /* 0x001fca000f8e0002 */
[----:B-1----:R-:W-:-:S05]  /*02c0*/  SHF.R.U32.HI R5, RZ, UR4, R4 ;  /* 0x00000004ff057c19 */ /* 0x002fca0008011604 */
[----:B------:R-:W-:-:S04]  /*02d0*/  IMAD.MOV R2, RZ, RZ, -R5 ;  /* 0x000000ffff027224 */ /* 0x000fc800078e0a05 */
[----:B------:R-:W-:-:S04]  /*02e0*/  IMAD R3, R2, UR6, R3 ;  /* 0x0000000602037c24 */ /* 0x000fc8000f8e0203 */
[C---:B--2---:R-:W-:Y:S02]  /*02f0*/  IMAD R16, R3.reuse, UR5, R16 ;  /* 0x0000000503107c24 */ /* 0x044fe4000f8e0210 */
[C---:B---3--:R-:W-:Y:S02]  /*0300*/  IMAD R0, R3.reuse, UR8, R0 ;  /* 0x0000000803007c24 */ /* 0x048fe4000f8e0200 */
[----:B------:R-:W-:Y:S01]  /*0310*/  IMAD R18, R3, UR9, R18 ;  /* 0x0000000903127c24 */ /* 0x000fe2000f8e0212 */
[----:B------:R-:W-:Y:S06]  /*0320*/  BRA.U !UP0, `(.L_x_2) ;  /* 0x0000001508007547 */ /* 0x000fec000b800000 */
[----:B------:R-:W0:Y:S01]  /*0330*/  LDCU.64 UR4, c[0x0][0x3a8] ;  /* 0x00007500ff0477ac */ /* 0x000e220008000a00 */
[----:B------:R-:W-:Y:S01]  /*0340*/  IMAD.MOV.U32 R4, RZ, RZ, RZ ;  /* 0x000000ffff047224 */ /* 0x000fe200078e00ff */
[----:B------:R-:W1:Y:S01]  /*0350*/  LDCU UR6, c[0x0][0x3a4] ;  /* 0x00007480ff0677ac */ /* 0x000e620008000800 */
[----:B------:R-:W2:Y:S01]  /*0360*/  LDCU.64 UR8, c[0x0][0x4d0] ;  /* 0x00009a00ff0877ac */ /* 0x000ea20008000a00 */
[----:B------:R-:W-:Y:S01]  /*0370*/  UISETP.NE.AND UP0, UPT, UR38, 0x3, UPT ;  /* 0x000000032600788c */ /* 0x000fe2000bf05270 */
[----:B0-----:R-:W-:Y:S01]  /*0380*/  IMAD.HI.U32 R2, R5, UR4, R4 ;  /* 0x0000000405027c27 */ /* 0x001fe2000f8e0004 */
[----:B------:R-:W0:Y:S04]  /*0390*/  LDCU UR4, c[0x0][0x4d8] ;  /* 0x00009b00ff0477ac */ /* 0x000e280008000800 */
[----:B------:R-:W-:-:S05]  /*03a0*/  SHF.R.U32.HI R3, RZ, UR5, R2 ;  /* 0x00000005ff037c19 */ /* 0x000fca0008011602 */
[----:B------:R-:W-:-:S04]  /*03b0*/  IMAD.MOV R4, RZ, RZ, -R3 ;  /* 0x000000ffff047224 */ /* 0x000fc800078e0a03 */
[----:B-1----:R-:W-:-:S04]  /*03c0*/  IMAD R5, R4, UR6, R5 ;  /* 0x0000000604057c24 */ /* 0x002fc8000f8e0205 */
[C---:B--2---:R-:W-:Y:S02]  /*03d0*/  IMAD R16, R5.reuse, UR8, R16 ;  /* 0x0000000805107c24 */ /* 0x044fe4000f8e0210 */
[C---:B------:R-:W-:Y:S02]  /*03e0*/  IMAD R0, R5.reuse, UR9, R0 ;  /* 0x0000000905007c24 */ /* 0x040fe4000f8e0200 */
[----:B0-----:R-:W-:Y:S01]  /*03f0*/  IMAD R18, R5, UR4, R18 ;  /* 0x0000000405127c24 */ /* 0x001fe2000f8e0212 */
[----:B------:R-:W-:Y:S06]  /*0400*/  BRA.U !UP0, `(.L_x_2) ;  /* 0x0000001108c87547 */ /* 0x000fec000b800000 */
[----:B------:R-:W0:Y:S01]  /*0410*/  LDCU.64 UR6, c[0x0][0x3b0] ;  /* 0x00007600ff0677ac */ /* 0x000e220008000a00 */
[----:B------:R-:W-:Y:S01]  /*0420*/  IMAD.MOV.U32 R2, RZ, RZ, RZ ;  /* 0x000000ffff027224 */ /* 0x000fe200078e00ff */
        /* <DEDUP_REMOVED lines=13> */
[----:B------:R-:W-:Y:S01]  /*0500*/  MOV R4, RZ ;  /* 0x000000ff00047202 */ /* 0x000fe20000000f00 */
[----:B------:R-:W1:Y:S01]  /*0510*/  LDCU UR6, c[0x0][0x3bc] ;  /* 0x00007780ff0677ac */ /* 0x000e620008000800 */
[----:B------:R-:W2:Y:S01]  /*0520*/  LDCU.64 UR8, c[0x0][0x4e8] ;  /* 0x00009d00ff0877ac */ /* 0x000ea20008000a00 */
[----:B------:R-:W-:Y:S02]  /*0530*/  UISETP.NE.AND UP0, UPT, UR38, 0x5, UPT ;  /* 0x000000052600788c */ /* 0x000fe4000bf05270 */
        /* <DEDUP_REMOVED lines=278> */
[----:B------:R-:W2:Y:S02]  /*16a0*/  LDCU.64 UR8, c[0x0][0x5d8] ;  /* 0x0000bb00ff0877ac */ /* 0x000ea40008000a00 */
[----:B0-----:R-:W-:Y:S01]  /*16b0*/  IMAD.HI.U32 R2, R5, UR4, R4 ;  /* 0x0000000405027c27 */ /* 0x001fe2000f8e0004 */
[----:B------:R-:W0:Y:S04]  /*16c0*/  LDCU UR4, c[0x0][0x5e0] ;  /* 0x0000bc00ff0477ac */ /* 0x000e280008000800 */
[----:B------:R-:W-:-:S05]  /*16d0*/  SHF.R.U32.HI R2, RZ, UR5, R2 ;  /* 0x00000005ff027c19 */ /* 0x000fca0008011602 */
[----:B------:R-:W-:-:S04]  /*16e0*/  IMAD.MOV R3, RZ, RZ, -R2 ;  /* 0x000000ffff037224 */ /* 0x000fc800078e0a02 */
[----:B-1----:R-:W-:-:S04]  /*16f0*/  IMAD R5, R3, UR6, R5 ;  /* 0x0000000603057c24 */ /* 0x002fc8000f8e0205 */
[C---:B--2---:R-:W-:Y:S02]  /*1700*/  IMAD R16, R5.reuse, UR8, R16 ;  /* 0x0000000805107c24 */ /* 0x044fe4000f8e0210 */
[C---:B------:R-:W-:Y:S02]  /*1710*/  IMAD R0, R5.reuse, UR9, R0 ;  /* 0x0000000905007c24 */ /* 0x040fe4000f8e0200 */
[----:B0-----:R-:W-:-:S07]  /*1720*/  IMAD R18, R5, UR4, R18 ;  /* 0x0000000405127c24 */ /* 0x001fce000f8e0212 */
.L_x_2:
[----:B------:R-:W0:Y:S01]  /*1730*/  LDCU.64 UR6, c[0x0][0x5f0] ;  /* 0x0000be00ff0677ac */ /* 0x000e220008000a00 */
[----:B------:R-:W-:-:S04]  /*1740*/  UPRMT UR4, UR39, 0x9910, URZ ;  /* 0x0000991027047896 */ /* 0x000fc800080000ff */
[----:B------:R-:W-:Y:S01]  /*1750*/  UISETP.GT.AND UP0, UPT, UR4, 0x9, UPT ;  /* 0x000000090400788c */ /* 0x000fe2000bf04270 */
[----:B0-----:R-:W-:-:S04]  /*1760*/  IADD3 R2, P0, PT, R0, UR6, RZ ;  /* 0x0000000600027c10 */ /* 0x001fc8000ff1e0ff */
[----:B------:R-:W-:-:S04]  /*1770*/  IADD3.X R3, PT, PT, RZ, UR7, RZ, P0, !PT ;  /* 0x00000007ff037c10 */ /* 0x000fc800087fe4ff */
[----:B------:R-:W-:Y:S05]  /*1780*/  BRA.U UP0, `(.L_x_3) ;  /* 0x0000000500307547 */ /* 0x000fea000b800000 */
[----:B------:R-:W-:-:S09]  /*1790*/  UISETP.GT.AND UP0, UPT, UR4, 0x4, UPT ;  /* 0x000000040400788c */ /* 0x000fd2000bf04270 */
[----:B------:R-:W-:Y:S05]  /*17a0*/  BRA.U UP0, `(.L_x_4) ;  /* 0x0000000100947547 */ /* 0x000fea000b800000 */
[----:B------:R-:W-:-:S09]  /*17b0*/  UISETP.GT.AND UP0, UPT, UR4, 0x1, UPT ;  /* 0x000000010400788c */ /* 0x000fd2000bf04270 */
[----:B------:R-:W-:Y:S05]  /*17c0*/  BRA.U UP0, `(.L_x_5) ;  /* 0x0000000100387547 */ /* 0x000fea000b800000 */
[----:B------:R-:W-:-:S09]  /*17d0*/  UISETP.NE.AND UP0, UPT, UR39, URZ, UPT ;  /* 0x000000ff2700728c */ /* 0x000fd2000bf05270 */
[----:B------:R-:W-:Y:S05]  /*17e0*/  BRA.U !UP0, `(.L_x_6) ;  /* 0x00000001081c7547 */ /* 0x000fea000b800000 */
[----:B------:R-:W-:-:S09]  /*17f0*/  UISETP.NE.AND UP0, UPT, UR4, 0x1, UPT ;  /* 0x000000010400788c */ /* 0x000fd2000bf05270 */
[----:B------:R-:W-:Y:S05]  /*1800*/  BRA.U UP0, `(.L_x_7) ;  /* 0x0000000d004c7547 */ /* 0x000fea000b800000 */
[----:B------:R-:W2:Y:S02]  /*1810*/  LDG.E.S8 R2, desc[UR36][R2.64] ;  /* 0x0000002402027981 */ /* 0x000ea4000c1e1300 */
[----:B--2---:R-:W0:Y:S02]  /*1820*/  I2F.S16 R0, R2 ;  /* 0x0000000200007306 */ /* 0x004e240000101400 */
[----:B0-----:R-:W-:-:S04]  /*1830*/  F2FP.BF16.F32.PACK_AB R0, RZ, R0 ;  /* 0x00000000ff00723e */ /* 0x001fc800000010ff */
[----:B------:R-:W-:Y:S01]  /*1840*/  PRMT R19, R0, 0x7610, R19 ;  /* 0x0000761000137816 */ /* 0x000fe20000000013 */
[----:B------:R-:W-:Y:S06]  /*1850*/  BRA `(.L_x_8) ;  /* 0x0000000c00d47947 */ /* 0x000fec0003800000 */
.L_x_6:
[----:B------:R-:W2:Y:S02]  /*1860*/  LDG.E.U8 R2, desc[UR36][R2.64] ;  /* 0x0000002402027981 */ /* 0x000ea4000c1e1100 */
[----:B--2---:R-:W-:-:S04]  /*1870*/  I2FP.F32.U32 R0, R2 ;  /* 0x0000000200007245 */ /* 0x004fc80000201000 */
[----:B------:R-:W-:-:S04]  /*1880*/  F2FP.BF16.F32.PACK_AB R0, RZ, R0 ;  /* 0x00000000ff00723e */ /* 0x000fc800000010ff */
[----:B------:R-:W-:Y:S01]  /*1890*/  PRMT R19, R0, 0x7610, R19 ;  /* 0x0000761000137816 */ /* 0x000fe20000000013 */
[----:B------:R-:W-:Y:S06]  /*18a0*/  BRA `(.L_x_8) ;  /* 0x0000000c00c07947 */ /* 0x000fec0003800000 */
.L_x_5:
[----:B------:R-:W-:-:S09]  /*18b0*/  UISETP.NE.AND UP0, UPT, UR4, 0x2, UPT ;  /* 0x000000020400788c */ /* 0x000fd2000bf05270 */
[----:B------:R-:W-:Y:S05]  /*18c0*/  BRA.U !UP0, `(.L_x_9) ;  /* 0x0000000108387547 */ /* 0x000fea000b800000 */
[----:B------:R-:W-:-:S09]  /*18d0*/  UISETP.NE.AND UP0, UPT, UR4, 0x3, UPT ;  /* 0x000000030400788c */ /* 0x000fd2000bf05270 */
[----:B------:R-:W-:Y:S05]  /*18e0*/  BRA.U !UP0, `(.L_x_10) ;  /* 0x00000001081c7547 */ /* 0x000fea000b800000 */
[----:B------:R-:W-:-:S09]  /*18f0*/  UISETP.NE.AND UP0, UPT, UR4, 0x4, UPT ;  /* 0x000000040400788c */ /* 0x000fd2000bf05270 */
[----:B------:R-:W-:Y:S05]  /*1900*/  BRA.U UP0, `(.L_x_7) ;  /* 0x0000000d000c7547 */ /* 0x000fea000b800000 */
[----:B------:R-:W2:Y:S02]  /*1910*/  LDG.E.64 R2, desc[UR36][R2.64] ;  /* 0x0000002402027981 */ /* 0x000ea4000c1e1b00 */
[----:B--2---:R-:W0:Y:S02]  /*1920*/  I2F.S64 R0, R2 ;  /* 0x0000000200007312 */ /* 0x004e240000301400 */
[----:B0-----:R-:W-:-:S04]  /*1930*/  F2FP.BF16.F32.PACK_AB R0, RZ, R0 ;  /* 0x00000000ff00723e */ /* 0x001fc800000010ff */
[----:B------:R-:W-:Y:S01]  /*1940*/  PRMT R19, R0, 0x7610, R19 ;  /* 0x0000761000137816 */ /* 0x000fe20000000013 */
[----:B------:R-:W-:Y:S06]  /*1950*/  BRA `(.L_x_8) ;  /* 0x0000000c00947947 */ /* 0x000fec0003800000 */
.L_x_10:
[----:B------:R-:W2:Y:S02]  /*1960*/  LDG.E R2, desc[UR36][R2.64] ;  /* 0x0000002402027981 */ /* 0x000ea4000c1e1900 */
[----:B--2---:R-:W-:-:S04]  /*1970*/  I2FP.F32.S32 R0, R2 ;  /* 0x0000000200007245 */ /* 0x004fc80000201400 */
[----:B------:R-:W-:-:S04]  /*1980*/  F2FP.BF16.F32.PACK_AB R0, RZ, R0 ;  /* 0x00000000ff00723e */ /* 0x000fc800000010ff */
[----:B------:R-:W-:Y:S01]  /*1990*/  PRMT R19, R0, 0x7610, R19 ;  /* 0x0000761000137816 */ /* 0x000fe20000000013 */
[----:B------:R-:W-:Y:S06]  /*19a0*/  BRA `(.L_x_8) ;  /* 0x0000000c00807947 */ /* 0x000fec0003800000 */
.L_x_9:
[----:B------:R-:W2:Y:S02]  /*19b0*/  LDG.E.U16 R2, desc[UR36][R2.64] ;  /* 0x0000002402027981 */ /* 0x000ea4000c1e1500 */
[----:B--2---:R-:W0:Y:S02]  /*19c0*/  I2F.S16 R0, R2 ;  /* 0x0000000200007306 */ /* 0x004e240000101400 */
[----:B0-----:R-:W-:-:S04]  /*19d0*/  F2FP.BF16.F32.PACK_AB R0, RZ, R0 ;  /* 0x00000000ff00723e */ /* 0x001fc800000010ff */
[----:B------:R-:W-:Y:S01]  /*19e0*/  PRMT R19, R0, 0x7610, R19 ;  /* 0x0000761000137816 */ /* 0x000fe20000000013 */
[----:B------:R-:W-:Y:S06]  /*19f0*/  BRA `(.L_x_8) ;  /* 0x0000000c006c7947 */ /* 0x000fec0003800000 */
.L_x_4:
[----:B------:R-:W-:-:S09]  /*1a00*/  UISETP.GT.AND UP0, UPT, UR4, 0x6, UPT ;  /* 0x000000060400788c */ /* 0x000fd2000bf04270 */
[----:B------:R-:W-:Y:S05]  /*1a10*/  BRA.U UP0, `(.L_x_11) ;  /* 0x0000000100307547 */ /* 0x000fea000b800000 */
[----:B------:R-:W-:-:S09]  /*1a20*/  UISETP.NE.AND UP0, UPT, UR4, 0x5, UPT ;  /* 0x000000050400788c */ /* 0x000fd2000bf05270 */
[----:B------:R-:W-:Y:S05]  /*1a30*/  BRA.U !UP0, `(.L_x_12) ;  /* 0x0000000108147547 */ /* 0x000fea000b800000 */
[----:B------:R-:W-:-:S09]  /*1a40*/  UISETP.NE.AND UP0, UPT, UR4, 0x6, UPT ;  /* 0x000000060400788c */ /* 0x000fd2000bf05270 */
[----:B------:R-:W-:Y:S05]  /*1a50*/  BRA.U UP0, `(.L_x_7) ;  /* 0x0000000900b87547 */ /* 0x000fea000b800000 */
[----:B------:R-:W2:Y:S02]  /*1a60*/  LDG.E R2, desc[UR36][R2.64] ;  /* 0x0000002402027981 */ /* 0x000ea4000c1e1900 */
[----:B--2---:R-:W-:Y:S01]  /*1a70*/  F2FP.BF16.F32.PACK_AB R19, RZ, R2 ;  /* 0x00000002ff13723e */ /* 0x004fe200000010ff */
[----:B------:R-:W-:Y:S06]  /*1a80*/  BRA `(.L_x_8) ;  /* 0x0000000c00487947 */ /* 0x000fec0003800000 */
.L_x_12:
[----:B------:R-:W2:Y:S02]  /*1a90*/  LDG.E.U16 R0, desc[UR36][R2.64] ;  /* 0x0000002402007981 */ /* 0x000ea4000c1e1500 */
[----:B--2---:R-:W-:-:S05]  /*1aa0*/  HADD2.F32 R0, -RZ, R0.H0_H0 ;  /* 0x20000000ff007230 */ /* 0x004fca0000004100 */
[----:B------:R-:W-:-:S04]  /*1ab0*/  F2FP.BF16.F32.PACK_AB R0, RZ, R0 ;  /* 0x00000000ff00723e */ /* 0x000fc800000010ff */
[----:B------:R-:W-:Y:S01]  /*1ac0*/  PRMT R19, R0, 0x7610, R19 ;  /* 0x0000761000137816 */ /* 0x000fe20000000013 */
[----:B------:R-:W-:Y:S06]  /*1ad0*/  BRA `(.L_x_8) ;  /* 0x0000000c00347947 */ /* 0x000fec0003800000 */
.L_x_11:
[----:B------:R-:W-:-:S09]  /*1ae0*/  UISETP.NE.AND UP0, UPT, UR4, 0x7, UPT ;  /* 0x000000070400788c */ /* 0x000fd2000bf05270 */
[----:B------:R-:W-:Y:S05]  /*1af0*/  BRA.U !UP0, `(.L_x_13) ;  /* 0x0000000108307547 */ /* 0x000fea000b800000 */
[----:B------:R-:W-:-:S09]  /*1b00*/  UISETP.NE.AND UP0, UPT, UR4, 0x8, UPT ;  /* 0x000000080400788c */ /* 0x000fd2000bf05270 */
[----:B------:R-:W-:Y:S05]  /*1b10*/  BRA.U !UP0, `(.L_x_14) ;  /* 0x0000000108147547 */ /* 0x000fea000b800000 */
[----:B------:R-:W-:-:S09]  /*1b20*/  UISETP.NE.AND UP0, UPT, UR4, 0x9, UPT ;  /* 0x000000090400788c */ /* 0x000fd2000bf05270 */
[----:B------:R-:W-:Y:S05]  /*1b30*/  BRA.U UP0, `(.L_x_7) ;  /* 0x0000000900807547 */ /* 0x000fea000b800000 */
[----:B------:R-:W2:Y:S02]  /*1b40*/  LDG.E R2, desc[UR36][R2.64] ;  /* 0x0000002402027981 */ /* 0x000ea4000c1e1900 */
[----:B--2---:R-:W-:Y:S01]  /*1b50*/  F2FP.BF16.F32.PACK_AB R19, RZ, R2 ;  /* 0x00000002ff13723e */ /* 0x004fe200000010ff */
[----:B------:R-:W-:Y:S06]  /*1b60*/  BRA `(.L_x_8) ;  /* 0x0000000c00107947 */ /* 0x000fec0003800000 */
.L_x_14:
[----:B------:R-:W2:Y:S02]  /*1b70*/  LDG.E.U16 R2, desc[UR36][R2.64] ;  /* 0x0000002402027981 */ /* 0x000ea4000c1e1500 */
[----:B--2---:R-:W-:-:S05]  /*1b80*/  HADD2.F32 R0, -RZ, R2.H0_H0 ;  /* 0x20000002ff007230 */ /* 0x004fca0000004100 */
[----:B------:R-:W-:-:S04]  /*1b90*/  F2FP.BF16.F32.PACK_AB R0, RZ, R0 ;  /* 0x00000000ff00723e */ /* 0x000fc800000010ff */
[----:B------:R-:W-:Y:S01]  /*1ba0*/  PRMT R19, R0, 0x7610, R19 ;  /* 0x0000761000137816 */ /* 0x000fe20000000013 */
[----:B------:R-:W-:Y:S06]  /*1bb0*/  BRA `(.L_x_8) ;  /* 0x0000000800fc7947 */ /* 0x000fec0003800000 */
.L_x_13:
[----:B------:R-:W2:Y:S01]  /*1bc0*/  LDG.E.64 R2, desc[UR36][R2.64] ;  /* 0x0000002402027981 */ /* 0x000ea2000c1e1b00 */
[----:B------:R-:W-:Y:S01]  /*1bd0*/  UMOV UR4, 0xf0000000 ;  /* 0xf000000000047882 */ /* 0x000fe20000000000 */
[----:B------:R-:W-:Y:S01]  /*1be0*/  UMOV UR5, 0x380fffff ;  /* 0x380fffff00057882 */ /* 0x000fe20000000000 */
[----:B--2---:R-:W0:Y:S01]  /*1bf0*/  F2F.F32.F64 R0, R2 ;  /* 0x0000000200007310 */ /* 0x004e220000301000 */
[----:B------:R-:W-:-:S14]  /*1c00*/  DSETP.GEU.AND P0, PT, |R2|, UR4, PT ;  /* 0x0000000402007e2a */ /* 0x000fdc000bf0e200 */
[----:B0-----:R-:W-:-:S05]  /*1c10*/  @!P0 FMUL R0, R0, 1.175494350822287508e-38 ;  /* 0x0080000000008820 */ /* 0x001fca0000400000 */
[----:B------:R-:W-:-:S04]  /*1c20*/  F2FP.BF16.F32.PACK_AB R0, RZ, R0 ;  /* 0x00000000ff00723e */ /* 0x000fc800000010ff */
[----:B------:R-:W-:Y:S01]  /*1c30*/  PRMT R19, R0, 0x7610, R19 ;  /* 0x0000761000137816 */ /* 0x000fe20000000013 */
[----:B------:R-:W-:Y:S06]  /*1c40*/  BRA `(.L_x_8) ;  /* 0x0000000800d87947 */ /* 0x000fec0003800000 */
.L_x_3:
[----:B------:R-:W-:-:S09]  /*1c50*/  UISETP.GT.AND UP0, UPT, UR4, 0x18, UPT ;  /* 0x000000180400788c */ /* 0x000fd2000bf04270 */
[----:B------:R-:W-:Y:S05]  /*1c60*/  BRA.U UP0, `(.L_x_15) ;  /* 0x0000000500007547 */ /* 0x000fea000b800000 */
[----:B------:R-:W-:-:S09]  /*1c70*/  UISETP.GT.AND UP0, UPT, UR4, 0xe, UPT ;  /* 0x0000000e0400788c */ /* 0x000fd2000bf04270 */
[----:B------:R-:W-:Y:S05]  /*1c80*/  BRA.U UP0, `(.L_x_16) ;  /* 0x00000001004c7547 */ /* 0x000fea000b800000 */
[----:B------:R-:W-:-:S09]  /*1c90*/  UISETP.NE.AND UP0, UPT, UR4, 0xa, UPT ;  /* 0x0000000a0400788c */ /* 0x000fd2000bf05270 */
[----:B------:R-:W-:Y:S05]  /*1ca0*/  BRA.U !UP0, `(.L_x_17) ;  /* 0x0000000108207547 */ /* 0x000fea000b800000 */
[----:B------:R-:W-:-:S09]  /*1cb0*/  UISETP.NE.AND UP0, UPT, UR4, 0xb, UPT ;  /* 0x0000000b0400788c */ /* 0x000fd2000bf05270 */
[----:B------:R-:W-:Y:S05]  /*1cc0*/  BRA.U UP0, `(.L_x_7) ;  /* 0x00000009001c7547 */ /* 0x000fea000b800000 */
[----:B------:R-:W2:Y:S02]  /*1cd0*/  LDG.E.U8 R2, desc[UR36][R2.64] ;  /* 0x0000002402027981 */ /* 0x000ea4000c1e1100 */
[----:B--2---:R-:W-:-:S04]  /*1ce0*/  ISETP.NE.AND P0, PT, R2, RZ, PT ;  /* 0x000000ff0200720c */ /* 0x004fc80003f05270 */
[----:B------:R-:W-:-:S04]  /*1cf0*/  FSEL R0, RZ, 1, !P0 ;  /* 0x3f800000ff007808 */ /* 0x000fc80004000000 */
[----:B------:R-:W-:-:S04]  /*1d00*/  F2FP.BF16.F32.PACK_AB R0, RZ, R0 ;  /* 0x00000000ff00723e */ /* 0x000fc800000010ff */
[----:B------:R-:W-:Y:S01]  /*1d10*/  PRMT R19, R0, 0x7610, R19 ;  /* 0x0000761000137816 */ /* 0x000fe20000000013 */
[----:B------:R-:W-:Y:S06]  /*1d20*/  BRA `(.L_x_8) ;  /* 0x0000000800a07947 */ /* 0x000fec0003800000 */
.L_x_17:
        /* <DEDUP_REMOVED lines=9> */
.L_x_16:
[----:B------:R-:W-:-:S09]  /*1dc0*/  UISETP.NE.AND UP0, UPT, UR4, 0xf, UPT ;  /* 0x0000000f0400788c */ /* 0x000fd2000bf05270 */
[----:B------:R-:W-:Y:S05]  /*1dd0*/  BRA.U !UP0, `(.L_x_18) ;  /* 0x00000001089c7547 */ /* 0x000fea000b800000 */
[----:B------:R-:W-:-:S09]  /*1de0*/  UISETP.NE.AND UP0, UPT, UR4, 0x17, UPT ;  /* 0x000000170400788c */ /* 0x000fd2000bf05270 */
[----:B------:R-:W-:Y:S05]  /*1df0*/  BRA.U !UP0, `(.L_x_19) ;  /* 0x00000001085c7547 */ /* 0x000fea000b800000 */
[----:B------:R-:W-:-:S09]  /*1e00*/  UISETP.NE.AND UP0, UPT, UR4, 0x18, UPT ;  /* 0x000000180400788c */ /* 0x000fd2000bf05270 */
[----:B------:R-:W-:Y:S05]  /*1e10*/  BRA.U UP0, `(.L_x_7) ;  /* 0x0000000500c87547 */ /* 0x000fea000b800000 */
[----:B------:R-:W2:Y:S01]  /*1e20*/  LDG.E.U8 R0, desc[UR36][R2.64] ;  /* 0x0000002402007981 */ /* 0x000ea2000c1e1100 */
[----:B------:R-:W-:Y:S02]  /*1e30*/  IMAD.MOV.U32 R6, RZ, RZ, 0x1f ;  /* 0x0000001fff067424 */ /* 0x000fe400078e00ff */
[----:B--2---:R-:W-:-:S05]  /*1e40*/  IMAD.SHL.U32 R0, R0, 0x1000000, RZ ;  /* 0x0100000000007824 */ /* 0x004fca00078e00ff */
[C---:B------:R-:W-:Y:S02]  /*1e50*/  LOP3.LUT R4, R0.reuse, 0x7f000000, RZ, 0xc0, !PT ;  /* 0x7f00000000047812 */ /* 0x040fe400078ec0ff */
[----:B------:R-:W-:Y:S02]  /*1e60*/  LOP3.LUT P0, RZ, R0, 0x7f000000, RZ, 0xc0, !PT ;  /* 0x7f00000000ff7812 */ /* 0x000fe4000780c0ff */
[----:B------:R-:W0:Y:S02]  /*1e70*/  FLO.U32 R5, R4 ;  /* 0x0000000400057300 */ /* 0x000e2400000e0000 */
[----:B0-----:R-:W-:-:S05]  /*1e80*/  IMAD.MOV R5, RZ, RZ, -R5 ;  /* 0x000000ffff057224 */ /* 0x001fca00078e0a05 */
[----:B------:R-:W-:-:S05]  /*1e90*/  VIADDMNMX.U32 R5, R5, R6, 0x4, !PT ;  /* 0x0000000405057446 */ /* 0x000fca0007800006 */
[----:B------:R-:W-:-:S04]  /*1ea0*/  VIADD R5, R5, 0xfffffffc ;  /* 0xfffffffc05057836 */ /* 0x000fc80000000000 */
[----:B------:R-:W-:Y:S01]  /*1eb0*/  IMAD.SHL.U32 R7, R5, 0x800000, RZ ;  /* 0x0080000005077824 */ /* 0x000fe200078e00ff */
[C---:B------:R-:W-:Y:S02]  /*1ec0*/  SHF.L.U32 R6, R4.reuse, R5, RZ ;  /* 0x0000000504067219 */ /* 0x040fe400000006ff */
[----:B------:R-:W-:Y:S02]  /*1ed0*/  IADD3 R5, PT, PT, R4, 0x1000000, RZ ;  /* 0x0100000004057810 */ /* 0x000fe40007ffe0ff */
[----:B------:R-:W-:Y:S02]  /*1ee0*/  LEA.HI R6, R6, -R7, RZ, 0x1c ;  /* 0x8000000706067211 */ /* 0x000fe400078fe0ff */
[----:B------:R-:W-:-:S03]  /*1ef0*/  SHF.R.S32.HI R5, RZ, 0x8, R5 ;  /* 0x00000008ff057819 */ /* 0x000fc60000011405 */
[----:B------:R-:W-:-:S05]  /*1f00*/  VIADD R6, R6, 0x3c000000 ;  /* 0x3c00000006067836 */ /* 0x000fca0000000000 */
[----:B------:R-:W-:-:S04]  /*1f10*/  LOP3.LUT R5, R6, 0x7f800000, R5, 0xf8, !PT ;  /* 0x7f80000006057812 */ /* 0x000fc800078ef805 */
[----:B------:R-:W-:-:S04]  /*1f20*/  SEL R5, R5, RZ, P0 ;  /* 0x000000ff05057207 */ /* 0x000fc80000000000 */
[----:B------:R-:W-:-:S04]  /*1f30*/  LOP3.LUT R5, R5, 0x80000000, R0, 0xf8, !PT ;  /* 0x8000000005057812 */ /* 0x000fc800078ef800 */
[----:B------:R-:W-:-:S04]  /*1f40*/  F2FP.BF16.F32.PACK_AB R5, RZ, R5 ;  /* 0x00000005ff05723e */ /* 0x000fc800000010ff */
[----:B------:R-:W-:Y:S01]  /*1f50*/  PRMT R19, R5, 0x7610, R19 ;  /* 0x0000761005137816 */ /* 0x000fe20000000013 */
[----:B------:R-:W-:Y:S06]  /*1f60*/  BRA `(.L_x_8) ;  /* 0x0000000800107947 */ /* 0x000fec0003800000 */
.L_x_19:
[----:B------:R-:W2:Y:S02]  /*1f70*/  LDG.E.U8 R2, desc[UR36][R2.64] ;  /* 0x0000002402027981 */ /* 0x000ea4000c1e1100 */
[C---:B--2---:R-:W-:Y:S02]  /*1f80*/  IMAD.SHL.U32 R4, R2.reuse, 0x2000000, RZ ;  /* 0x0200000002047824 */ /* 0x044fe400078e00ff */
[----:B------:R-:W-:-:S03]  /*1f90*/  IMAD.SHL.U32 R5, R2, 0x100, RZ ;  /* 0x0000010002057824 */ /* 0x000fc600078e00ff */
[----:B------:R-:W-:-:S13]  /*1fa0*/  ISETP.GT.U32.AND P0, PT, R4, 0x7ffffff, PT ;  /* 0x07ffffff0400780c */ /* 0x000fda0003f04070 */
[C---:B------:R-:W-:Y:S02]  /*1fb0*/  @!P0 LOP3.LUT R0, R5.reuse, 0x7f00, RZ, 0xc0, !PT ;  /* 0x00007f0005008812 */ /* 0x040fe400078ec0ff */
[----:B------:R-:W-:Y:S02]  /*1fc0*/  @P0 LEA.HI R4, R4, 0x70000000, RZ, 0x1c ;  /* 0x7000000004040811 */ /* 0x000fe400078fe0ff */
[----:B------:R-:W-:Y:S02]  /*1fd0*/  @!P0 LOP3.LUT R0, R0, 0x3f000000, RZ, 0xfc, !PT ;  /* 0x3f00000000008812 */ /* 0x000fe400078efcff */
[----:B------:R-:W-:-:S03]  /*1fe0*/  PRMT R5, R5, 0x9910, RZ ;  /* 0x0000991005057816 */ /* 0x000fc600000000ff */
[----:B------:R-:W-:Y:S01]  /*1ff0*/  @!P0 FADD.FTZ R0, R0, -0.5 ;  /* 0xbf00000000008421 */ /* 0x000fe20000010000 */
[----:B------:R-:W-:-:S05]  /*2000*/  @P0 FMUL.FTZ R0, R4, 1.9259299443872358531e-34 ;  /* 0x0780000004000820 */ /* 0x000fca0000410000 */
[----:B------:R-:W-:-:S04]  /*2010*/  LOP3.LUT R0, R0, 0x80000000, R5, 0xf8, !PT ;  /* 0x8000000000007812 */ /* 0x000fc800078ef805 */
[----:B------:R-:W-:-:S04]  /*2020*/  F2FP.BF16.F32.PACK_AB R0, RZ, R0 ;  /* 0x00000000ff00723e */ /* 0x000fc800000010ff */
[----:B------:R-:W-:Y:S01]  /*2030*/  PRMT R19, R0, 0x7610, R19 ;  /* 0x0000761000137816 */ /* 0x000fe20000000013 */
[----:B------:R-:W-:Y:S06]  /*2040*/  BRA `(.L_x_8) ;  /* 0x0000000400d87947 */ /* 0x000fec0003800000 */
.L_x_18:
[----:B------:R0:W5:Y:S01]  /*2050*/  LDG.E.U16 R19, desc[UR36][R2.64] ;  /* 0x0000002402137981 */ /* 0x000162000c1e1500 */
[----:B------:R-:W-:Y:S05]  /*2060*/  BRA `(.L_x_8) ;  /* 0x0000000400d07947 */ /* 0x000fea0003800000 */
.L_x_15:
[----:B------:R-:W-:-:S09]  /*2070*/  UISETP.GT.AND UP0, UPT, UR4, 0x1b, UPT ;  /* 0x0000001b0400788c */ /* 0x000fd2000bf04270 */
[----:B------:R-:W-:Y:S05]  /*2080*/  BRA.U UP0, `(.L_x_20) ;  /* 0x0000000500147547 */ /* 0x000fea000b800000 */
[----:B------:R-:W-:-:S09]  /*2090*/  UISETP.NE.AND UP0, UPT, UR4, 0x19, UPT ;  /* 0x000000190400788c */ /* 0x000fd2000bf05270 */
[----:B------:R-:W-:Y:S05]  /*20a0*/  BRA.U !UP0, `(.L_x_21) ;  /* 0x0000000108987547 */ /* 0x000fea000b800000 */
[----:B------:R-:W-:-:S09]  /*20b0*/  UISETP.NE.AND UP0, UPT, UR4, 0x1a, UPT ;  /* 0x0000001a0400788c */ /* 0x000fd2000bf05270 */
[----:B------:R-:W-:Y:S05]  /*20c0*/  BRA.U !UP0, `(.L_x_22) ;  /* 0x00000001081c7547 */ /* 0x000fea000b800000 */
[----:B------:R-:W-:-:S09]  /*20d0*/  UISETP.NE.AND UP0, UPT, UR4, 0x1b, UPT ;  /* 0x0000001b0400788c */ /* 0x000fd2000bf05270 */
[----:B------:R-:W-:Y:S05]  /*20e0*/  BRA.U UP0, `(.L_x_7) ;  /* 0x0000000500147547 */ /* 0x000fea000b800000 */
[----:B------:R-:W2:Y:S02]  /*20f0*/  LDG.E.U16 R0, desc[UR36][R2.64] ;  /* 0x0000002402007981 */ /* 0x000ea4000c1e1500 */
[----:B--2---:R-:W-:-:S04]  /*2100*/  I2FP.F32.U32 R0, R0 ;  /* 0x0000000000007245 */ /* 0x004fc80000201000 */
[----:B------:R-:W-:-:S04]  /*2110*/  F2FP.BF16.F32.PACK_AB R0, RZ, R0 ;  /* 0x00000000ff00723e */ /* 0x000fc800000010ff */
[----:B------:R-:W-:Y:S01]  /*2120*/  PRMT R19, R0, 0x7610, R19 ;  /* 0x0000761000137816 */ /* 0x000fe20000000013 */
[----:B------:R-:W-:Y:S06]  /*2130*/  BRA `(.L_x_8) ;  /* 0x00000004009c7947 */ /* 0x000fec0003800000 */
.L_x_22:
[----:B------:R-:W2:Y:S01]  /*2140*/  LDG.E.U8 R3, desc[UR36][R2.64] ;  /* 0x0000002402037981 */ /* 0x000ea2000c1e1100 */
[----:B------:R-:W-:Y:S01]  /*2150*/  BSSY.RECONVERGENT B0, `(.L_x_23) ;  /* 0x0000018000007945 */ /* 0x000fe20003800200 */
[----:B------:R-:W-:Y:S01]  /*2160*/  IMAD.MOV.U32 R0, RZ, RZ, RZ ;  /* 0x000000ffff007224 */ /* 0x000fe200078e00ff */
[----:B--2---:R-:W-:-:S13]  /*2170*/  ISETP.NE.AND P0, PT, R3, RZ, PT ;  /* 0x000000ff0300720c */ /* 0x004fda0003f05270 */
[----:B------:R-:W-:Y:S05]  /*2180*/  @!P0 BRA `(.L_x_24) ;  /* 0x0000000000508947 */ /* 0x000fea0003800000 */
[----:B------:R-:W-:-:S13]  /*2190*/  ISETP.NE.AND P0, PT, R3, 0x80, PT ;  /* 0x000000800300780c */ /* 0x000fda0003f05270 */
[----:B------:R-:W-:Y:S01]  /*21a0*/  @!P0 IMAD.MOV.U32 R0, RZ, RZ, 0x7f800001 ;  /* 0x7f800001ff008424 */ /* 0x000fe200078e00ff */
[----:B------:R-:W-:Y:S06]  /*21b0*/  @!P0 BRA `(.L_x_24) ;  /* 0x0000000000448947 */ /* 0x000fec0003800000 */
[--C-:B------:R-:W-:Y:S01]  /*21c0*/  SHF.R.U32.HI R0, RZ, 0x3, R3.reuse ;  /* 0x00000003ff007819 */ /* 0x100fe20000011603 */
[----:B------:R-:W-:Y:S03]  /*21d0*/  BSSY.RECONVERGENT B1, `(.L_x_25) ;  /* 0x000000c000017945 */ /* 0x000fe60003800200 */
[----:B------:R-:W-:Y:S02]  /*21e0*/  LOP3.LUT P0, R2, R0, 0xf, RZ, 0xc0, !PT ;  /* 0x0000000f00027812 */ /* 0x000fe4000780c0ff */
[----:B------:R-:W-:-:S04]  /*21f0*/  SHF.R.U32.HI R0, RZ, 0x7, R3 ;  /* 0x00000007ff007819 */ /* 0x000fc80000011603 */
[----:B------:R-:W-:Y:S02]  /*2200*/  SHF.L.U32 R7, R0, 0x1f, RZ ;  /* 0x0000001f00077819 */ /* 0x000fe400000006ff */
[----:B------:R-:W-:-:S05]  /*2210*/  LOP3.LUT R0, R3, 0x7, RZ, 0xc0, !PT ;  /* 0x0000000703007812 */ /* 0x000fca00078ec0ff */
[----:B------:R-:W-:Y:S05]  /*2220*/  @P0 BRA `(.L_x_26) ;  /* 0x0000000000180947 */ /* 0x000fea0003800000 */
[----:B------:R-:W0:Y:S02]  /*2230*/  FLO.U32 R3, R0 ;  /* 0x0000000000037300 */ /* 0x000e2400000e0000 */
[----:B0-----:R-:W-:-:S04]  /*2240*/  IADD3 R3, PT, PT, -R3, 0x1f, RZ ;  /* 0x0000001f03037810 */ /* 0x001fc80007ffe1ff */
[----:B------:R-:W-:Y:S01]  /*2250*/  IADD3 R2, PT, PT, R2, 0x1d, -R3 ;  /* 0x0000001d02027810 */ /* 0x000fe20007ffe803 */
[----:B------:R-:W-:-:S05]  /*2260*/  VIADD R5, R3, 0xffffffe4 ;  /* 0xffffffe403057836 */ /* 0x000fca0000000000 */
[----:B------:R-:W-:-:S04]  /*2270*/  SHF.L.U32 R5, R0, R5, RZ ;  /* 0x0000000500057219 */ /* 0x000fc800000006ff */
[----:B------:R-:W-:-:S07]  /*2280*/  LOP3.LUT R0, R5, 0x7, RZ, 0xc0, !PT ;  /* 0x0000000705007812 */ /* 0x000fce00078ec0ff */
.L_x_26:
[----:B------:R-:W-:Y:S05]  /*2290*/  BSYNC.RECONVERGENT B1 ;  /* 0x0000000000017941 */ /* 0x000fea0003800200 */
.L_x_25:
[----:B------:R-:W-:Y:S01]  /*22a0*/  IMAD.SHL.U32 R0, R0, 0x100000, RZ ;  /* 0x0010000000007824 */ /* 0x000fe200078e00ff */
[----:B------:R-:W-:-:S04]  /*22b0*/  LEA R2, R2, 0x3b800000, 0x17 ;  /* 0x3b80000002027811 */ /* 0x000fc800078eb8ff */
[----:B------:R-:W-:-:S07]  /*22c0*/  LOP3.LUT R0, R2, R0, R7, 0xfe, !PT ;  /* 0x0000000002007212 */ /* 0x000fce00078efe07 */
.L_x_24:
[----:B------:R-:W-:Y:S05]  /*22d0*/  BSYNC.RECONVERGENT B0 ;  /* 0x0000000000007941 */ /* 0x000fea0003800200 */
.L_x_23:
[----:B------:R-:W-:-:S04]  /*22e0*/  F2FP.BF16.F32.PACK_AB R0, RZ, R0 ;  /* 0x00000000ff00723e */ /* 0x000fc800000010ff */
[----:B------:R-:W-:Y:S01]  /*22f0*/  PRMT R19, R0, 0x7610, R19 ;  /* 0x0000761000137816 */ /* 0x000fe20000000013 */
[----:B------:R-:W-:Y:S06]  /*2300*/  BRA `(.L_x_8) ;  /* 0x0000000400287947 */ /* 0x000fec0003800000 */
.L_x_21:
        /* <DEDUP_REMOVED lines=11> */
[----:B------:R-:W-:-:S05]  /*23c0*/  SHF.R.U32.HI R0, RZ, 0x7, R3 ;  /* 0x00000007ff007819 */ /* 0x000fca0000011603 */
[----:B------:R-:W-:Y:S01]  /*23d0*/  IMAD.U32 R7, R0, -0x80000000, RZ ;  /* 0x8000000000077824 */ /* 0x000fe200078e00ff */
[----:B------:R-:W-:-:S05]  /*23e0*/  LOP3.LUT R0, R3, 0x3, RZ, 0xc0, !PT ;  /* 0x0000000303007812 */ /* 0x000fca00078ec0ff */
[----:B------:R-:W-:Y:S05]  /*23f0*/  @P0 BRA `(.L_x_30) ;  /* 0x0000000000180947 */ /* 0x000fea0003800000 */
[----:B------:R-:W0:Y:S02]  /*2400*/  FLO.U32 R3, R0 ;  /* 0x0000000000037300 */ /* 0x000e2400000e0000 */
[----:B0-----:R-:W-:-:S04]  /*2410*/  IADD3 R3, PT, PT, -R3, 0x1f, RZ ;  /* 0x0000001f03037810 */ /* 0x001fc80007ffe1ff */
[----:B------:R-:W-:Y:S02]  /*2420*/  IADD3 R5, PT, PT, R3, -0x1d, RZ ;  /* 0xffffffe303057810 */ /* 0x000fe40007ffe0ff */
[----:B------:R-:W-:Y:S02]  /*2430*/  IADD3 R2, PT, PT, R2, 0x1e, -R3 ;  /* 0x0000001e02027810 */ /* 0x000fe40007ffe803 */
[----:B------:R-:W-:-:S04]  /*2440*/  SHF.L.U32 R5, R0, R5, RZ ;  /* 0x0000000500057219 */ /* 0x000fc800000006ff */
[----:B------:R-:W-:-:S07]  /*2450*/  LOP3.LUT R0, R5, 0x3, RZ, 0xc0, !PT ;  /* 0x0000000305007812 */ /* 0x000fce00078ec0ff */
.L_x_30:
[----:B------:R-:W-:Y:S05]  /*2460*/  BSYNC.RECONVERGENT B1 ;  /* 0x0000000000017941 */ /* 0x000fea0003800200 */
.L_x_29:
[----:B------:R-:W-:Y:S01]  /*2470*/  IMAD.SHL.U32 R0, R0, 0x200000, RZ ;  /* 0x0020000000007824 */ /* 0x000fe200078e00ff */
[----:B------:R-:W-:-:S04]  /*2480*/  LEA R2, R2, 0x37800000, 0x17 ;  /* 0x3780000002027811 */ /* 0x000fc800078eb8ff */
[----:B------:R-:W-:-:S07]  /*2490*/  LOP3.LUT R0, R2, R0, R7, 0xfe, !PT ;  /* 0x0000000002007212 */ /* 0x000fce00078efe07 */
.L_x_28:
[----:B------:R-:W-:Y:S05]  /*24a0*/  BSYNC.RECONVERGENT B0 ;  /* 0x0000000000007941 */ /* 0x000fea0003800200 */
.L_x_27:
[----:B------:R-:W-:-:S04]  /*24b0*/  F2FP.BF16.F32.PACK_AB R0, RZ, R0 ;  /* 0x00000000ff00723e */ /* 0x000fc800000010ff */
[----:B------:R-:W-:Y:S01]  /*24c0*/  PRMT R19, R0, 0x7610, R19 ;  /* 0x0000761000137816 */ /* 0x000fe20000000013 */
[----:B------:R-:W-:Y:S06]  /*24d0*/  BRA `(.L_x_8) ;  /* 0x0000000000b47947 */ /* 0x000fec0003800000 */
.L_x_20:
[----:B------:R-:W-:-:S09]  /*24e0*/  UISETP.NE.AND UP0, UPT, UR4, 0x1c, UPT ;  /* 0x0000001c0400788c */ /* 0x000fd2000bf05270 */
[----:B------:R-:W-:Y:S05]  /*24f0*/  BRA.U !UP0, `(.L_x_31) ;  /* 0x00000001089c7547 */ /* 0x000fea000b800000 */
[----:B------:R-:W-:-:S09]  /*2500*/  UISETP.NE.AND UP0, UPT, UR4, 0x1d, UPT ;  /* 0x0000001d0400788c */ /* 0x000fd2000bf05270 */
[----:B------:R-:W-:Y:S05]  /*2510*/  BRA.U !UP0, `(.L_x_32) ;  /* 0x0000000108807547 */ /* 0x000fea000b800000 */
[----:B------:R-:W-:-:S09]  /*2520*/  UISETP.NE.AND UP0, UPT, UR4, 0x2c, UPT ;  /* 0x0000002c0400788c */ /* 0x000fd2000bf05270 */
[----:B------:R-:W-:Y:S05]  /*2530*/  BRA.U !UP0, `(.L_x_33) ;  /* 0x0000000108487547 */ /* 0x000fea000b800000 */
.L_x_7:
[----:B------:R-:W-:Y:S01]  /*2540*/  MOV R2, 0x0 ;  /* 0x0000000000027802 */ /* 0x000fe20000000f00 */
[----:B------:R-:W0:Y:S01]  /*2550*/  LDCU.64 UR4, c[0x4][0x148] ;  /* 0x01002900ff0477ac */ /* 0x000e220008000a00 */
[----:B------:R-:W-:Y:S02]  /*2560*/  IMAD.MOV.U32 R8, RZ, RZ, 0x4e ;  /* 0x0000004eff087424 */ /* 0x000fe400078e00ff */
[----:B------:R-:W-:Y:S01]  /*2570*/  IMAD.MOV.U32 R12, RZ, RZ, 0x1 ;  /* 0x00000001ff0c7424 */ /* 0x000fe200078e00ff */
[----:B------:R-:W1:Y:S01]  /*2580*/  LDCU.64 UR6, c[0x4][0x150] ;  /* 0x01002a00ff0677ac */ /* 0x000e620008000a00 */
[----:B------:R-:W2:Y:S01]  /*2590*/  LDC.64 R2, c[0x4][R2] ;  /* 0x0100000002027b82 */ /* 0x000ea20000000a00 */
[----:B------:R-:W-:Y:S01]  /*25a0*/  IMAD.MOV.U32 R13, RZ, RZ, RZ ;  /* 0x000000ffff0d7224 */ /* 0x000fe200078e00ff */
[----:B------:R-:W3:Y:S01]  /*25b0*/  LDCU.64 UR8, c[0x4][0x58] ;  /* 0x01000b00ff0877ac */ /* 0x000ee20008000a00 */
[----:B0-----:R-:W-:Y:S02]  /*25c0*/  IMAD.U32 R4, RZ, RZ, UR4 ;  /* 0x00000004ff047e24 */ /* 0x001fe4000f8e00ff */
[----:B------:R-:W-:-:S02]  /*25d0*/  IMAD.U32 R5, RZ, RZ, UR5 ;  /* 0x00000005ff057e24 */ /* 0x000fc4000f8e00ff */
[----:B-1----:R-:W-:Y:S02]  /*25e0*/  IMAD.U32 R6, RZ, RZ, UR6 ;  /* 0x00000006ff067e24 */ /* 0x002fe4000f8e00ff */
[----:B------:R-:W-:Y:S01]  /*25f0*/  IMAD.U32 R7, RZ, RZ, UR7 ;  /* 0x00000007ff077e24 */ /* 0x000fe2000f8e00ff */
[----:B---3--:R-:W-:Y:S01]  /*2600*/  MOV R10, UR8 ;  /* 0x00000008000a7c02 */ /* 0x008fe20008000f00 */
[----:B------:R-:W-:-:S07]  /*2610*/  IMAD.U32 R11, RZ, RZ, UR9 ;  /* 0x00000009ff0b7e24 */ /* 0x000fce000f8e00ff */
[----:B------:R-:W-:-:S07]  /*2620*/  LEPC R20, `(.L_x_34) ;  /* 0x000000001014794e */ /* 0x000fce0000000000 */
[----:B--2---:R-:W-:Y:S05]  /*2630*/  CALL.ABS.NOINC R2 ;  /* 0x0000000002007343 */ /* 0x004fea0003c00000 */
.L_x_34:
[----:B------:R-:W-:Y:S01]  /*2640*/  PRMT R19, RZ, 0x7610, R19 ;  /* 0x00007610ff137816 */ /* 0x000fe20000000013 */
[----:B------:R-:W-:Y:S06]  /*2650*/  BRA `(.L_x_8) ;  /* 0x0000000000547947 */ /* 0x000fec0003800000 */
.L_x_33:
[----:B------:R-:W2:Y:S01]  /*2660*/  LDG.E.U8 R2, desc[UR36][R2.64] ;  /* 0x0000002402027981 */ /* 0x000ea2000c1e1100 */
[----:B------:R-:W-:Y:S01]  /*2670*/  BSSY.RECONVERGENT B0, `(.L_x_35) ;  /* 0x0000007000007945 */ /* 0x000fe20003800200 */
[----:B------:R-:W-:Y:S01]  /*2680*/  IMAD.MOV.U32 R0, RZ, RZ, 0x400000 ;  /* 0x00400000ff007424 */ /* 0x000fe200078e00ff */
[----:B--2---:R-:W-:-:S13]  /*2690*/  ISETP.NE.AND P0, PT, R2, RZ, PT ;  /* 0x000000ff0200720c */ /* 0x004fda0003f05270 */
[----:B------:R-:W-:Y:S05]  /*26a0*/  @!P0 BRA `(.L_x_36) ;  /* 0x00000000000c8947 */ /* 0x000fea0003800000 */
[----:B------:R-:W-:-:S13]  /*26b0*/  ISETP.NE.AND P0, PT, R2, 0xff, PT ;  /* 0x000000ff0200780c */ /* 0x000fda0003f05270 */
[----:B------:R-:W-:Y:S01]  /*26c0*/  @!P0 MOV R0, 0x7f800001 ;  /* 0x7f80000100008802 */ /* 0x000fe20000000f00 */
[----:B------:R-:W-:-:S07]  /*26d0*/  @P0 IMAD.SHL.U32 R0, R2, 0x800000, RZ ;  /* 0x0080000002000824 */ /* 0x000fce00078e00ff */
.L_x_36:
[----:B------:R-:W-:Y:S05]  /*26e0*/  BSYNC.RECONVERGENT B0 ;  /* 0x0000000000007941 */ /* 0x000fea0003800200 */
.L_x_35:
[----:B------:R-:W-:-:S04]  /*26f0*/  F2FP.BF16.F32.PACK_AB R0, RZ, R0 ;  /* 0x00000000ff00723e */ /* 0x000fc800000010ff */
[----:B------:R-:W-:Y:S01]  /*2700*/  PRMT R19, R0, 0x7610, R19 ;  /* 0x0000761000137816 */ /* 0x000fe20000000013 */
[----:B------:R-:W-:Y:S06]  /*2710*/  BRA `(.L_x_8) ;  /* 0x0000000000247947 */ /* 0x000fec0003800000 */
.L_x_32:
[----:B------:R-:W2:Y:S02]  /*2720*/  LDG.E.64 R2, desc[UR36][R2.64] ;  /* 0x0000002402027981 */ /* 0x000ea4000c1e1b00 */
[----:B--2---:R-:W0:Y:S02]  /*2730*/  I2F.U64 R0, R2 ;  /* 0x0000000200007312 */ /* 0x004e240000301000 */
[----:B0-----:R-:W-:-:S04]  /*2740*/  F2FP.BF16.F32.PACK_AB R0, RZ, R0 ;  /* 0x00000000ff00723e */ /* 0x001fc800000010ff */
[----:B------:R-:W-:Y:S01]  /*2750*/  PRMT R19, R0, 0x7610, R19 ;  /* 0x0000761000137816 */ /* 0x000fe20000000013 */
[----:B------:R-:W-:Y:S06]  /*2760*/  BRA `(.L_x_8) ;  /* 0x0000000000107947 */ /* 0x000fec0003800000 */
.L_x_31:
[----:B------:R-:W2:Y:S02]  /*2770*/  LDG.E R2, desc[UR36][R2.64] ;  /* 0x0000002402027981 */ /* 0x000ea4000c1e1900 */
[----:B--2---:R-:W-:-:S04]  /*2780*/  I2FP.F32.U32 R0, R2 ;  /* 0x0000000200007245 */ /* 0x004fc80000201000 */
[----:B------:R-:W-:-:S04]  /*2790*/  F2FP.BF16.F32.PACK_AB R0, RZ, R0 ;  /* 0x00000000ff00723e */ /* 0x000fc800000010ff */
[----:B------:R-:W-:-:S07]  /*27a0*/  PRMT R19, R0, 0x7610, R19 ;  /* 0x0000761000137816 */ /* 0x000fce0000000013 */
.L_x_8:
[----:B------:R-:W0:Y:S01]  /*27b0*/  LDCU.64 UR6, c[0x0][0x5f8] ;  /* 0x0000bf00ff0677ac */ /* 0x000e220008000a00 */
[----:B------:R-:W-:-:S04]  /*27c0*/  UPRMT UR4, UR42, 0x9910, URZ ;  /* 0x000099102a047896 */ /* 0x000fc800080000ff */
[----:B------:R-:W-:Y:S01]  /*27d0*/  UISETP.GT.AND UP0, UPT, UR4, 0x9, UPT ;  /* 0x000000090400788c */ /* 0x000fe2000bf04270 */
[----:B0-----:R-:W-:-:S05]  /*27e0*/  IADD3 R2, P0, PT, R18, UR6, RZ ;  /* 0x0000000612027c10 */ /* 0x001fca000ff1e0ff */
[----:B------:R-:W-:-:S03]  /*27f0*/  IMAD.X R3, RZ, RZ, UR7, P0 ;  /* 0x00000007ff037e24 */ /* 0x000fc600080e06ff */
        /* <DEDUP_REMOVED lines=11> */
[----:B0-----:R-:W-:Y:S01]  /*28b0*/  F2FP.BF16.F32.PACK_AB R0, RZ, R0 ;  /* 0x00000000ff00723e */ /* 0x001fe200000010ff */
[----:B------:R-:W-:Y:S06]  /*28c0*/  BRA `(.L_x_42) ;  /* 0x0000000c00947947 */ /* 0x000fec0003800000 */
.L_x_40:
[----:B------:R-:W2:Y:S02]  /*28d0*/  LDG.E.U8 R2, desc[UR36][R2.64] ;  /* 0x0000002402027981 */ /* 0x000ea4000c1e1100 */
[----:B--2---:R-:W-:-:S04]  /*28e0*/  I2FP.F32.U32 R0, R2 ;  /* 0x0000000200007245 */ /* 0x004fc80000201000 */
[----:B------:R-:W-:Y:S01]  /*28f0*/  F2FP.BF16.F32.PACK_AB R0, RZ, R0 ;  /* 0x00000000ff00723e */ /* 0x000fe200000010ff */
[----:B------:R-:W-:Y:S06]  /*2900*/  BRA `(.L_x_42) ;  /* 0x0000000c00847947 */ /* 0x000fec0003800000 */
.L_x_39:
        /* <DEDUP_REMOVED lines=8> */
[----:B0-----:R-:W-:Y:S01]  /*2990*/  F2FP.BF16.F32.PACK_AB R0, RZ, R0 ;  /* 0x00000000ff00723e */ /* 0x001fe200000010ff */
[----:B------:R-:W-:Y:S06]  /*29a0*/  BRA `(.L_x_42) ;  /* 0x0000000c005c7947 */ /* 0x000fec0003800000 */
.L_x_44:
[----:B------:R-:W2:Y:S02]  /*29b0*/  LDG.E R2, desc[UR36][R2.64] ;  /* 0x0000002402027981 */ /* 0x000ea4000c1e1900 */
[----:B--2---:R-:W-:-:S04]  /*29c0*/  I2FP.F32.S32 R0, R2 ;  /* 0x0000000200007245 */ /* 0x004fc80000201400 */
[----:B------:R-:W-:Y:S01]  /*29d0*/  F2FP.BF16.F32.PACK_AB R0, RZ, R0 ;  /* 0x00000000ff00723e */ /* 0x000fe200000010ff */
[----:B------:R-:W-:Y:S06]  /*29e0*/  BRA `(.L_x_42) ;  /* 0x0000000c004c7947 */ /* 0x000fec0003800000 */
.L_x_43:
[----:B------:R-:W2:Y:S02]  /*29f0*/  LDG.E.U16 R2, desc[UR36][R2.64] ;  /* 0x0000002402027981 */ /* 0x000ea4000c1e1500 */
[----:B--2---:R-:W0:Y:S02]  /*2a00*/  I2F.S16 R0, R2 ;  /* 0x0000000200007306 */ /* 0x004e240000101400 */
[----:B0-----:R-:W-:Y:S01]  /*2a10*/  F2FP.BF16.F32.PACK_AB R0, RZ, R0 ;  /* 0x00000000ff00723e */ /* 0x001fe200000010ff */
[----:B------:R-:W-:Y:S06]  /*2a20*/  BRA `(.L_x_42) ;  /* 0x0000000c003c7947 */ /* 0x000fec0003800000 */
.L_x_38:
        /* <DEDUP_REMOVED lines=9> */
.L_x_46:
[----:B------:R-:W2:Y:S02]  /*2ac0*/  LDG.E.U16 R0, desc[UR36][R2.64] ;  /* 0x0000002402007981 */ /* 0x000ea4000c1e1500 */
[----:B--2---:R-:W-:-:S05]  /*2ad0*/  HADD2.F32 R0, -RZ, R0.H0_H0 ;  /* 0x20000000ff007230 */ /* 0x004fca0000004100 */
[----:B------:R-:W-:Y:S01]  /*2ae0*/  F2FP.BF16.F32.PACK_AB R0, RZ, R0 ;  /* 0x00000000ff00723e */ /* 0x000fe200000010ff */
[----:B------:R-:W-:Y:S06]  /*2af0*/  BRA `(.L_x_42) ;  /* 0x0000000c00087947 */ /* 0x000fec0003800000 */
.L_x_45:
        /* <DEDUP_REMOVED lines=9> */
.L_x_48:
[----:B------:R-:W2:Y:S02]  /*2b90*/  LDG.E.U16 R2, desc[UR36][R2.64] ;  /* 0x0000002402027981 */ /* 0x000ea4000c1e1500 */
[----:B--2---:R-:W-:-:S05]  /*2ba0*/  HADD2.F32 R0, -RZ, R2.H0_H0 ;  /* 0x20000002ff007230 */ /* 0x004fca0000004100 */
[----:B------:R-:W-:Y:S01]  /*2bb0*/  F2FP.BF16.F32.PACK_AB R0, RZ, R0 ;  /* 0x00000000ff00723e */ /* 0x000fe200000010ff */
[----:B------:R-:W-:Y:S06]  /*2bc0*/  BRA `(.L_x_42) ;  /* 0x0000000800d47947 */ /* 0x000fec0003800000 */
.L_x_47:
[----:B------:R-:W2:Y:S01]  /*2bd0*/  LDG.E.64 R2, desc[UR36][R2.64] ;  /* 0x0000002402027981 */ /* 0x000ea2000c1e1b00 */
[----:B------:R-:W-:Y:S01]  /*2be0*/  UMOV UR4, 0xf0000000 ;  /* 0xf000000000047882 */ /* 0x000fe20000000000 */
[----:B------:R-:W-:Y:S01]  /*2bf0*/  UMOV UR5, 0x380fffff ;  /* 0x380fffff00057882 */ /* 0x000fe20000000000 */
[----:B--2---:R-:W0:Y:S01]  /*2c00*/  F2F.F32.F64 R0, R2 ;  /* 0x0000000200007310 */ /* 0x004e220000301000 */
[----:B------:R-:W-:-:S14]  /*2c10*/  DSETP.GEU.AND P0, PT, |R2|, UR4, PT ;  /* 0x0000000402007e2a */ /* 0x000fdc000bf0e200 */
[----:B0-----:R-:W-:-:S05]  /*2c20*/  @!P0 FMUL R0, R0, 1.175494350822287508e-38 ;  /* 0x0080000000008820 */ /* 0x001fca0000400000 */
[----:B------:R-:W-:Y:S01]  /*2c30*/  F2FP.BF16.F32.PACK_AB R0, RZ, R0 ;  /* 0x00000000ff00723e */ /* 0x000fe200000010ff */
[----:B------:R-:W-:Y:S06]  /*2c40*/  BRA `(.L_x_42) ;  /* 0x0000000800b47947 */ /* 0x000fec0003800000 */
.L_x_37:
        /* <DEDUP_REMOVED lines=11> */
[----:B------:R-:W-:Y:S01]  /*2d00*/  F2FP.BF16.F32.PACK_AB R0, RZ, R0 ;  /* 0x00000000ff00723e */ /* 0x000fe200000010ff */
[----:B------:R-:W-:Y:S06]  /*2d10*/  BRA `(.L_x_42) ;  /* 0x0000000800807947 */ /* 0x000fec0003800000 */
.L_x_51:
        /* <DEDUP_REMOVED lines=8> */
.L_x_50:
        /* <DEDUP_REMOVED lines=13> */
[----:B------:R-:W-:-:S04]  /*2e70*/  VIADDMNMX.U32 R5, R5, R6, 0x4, !PT ;  /* 0x0000000405057446 */ /* 0x000fc80007800006 */
[----:B------:R-:W-:-:S04]  /*2e80*/  IADD3 R5, PT, PT, R5, -0x4, RZ ;  /* 0xfffffffc05057810 */ /* 0x000fc80007ffe0ff */
[C---:B------:R-:W-:Y:S01]  /*2e90*/  SHF.L.U32 R6, R4.reuse, R5, RZ ;  /* 0x0000000504067219 */ /* 0x040fe200000006ff */
[----:B------:R-:W-:Y:S02]  /*2ea0*/  IMAD.SHL.U32 R7, R5, 0x800000, RZ ;  /* 0x0080000005077824 */ /* 0x000fe400078e00ff */
[----:B------:R-:W-:-:S03]  /*2eb0*/  VIADD R5, R4, 0x1000000 ;  /* 0x0100000004057836 */ /* 0x000fc60000000000 */
        /* <DEDUP_REMOVED lines=9> */
.L_x_53:
        /* <DEDUP_REMOVED lines=11> */
[----:B------:R-:W-:Y:S01]  /*3000*/  F2FP.BF16.F32.PACK_AB R0, RZ, R0 ;  /* 0x00000000ff00723e */ /* 0x000fe200000010ff */
[----:B------:R-:W-:Y:S06]  /*3010*/  BRA `(.L_x_42) ;  /* 0x0000000400c07947 */ /* 0x000fec0003800000 */
.L_x_52:
[----:B------:R0:W5:Y:S01]  /*3020*/  LDG.E.U16 R0, desc[UR36][R2.64] ;  /* 0x0000002402007981 */ /* 0x000162000c1e1500 */
[----:B------:R-:W-:Y:S05]  /*3030*/  BRA `(.L_x_42) ;  /* 0x0000000400b87947 */ /* 0x000fea0003800000 */
.L_x_49:
        /* <DEDUP_REMOVED lines=10> */
[----:B------:R-:W-:Y:S01]  /*30e0*/  F2FP.BF16.F32.PACK_AB R0, RZ, R0 ;  /* 0x00000000ff00723e */ /* 0x000fe200000010ff */
[----:B------:R-:W-:Y:S06]  /*30f0*/  BRA `(.L_x_42) ;  /* 0x0000000400887947 */ /* 0x000fec0003800000 */
.L_x_56:
[----:B------:R-:W2:Y:S01]  /*3100*/  LDG.E.U8 R3, desc[UR36][R2.64] ;  /* 0x0000002402037981 */ /* 0x000ea2000c1e1100 */
[----:B------:R-:W-:Y:S01]  /*3110*/  BSSY.RECONVERGENT B0, `(.L_x_57) ;  /* 0x0000018000007945 */ /* 0x000fe20003800200 */
[----:B------:R-:W-:Y:S02]  /*3120*/  MOV R0, RZ ;  /* 0x000000ff00007202 */ /* 0x000fe40000000f00 */
        /* <DEDUP_REMOVED lines=18> */
.L_x_60:
[----:B------:R-:W-:Y:S05]  /*3250*/  BSYNC.RECONVERGENT B1 ;  /* 0x0000000000017941 */ /* 0x000fea0003800200 */
.L_x_59:
[----:B------:R-:W-:Y:S01]  /*3260*/  IMAD.SHL.U32 R0, R0, 0x100000, RZ ;  /* 0x0010000000007824 */ /* 0x000fe200078e00ff */
[----:B------:R-:W-:-:S04]  /*3270*/  LEA R2, R2, 0x3b800000, 0x17 ;  /* 0x3b80000002027811 */ /* 0x000fc800078eb8ff */
[----:B------:R-:W-:-:S07]  /*3280*/  LOP3.LUT R0, R2, R0, R7, 0xfe, !PT ;  /* 0x0000000002007212 */ /* 0x000fce00078efe07 */
.L_x_58:
[----:B------:R-:W-:Y:S05]  /*3290*/  BSYNC.RECONVERGENT B0 ;  /* 0x0000000000007941 */ /* 0x000fea0003800200 */
.L_x_57:
[----:B------:R-:W-:Y:S01]  /*32a0*/  F2FP.BF16.F32.PACK_AB R0, RZ, R0 ;  /* 0x00000000ff00723e */ /* 0x000fe200000010ff */
[----:B------:R-:W-:Y:S06]  /*32b0*/  BRA `(.L_x_42) ;  /* 0x0000000400187947 */ /* 0x000fec0003800000 */
.L_x_55:
[----:B------:R-:W2:Y:S01]  /*32c0*/  LDG.E.U8 R3, desc[UR36][R2.64] ;  /* 0x0000002402037981 */ /* 0x000ea2000c1e1100 */
[----:B------:R-:W-:Y:S01]  /*32d0*/  BSSY.RECONVERGENT B0, `(.L_x_61) ;  /* 0x0000018000007945 */ /* 0x000fe20003800200 */
[----:B------:R-:W-:Y:S01]  /*32e0*/  IMAD.MOV.U32 R0, RZ, RZ, RZ ;  /* 0x000000ffff007224 */ /* 0x000fe200078e00ff */
[----:B--2---:R-:W-:-:S13]  /*32f0*/  ISETP.NE.AND P0, PT, R3, RZ, PT ;  /* 0x000000ff0300720c */ /* 0x004fda0003f05270 */
[----:B------:R-:W-:Y:S05]  /*3300*/  @!P0 BRA `(.L_x_62) ;  /* 0x0000000000508947 */ /* 0x000fea0003800000 */
[----:B------:R-:W-:-:S13]  /*3310*/  ISETP.NE.AND P0, PT, R3, 0x80, PT ;  /* 0x000000800300780c */ /* 0x000fda0003f05270 */
[----:B------:R-:W-:Y:S01]  /*3320*/  @!P0 MOV R0, 0x7f800001 ;  /* 0x7f80000100008802 */ /* 0x000fe20000000f00 */
        /* <DEDUP_REMOVED lines=14> */
.L_x_64:
[----:B------:R-:W-:Y:S05]  /*3410*/  BSYNC.RECONVERGENT B1 ;  /* 0x0000000000017941 */ /* 0x000fea0003800200 */
.L_x_63:
[----:B------:R-:W-:Y:S01]  /*3420*/  IMAD.SHL.U32 R0, R0, 0x200000, RZ ;  /* 0x0020000000007824 */ /* 0x000fe200078e00ff */
[----:B------:R-:W-:-:S04]  /*3430*/  LEA R2, R2, 0x37800000, 0x17 ;  /* 0x3780000002027811 */ /* 0x000fc800078eb8ff */
[----:B------:R-:W-:-:S07]  /*3440*/  LOP3.LUT R0, R2, R0, R7, 0xfe, !PT ;  /* 0x0000000002007212 */ /* 0x000fce00078efe07 */
.L_x_62:
[----:B------:R-:W-:Y:S05]  /*3450*/  BSYNC.RECONVERGENT B0 ;  /* 0x0000000000007941 */ /* 0x000fea0003800200 */
.L_x_61:
[----:B------:R-:W-:Y:S01]  /*3460*/  F2FP.BF16.F32.PACK_AB R0, RZ, R0 ;  /* 0x00000000ff00723e */ /* 0x000fe200000010ff */
[----:B------:R-:W-:Y:S06]  /*3470*/  BRA `(.L_x_42) ;  /* 0x0000000000a87947 */ /* 0x000fec0003800000 */
.L_x_54:
[----:B------:R-:W-:-:S09]  /*3480*/  UISETP.NE.AND UP0, UPT, UR4, 0x1c, UPT ;  /* 0x0000001c0400788c */ /* 0x000fd2000bf05270 */
[----:B------:R-:W-:Y:S05]  /*3490*/  BRA.U !UP0, `(.L_x_65) ;  /* 0x0000000108947547 */ /* 0x000fea000b800000 */
[----:B------:R-:W-:-:S09]  /*34a0*/  UISETP.NE.AND UP0, UPT, UR4, 0x1d, UPT ;  /* 0x0000001d0400788c */ /* 0x000fd2000bf05270 */
[----:B------:R-:W-:Y:S05]  /*34b0*/  BRA.U !UP0, `(.L_x_66) ;  /* 0x00000001087c7547 */ /* 0x000fea000b800000 */
[----:B------:R-:W-:-:S09]  /*34c0*/  UISETP.NE.AND UP0, UPT, UR4, 0x2c, UPT ;  /* 0x0000002c0400788c */ /* 0x000fd2000bf05270 */
[----:B------:R-:W-:Y:S05]  /*34d0*/  BRA.U !UP0, `(.L_x_67) ;  /* 0x0000000108487547 */ /* 0x000fea000b800000 */
.L_x_41:
[----:B------:R-:W-:Y:S01]  /*34e0*/  MOV R2, 0x0 ;  /* 0x0000000000027802 */ /* 0x000fe20000000f00 */
[----:B------:R-:W0:Y:S01]  /*34f0*/  LDCU.64 UR4, c[0x4][0x148] ;  /* 0x01002900ff0477ac */ /* 0x000e220008000a00 */
[----:B------:R-:W-:Y:S02]  /*3500*/  HFMA2 R13, -RZ, RZ, 0, 0 ;  /* 0x00000000ff0d7431 */ /* 0x000fe400000001ff */
[----:B------:R-:W-:Y:S01]  /*3510*/  IMAD.MOV.U32 R8, RZ, RZ, 0x4e ;  /* 0x0000004eff087424 */ /* 0x000fe200078e00ff */
[----:B------:R-:W1:Y:S01]  /*3520*/  LDCU.64 UR6, c[0x4][0x150] ;  /* 0x01002a00ff0677ac */ /* 0x000e620008000a00 */
[----:B------:R-:W2:Y:S01]  /*3530*/  LDC.64 R2, c[0x4][R2] ;  /* 0x0100000002027b82 */ /* 0x000ea20000000a00 */
[----:B------:R-:W-:Y:S01]  /*3540*/  IMAD.MOV.U32 R12, RZ, RZ, 0x1 ;  /* 0x00000001ff0c7424 */ /* 0x000fe200078e00ff */
[----:B------:R-:W3:Y:S01]  /*3550*/  LDCU.64 UR8, c[0x4][0x58] ;  /* 0x01000b00ff0877ac */ /* 0x000ee20008000a00 */
[----:B0-----:R-:W-:Y:S02]  /*3560*/  IMAD.U32 R4, RZ, RZ, UR4 ;  /* 0x00000004ff047e24 */ /* 0x001fe4000f8e00ff */
[----:B------:R-:W-:Y:S01]  /*3570*/  IMAD.U32 R5, RZ, RZ, UR5 ;  /* 0x00000005ff057e24 */ /* 0x000fe2000f8e00ff */
[----:B-1----:R-:W-:Y:S01]  /*3580*/  MOV R6, UR6 ;  /* 0x0000000600067c02 */ /* 0x002fe20008000f00 */
[----:B------:R-:W-:-:S02]  /*3590*/  IMAD.U32 R7, RZ, RZ, UR7 ;  /* 0x00000007ff077e24 */ /* 0x000fc4000f8e00ff */
[----:B---3--:R-:W-:Y:S02]  /*35a0*/  IMAD.U32 R10, RZ, RZ, UR8 ;  /* 0x00000008ff0a7e24 */ /* 0x008fe4000f8e00ff */
[----:B------:R-:W-:-:S07]  /*35b0*/  IMAD.U32 R11, RZ, RZ, UR9 ;  /* 0x00000009ff0b7e24 */ /* 0x000fce000f8e00ff */
[----:B------:R-:W-:-:S07]  /*35c0*/  LEPC R20, `(.L_x_68) ;  /* 0x000000001014794e */ /* 0x000fce0000000000 */
[----:B--2--5:R-:W-:Y:S05]  /*35d0*/  CALL.ABS.NOINC R2 ;  /* 0x0000000002007343 */ /* 0x024fea0003c00000 */
.L_x_68:
[----:B------:R-:W-:Y:S01]  /*35e0*/  PRMT R0, RZ, 0x7610, R0 ;  /* 0x00007610ff007816 */ /* 0x000fe20000000000 */
[----:B------:R-:W-:Y:S06]  /*35f0*/  BRA `(.L_x_42) ;  /* 0x0000000000487947 */ /* 0x000fec0003800000 */
.L_x_67:
[----:B------:R-:W2:Y:S01]  /*3600*/  LDG.E.U8 R2, desc[UR36][R2.64] ;  /* 0x0000002402027981 */ /* 0x000ea2000c1e1100 */
[----:B------:R-:W-:Y:S01]  /*3610*/  BSSY.RECONVERGENT B0, `(.L_x_69) ;  /* 0x0000007000007945 */ /* 0x000fe20003800200 */
[----:B------:R-:W-:Y:S01]  /*3620*/  IMAD.MOV.U32 R0, RZ, RZ, 0x400000 ;  /* 0x00400000ff007424 */ /* 0x000fe200078e00ff */
[----:B--2---:R-:W-:-:S13]  /*3630*/  ISETP.NE.AND P0, PT, R2, RZ, PT ;  /* 0x000000ff0200720c */ /* 0x004fda0003f05270 */
[----:B------:R-:W-:Y:S05]  /*3640*/  @!P0 BRA `(.L_x_70) ;  /* 0x00000000000c8947 */ /* 0x000fea0003800000 */
[----:B------:R-:W-:-:S13]  /*3650*/  ISETP.NE.AND P0, PT, R2, 0xff, PT ;  /* 0x000000ff0200780c */ /* 0x000fda0003f05270 */
[----:B------:R-:W-:Y:S02]  /*3660*/  @!P0 IMAD.MOV.U32 R0, RZ, RZ, 0x7f800001 ;  /* 0x7f800001ff008424 */ /* 0x000fe400078e00ff */
[----:B------:R-:W-:-:S07]  /*3670*/  @P0 IMAD.SHL.U32 R0, R2, 0x800000, RZ ;  /* 0x0080000002000824 */ /* 0x000fce00078e00ff */
.L_x_70:
[----:B------:R-:W-:Y:S05]  /*3680*/  BSYNC.RECONVERGENT B0 ;  /* 0x0000000000007941 */ /* 0x000fea0003800200 */
.L_x_69:
[----:B------:R-:W-:Y:S01]  /*3690*/  F2FP.BF16.F32.PACK_AB R0, RZ, R0 ;  /* 0x00000000ff00723e */ /* 0x000fe200000010ff */
[----:B------:R-:W-:Y:S06]  /*36a0*/  BRA `(.L_x_42) ;  /* 0x00000000001c7947 */ /* 0x000fec0003800000 */
.L_x_66:
[----:B------:R-:W2:Y:S02]  /*36b0*/  LDG.E.64 R2, desc[UR36][R2.64] ;  /* 0x0000002402027981 */ /* 0x000ea4000c1e1b00 */
[----:B--2---:R-:W0:Y:S02]  /*36c0*/  I2F.U64 R0, R2 ;  /* 0x0000000200007312 */ /* 0x004e240000301000 */
[----:B0-----:R-:W-:Y:S01]  /*36d0*/  F2FP.BF16.F32.PACK_AB R0, RZ, R0 ;  /* 0x00000000ff00723e */ /* 0x001fe200000010ff */
[----:B------:R-:W-:Y:S06]  /*36e0*/  BRA `(.L_x_42) ;  /* 0x00000000000c7947 */ /* 0x000fec0003800000 */
.L_x_65:
[----:B------:R-:W2:Y:S02]  /*36f0*/  LDG.E R2, desc[UR36][R2.64] ;  /* 0x0000002402027981 */ /* 0x000ea4000c1e1900 */
[----:B--2---:R-:W-:-:S04]  /*3700*/  I2FP.F32.U32 R0, R2 ;  /* 0x0000000200007245 */ /* 0x004fc80000201000 */
[----:B------:R-:W-:-:S07]  /*3710*/  F2FP.BF16.F32.PACK_AB R0, RZ, R0 ;  /* 0x00000000ff00723e */ /* 0x000fce00000010ff */
.L_x_42:
[----:B-----5:R-:W-:Y:S01]  /*3720*/  IMAD.U32 R0, R0, 0x10000, RZ ;  /* 0x0001000000007824 */ /* 0x020fe200078e00ff */
[----:B------:R-:W1:Y:S01]  /*3730*/  LDCU.64 UR6, c[0x0][0x5e8] ;  /* 0x0000bd00ff0677ac */ /* 0x000e620008000a00 */
[----:B------:R-:W-:Y:S02]  /*3740*/  IMAD.U32 R19, R19, 0x10000, RZ ;  /* 0x0001000013137824 */ /* 0x000fe400078e00ff */
[----:B0-----:R-:W-:Y:S01]  /*3750*/  FMUL.FTZ R2, R0, -1.4426950216293334961 ;  /* 0xbfb8aa3b00027820 */ /* 0x001fe20000410000 */
[----:B------:R-:W-:-:S04]  /*3760*/  UPRMT UR4, UR43, 0x9910, URZ ;  /* 0x000099102b047896 */ /* 0x000fc800080000ff */
[----:B------:R-:W-:Y:S01]  /*3770*/  UISETP.GT.AND UP0, UPT, UR4, 0x9, UPT ;  /* 0x000000090400788c */ /* 0x000fe2000bf04270 */
[----:B------:R-:W0:Y:S02]  /*3780*/  MUFU.EX2 R2, R2 ;  /* 0x0000000200027308 */ /* 0x000e240000000800 */
[----:B0-----:R-:W-:Y:S01]  /*3790*/  FADD.FTZ R4, R2, 1 ;  /* 0x3f80000002047421 */ /* 0x001fe20000010000 */
[----:B-1----:R-:W-:-:S05]  /*37a0*/  IADD3 R2, P0, PT, R16, UR6, RZ ;  /* 0x0000000610027c10 */ /* 0x002fca000ff1e0ff */
[----:B------:R-:W0:Y:S02]  /*37b0*/  MUFU.RCP R4, R4 ;  /* 0x0000000400047308 */ /* 0x000e240000001000 */
[----:B0-----:R-:W-:Y:S01]  /*37c0*/  FADD.FTZ R3, -R4, 1 ;  /* 0x3f80000004037421 */ /* 0x001fe20000010100 */
[----:B------:R-:W-:-:S03]  /*37d0*/  FMUL.FTZ R19, R19, R4 ;  /* 0x0000000413137220 */ /* 0x000fc60000410000 */
[----:B------:R-:W-:Y:S01]  /*37e0*/  FFMA.FTZ R0, R0, R3, 1 ;  /* 0x3f80000000007423 */ /* 0x000fe20000010003 */
[----:B------:R-:W-:-:S03]  /*37f0*/  IADD3.X R3, PT, PT, RZ, UR7, RZ, P0, !PT ;  /* 0x00000007ff037c10 */ /* 0x000fc600087fe4ff */
[----:B------:R-:W-:-:S04]  /*3800*/  FMUL.FTZ R0, R19, R0 ;  /* 0x0000000013007220 */ /* 0x000fc80000410000 */
[----:B------:R0:W1:Y:S01]  /*3810*/  F2F.BF16.F32 R5, R0 ;  /* 0x0000000000057304 */ /* 0x0000620000202000 */
        /* <DEDUP_REMOVED lines=9> */
[----:B01----:R-:W-:-:S04]  /*38b0*/  IMAD.U32 R0, R5, 0x10000, RZ ;  /* 0x0001000005007824 */ /* 0x003fc800078e00ff */
[----:B------:R-:W0:Y:S02]  /*38c0*/  F2I.FTZ.TRUNC.NTZ R5, R0 ;  /* 0x0000000000057305 */ /* 0x000e24000021f100 */
[----:B0-----:R0:W-:Y:S01]  /*38d0*/  STG.E.U8 desc[UR36][R2.64], R5 ;  /* 0x0000000502007986 */ /* 0x0011e2000c101124 */
[----:B------:R-:W-:Y:S05]  /*38e0*/  BRA `(.L_x_76) ;  /* 0x0000000c00807947 */ /* 0x000fea0003800000 */
.L_x_74:
[----:B-1----:R-:W-:-:S06]  /*38f0*/  IMAD.U32 R5, R5, 0x10000, RZ ;  /* 0x0001000005057824 */ /* 0x002fcc00078e00ff */
[----:B------:R-:W1:Y:S02]  /*3900*/  F2I.S64.TRUNC R4, R5 ;  /* 0x0000000500047311 */ /* 0x000e64000020d900 */
[----:B-1----:R1:W-:Y:S01]  /*3910*/  STG.E.U8 desc[UR36][R2.64], R4 ;  /* 0x0000000402007986 */ /* 0x0023e2000c101124 */
[----:B------:R-:W-:Y:S05]  /*3920*/  BRA `(.L_x_76) ;  /* 0x0000000c00707947 */ /* 0x000fea0003800000 */
.L_x_73:
[----:B------:R-:W-:-:S09]  /*3930*/  UISETP.NE.AND UP0, UPT, UR4, 0x2, UPT ;  /* 0x000000020400788c */ /* 0x000fd2000bf05270 */
[----:B------:R-:W-:Y:S05]  /*3940*/  BRA.U !UP0, `(.L_x_77) ;  /* 0x0000000108307547 */ /* 0x000fea000b800000 */
[----:B------:R-:W-:-:S09]  /*3950*/  UISETP.NE.AND UP0, UPT, UR4, 0x3, UPT ;  /* 0x000000030400788c */ /* 0x000fd2000bf05270 */
[----:B------:R-:W-:Y:S05]  /*3960*/  BRA.U !UP0, `(.L_x_78) ;  /* 0x0000000108187547 */ /* 0x000fea000b800000 */
[----:B------:R-:W-:-:S09]  /*3970*/  UISETP.NE.AND UP0, UPT, UR4, 0x4, UPT ;  /* 0x000000040400788c */ /* 0x000fd2000bf05270 */
[----:B------:R-:W-:Y:S05]  /*3980*/  BRA.U UP0, `(.L_x_75) ;  /* 0x0000000900b87547 */ /* 0x000fea000b800000 */
[----:B-1----:R-:W-:-:S06]  /*3990*/  IMAD.U32 R5, R5, 0x10000, RZ ;  /* 0x0001000005057824 */ /* 0x002fcc00078e00ff */
[----:B------:R-:W1:Y:S02]  /*39a0*/  F2I.S64.TRUNC R4, R5 ;  /* 0x0000000500047311 */ /* 0x000e64000020d900 */
[----:B-1----:R4:W-:Y:S01]  /*39b0*/  STG.E.64 desc[UR36][R2.64], R4 ;  /* 0x0000000402007986 */ /* 0x0029e2000c101b24 */
[----:B------:R-:W-:Y:S05]  /*39c0*/  BRA `(.L_x_76) ;  /* 0x0000000c00487947 */ /* 0x000fea0003800000 */
.L_x_78:
[----:B-1----:R-:W-:-:S06]  /*39d0*/  IMAD.U32 R5, R5, 0x10000, RZ ;  /* 0x0001000005057824 */ /* 0x002fcc00078e00ff */
[----:B------:R-:W1:Y:S02]  /*39e0*/  F2I.FTZ.TRUNC.NTZ R5, R5 ;  /* 0x0000000500057305 */ /* 0x000e64000021f100 */
[----:B-1----:R3:W-:Y:S01]  /*39f0*/  STG.E desc[UR36][R2.64], R5 ;  /* 0x0000000502007986 */ /* 0x0027e2000c101924 */
[----:B------:R-:W-:Y:S05]  /*3a00*/  BRA `(.L_x_76) ;  /* 0x0000000c00387947 */ /* 0x000fea0003800000 */
.L_x_77:
[----:B-1----:R-:W-:-:S06]  /*3a10*/  IMAD.U32 R5, R5, 0x10000, RZ ;  /* 0x0001000005057824 */ /* 0x002fcc00078e00ff */
[----:B------:R-:W1:Y:S02]  /*3a20*/  F2I.FTZ.TRUNC.NTZ R5, R5 ;  /* 0x0000000500057305 */ /* 0x000e64000021f100 */
[----:B-1----:R2:W-:Y:S01]  /*3a30*/  STG.E.U16 desc[UR36][R2.64], R5 ;  /* 0x0000000502007986 */ /* 0x0025e2000c101524 */
[----:B------:R-:W-:Y:S05]  /*3a40*/  BRA `(.L_x_76) ;  /* 0x0000000c00287947 */ /* 0x000fea0003800000 */
.L_x_72:
[----:B------:R-:W-:-:S09]  /*3a50*/  UISETP.GT.AND UP0, UPT, UR4, 0x6, UPT ;  /* 0x000000060400788c */ /* 0x000fd2000bf04270 */
[----:B------:R-:W-:Y:S05]  /*3a60*/  BRA.U UP0, `(.L_x_79) ;  /* 0x00000001002c7547 */ /* 0x000fea000b800000 */
[----:B------:R-:W-:-:S09]  /*3a70*/  UISETP.NE.AND UP0, UPT, UR4, 0x5, UPT ;  /* 0x000000050400788c */ /* 0x000fd2000bf05270 */
[----:B------:R-:W-:Y:S05]  /*3a80*/  BRA.U !UP0, `(.L_x_80) ;  /* 0x0000000108147547 */ /* 0x000fea000b800000 */
[----:B------:R-:W-:-:S09]  /*3a90*/  UISETP.NE.AND UP0, UPT, UR4, 0x6, UPT ;  /* 0x000000060400788c */ /* 0x000fd2000bf05270 */
[----:B------:R-:W-:Y:S05]  /*3aa0*/  BRA.U UP0, `(.L_x_75) ;  /* 0x0000000900707547 */ /* 0x000fea000b800000 */
[----:B-1----:R-:W-:-:S05]  /*3ab0*/  SHF.L.U32 R5, R5, 0x10, RZ ;  /* 0x0000001005057819 */ /* 0x002fca00000006ff */
[----:B------:R1:W-:Y:S01]  /*3ac0*/  STG.E desc[UR36][R2.64], R5 ;  /* 0x0000000502007986 */ /* 0x0003e2000c101924 */
[----:B------:R-:W-:Y:S05]  /*3ad0*/  BRA `(.L_x_76) ;  /* 0x0000000c00047947 */ /* 0x000fea0003800000 */
.L_x_80:
[----:B01----:R-:W-:-:S05]  /*3ae0*/  IMAD.U32 R0, R5, 0x10000, RZ ;  /* 0x0001000005007824 */ /* 0x003fca00078e00ff */
[----:B------:R-:W-:-:S05]  /*3af0*/  F2FP.F16.F32.PACK_AB R0, RZ, R0 ;  /* 0x00000000ff00723e */ /* 0x000fca00000000ff */
[----:B------:R0:W-:Y:S01]  /*3b00*/  STG.E.U16 desc[UR36][R2.64], R0 ;  /* 0x0000000002007986 */ /* 0x0001e2000c101524 */
[----:B------:R-:W-:Y:S05]  /*3b10*/  BRA `(.L_x_76) ;  /* 0x0000000800f47947 */ /* 0x000fea0003800000 */
.L_x_79:
[----:B------:R-:W-:-:S09]  /*3b20*/  UISETP.NE.AND UP0, UPT, UR4, 0x7, UPT ;  /* 0x000000070400788c */ /* 0x000fd2000bf05270 */
[----:B------:R-:W-:Y:S05]  /*3b30*/  BRA.U !UP0, `(.L_x_81) ;  /* 0x0000000108347547 */ /* 0x000fea000b800000 */
[----:B------:R-:W-:-:S09]  /*3b40*/  UISETP.NE.AND UP0, UPT, UR4, 0x8, UPT ;  /* 0x000000080400788c */ /* 0x000fd2000bf05270 */
[----:B------:R-:W-:Y:S05]  /*3b50*/  BRA.U !UP0, `(.L_x_82) ;  /* 0x0000000108187547 */ /* 0x000fea000b800000 */
[----:B------:R-:W-:-:S09]  /*3b60*/  UISETP.NE.AND UP0, UPT, UR4, 0x9, UPT ;  /* 0x000000090400788c */ /* 0x000fd2000bf05270 */
[----:B------:R-:W-:Y:S05]  /*3b70*/  BRA.U UP0, `(.L_x_75) ;  /* 0x00000009003c7547 */ /* 0x000fea000b800000 */
[----:B-1----:R-:W-:Y:S02]  /*3b80*/  IMAD.U32 R4, R5, 0x10000, RZ ;  /* 0x0001000005047824 */ /* 0x002fe400078e00ff */
[----:B------:R-:W-:-:S05]  /*3b90*/  IMAD.MOV.U32 R5, RZ, RZ, RZ ;  /* 0x000000ffff057224 */ /* 0x000fca00078e00ff */
[----:B------:R1:W-:Y:S01]  /*3ba0*/  STG.E.64 desc[UR36][R2.64], R4 ;  /* 0x0000000402007986 */ /* 0x0003e2000c101b24 */
[----:B------:R-:W-:Y:S05]  /*3bb0*/  BRA `(.L_x_76) ;  /* 0x0000000800cc7947 */ /* 0x000fea0003800000 */
.L_x_82:
[----:B-1----:R-:W-:-:S05]  /*3bc0*/  IMAD.U32 R5, R5, 0x10000, RZ ;  /* 0x0001000005057824 */ /* 0x002fca00078e00ff */
[----:B------:R-:W-:-:S04]  /*3bd0*/  F2FP.F16.F32.PACK_AB R5, RZ, R5 ;  /* 0x00000005ff05723e */ /* 0x000fc800000000ff */
[----:B------:R-:W-:-:S05]  /*3be0*/  PRMT R5, R5, 0x5410, RZ ;  /* 0x0000541005057816 */ /* 0x000fca00000000ff */
[----:B------:R1:W-:Y:S01]  /*3bf0*/  STG.E desc[UR36][R2.64], R5 ;  /* 0x0000000502007986 */ /* 0x0003e2000c101924 */
[----:B------:R-:W-:Y:S05]  /*3c00*/  BRA `(.L_x_76) ;  /* 0x0000000800b87947 */ /* 0x000fea0003800000 */
.L_x_81:
[----:B-1----:R-:W-:-:S04]  /*3c10*/  IMAD.U32 R4, R5, 0x10000, RZ ;  /* 0x0001000005047824 */ /* 0x002fc800078e00ff */
[----:B------:R-:W-:-:S06]  /*3c20*/  FMUL.FTZ R4, R4, 1 ;  /* 0x3f80000004047820 */ /* 0x000fcc0000410000 */
[----:B------:R-:W1:Y:S02]  /*3c30*/  F2F.F64.F32 R4, R4 ;  /* 0x0000000400047310 */ /* 0x000e640000201800 */
[----:B-1----:R1:W-:Y:S01]  /*3c40*/  STG.E.64 desc[UR36][R2.64], R4 ;  /* 0x0000000402007986 */ /* 0x0023e2000c101b24 */
[----:B------:R-:W-:Y:S05]  /*3c50*/  BRA `(.L_x_76) ;  /* 0x0000000800a47947 */ /* 0x000fea0003800000 */
.L_x_71:
        /* <DEDUP_REMOVED lines=8> */
[----:B-1----:R-:W-:-:S04]  /*3ce0*/  SHF.L.U32 R5, R5, 0x10, RZ ;  /* 0x0000001005057819 */ /* 0x002fc800000006ff */
[----:B------:R-:W-:-:S04]  /*3cf0*/  FSETP.NEU.FTZ.AND P0, PT, R5, RZ, PT ;  /* 0x000000ff0500720b */ /* 0x000fc80003f1d000 */
[----:B------:R-:W-:-:S05]  /*3d00*/  SEL R5, RZ, 0x1, !P0 ;  /* 0x00000001ff057807 */ /* 0x000fca0004000000 */
[----:B------:R1:W-:Y:S01]  /*3d10*/  STG.E.U8 desc[UR36][R2.64], R5 ;  /* 0x0000000502007986 */ /* 0x0003e2000c101124 */
[----:B------:R-:W-:Y:S05]  /*3d20*/  BRA `(.L_x_76) ;  /* 0x0000000800707947 */ /* 0x000fea0003800000 */
.L_x_85:
[----:B-1----:R-:W-:Y:S01]  /*3d30*/  IMAD.U32 R5, R5, 0x10000, RZ ;  /* 0x0001000005057824 */ /* 0x002fe200078e00ff */
[----:B------:R-:W-:-:S03]  /*3d40*/  CS2R R6, SRZ ;  /* 0x0000000000067805 */ /* 0x000fc6000001ff00 */
[----:B------:R-:W-:-:S06]  /*3d50*/  FMUL.FTZ R5, R5, 1 ;  /* 0x3f80000005057820 */ /* 0x000fcc0000410000 */
[----:B------:R-:W1:Y:S02]  /*3d60*/  F2F.F64.F32 R4, R5 ;  /* 0x0000000500047310 */ /* 0x000e640000201800 */
[----:B-1----:R1:W-:Y:S01]  /*3d70*/  STG.E.128 desc[UR36][R2.64], R4 ;  /* 0x0000000402007986 */ /* 0x0023e2000c101d24 */
[----:B------:R-:W-:Y:S05]  /*3d80*/  BRA `(.L_x_76) ;  /* 0x0000000800587947 */ /* 0x000fea0003800000 */
.L_x_84:
[----:B------:R-:W-:-:S09]  /*3d90*/  UISETP.NE.AND UP0, UPT, UR4, 0xf, UPT ;  /* 0x0000000f0400788c */ /* 0x000fd2000bf05270 */
[----:B------:R-:W-:Y:S05]  /*3da0*/  BRA.U !UP0, `(.L_x_86) ;  /* 0x0000000108a07547 */ /* 0x000fea000b800000 */
[----:B------:R-:W-:-:S09]  /*3db0*/  UISETP.NE.AND UP0, UPT, UR4, 0x17, UPT ;  /* 0x000000170400788c */ /* 0x000fd2000bf05270 */
[----:B------:R-:W-:Y:S05]  /*3dc0*/  BRA.U !UP0, `(.L_x_87) ;  /* 0x00000001084c7547 */ /* 0x000fea000b800000 */
[----:B------:R-:W-:-:S09]  /*3dd0*/  UISETP.NE.AND UP0, UPT, UR4, 0x18, UPT ;  /* 0x000000180400788c */ /* 0x000fd2000bf05270 */
[----:B------:R-:W-:Y:S05]  /*3de0*/  BRA.U UP0, `(.L_x_75) ;  /* 0x0000000500a07547 */ /* 0x000fea000b800000 */
[----:B-1----:R-:W-:Y:S01]  /*3df0*/  IMAD.U32 R7, R5, 0x10000, RZ ;  /* 0x0001000005077824 */ /* 0x002fe200078e00ff */
[----:B------:R-:W-:Y:S01]  /*3e00*/  BSSY.RECONVERGENT B0, `(.L_x_88) ;  /* 0x000000c000007945 */ /* 0x000fe20003800200 */
[----:B0-----:R-:W-:-:S03]  /*3e10*/  IMAD.MOV.U32 R0, RZ, RZ, 0x7f ;  /* 0x0000007fff007424 */ /* 0x001fc600078e00ff */
[----:B------:R-:W-:Y:S02]  /*3e20*/  LOP3.LUT R6, R7, 0x7fffffff, RZ, 0xc0, !PT ;  /* 0x7fffffff07067812 */ /* 0x000fe400078ec0ff */
[----:B------:R-:W-:Y:S02]  /*3e30*/  SHF.R.U32.HI R5, RZ, 0x18, R7 ;  /* 0x00000018ff057819 */ /* 0x000fe40000011607 */
[----:B------:R-:W-:-:S13]  /*3e40*/  ISETP.GT.U32.AND P0, PT, R6, 0x43efffff, PT ;  /* 0x43efffff0600780c */ /* 0x000fda0003f04070 */
[----:B------:R-:W-:Y:S05]  /*3e50*/  @P0 BRA `(.L_x_89) ;  /* 0x0000000000180947 */ /* 0x000fea0003800000 */
[----:B------:R-:W-:-:S13]  /*3e60*/  ISETP.GT.U32.AND P0, PT, R6, 0x3c7fffff, PT ;  /* 0x3c7fffff0600780c */ /* 0x000fda0003f04070 */
[----:B------:R-:W-:-:S04]  /*3e70*/  @P0 SHF.R.U32.HI R0, RZ, 0x14, R7 ;  /* 0x00000014ff000819 */ /* 0x000fc80000011607 */
[----:B------:R-:W-:Y:S01]  /*3e80*/  @P0 LOP3.LUT R4, R0, 0x1, RZ, 0xc0, !PT ;  /* 0x0000000100040812 */ /* 0x000fe200078ec0ff */
[----:B------:R-:W-:-:S03]  /*3e90*/  @!P0 FADD.FTZ R0, R6, 16384 ;  /* 0x4680000006008421 */ /* 0x000fc60000010000 */
[----:B------:R-:W-:-:S04]  /*3ea0*/  @P0 IADD3 R4, PT, PT, R7, 0x407ffff, R4 ;  /* 0x0407ffff07040810 */ /* 0x000fc80007ffe004 */
[----:B------:R-:W-:-:S07]  /*3eb0*/  @P0 SHF.R.U32.HI R0, RZ, 0x14, R4 ;  /* 0x00000014ff000819 */ /* 0x000fce0000011604 */
.L_x_89:
[----:B------:R-:W-:Y:S05]  /*3ec0*/  BSYNC.RECONVERGENT B0 ;  /* 0x0000000000007941 */ /* 0x000fea0003800200 */
.L_x_88:
[----:B------:R-:W-:-:S05]  /*3ed0*/  LOP3.LUT R5, R0, 0x80, R5, 0xf8, !PT ;  /* 0x0000008000057812 */ /* 0x000fca00078ef805 */
[----:B------:R0:W-:Y:S01]  /*3ee0*/  STG.E.U8 desc[UR36][R2.64], R5 ;  /* 0x0000000502007986 */ /* 0x0001e2000c101124 */
[----:B------:R-:W-:Y:S05]  /*3ef0*/  BRA `(.L_x_76) ;  /* 0x0000000400fc7947 */ /* 0x000fea0003800000 */
.L_x_87:
[----:B-1----:R-:W-:Y:S01]  /*3f00*/  IMAD.U32 R7, R5, 0x10000, RZ ;  /* 0x0001000005077824 */ /* 0x002fe200078e00ff */
[----:B------:R-:W-:Y:S04]  /*3f10*/  BSSY.RECONVERGENT B0, `(.L_x_90) ;  /* 0x000000e000007945 */ /* 0x000fe80003800200 */
[----:B------:R-:W-:Y:S02]  /*3f20*/  LOP3.LUT R6, R7, 0x7fffffff, RZ, 0xc0, !PT ;  /* 0x7fffffff07067812 */ /* 0x000fe400078ec0ff */
[----:B------:R-:W-:Y:S02]  /*3f30*/  SHF.R.U32.HI R5, RZ, 0x18, R7 ;  /* 0x00000018ff057819 */ /* 0x000fe40000011607 */
[----:B------:R-:W-:-:S13]  /*3f40*/  ISETP.GE.U32.AND P1, PT, R6, 0x47800000, PT ;  /* 0x478000000600780c */ /* 0x000fda0003f26070 */
[----:B0-----:R-:W-:Y:S01]  /*3f50*/  @P1 IMAD.MOV.U32 R0, RZ, RZ, 0x7f ;  /* 0x0000007fff001424 */ /* 0x001fe200078e00ff */
[----:B------:R-:W-:-:S04]  /*3f60*/  @P1 ISETP.GT.U32.AND P0, PT, R6, 0x7f800000, PT ;  /* 0x7f8000000600180c */ /* 0x000fc80003f04070 */
[----:B------:R-:W-:Y:S01]  /*3f70*/  @P1 SEL R0, R0, 0x7c, P0 ;  /* 0x0000007c00001807 */ /* 0x000fe20000000000 */
[----:B------:R-:W-:Y:S08]  /*3f80*/  @P1 BRA `(.L_x_91) ;  /* 0x0000000000181947 */ /* 0x000ff00003800000 */
[----:B------:R-:W-:-:S13]  /*3f90*/  ISETP.GT.U32.AND P0, PT, R6, 0x387fffff, PT ;  /* 0x387fffff0600780c */ /* 0x000fda0003f04070 */
[----:B------:R-:W-:-:S04]  /*3fa0*/  @P0 SHF.R.U32.HI R0, RZ, 0x15, R7 ;  /* 0x00000015ff000819 */ /* 0x000fc80000011607 */
[----:B------:R-:W-:Y:S01]  /*3fb0*/  @P0 LOP3.LUT R4, R0, 0x1, RZ, 0xc0, !PT ;  /* 0x0000000100040812 */ /* 0x000fe200078ec0ff */
[----:B------:R-:W-:-:S03]  /*3fc0*/  @!P0 FADD.FTZ R0, R6, 128 ;  /* 0x4300000006008421 */ /* 0x000fc60000010000 */
[----:B------:R-:W-:-:S04]  /*3fd0*/  @P0 IADD3 R4, PT, PT, R7, 0x80fffff, R4 ;  /* 0x080fffff07040810 */ /* 0x000fc80007ffe004 */
[----:B------:R-:W-:-:S07]  /*3fe0*/  @P0 SHF.R.U32.HI R0, RZ, 0x15, R4 ;  /* 0x00000015ff000819 */ /* 0x000fce0000011604 */
.L_x_91:
[----:B------:R-:W-:Y:S05]  /*3ff0*/  BSYNC.RECONVERGENT B0 ;  /* 0x0000000000007941 */ /* 0x000fea0003800200 */
.L_x_90:
[----:B------:R-:W-:-:S05]  /*4000*/  LOP3.LUT R5, R0, 0x80, R5, 0xf8, !PT ;  /* 0x0000008000057812 */ /* 0x000fca00078ef805 */
[----:B------:R0:W-:Y:S01]  /*4010*/  STG.E.U8 desc[UR36][R2.64], R5 ;  /* 0x0000000502007986 */ /* 0x0001e2000c101124 */
[----:B------:R-:W-:Y:S05]  /*4020*/  BRA `(.L_x_76) ;  /* 0x0000000400b07947 */ /* 0x000fea0003800000 */
.L_x_86:
[----:B-1----:R1:W-:Y:S01]  /*4030*/  STG.E.U16 desc[UR36][R2.64], R5 ;  /* 0x0000000502007986 */ /* 0x0023e2000c101524 */
[----:B------:R-:W-:Y:S05]  /*4040*/  BRA `(.L_x_76) ;  /* 0x0000000400a87947 */ /* 0x000fea0003800000 */
.L_x_83:
        /* <DEDUP_REMOVED lines=8> */
[----:B-1----:R-:W-:-:S06]  /*40d0*/  SHF.L.U32 R5, R5, 0x10, RZ ;  /* 0x0000001005057819 */ /* 0x002fcc00000006ff */
[----:B------:R-:W1:Y:S02]  /*40e0*/  F2I.FTZ.U32.TRUNC.NTZ R5, R5 ;  /* 0x0000000500057305 */ /* 0x000e64000021f000 */
[----:B-1----:R1:W-:Y:S01]  /*40f0*/  STG.E.U16 desc[UR36][R2.64], R5 ;  /* 0x0000000502007986 */ /* 0x0023e2000c101524 */
[----:B------:R-:W-:Y:S05]  /*4100*/  BRA `(.L_x_76) ;  /* 0x0000000400787947 */ /* 0x000fea0003800000 */
.L_x_94:
[----:B-1----:R-:W-:Y:S01]  /*4110*/  IMAD.U32 R5, R5, 0x10000, RZ ;  /* 0x0001000005057824 */ /* 0x002fe200078e00ff */
[----:B------:R-:W-:Y:S01]  /*4120*/  BSSY.RECONVERGENT B0, `(.L_x_95) ;  /* 0x0000014000007945 */ /* 0x000fe20003800200 */
[----:B0-----:R-:W-:-:S03]  /*4130*/  IMAD.MOV.U32 R0, RZ, RZ, 0x80 ;  /* 0x00000080ff007424 */ /* 0x001fc600078e00ff */
[----:B------:R-:W-:-:S04]  /*4140*/  LOP3.LUT R4, R5, 0x7fffffff, RZ, 0xc0, !PT ;  /* 0x7fffffff05047812 */ /* 0x000fc800078ec0ff */
[----:B------:R-:W-:-:S13]  /*4150*/  ISETP.GT.U32.AND P0, PT, R4, 0x437fffff, PT ;  /* 0x437fffff0400780c */ /* 0x000fda0003f04070 */
[----:B------:R-:W-:Y:S05]  /*4160*/  @P0 BRA `(.L_x_96) ;  /* 0x00000000003c0947 */ /* 0x000fea0003800000 */
[----:B------:R-:W-:-:S13]  /*4170*/  ISETP.GT.U32.AND P0, PT, R4, 0x3bffffff, PT ;  /* 0x3bffffff0400780c */ /* 0x000fda0003f04070 */
[----:B------:R-:W-:Y:S05]  /*4180*/  @P0 BRA `(.L_x_97) ;  /* 0x0000000000140947 */ /* 0x000fea0003800000 */
[----:B------:R-:W-:-:S05]  /*4190*/  FADD.FTZ R0, R4, 8192 ;  /* 0x4600000004007421 */ /* 0x000fca0000010000 */
[----:B------:R-:W-:Y:S02]  /*41a0*/  LOP3.LUT P0, R4, R0, 0xff, RZ, 0xc0, !PT ;  /* 0x000000ff00047812 */ /* 0x000fe4000780c0ff */
[----:B------:R-:W-:-:S11]  /*41b0*/  PRMT R0, RZ, 0x7610, R0 ;  /* 0x00007610ff007816 */ /* 0x000fd60000000000 */
[----:B------:R-:W-:Y:S05]  /*41c0*/  @!P0 BRA `(.L_x_96) ;  /* 0x0000000000248947 */ /* 0x000fea0003800000 */
[----:B------:R-:W-:Y:S05]  /*41d0*/  BRA `(.L_x_98) ;  /* 0x0000000000147947 */ /* 0x000fea0003800000 */
.L_x_97:
[----:B------:R-:W-:-:S04]  /*41e0*/  SHF.R.U32.HI R0, RZ, 0x14, R5 ;  /* 0x00000014ff007819 */ /* 0x000fc80000011605 */
[----:B------:R-:W-:-:S04]  /*41f0*/  LOP3.LUT R0, R0, 0x1, RZ, 0xc0, !PT ;  /* 0x0000000100007812 */ /* 0x000fc800078ec0ff */
[----:B------:R-:W-:-:S04]  /*4200*/  IADD3 R0, PT, PT, R5, 0x487ffff, R0 ;  /* 0x0487ffff05007810 */ /* 0x000fc80007ffe000 */
[----:B------:R-:W-:-:S04]  /*4210*/  SHF.R.U32.HI R0, RZ, 0x14, R0 ;  /* 0x00000014ff007819 */ /* 0x000fc80000011600 */
[----:B------:R-:W-:-:S07]  /*4220*/  LOP3.LUT R4, R0, 0xff, RZ, 0xc0, !PT ;  /* 0x000000ff00047812 */ /* 0x000fce00078ec0ff */
.L_x_98:
[----:B------:R-:W-:-:S04]  /*4230*/  SHF.R.U32.HI R5, RZ, 0x18, R5 ;  /* 0x00000018ff057819 */ /* 0x000fc80000011605 */
[----:B------:R-:W-:-:S04]  /*4240*/  LOP3.LUT R4, R4, 0x80, R5, 0xf8, !PT ;  /* 0x0000008004047812 */ /* 0x000fc800078ef805 */
[----:B------:R-:W-:-:S07]  /*4250*/  PRMT R0, R4, 0x7610, R0 ;  /* 0x0000761004007816 */ /* 0x000fce0000000000 */
.L_x_96:
[----:B------:R-:W-:Y:S05]  /*4260*/  BSYNC.RECONVERGENT B0 ;  /* 0x0000000000007941 */ /* 0x000fea0003800200 */
.L_x_95:
[----:B------:R0:W-:Y:S01]  /*4270*/  STG.E.U8 desc[UR36][R2.64], R0 ;  /* 0x0000000002007986 */ /* 0x0001e2000c101124 */
[----:B------:R-:W-:Y:S05]  /*4280*/  BRA `(.L_x_76) ;  /* 0x0000000400187947 */ /* 0x000fea0003800000 */
.L_x_93:
        /* <DEDUP_REMOVED lines=13> */
.L_x_101:
[----:B------:R-:W-:-:S04]  /*4360*/  SHF.R.U32.HI R0, RZ, 0x15, R5 ;  /* 0x00000015ff007819 */ /* 0x000fc80000011605 */
[----:B------:R-:W-:-:S04]  /*4370*/  LOP3.LUT R0, R0, 0x1, RZ, 0xc0, !PT ;  /* 0x0000000100007812 */ /* 0x000fc800078ec0ff */
[----:B------:R-:W-:-:S04]  /*4380*/  IADD3 R0, PT, PT, R5, 0x88fffff, R0 ;  /* 0x088fffff05007810 */ /* 0x000fc80007ffe000 */
[----:B------:R-:W-:-:S04]  /*4390*/  SHF.R.U32.HI R0, RZ, 0x15, R0 ;  /* 0x00000015ff007819 */ /* 0x000fc80000011600 */
[----:B------:R-:W-:-:S07]  /*43a0*/  LOP3.LUT R4, R0, 0xff, RZ, 0xc0, !PT ;  /* 0x000000ff00047812 */ /* 0x000fce00078ec0ff */
.L_x_102:
[----:B------:R-:W-:-:S04]  /*43b0*/  SHF.R.U32.HI R5, RZ, 0x18, R5 ;  /* 0x00000018ff057819 */ /* 0x000fc80000011605 */
[----:B------:R-:W-:-:S04]  /*43c0*/  LOP3.LUT R4, R4, 0x80, R5, 0xf8, !PT ;  /* 0x0000008004047812 */ /* 0x000fc800078ef805 */
[----:B------:R-:W-:-:S07]  /*43d0*/  PRMT R0, R4, 0x7610, R0 ;  /* 0x0000761004007816 */ /* 0x000fce0000000000 */
.L_x_100:
[----:B------:R-:W-:Y:S05]  /*43e0*/  BSYNC.RECONVERGENT B0 ;  /* 0x0000000000007941 */ /* 0x000fea0003800200 */
.L_x_99:
[----:B------:R0:W-:Y:S01]  /*43f0*/  STG.E.U8 desc[UR36][R2.64], R0 ;  /* 0x0000000002007986 */ /* 0x0001e2000c101124 */
[----:B------:R-:W-:Y:S05]  /*4400*/  BRA `(.L_x_76) ;  /* 0x0000000000b87947 */ /* 0x000fea0003800000 */
.L_x_92:
[----:B------:R-:W-:-:S09]  /*4410*/  UISETP.NE.AND UP0, UPT, UR4, 0x1c, UPT ;  /* 0x0000001c0400788c */ /* 0x000fd2000bf05270 */
[----:B------:R-:W-:Y:S05]  /*4420*/  BRA.U !UP0, `(.L_x_103) ;  /* 0x0000000108a47547 */ /* 0x000fea000b800000 */
[----:B------:R-:W-:-:S09]  /*4430*/  UISETP.NE.AND UP0, UPT, UR4, 0x1d, UPT ;  /* 0x0000001d0400788c */ /* 0x000fd2000bf05270 */
[----:B------:R-:W-:Y:S05]  /*4440*/  BRA.U !UP0, `(.L_x_104) ;  /* 0x00000001088c7547 */ /* 0x000fea000b800000 */
[----:B------:R-:W-:-:S09]  /*4450*/  UISETP.NE.AND UP0, UPT, UR4, 0x2c, UPT ;  /* 0x0000002c0400788c */ /* 0x000fd2000bf05270 */
[----:B------:R-:W-:Y:S05]  /*4460*/  BRA.U !UP0, `(.L_x_105) ;  /* 0x0000000108447547 */ /* 0x000fea000b800000 */
.L_x_75:
[----:B0-----:R-:W-:Y:S01]  /*4470*/  MOV R0, 0x0 ;  /* 0x0000000000007802 */ /* 0x001fe20000000f00 */
[----:B------:R-:W0:Y:S01]  /*4480*/  LDCU.64 UR6, c[0x4][0x148] ;  /* 0x01002900ff0677ac */ /* 0x000e220008000a00 */
[----:B------:R-:W-:Y:S02]  /*4490*/  HFMA2 R12, -RZ, RZ, 0, 5.9604644775390625e-08 ;  /* 0x00000001ff0c7431 */ /* 0x000fe400000001ff */
[----:B------:R-:W-:Y:S01]  /*44a0*/  IMAD.MOV.U32 R8, RZ, RZ, 0x65 ;  /* 0x00000065ff087424 */ /* 0x000fe200078e00ff */
[----:B------:R2:W3:Y:S01]  /*44b0*/  LDC.64 R2, c[0x4][R0] ;  /* 0x0100000000027b82 */ /* 0x0004e20000000a00 */
[----:B------:R-:W4:Y:S01]  /*44c0*/  LDCU.64 UR8, c[0x4][0x150] ;  /* 0x01002a00ff0877ac */ /* 0x000f220008000a00 */
[----:B------:R-:W-:Y:S01]  /*44d0*/  IMAD.MOV.U32 R13, RZ, RZ, RZ ;  /* 0x000000ffff0d7224 */ /* 0x000fe200078e00ff */
[----:B------:R-:W5:Y:S01]  /*44e0*/  LDCU.64 UR4, c[0x4][0x60] ;  /* 0x01000c00ff0477ac */ /* 0x000f620008000a00 */
[----:B0-----:R-:W-:Y:S01]  /*44f0*/  IMAD.U32 R4, RZ, RZ, UR6 ;  /* 0x00000006ff047e24 */ /* 0x001fe2000f8e00ff */
[----:B-1----:R-:W-:Y:S01]  /*4500*/  MOV R5, UR7 ;  /* 0x0000000700057c02 */ /* 0x002fe20008000f00 */
[----:B----4-:R-:W-:-:S02]  /*4510*/  IMAD.U32 R6, RZ, RZ, UR8 ;  /* 0x00000008ff067e24 */ /* 0x010fc4000f8e00ff */
[----:B------:R-:W-:Y:S02]  /*4520*/  IMAD.U32 R7, RZ, RZ, UR9 ;  /* 0x00000009ff077e24 */ /* 0x000fe4000f8e00ff */
[----:B-----5:R-:W-:Y:S02]  /*4530*/  IMAD.U32 R10, RZ, RZ, UR4 ;  /* 0x00000004ff0a7e24 */ /* 0x020fe4000f8e00ff */
[----:B--2---:R-:W-:-:S07]  /*4540*/  IMAD.U32 R11, RZ, RZ, UR5 ;  /* 0x00000005ff0b7e24 */ /* 0x004fce000f8e00ff */
[----:B------:R-:W-:-:S07]  /*4550*/  LEPC R20, `(.L_x_106) ;  /* 0x000000001014794e */ /* 0x000fce0000000000 */
[----:B---3--:R-:W-:Y:S05]  /*4560*/  CALL.ABS.NOINC R2 ;  /* 0x0000000002007343 */ /* 0x008fea0003c00000 */
.L_x_106:
[----:B------:R-:W-:Y:S05]  /*4570*/  BRA `(.L_x_76) ;  /* 0x00000000005c7947 */ /* 0x000fea0003800000 */
.L_x_105:
[----:B-1----:R-:W-:-:S05]  /*4580*/  IMAD.U32 R5, R5, 0x10000, RZ ;  /* 0x0001000005057824 */ /* 0x002fca00078e00ff */
[----:B------:R-:W-:-:S04]  /*4590*/  SHF.R.U32.HI R6, RZ, 0x17, R5 ;  /* 0x00000017ff067819 */ /* 0x000fc80000011605 */
[----:B------:R-:W-:-:S04]  /*45a0*/  LOP3.LUT R4, R6, 0xff, RZ, 0xc0, !PT ;  /* 0x000000ff06047812 */ /* 0x000fc800078ec0ff */
[----:B------:R-:W-:-:S13]  /*45b0*/  ISETP.NE.AND P1, PT, R4, 0xff, PT ;  /* 0x000000ff0400780c */ /* 0x000fda0003f25270 */
[--C-:B0-----:R-:W-:Y:S02]  /*45c0*/  @P1 SHF.R.U32.HI R0, RZ, 0x16, R5.reuse ;  /* 0x00000016ff001819 */ /* 0x101fe40000011605 */
[----:B------:R-:W-:Y:S01]  /*45d0*/  @P1 LOP3.LUT P0, RZ, R4, 0x3fffff, R5, 0xf8, !PT ;  /* 0x003fffff04ff1812 */ /* 0x000fe2000780f805 */
[----:B------:R-:W-:Y:S01]  /*45e0*/  IMAD.MOV.U32 R5, RZ, RZ, 0xff ;  /* 0x000000ffff057424 */ /* 0x000fe200078e00ff */
[----:B------:R-:W-:-:S04]  /*45f0*/  @P1 LOP3.LUT R0, R0, 0x1, RZ, 0xc0, !PT ;  /* 0x0000000100001812 */ /* 0x000fc800078ec0ff */
[----:B------:R-:W-:Y:S01]  /*4600*/  @P1 ISETP.EQ.U32.AND P2, PT, R0, 0x1, P0 ;  /* 0x000000010000180c */ /* 0x000fe20000742070 */
[----:B------:R-:W-:Y:S01]  /*4610*/  @P1 VIADD R0, R6, 0x1 ;  /* 0x0000000106001836 */ /* 0x000fe20000000000 */
[----:B------:R-:W-:Y:S02]  /*4620*/  PLOP3.LUT P0, PT, PT, PT, PT, 0x80, 0x8 ;  /* 0x000000000008781c */ /* 0x000fe40003f0f070 */
[----:B------:R-:W-:-:S13]  /*4630*/  @P1 PLOP3.LUT P0, PT, P2, PT, PT, 0x80, 0x8 ;  /* 0x000000000008181c */ /* 0x000fda000170f070 */
[----:B------:R-:W-:-:S05]  /*4640*/  @!P0 IMAD.MOV R0, RZ, RZ, R6 ;  /* 0x000000ffff008224 */ /* 0x000fca00078e0206 */
[----:B------:R-:W-:-:S05]  /*4650*/  @P1 MOV R5, R0 ;  /* 0x0000000000051202 */ /* 0x000fca0000000f00 */
[----:B------:R0:W-:Y:S01]  /*4660*/  STG.E.U8 desc[UR36][R2.64], R5 ;  /* 0x0000000502007986 */ /* 0x0001e2000c101124 */
[----:B------:R-:W-:Y:S05]  /*4670*/  BRA `(.L_x_76) ;  /* 0x00000000001c7947 */ /* 0x000fea0003800000 */
.L_x_104:
[----:B-1----:R-:W-:-:S06]  /*4680*/  IMAD.U32 R5, R5, 0x10000, RZ ;  /* 0x0001000005057824 */ /* 0x002fcc00078e00ff */
[----:B------:R-:W1:Y:S02]  /*4690*/  F2I.U64.TRUNC R4, R5 ;  /* 0x0000000500047311 */ /* 0x000e64000020d800 */
[----:B-1----:R1:W-:Y:S01]  /*46a0*/  STG.E.64 desc[UR36][R2.64], R4 ;  /* 0x0000000402007986 */ /* 0x0023e2000c101b24 */
[----:B------:R-:W-:Y:S05]  /*46b0*/  BRA `(.L_x_76) ;  /* 0x00000000000c7947 */ /* 0x000fea0003800000 */
.L_x_103:
[----:B-1----:R-:W-:-:S06]  /*46c0*/  IMAD.U32 R5, R5, 0x10000, RZ ;  /* 0x0001000005057824 */ /* 0x002fcc00078e00ff */
[----:B------:R-:W1:Y:S02]  /*46d0*/  F2I.FTZ.U32.TRUNC.NTZ R5, R5 ;  /* 0x0000000500057305 */ /* 0x000e64000021f000 */
[----:B-1----:R1:W-:Y:S02]  /*46e0*/  STG.E desc[UR36][R2.64], R5 ;  /* 0x0000000502007986 */ /* 0x0023e4000c101924 */
.L_x_76:
[----:B------:R-:W-:-:S07]  /*46f0*/  VIADD R17, R17, 0x80 ;  /* 0x0000008011117836 */ /* 0x000fce0000000000 */
.L_x_1:
[----:B------:R-:W-:Y:S05]  /*4700*/  BSYNC.RECONVERGENT B6 ;  /* 0x0000000000067941 */ /* 0x000fea0003800200 */
.L_x_0:
[----:B------:R-:W5:Y:S01]  /*4710*/  LDCU UR4, c[0x0][0x380] ;  /* 0x00007000ff0477ac */ /* 0x000f620008000800 */
[----:B------:R-:W-:Y:S01]  /*4720*/  BSSY.RECONVERGENT B6, `(.L_x_107) ;  /* 0x0000461000067945 */ /* 0x000fe20003800200 */
[----:B-----5:R-:W-:-:S13]  /*4730*/  ISETP.GE.AND P0, PT, R17, UR4, PT ;  /* 0x0000000411007c0c */ /* 0x020fda000bf06270 */
[----:B------:R-:W-:Y:S05]  /*4740*/  @P0 BRA `(.L_x_108) ;  /* 0x0000004400780947 */ /* 0x000fea0003800000 */
[----:B------:R-:W5:Y:S01]  /*4750*/  LDCU UR4, c[0x0][0x388] ;  /* 0x00007100ff0477ac */ /* 0x000f620008000800 */
[----:B------:R-:W-:Y:S02]  /*4760*/  HFMA2 R16, -RZ, RZ, 0, 0 ;  /* 0x00000000ff107431 */ /* 0x000fe400000001ff */
[----:B------:R-:W-:Y:S02]  /*4770*/  IMAD.MOV.U32 R18, RZ, RZ, RZ ;  /* 0x000000ffff127224 */ /* 0x000fe400078e00ff */
[----:B0-----:R-:W-:Y:S01]  /*4780*/  IMAD.MOV.U32 R0, RZ, RZ, RZ ;  /* 0x000000ffff007224 */ /* 0x001fe200078e00ff */
[----:B-----5:R-:W-:-:S09]  /*4790*/  UISETP.NE.AND UP0, UPT, UR4, URZ, UPT ;  /* 0x000000ff0400728c */ /* 0x020fd2000bf05270 */
[----:B------:R-:W-:Y:S05]  /*47a0*/  BRA.U !UP0, `(.L_x_109) ;  /* 0x0000001508707547 */ /* 0x000fea000b800000 */
[----:B------:R-:W1:Y:S01]  /*47b0*/  LDCU.64 UR4, c[0x0][0x390] ;  /* 0x00007200ff0477ac */ /* 0x000e620008000a00 */
[----:B------:R-:W-:Y:S01]  /*47c0*/  IMAD.MOV.U32 R16, RZ, RZ, RZ ;  /* 0x000000ffff107224 */ /* 0x000fe200078e00ff */
[----:B------:R-:W0:Y:S01]  /*47d0*/  LDCU UR6, c[0x0][0x38c] ;  /* 0x00007180ff0677ac */ /* 0x000e220008000800 */
[----:B------:R-:W5:Y:S01]  /*47e0*/  LDCU.64 UR8, c[0x0][0x4b8] ;  /* 0x00009700ff0877ac */ /* 0x000f620008000a00 */
[----:B------:R-:W-:Y:S01]  /*47f0*/  UISETP.NE.AND UP0, UPT, UR41, URZ, UPT ;  /* 0x000000ff2900728c */ /* 0x000fe2000bf05270 */
[----:B-1234-:R-:W-:Y:S01]  /*4800*/  IMAD.HI.U32 R2, R17, UR4, R16 ;  /* 0x0000000411027c27 */ /* 0x01efe2000f8e0010 */
[----:B------:R-:W1:Y:S04]  /*4810*/  LDCU UR4, c[0x0][0x4c0] ;  /* 0x00009800ff0477ac */ /* 0x000e680008000800 */
[----:B------:R-:W-:-:S05]  /*4820*/  SHF.R.U32.HI R3, RZ, UR5, R2 ;  /* 0x00000005ff037c19 */ /* 0x000fca0008011602 */
[----:B------:R-:W-:-:S04]  /*4830*/  IMAD.MOV R18, RZ, RZ, -R3 ;  /* 0x000000ffff127224 */ /* 0x000fc800078e0a03 */
[----:B0-----:R-:W-:-:S04]  /*4840*/  IMAD R18, R18, UR6, R17 ;  /* 0x0000000612127c24 */ /* 0x001fc8000f8e0211 */
[C---:B-----5:R-:W-:Y:S02]  /*4850*/  IMAD R16, R18.reuse, UR8, RZ ;  /* 0x0000000812107c24 */ /* 0x060fe4000f8e02ff */
[C---:B------:R-:W-:Y:S02]  /*4860*/  IMAD R0, R18.reuse, UR9, RZ ;  /* 0x0000000912007c24 */ /* 0x040fe4000f8e02ff */
[----:B-1----:R-:W-:Y:S01]  /*4870*/  IMAD R18, R18, UR4, RZ ;  /* 0x0000000412127c24 */ /* 0x002fe2000f8e02ff */
        /* <DEDUP_REMOVED lines=22> */
[----:B------:R-:W-:-:S04]  /*49e0*/  SHF.R.U32.HI R3, RZ, UR5, R2 ;  /* 0x00000005ff037c19 */ /* 0x000fc80008011602 */
[----:B------:R-:W-:-:S05]  /*49f0*/  IADD3 R4, PT, PT, -R3, RZ, RZ ;  /* 0x000000ff03047210 */ /* 0x000fca0007ffe1ff */
        /* <DEDUP_REMOVED lines=40> */
[----:B-1----:R-:W-:-:S04]  /*4c80*/  SHF.R.U32.HI R5, RZ, UR4, R4 ;  /* 0x00000004ff057c19 */ /* 0x002fc80008011604 */
[----:B------:R-:W-:-:S05]  /*4c90*/  IADD3 R2, PT, PT, -R5, RZ, RZ ;  /* 0x000000ff05027210 */ /* 0x000fca0007ffe1ff */
        /* <DEDUP_REMOVED lines=269> */
.L_x_109:
[----:B------:R-:W1:Y:S01]  /*5d70*/  LDCU.64 UR6, c[0x0][0x5f0] ;  /* 0x0000be00ff0677ac */ /* 0x000e620008000a00 */
[----:B------:R-:W-:-:S04]  /*5d80*/  UPRMT UR4, UR39, 0x9910, URZ ;  /* 0x0000991027047896 */ /* 0x000fc800080000ff */
[----:B------:R-:W-:Y:S01]  /*5d90*/  UISETP.GT.AND UP0, UPT, UR4, 0x9, UPT ;  /* 0x000000090400788c */ /* 0x000fe2000bf04270 */
[----:B-1234-:R-:W-:-:S05]  /*5da0*/  IADD3 R2, P0, PT, R0, UR6, RZ ;  /* 0x0000000600027c10 */ /* 0x01efca000ff1e0ff */
        /* <DEDUP_REMOVED lines=15> */
.L_x_113:
[----:B------:R-:W2:Y:S02]  /*5ea0*/  LDG.E.U8 R2, desc[UR36][R2.64] ;  /* 0x0000002402027981 */ /* 0x000ea4000c1e1100 */
[----:B--2---:R-:W-:-:S04]  /*5eb0*/  I2FP.F32.U32 R0, R2 ;  /* 0x0000000200007245 */ /* 0x004fc80000201000 */
[----:B------:R-:W-:-:S04]  /*5ec0*/  F2FP.BF16.F32.PACK_AB R0, RZ, R0 ;  /* 0x00000000ff00723e */ /* 0x000fc800000010ff */
[----:B------:R-:W-:Y:S01]  /*5ed0*/  PRMT R19, R0, 0x7610, R19 ;  /* 0x0000761000137816 */ /* 0x000fe20000000013 */
[----:B------:R-:W-:Y:S06]  /*5ee0*/  BRA `(.L_x_115) ;  /* 0x0000000c00c07947 */ /* 0x000fec0003800000 */
.L_x_112:
        /* <DEDUP_REMOVED lines=11> */
.L_x_117:
[----:B------:R-:W2:Y:S02]  /*5fa0*/  LDG.E R2, desc[UR36][R2.64] ;  /* 0x0000002402027981 */ /* 0x000ea4000c1e1900 */
[----:B--2---:R-:W-:-:S04]  /*5fb0*/  I2FP.F32.S32 R0, R2 ;  /* 0x0000000200007245 */ /* 0x004fc80000201400 */
[----:B------:R-:W-:-:S04]  /*5fc0*/  F2FP.BF16.F32.PACK_AB R0, RZ, R0 ;  /* 0x00000000ff00723e */ /* 0x000fc800000010ff */
[----:B------:R-:W-:Y:S01]  /*5fd0*/  PRMT R19, R0, 0x7610, R19 ;  /* 0x0000761000137816 */ /* 0x000fe20000000013 */
[----:B------:R-:W-:Y:S06]  /*5fe0*/  BRA `(.L_x_115) ;  /* 0x0000000c00807947 */ /* 0x000fec0003800000 */
.L_x_116:
[----:B------:R-:W2:Y:S02]  /*5ff0*/  LDG.E.U16 R2, desc[UR36][R2.64] ;  /* 0x0000002402027981 */ /* 0x000ea4000c1e1500 */
[----:B--2---:R-:W0:Y:S02]  /*6000*/  I2F.S16 R0, R2 ;  /* 0x0000000200007306 */ /* 0x004e240000101400 */
[----:B0-----:R-:W-:-:S04]  /*6010*/  F2FP.BF16.F32.PACK_AB R0, RZ, R0 ;  /* 0x00000000ff00723e */ /* 0x001fc800000010ff */
[----:B------:R-:W-:Y:S01]  /*6020*/  PRMT R19, R0, 0x7610, R19 ;  /* 0x0000761000137816 */ /* 0x000fe20000000013 */
[----:B------:R-:W-:Y:S06]  /*6030*/  BRA `(.L_x_115) ;  /* 0x0000000c006c7947 */ /* 0x000fec0003800000 */
.L_x_111:
        /* <DEDUP_REMOVED lines=9> */
.L_x_119:
[----:B------:R-:W2:Y:S02]  /*60d0*/  LDG.E.U16 R0, desc[UR36][R2.64] ;  /* 0x0000002402007981 */ /* 0x000ea4000c1e1500 */
[----:B--2---:R-:W-:-:S05]  /*60e0*/  HADD2.F32 R0, -RZ, R0.H0_H0 ;  /* 0x20000000ff007230 */ /* 0x004fca0000004100 */
[----:B------:R-:W-:-:S04]  /*60f0*/  F2FP.BF16.F32.PACK_AB R0, RZ, R0 ;  /* 0x00000000ff00723e */ /* 0x000fc800000010ff */
[----:B------:R-:W-:Y:S01]  /*6100*/  PRMT R19, R0, 0x7610, R19 ;  /* 0x0000761000137816 */ /* 0x000fe20000000013 */
[----:B------:R-:W-:Y:S06]  /*6110*/  BRA `(.L_x_115) ;  /* 0x0000000c00347947 */ /* 0x000fec0003800000 */
.L_x_118:
        /* <DEDUP_REMOVED lines=9> */
.L_x_121:
[----:B------:R-:W2:Y:S02]  /*61b0*/  LDG.E.U16 R2, desc[UR36][R2.64] ;  /* 0x0000002402027981 */ /* 0x000ea4000c1e1500 */
[----:B--2---:R-:W-:-:S05]  /*61c0*/  HADD2.F32 R0, -RZ, R2.H0_H0 ;  /* 0x20000002ff007230 */ /* 0x004fca0000004100 */
[----:B------:R-:W-:-:S04]  /*61d0*/  F2FP.BF16.F32.PACK_AB R0, RZ, R0 ;  /* 0x00000000ff00723e */ /* 0x000fc800000010ff */
[----:B------:R-:W-:Y:S01]  /*61e0*/  PRMT R19, R0, 0x7610, R19 ;  /* 0x0000761000137816 */ /* 0x000fe20000000013 */
[----:B------:R-:W-:Y:S06]  /*61f0*/  BRA `(.L_x_115) ;  /* 0x0000000800fc7947 */ /* 0x000fec0003800000 */
.L_x_120:
        /* <DEDUP_REMOVED lines=9> */
.L_x_110:
        /* <DEDUP_REMOVED lines=14> */
.L_x_124:
        /* <DEDUP_REMOVED lines=9> */
.L_x_123:
        /* <DEDUP_REMOVED lines=12> */
[----:B0-----:R-:W-:-:S04]  /*64c0*/  IADD3 R5, PT, PT, -R5, RZ, RZ ;  /* 0x000000ff05057210 */ /* 0x001fc80007ffe1ff */
[----:B------:R-:W-:-:S05]  /*64d0*/  VIADDMNMX.U32 R5, R5, R6, 0x4, !PT ;  /* 0x0000000405057446 */ /* 0x000fca0007800006 */
[----:B------:R-:W-:-:S04]  /*64e0*/  VIADD R5, R5, 0xfffffffc ;  /* 0xfffffffc05057836 */ /* 0x000fc80000000000 */
[----:B------:R-:W-:Y:S01]  /*64f0*/  IMAD.SHL.U32 R7, R5, 0x800000, RZ ;  /* 0x0080000005077824 */ /* 0x000fe200078e00ff */
[C---:B------:R-:W-:Y:S01]  /*6500*/  SHF.L.U32 R6, R4.reuse, R5, RZ ;  /* 0x0000000504067219 */ /* 0x040fe200000006ff */
        /* <DEDUP_REMOVED lines=10> */
.L_x_126:
[----:B------:R-:W2:Y:S02]  /*65b0*/  LDG.E.U8 R2, desc[UR36][R2.64] ;  /* 0x0000002402027981 */ /* 0x000ea4000c1e1100 */
[C---:B--2---:R-:W-:Y:S01]  /*65c0*/  IMAD.SHL.U32 R0, R2.reuse, 0x2000000, RZ ;  /* 0x0200000002007824 */ /* 0x044fe200078e00ff */
[----:B------:R-:W-:-:S04]  /*65d0*/  SHF.L.U32 R5, R2, 0x8, RZ ;  /* 0x0000000802057819 */ /* 0x000fc800000006ff */
[----:B------:R-:W-:-:S13]  /*65e0*/  ISETP.GE.U32.AND P0, PT, R0, 0x8000000, PT ;  /* 0x080000000000780c */ /* 0x000fda0003f06070 */
[C---:B------:R-:W-:Y:S02]  /*65f0*/  @!P0 LOP3.LUT R4, R5.reuse, 0x7f00, RZ, 0xc0, !PT ;  /* 0x00007f0005048812 */ /* 0x040fe400078ec0ff */
[----:B------:R-:W-:Y:S02]  /*6600*/  @P0 LEA.HI R0, R0, 0x70000000, RZ, 0x1c ;  /* 0x7000000000000811 */ /* 0x000fe400078fe0ff */
[----:B------:R-:W-:Y:S02]  /*6610*/  @!P0 LOP3.LUT R4, R4, 0x3f000000, RZ, 0xfc, !PT ;  /* 0x3f00000004048812 */ /* 0x000fe400078efcff */
[----:B------:R-:W-:Y:S01]  /*6620*/  PRMT R5, R5, 0x9910, RZ ;  /* 0x0000991005057816 */ /* 0x000fe200000000ff */
[----:B------:R-:W-:Y:S02]  /*6630*/  @P0 FMUL.FTZ R0, R0, 1.9259299443872358531e-34 ;  /* 0x0780000000000820 */ /* 0x000fe40000410000 */
[----:B------:R-:W-:-:S05]  /*6640*/  @!P0 FADD.FTZ R0, R4, -0.5 ;  /* 0xbf00000004008421 */ /* 0x000fca0000010000 */
[----:B------:R-:W-:-:S04]  /*6650*/  LOP3.LUT R0, R0, 0x80000000, R5, 0xf8, !PT ;  /* 0x8000000000007812 */ /* 0x000fc800078ef805 */
[----:B------:R-:W-:-:S04]  /*6660*/  F2FP.BF16.F32.PACK_AB R0, RZ, R0 ;  /* 0x00000000ff00723e */ /* 0x000fc800000010ff */
[----:B------:R-:W-:Y:S01]  /*6670*/  PRMT R19, R0, 0x7610, R19 ;  /* 0x0000761000137816 */ /* 0x000fe20000000013 */
[----:B------:R-:W-:Y:S06]  /*6680*/  BRA `(.L_x_115) ;  /* 0x0000000400d87947 */ /* 0x000fec0003800000 */
.L_x_125:
[----:B------:R0:W5:Y:S01]  /*6690*/  LDG.E.U16 R19, desc[UR36][R2.64] ;  /* 0x0000002402137981 */ /* 0x000162000c1e1500 */
[----:B------:R-:W-:Y:S05]  /*66a0*/  BRA `(.L_x_115) ;  /* 0x0000000400d07947 */ /* 0x000fea0003800000 */
.L_x_122:
        /* <DEDUP_REMOVED lines=13> */
.L_x_129:
        /* <DEDUP_REMOVED lines=21> */
.L_x_133:
[----:B------:R-:W-:Y:S05]  /*68d0*/  BSYNC.RECONVERGENT B1 ;  /* 0x0000000000017941 */ /* 0x000fea0003800200 */
.L_x_132:
[----:B------:R-:W-:Y:S01]  /*68e0*/  IMAD.SHL.U32 R0, R0, 0x100000, RZ ;  /* 0x0010000000007824 */ /* 0x000fe200078e00ff */
[----:B------:R-:W-:-:S04]  /*68f0*/  LEA R2, R2, 0x3b800000, 0x17 ;  /* 0x3b80000002027811 */ /* 0x000fc800078eb8ff */
[----:B------:R-:W-:-:S07]  /*6900*/  LOP3.LUT R0, R2, R0, R7, 0xfe, !PT ;  /* 0x0000000002007212 */ /* 0x000fce00078efe07 */
.L_x_131:
[----:B------:R-:W-:Y:S05]  /*6910*/  BSYNC.RECONVERGENT B0 ;  /* 0x0000000000007941 */ /* 0x000fea0003800200 */
.L_x_130:
[----:B------:R-:W-:-:S04]  /*6920*/  F2FP.BF16.F32.PACK_AB R0, RZ, R0 ;  /* 0x00000000ff00723e */ /* 0x000fc800000010ff */
[----:B------:R-:W-:Y:S01]  /*6930*/  PRMT R19, R0, 0x7610, R19 ;  /* 0x0000761000137816 */ /* 0x000fe20000000013 */
[----:B------:R-:W-:Y:S06]  /*6940*/  BRA `(.L_x_115) ;  /* 0x0000000400287947 */ /* 0x000fec0003800000 */
.L_x_128:
        /* <DEDUP_REMOVED lines=21> */
.L_x_137:
[----:B------:R-:W-:Y:S05]  /*6aa0*/  BSYNC.RECONVERGENT B1 ;  /* 0x0000000000017941 */ /* 0x000fea0003800200 */
.L_x_136:
[----:B------:R-:W-:Y:S01]  /*6ab0*/  IMAD.SHL.U32 R0, R0, 0x200000, RZ ;  /* 0x0020000000007824 */ /* 0x000fe200078e00ff */
[----:B------:R-:W-:-:S04]  /*6ac0*/  LEA R2, R2, 0x37800000, 0x17 ;  /* 0x3780000002027811 */ /* 0x000fc800078eb8ff */
[----:B------:R-:W-:-:S07]  /*6ad0*/  LOP3.LUT R0, R2, R0, R7, 0xfe, !PT ;  /* 0x0000000002007212 */ /* 0x000fce00078efe07 */
.L_x_135:
[----:B------:R-:W-:Y:S05]  /*6ae0*/  BSYNC.RECONVERGENT B0 ;  /* 0x0000000000007941 */ /* 0x000fea0003800200 */
.L_x_134:
[----:B------:R-:W-:-:S04]  /*6af0*/  F2FP.BF16.F32.PACK_AB R0, RZ, R0 ;  /* 0x00000000ff00723e */ /* 0x000fc800000010ff */
[----:B------:R-:W-:Y:S01]  /*6b00*/  PRMT R19, R0, 0x7610, R19 ;  /* 0x0000761000137816 */ /* 0x000fe20000000013 */
[----:B------:R-:W-:Y:S06]  /*6b10*/  BRA `(.L_x_115) ;  /* 0x0000000000b47947 */ /* 0x000fec0003800000 */
.L_x_127:
[----:B------:R-:W-:-:S09]  /*6b20*/  UISETP.NE.AND UP0, UPT, UR4, 0x1c, UPT ;  /* 0x0000001c0400788c */ /* 0x000fd2000bf05270 */
[----:B------:R-:W-:Y:S05]  /*6b30*/  BRA.U !UP0, `(.L_x_138) ;  /* 0x00000001089c7547 */ /* 0x000fea000b800000 */
[----:B------:R-:W-:-:S09]  /*6b40*/  UISETP.NE.AND UP0, UPT, UR4, 0x1d, UPT ;  /* 0x0000001d0400788c */ /* 0x000fd2000bf05270 */
[----:B------:R-:W-:Y:S05]  /*6b50*/  BRA.U !UP0, `(.L_x_139) ;  /* 0x0000000108807547 */ /* 0x000fea000b800000 */
[----:B------:R-:W-:-:S09]  /*6b60*/  UISETP.NE.AND UP0, UPT, UR4, 0x2c, UPT ;  /* 0x0000002c0400788c */ /* 0x000fd2000bf05270 */
[----:B------:R-:W-:Y:S05]  /*6b70*/  BRA.U UP0, `(.L_x_114) ;  /* 0x0000000100307547 */ /* 0x000fea000b800000 */
        /* <DEDUP_REMOVED lines=8> */
.L_x_141:
[----:B------:R-:W-:Y:S05]  /*6c00*/  BSYNC.RECONVERGENT B0 ;  /* 0x0000000000007941 */ /* 0x000fea0003800200 */
.L_x_140:
[----:B------:R-:W-:-:S04]  /*6c10*/  F2FP.BF16.F32.PACK_AB R0, RZ, R0 ;  /* 0x00000000ff00723e */ /* 0x000fc800000010ff */
[----:B------:R-:W-:Y:S01]  /*6c20*/  PRMT R19, R0, 0x7610, R19 ;  /* 0x0000761000137816 */ /* 0x000fe20000000013 */
[----:B------:R-:W-:Y:S06]  /*6c30*/  BRA `(.L_x_115) ;  /* 0x00000000006c7947 */ /* 0x000fec0003800000 */
.L_x_114:
        /* <DEDUP_REMOVED lines=16> */
.L_x_142:
[----:B------:R-:W-:Y:S01]  /*6d40*/  PRMT R19, RZ, 0x7610, R19 ;  /* 0x00007610ff137816 */ /* 0x000fe20000000013 */
[----:B------:R-:W-:Y:S06]  /*6d50*/  BRA `(.L_x_115) ;  /* 0x0000000000247947 */ /* 0x000fec0003800000 */
.L_x_139:
[----:B------:R-:W2:Y:S02]  /*6d60*/  LDG.E.64 R2, desc[UR36][R2.64] ;  /* 0x0000002402027981 */ /* 0x000ea4000c1e1b00 */
[----:B--2---:R-:W0:Y:S02]  /*6d70*/  I2F.U64 R0, R2 ;  /* 0x0000000200007312 */ /* 0x004e240000301000 */
[----:B0-----:R-:W-:-:S04]  /*6d80*/  F2FP.BF16.F32.PACK_AB R0, RZ, R0 ;  /* 0x00000000ff00723e */ /* 0x001fc800000010ff */
[----:B------:R-:W-:Y:S01]  /*6d90*/  PRMT R19, R0, 0x7610, R19 ;  /* 0x0000761000137816 */ /* 0x000fe20000000013 */
[----:B------:R-:W-:Y:S06]  /*6da0*/  BRA `(.L_x_115) ;  /* 0x0000000000107947 */ /* 0x000fec0003800000 */
.L_x_138:
[----:B------:R-:W2:Y:S02]  /*6db0*/  LDG.E R2, desc[UR36][R2.64] ;  /* 0x0000002402027981 */ /* 0x000ea4000c1e1900 */
[----:B--2---:R-:W-:-:S04]  /*6dc0*/  I2FP.F32.U32 R0, R2 ;  /* 0x0000000200007245 */ /* 0x004fc80000201000 */
[----:B------:R-:W-:-:S04]  /*6dd0*/  F2FP.BF16.F32.PACK_AB R0, RZ, R0 ;  /* 0x00000000ff00723e */ /* 0x000fc800000010ff */
[----:B------:R-:W-:-:S07]  /*6de0*/  PRMT R19, R0, 0x7610, R19 ;  /* 0x0000761000137816 */ /* 0x000fce0000000013 */
.L_x_115:
        /* <DEDUP_REMOVED lines=18> */
.L_x_146:
[----:B------:R-:W2:Y:S02]  /*6f10*/  LDG.E.U8 R2, desc[UR36][R2.64] ;  /* 0x0000002402027981 */ /* 0x000ea4000c1e1100 */
[----:B--2---:R-:W-:-:S04]  /*6f20*/  I2FP.F32.U32 R0, R2 ;  /* 0x0000000200007245 */ /* 0x004fc80000201000 */
[----:B------:R-:W-:Y:S01]  /*6f30*/  F2FP.BF16.F32.PACK_AB R0, RZ, R0 ;  /* 0x00000000ff00723e */ /* 0x000fe200000010ff */
[----:B------:R-:W-:Y:S06]  /*6f40*/  BRA `(.L_x_148) ;  /* 0x0000000c00847947 */ /* 0x000fec0003800000 */
.L_x_145:
        /* <DEDUP_REMOVED lines=10> */
.L_x_150:
[----:B------:R-:W2:Y:S02]  /*6ff0*/  LDG.E R2, desc[UR36][R2.64] ;  /* 0x0000002402027981 */ /* 0x000ea4000c1e1900 */
[----:B--2---:R-:W-:-:S04]  /*7000*/  I2FP.F32.S32 R0, R2 ;  /* 0x0000000200007245 */ /* 0x004fc80000201400 */
[----:B------:R-:W-:Y:S01]  /*7010*/  F2FP.BF16.F32.PACK_AB R0, RZ, R0 ;  /* 0x00000000ff00723e */ /* 0x000fe200000010ff */
[----:B------:R-:W-:Y:S06]  /*7020*/  BRA `(.L_x_148) ;  /* 0x0000000c004c7947 */ /* 0x000fec0003800000 */
.L_x_149:
[----:B------:R-:W2:Y:S02]  /*7030*/  LDG.E.U16 R2, desc[UR36][R2.64] ;  /* 0x0000002402027981 */ /* 0x000ea4000c1e1500 */
[----:B--2---:R-:W0:Y:S02]  /*7040*/  I2F.S16 R0, R2 ;  /* 0x0000000200007306 */ /* 0x004e240000101400 */
[----:B0-----:R-:W-:Y:S01]  /*7050*/  F2FP.BF16.F32.PACK_AB R0, RZ, R0 ;  /* 0x00000000ff00723e */ /* 0x001fe200000010ff */
[----:B------:R-:W-:Y:S06]  /*7060*/  BRA `(.L_x_148) ;  /* 0x0000000c003c7947 */ /* 0x000fec0003800000 */
.L_x_144:
        /* <DEDUP_REMOVED lines=9> */
.L_x_152:
[----:B------:R-:W2:Y:S02]  /*7100*/  LDG.E.U16 R0, desc[UR36][R2.64] ;  /* 0x0000002402007981 */ /* 0x000ea4000c1e1500 */
[----:B--2---:R-:W-:-:S05]  /*7110*/  HADD2.F32 R0, -RZ, R0.H0_H0 ;  /* 0x20000000ff007230 */ /* 0x004fca0000004100 */
[----:B------:R-:W-:Y:S01]  /*7120*/  F2FP.BF16.F32.PACK_AB R0, RZ, R0 ;  /* 0x00000000ff00723e */ /* 0x000fe200000010ff */
[----:B------:R-:W-:Y:S06]  /*7130*/  BRA `(.L_x_148) ;  /* 0x0000000c00087947 */ /* 0x000fec0003800000 */
.L_x_151:
        /* <DEDUP_REMOVED lines=9> */
.L_x_154:
[----:B------:R-:W2:Y:S02]  /*71d0*/  LDG.E.U16 R2, desc[UR36][R2.64] ;  /* 0x0000002402027981 */ /* 0x000ea4000c1e1500 */
[----:B--2---:R-:W-:-:S05]  /*71e0*/  HADD2.F32 R0, -RZ, R2.H0_H0 ;  /* 0x20000002ff007230 */ /* 0x004fca0000004100 */
[----:B------:R-:W-:Y:S01]  /*71f0*/  F2FP.BF16.F32.PACK_AB R0, RZ, R0 ;  /* 0x00000000ff00723e */ /* 0x000fe200000010ff */
[----:B------:R-:W-:Y:S06]  /*7200*/  BRA `(.L_x_148) ;  /* 0x0000000800d47947 */ /* 0x000fec0003800000 */
.L_x_153:
        /* <DEDUP_REMOVED lines=8> */
.L_x_143:
        /* <DEDUP_REMOVED lines=13> */
.L_x_157:
        /* <DEDUP_REMOVED lines=8> */
.L_x_156:
[----:B------:R-:W-:-:S09]  /*73e0*/  UISETP.NE.AND UP0, UPT, UR4, 0xf, UPT ;  /* 0x0000000f0400788c */ /* 0x000fd2000bf05270 */
[----:B------:R-:W-:Y:S05]  /*73f0*/  BRA.U !UP0, `(.L_x_158) ;  /* 0x0000000108987547 */ /* 0x000fea000b800000 */
[----:B------:R-:W-:-:S09]  /*7400*/  UISETP.NE.AND UP0, UPT, UR4, 0x17, UPT ;  /* 0x000000170400788c */ /* 0x000fd2000bf05270 */
[----:B------:R-:W-:Y:S05]  /*7410*/  BRA.U !UP0, `(.L_x_159) ;  /* 0x00000001085c7547 */ /* 0x000fea000b800000 */
[----:B------:R-:W-:-:S09]  /*7420*/  UISETP.NE.AND UP0, UPT, UR4, 0x18, UPT ;  /* 0x000000180400788c */ /* 0x000fd2000bf05270 */
[----:B------:R-:W-:Y:S05]  /*7430*/  BRA.U UP0, `(.L_x_147) ;  /* 0x0000000500e47547 */ /* 0x000fea000b800000 */
[----:B------:R-:W2:Y:S01]  /*7440*/  LDG.E.U8 R0, desc[UR36][R2.64] ;  /* 0x0000002402007981 */ /* 0x000ea2000c1e1100 */
[----:B------:R-:W-:Y:S01]  /*7450*/  IMAD.MOV.U32 R6, RZ, RZ, 0x1f ;  /* 0x0000001fff067424 */ /* 0x000fe200078e00ff */
[----:B--2---:R-:W-:-:S04]  /*7460*/  SHF.L.U32 R0, R0, 0x18, RZ ;  /* 0x0000001800007819 */ /* 0x004fc800000006ff */
[C---:B------:R-:W-:Y:S02]  /*7470*/  LOP3.LUT R4, R0.reuse, 0x7f000000, RZ, 0xc0, !PT ;  /* 0x7f00000000047812 */ /* 0x040fe400078ec0ff */
[----:B------:R-:W-:Y:S02]  /*7480*/  LOP3.LUT P0, RZ, R0, 0x7f000000, RZ, 0xc0, !PT ;  /* 0x7f00000000ff7812 */ /* 0x000fe4000780c0ff */
[----:B------:R-:W0:Y:S02]  /*7490*/  FLO.U32 R5, R4 ;  /* 0x0000000400057300 */ /* 0x000e2400000e0000 */
[----:B0-----:R-:W-:-:S05]  /*74a0*/  IMAD.MOV R5, RZ, RZ, -R5 ;  /* 0x000000ffff057224 */ /* 0x001fca00078e0a05 */
[----:B------:R-:W-:-:S05]  /*74b0*/  VIADDMNMX.U32 R5, R5, R6, 0x4, !PT ;  /* 0x0000000405057446 */ /* 0x000fca0007800006 */
[----:B------:R-:W-:-:S04]  /*74c0*/  VIADD R5, R5, 0xfffffffc ;  /* 0xfffffffc05057836 */ /* 0x000fc80000000000 */
[----:B------:R-:W-:Y:S01]  /*74d0*/  IMAD.SHL.U32 R7, R5, 0x800000, RZ ;  /* 0x0080000005077824 */ /* 0x000fe200078e00ff */
[C---:B------:R-:W-:Y:S01]  /*74e0*/  SHF.L.U32 R6, R4.reuse, R5, RZ ;  /* 0x0000000504067219 */ /* 0x040fe200000006ff */
[----:B------:R-:W-:-:S03]  /*74f0*/  VIADD R5, R4, 0x1000000 ;  /* 0x0100000004057836 */ /* 0x000fc60000000000 */
[----:B------:R-:W-:Y:S02]  /*7500*/  LEA.HI R6, R6, -R7, RZ, 0x1c ;  /* 0x8000000706067211 */ /* 0x000fe400078fe0ff */
[----:B------:R-:W-:Y:S02]  /*7510*/  SHF.R.S32.HI R5, RZ, 0x8, R5 ;  /* 0x00000008ff057819 */ /* 0x000fe40000011405 */
[----:B------:R-:W-:-:S04]  /*7520*/  IADD3 R6, PT, PT, R6, 0x3c000000, RZ ;  /* 0x3c00000006067810 */ /* 0x000fc80007ffe0ff */
[----:B------:R-:W-:-:S04]  /*7530*/  LOP3.LUT R5, R6, 0x7f800000, R5, 0xf8, !PT ;  /* 0x7f80000006057812 */ /* 0x000fc800078ef805 */
[----:B------:R-:W-:-:S04]  /*7540*/  SEL R5, R5, RZ, P0 ;  /* 0x000000ff05057207 */ /* 0x000fc80000000000 */
[----:B------:R-:W-:-:S04]  /*7550*/  LOP3.LUT R5, R5, 0x80000000, R0, 0xf8, !PT ;  /* 0x8000000005057812 */ /* 0x000fc800078ef800 */
[----:B------:R-:W-:-:S04]  /*7560*/  F2FP.BF16.F32.PACK_AB R5, RZ, R5 ;  /* 0x00000005ff05723e */ /* 0x000fc800000010ff */
[----:B------:R-:W-:Y:S01]  /*7570*/  PRMT R0, R5, 0x7610, R0 ;  /* 0x0000761005007816 */ /* 0x000fe20000000000 */
[----:B------:R-:W-:Y:S06]  /*7580*/  BRA `(.L_x_148) ;  /* 0x0000000400f47947 */ /* 0x000fec0003800000 */
.L_x_159:
[----:B------:R-:W2:Y:S02]  /*7590*/  LDG.E.U8 R2, desc[UR36][R2.64] ;  /* 0x0000002402027981 */ /* 0x000ea4000c1e1100 */
[C---:B--2---:R-:W-:Y:S02]  /*75a0*/  IMAD.SHL.U32 R0, R2.reuse, 0x2000000, RZ ;  /* 0x0200000002007824 */ /* 0x044fe400078e00ff */
[----:B------:R-:W-:-:S03]  /*75b0*/  IMAD.SHL.U32 R5, R2, 0x100, RZ ;  /* 0x0000010002057824 */ /* 0x000fc600078e00ff */
        /* <DEDUP_REMOVED lines=8> */
[----:B------:R-:W-:Y:S01]  /*7640*/  F2FP.BF16.F32.PACK_AB R0, RZ, R0 ;  /* 0x00000000ff00723e */ /* 0x000fe200000010ff */
[----:B------:R-:W-:Y:S06]  /*7650*/  BRA `(.L_x_148) ;  /* 0x0000000400c07947 */ /* 0x000fec0003800000 */
.L_x_158:
[----:B------:R0:W5:Y:S01]  /*7660*/  LDG.E.U16 R0, desc[UR36][R2.64] ;  /* 0x0000002402007981 */ /* 0x000162000c1e1500 */
[----:B------:R-:W-:Y:S05]  /*7670*/  BRA `(.L_x_148) ;  /* 0x0000000400b87947 */ /* 0x000fea0003800000 */
.L_x_155:
        /* <DEDUP_REMOVED lines=12> */
.L_x_162:
        /* <DEDUP_REMOVED lines=21> */
.L_x_166:
[----:B------:R-:W-:Y:S05]  /*7890*/  BSYNC.RECONVERGENT B1 ;  /* 0x0000000000017941 */ /* 0x000fea0003800200 */
.L_x_165:
[----:B------:R-:W-:Y:S01]  /*78a0*/  IMAD.SHL.U32 R0, R0, 0x100000, RZ ;  /* 0x0010000000007824 */ /* 0x000fe200078e00ff */
[----:B------:R-:W-:-:S04]  /*78b0*/  LEA R2, R2, 0x3b800000, 0x17 ;  /* 0x3b80000002027811 */ /* 0x000fc800078eb8ff */
[----:B------:R-:W-:-:S07]  /*78c0*/  LOP3.LUT R0, R2, R0, R7, 0xfe, !PT ;  /* 0x0000000002007212 */ /* 0x000fce00078efe07 */
.L_x_164:
[----:B------:R-:W-:Y:S05]  /*78d0*/  BSYNC.RECONVERGENT B0 ;  /* 0x0000000000007941 */ /* 0x000fea0003800200 */
.L_x_163:
[----:B------:R-:W-:Y:S01]  /*78e0*/  F2FP.BF16.F32.PACK_AB R0, RZ, R0 ;  /* 0x00000000ff00723e */ /* 0x000fe200000010ff */
[----:B------:R-:W-:Y:S06]  /*78f0*/  BRA `(.L_x_148) ;  /* 0x0000000400187947 */ /* 0x000fec0003800000 */
.L_x_161:
        /* <DEDUP_REMOVED lines=21> */
.L_x_170:
[----:B------:R-:W-:Y:S05]  /*7a50*/  BSYNC.RECONVERGENT B1 ;  /* 0x0000000000017941 */ /* 0x000fea0003800200 */
.L_x_169:
[----:B------:R-:W-:Y:S02]  /*7a60*/  SHF.L.U32 R0, R0, 0x15, RZ ;  /* 0x0000001500007819 */ /* 0x000fe400000006ff */
[----:B------:R-:W-:-:S04]  /*7a70*/  LEA R2, R2, 0x37800000, 0x17 ;  /* 0x3780000002027811 */ /* 0x000fc800078eb8ff */
[----:B------:R-:W-:-:S07]  /*7a80*/  LOP3.LUT R0, R2, R0, R7, 0xfe, !PT ;  /* 0x0000000002007212 */ /* 0x000fce00078efe07 */
.L_x_168:
[----:B------:R-:W-:Y:S05]  /*7a90*/  BSYNC.RECONVERGENT B0 ;  /* 0x0000000000007941 */ /* 0x000fea0003800200 */
.L_x_167:
[----:B------:R-:W-:Y:S01]  /*7aa0*/  F2FP.BF16.F32.PACK_AB R0, RZ, R0 ;  /* 0x00000000ff00723e */ /* 0x000fe200000010ff */
[----:B------:R-:W-:Y:S06]  /*7ab0*/  BRA `(.L_x_148) ;  /* 0x0000000000a87947 */ /* 0x000fec0003800000 */
.L_x_160:
        /* <DEDUP_REMOVED lines=14> */
.L_x_174:
[----:B------:R-:W-:Y:S05]  /*7ba0*/  BSYNC.RECONVERGENT B0 ;  /* 0x0000000000007941 */ /* 0x000fea0003800200 */
.L_x_173:
[----:B------:R-:W-:Y:S01]  /*7bb0*/  F2FP.BF16.F32.PACK_AB R0, RZ, R0 ;  /* 0x00000000ff00723e */ /* 0x000fe200000010ff */
[----:B------:R-:W-:Y:S06]  /*7bc0*/  BRA `(.L_x_148) ;  /* 0x0000000000647947 */ /* 0x000fec0003800000 */
.L_x_147:
        /* <DEDUP_REMOVED lines=16> */
.L_x_175:
[----:B------:R-:W-:Y:S01]  /*7cd0*/  PRMT R0, RZ, 0x7610, R0 ;  /* 0x00007610ff007816 */ /* 0x000fe20000000000 */
[----:B------:R-:W-:Y:S06]  /*7ce0*/  BRA `(.L_x_148) ;  /* 0x00000000001c7947 */ /* 0x000fec0003800000 */
.L_x_172:
[----:B------:R-:W2:Y:S02]  /*7cf0*/  LDG.E.64 R2, desc[UR36][R2.64] ;  /* 0x0000002402027981 */ /* 0x000ea4000c1e1b00 */
[----:B--2---:R-:W0:Y:S02]  /*7d00*/  I2F.U64 R0, R2 ;  /* 0x0000000200007312 */ /* 0x004e240000301000 */
[----:B0-----:R-:W-:Y:S01]  /*7d10*/  F2FP.BF16.F32.PACK_AB R0, RZ, R0 ;  /* 0x00000000ff00723e */ /* 0x001fe200000010ff */
[----:B------:R-:W-:Y:S06]  /*7d20*/  BRA `(.L_x_148) ;  /* 0x00000000000c7947 */ /* 0x000fec0003800000 */
.L_x_171:
[----:B------:R-:W2:Y:S02]  /*7d30*/  LDG.E R2, desc[UR36][R2.64] ;  /* 0x0000002402027981 */ /* 0x000ea4000c1e1900 */
[----:B--2---:R-:W-:-:S04]  /*7d40*/  I2FP.F32.U32 R0, R2 ;  /* 0x0000000200007245 */ /* 0x004fc80000201000 */
[----:B------:R-:W-:-:S07]  /*7d50*/  F2FP.BF16.F32.PACK_AB R0, RZ, R0 ;  /* 0x00000000ff00723e */ /* 0x000fce00000010ff */
.L_x_148:
        /* <DEDUP_REMOVED lines=13> */
[----:B------:R-:W-:-:S03]  /*7e30*/  IMAD.X R3, RZ, RZ, UR7, P0 ;  /* 0x00000007ff037e24 */ /* 0x000fc600080e06ff */
        /* <DEDUP_REMOVED lines=15> */
.L_x_179:
[----:B-1----:R-:W-:-:S06]  /*7f30*/  SHF.L.U32 R5, R5, 0x10, RZ ;  /* 0x0000001005057819 */ /* 0x002fcc00000006ff */
[----:B------:R-:W1:Y:S02]  /*7f40*/  F2I.S64.TRUNC R4, R5 ;  /* 0x0000000500047311 */ /* 0x000e64000020d900 */
[----:B-1----:R1:W-:Y:S01]  /*7f50*/  STG.E.U8 desc[UR36][R2.64], R4 ;  /* 0x0000000402007986 */ /* 0x0023e2000c101124 */
[----:B------:R-:W-:Y:S05]  /*7f60*/  BRA `(.L_x_181) ;  /* 0x0000000c006c7947 */ /* 0x000fea0003800000 */
.L_x_178:
        /* <DEDUP_REMOVED lines=10> */
.L_x_183:
[----:B-1----:R-:W-:-:S06]  /*8010*/  IMAD.U32 R5, R5, 0x10000, RZ ;  /* 0x0001000005057824 */ /* 0x002fcc00078e00ff */
[----:B------:R-:W1:Y:S02]  /*8020*/  F2I.FTZ.TRUNC.NTZ R5, R5 ;  /* 0x0000000500057305 */ /* 0x000e64000021f100 */
[----:B-1----:R1:W-:Y:S01]  /*8030*/  STG.E desc[UR36][R2.64], R5 ;  /* 0x0000000502007986 */ /* 0x0023e2000c101924 */
[----:B------:R-:W-:Y:S05]  /*8040*/  BRA `(.L_x_181) ;  /* 0x0000000c00347947 */ /* 0x000fea0003800000 */
.L_x_182:
[----:B-1----:R-:W-:-:S06]  /*8050*/  IMAD.U32 R5, R5, 0x10000, RZ ;  /* 0x0001000005057824 */ /* 0x002fcc00078e00ff */
[----:B------:R-:W1:Y:S02]  /*8060*/  F2I.FTZ.TRUNC.NTZ R5, R5 ;  /* 0x0000000500057305 */ /* 0x000e64000021f100 */
[----:B-1----:R1:W-:Y:S01]  /*8070*/  STG.E.U16 desc[UR36][R2.64], R5 ;  /* 0x0000000502007986 */ /* 0x0023e2000c101524 */
[----:B------:R-:W-:Y:S05]  /*8080*/  BRA `(.L_x_181) ;  /* 0x0000000c00247947 */ /* 0x000fea0003800000 */
.L_x_177:
[----:B------:R-:W-:-:S09]  /*8090*/  UISETP.GT.AND UP0, UPT, UR4, 0x6, UPT ;  /* 0x000000060400788c */ /* 0x000fd2000bf04270 */
[----:B------:R-:W-:Y:S05]  /*80a0*/  BRA.U UP0, `(.L_x_184) ;  /* 0x00000001002c7547 */ /* 0x000fea000b800000 */
[----:B------:R-:W-:-:S09]  /*80b0*/  UISETP.NE.AND UP0, UPT, UR4, 0x5, UPT ;  /* 0x000000050400788c */ /* 0x000fd2000bf05270 */
[----:B------:R-:W-:Y:S05]  /*80c0*/  BRA.U !UP0, `(.L_x_185) ;  /* 0x0000000108147547 */ /* 0x000fea000b800000 */
[----:B------:R-:W-:-:S09]  /*80d0*/  UISETP.NE.AND UP0, UPT, UR4, 0x6, UPT ;  /* 0x000000060400788c */ /* 0x000fd2000bf05270 */
[----:B------:R-:W-:Y:S05]  /*80e0*/  BRA.U UP0, `(.L_x_180) ;  /* 0x0000000900307547 */ /* 0x000fea000b800000 */
[----:B-1----:R-:W-:-:S05]  /*80f0*/  IMAD.U32 R5, R5, 0x10000, RZ ;  /* 0x0001000005057824 */ /* 0x002fca00078e00ff */
[----:B------:R1:W-:Y:S01]  /*8100*/  STG.E desc[UR36][R2.64], R5 ;  /* 0x0000000502007986 */ /* 0x0003e2000c101924 */
[----:B------:R-:W-:Y:S05]  /*8110*/  BRA `(.L_x_181) ;  /* 0x0000000c00007947 */ /* 0x000fea0003800000 */
.L_x_185:
[----:B01----:R-:W-:-:S04]  /*8120*/  SHF.L.U32 R0, R5, 0x10, RZ ;  /* 0x0000001005007819 */ /* 0x003fc800000006ff */
[----:B------:R-:W-:-:S05]  /*8130*/  F2FP.F16.F32.PACK_AB R0, RZ, R0 ;  /* 0x00000000ff00723e */ /* 0x000fca00000000ff */
[----:B------:R0:W-:Y:S01]  /*8140*/  STG.E.U16 desc[UR36][R2.64], R0 ;  /* 0x0000000002007986 */ /* 0x0001e2000c101524 */
[----:B------:R-:W-:Y:S05]  /*8150*/  BRA `(.L_x_181) ;  /* 0x0000000800f07947 */ /* 0x000fea0003800000 */
.L_x_184:
        /* <DEDUP_REMOVED lines=10> */
.L_x_187:
[----:B-1----:R-:W-:-:S05]  /*8200*/  IMAD.U32 R5, R5, 0x10000, RZ ;  /* 0x0001000005057824 */ /* 0x002fca00078e00ff */
[----:B------:R-:W-:-:S04]  /*8210*/  F2FP.F16.F32.PACK_AB R5, RZ, R5 ;  /* 0x00000005ff05723e */ /* 0x000fc800000000ff */
[----:B------:R-:W-:-:S05]  /*8220*/  PRMT R5, R5, 0x5410, RZ ;  /* 0x0000541005057816 */ /* 0x000fca00000000ff */
[----:B------:R1:W-:Y:S01]  /*8230*/  STG.E desc[UR36][R2.64], R5 ;  /* 0x0000000502007986 */ /* 0x0003e2000c101924 */
[----:B------:R-:W-:Y:S05]  /*8240*/  BRA `(.L_x_181) ;  /* 0x0000000800b47947 */ /* 0x000fea0003800000 */
.L_x_186:
[----:B-1----:R-:W-:-:S04]  /*8250*/  IMAD.U32 R4, R5, 0x10000, RZ ;  /* 0x0001000005047824 */ /* 0x002fc800078e00ff */
[----:B------:R-:W-:-:S06]  /*8260*/  FMUL.FTZ R4, R4, 1 ;  /* 0x3f80000004047820 */ /* 0x000fcc0000410000 */
[----:B------:R-:W1:Y:S02]  /*8270*/  F2F.F64.F32 R4, R4 ;  /* 0x0000000400047310 */ /* 0x000e640000201800 */
[----:B-1----:R1:W-:Y:S01]  /*8280*/  STG.E.64 desc[UR36][R2.64], R4 ;  /* 0x0000000402007986 */ /* 0x0023e2000c101b24 */
[----:B------:R-:W-:Y:S05]  /*8290*/  BRA `(.L_x_181) ;  /* 0x0000000800a07947 */ /* 0x000fea0003800000 */
.L_x_176:
[----:B------:R-:W-:-:S09]  /*82a0*/  UISETP.GT.AND UP0, UPT, UR4, 0x18, UPT ;  /* 0x000000180400788c */ /* 0x000fd2000bf04270 */
[----:B------:R-:W-:Y:S05]  /*82b0*/  BRA.U !UP0, `(.L_x_188) ;  /* 0x0000000508607547 */ /* 0x000fea000b800000 */
        /* <DEDUP_REMOVED lines=12> */
.L_x_191:
[----:B-1----:R-:W-:Y:S01]  /*8380*/  IMAD.U32 R5, R5, 0x10000, RZ ;  /* 0x0001000005057824 */ /* 0x002fe200078e00ff */
[----:B------:R-:W-:Y:S01]  /*8390*/  BSSY.RECONVERGENT B0, `(.L_x_192) ;  /* 0x0000013000007945 */ /* 0x000fe20003800200 */
[----:B0-----:R-:W-:-:S03]  /*83a0*/  IMAD.MOV.U32 R0, RZ, RZ, 0x80 ;  /* 0x00000080ff007424 */ /* 0x001fc600078e00ff */
[----:B------:R-:W-:-:S04]  /*83b0*/  LOP3.LUT R4, R5, 0x7fffffff, RZ, 0xc0, !PT ;  /* 0x7fffffff05047812 */ /* 0x000fc800078ec0ff */
[----:B------:R-:W-:-:S13]  /*83c0*/  ISETP.GT.U32.AND P0, PT, R4, 0x437fffff, PT ;  /* 0x437fffff0400780c */ /* 0x000fda0003f04070 */
[----:B------:R-:W-:Y:S05]  /*83d0*/  @P0 BRA `(.L_x_193) ;  /* 0x0000000000380947 */ /* 0x000fea0003800000 */
[----:B------:R-:W-:-:S13]  /*83e0*/  ISETP.GE.U32.AND P0, PT, R4, 0x3c000000, PT ;  /* 0x3c0000000400780c */ /* 0x000fda0003f06070 */
[----:B------:R-:W-:-:S04]  /*83f0*/  @P0 SHF.R.U32.HI R0, RZ, 0x14, R5 ;  /* 0x00000014ff000819 */ /* 0x000fc80000011605 */
[----:B------:R-:W-:-:S04]  /*8400*/  @P0 LOP3.LUT R0, R0, 0x1, RZ, 0xc0, !PT ;  /* 0x0000000100000812 */ /* 0x000fc800078ec0ff */
[----:B------:R-:W-:-:S04]  /*8410*/  @P0 IADD3 R0, PT, PT, R5, 0x487ffff, R0 ;  /* 0x0487ffff05000810 */ /* 0x000fc80007ffe000 */
[----:B------:R-:W-:-:S04]  /*8420*/  @P0 SHF.R.U32.HI R0, RZ, 0x14, R0 ;  /* 0x00000014ff000819 */ /* 0x000fc80000011600 */
[----:B------:R-:W-:Y:S01]  /*8430*/  @P0 LOP3.LUT R0, R0, 0xff, RZ, 0xc0, !PT ;  /* 0x000000ff00000812 */ /* 0x000fe200078ec0ff */
[----:B------:R-:W-:Y:S06]  /*8440*/  @P0 BRA `(.L_x_194) ;  /* 0x0000000000140947 */ /* 0x000fec0003800000 */
[----:B------:R-:W-:-:S05]  /*8450*/  FADD.FTZ R0, R4, 8192 ;  /* 0x4600000004007421 */ /* 0x000fca0000010000 */
[----:B------:R-:W-:Y:S02]  /*8460*/  LOP3.LUT P0, R4, R0, 0xff, RZ, 0xc0, !PT ;  /* 0x000000ff00047812 */ /* 0x000fe4000780c0ff */
[----:B------:R-:W-:-:S11]  /*8470*/  PRMT R0, RZ, 0x7610, R0 ;  /* 0x00007610ff007816 */ /* 0x000fd60000000000 */
[----:B------:R-:W-:Y:S05]  /*8480*/  @!P0 BRA `(.L_x_193) ;  /* 0x00000000000c8947 */ /* 0x000fea0003800000 */
[----:B------:R-:W-:-:S07]  /*8490*/  IMAD.MOV.U32 R0, RZ, RZ, R4 ;  /* 0x000000ffff007224 */ /* 0x000fce00078e0004 */
.L_x_194:
[----:B------:R-:W-:-:S04]  /*84a0*/  SHF.R.U32.HI R5, RZ, 0x18, R5 ;  /* 0x00000018ff057819 */ /* 0x000fc80000011605 */
[----:B------:R-:W-:-:S07]  /*84b0*/  LOP3.LUT R0, R0, 0x80, R5, 0xf8, !PT ;  /* 0x0000008000007812 */ /* 0x000fce00078ef805 */
.L_x_193:
[----:B------:R-:W-:Y:S05]  /*84c0*/  BSYNC.RECONVERGENT B0 ;  /* 0x0000000000007941 */ /* 0x000fea0003800200 */
.L_x_192:
[----:B------:R4:W-:Y:S01]  /*84d0*/  STG.E.U8 desc[UR36][R2.64], R0 ;  /* 0x0000000002007986 */ /* 0x0009e2000c101124 */
[----:B------:R-:W-:Y:S05]  /*84e0*/  BRA `(.L_x_181) ;  /* 0x00000008000c7947 */ /* 0x000fea0003800000 */
.L_x_190:
[----:B-1----:R-:W-:Y:S01]  /*84f0*/  IMAD.U32 R5, R5, 0x10000, RZ ;  /* 0x0001000005057824 */ /* 0x002fe200078e00ff */
[----:B------:R-:W-:Y:S01]  /*8500*/  BSSY.RECONVERGENT B0, `(.L_x_195) ;  /* 0x0000013000007945 */ /* 0x000fe20003800200 */
[----:B0-----:R-:W-:-:S03]  /*8510*/  MOV R0, 0x80 ;  /* 0x0000008000007802 */ /* 0x001fc60000000f00 */
        /* <DEDUP_REMOVED lines=15> */
.L_x_197:
[----:B------:R-:W-:-:S04]  /*8610*/  SHF.R.U32.HI R5, RZ, 0x18, R5 ;  /* 0x00000018ff057819 */ /* 0x000fc80000011605 */
[----:B------:R-:W-:-:S07]  /*8620*/  LOP3.LUT R0, R0, 0x80, R5, 0xf8, !PT ;  /* 0x0000008000007812 */ /* 0x000fce00078ef805 */
.L_x_196:
[----:B------:R-:W-:Y:S05]  /*8630*/  BSYNC.RECONVERGENT B0 ;  /* 0x0000000000007941 */ /* 0x000fea0003800200 */
.L_x_195:
[----:B------:R0:W-:Y:S01]  /*8640*/  STG.E.U8 desc[UR36][R2.64], R0 ;  /* 0x0000000002007986 */ /* 0x0001e2000c101124 */
[----:B------:R-:W-:Y:S05]  /*8650*/  BRA `(.L_x_181) ;  /* 0x0000000400b07947 */ /* 0x000fea0003800000 */
.L_x_189:
[----:B------:R-:W-:-:S09]  /*8660*/  UISETP.NE.AND UP0, UPT, UR4, 0x1c, UPT ;  /* 0x0000001c0400788c */ /* 0x000fd2000bf05270 */
[----:B------:R-:W-:Y:S05]  /*8670*/  BRA.U !UP0, `(.L_x_198) ;  /* 0x0000000108607547 */ /* 0x000fea000b800000 */
[----:B------:R-:W-:-:S09]  /*8680*/  UISETP.NE.AND UP0, UPT, UR4, 0x1d, UPT ;  /* 0x0000001d0400788c */ /* 0x000fd2000bf05270 */
[----:B------:R-:W-:Y:S05]  /*8690*/  BRA.U !UP0, `(.L_x_199) ;  /* 0x0000000108487547 */ /* 0x000fea000b800000 */
[----:B------:R-:W-:-:S09]  /*86a0*/  UISETP.NE.AND UP0, UPT, UR4, 0x2c, UPT ;  /* 0x0000002c0400788c */ /* 0x000fd2000bf05270 */
[----:B------:R-:W-:Y:S05]  /*86b0*/  BRA.U UP0, `(.L_x_180) ;  /* 0x0000000100bc7547 */ /* 0x000fea000b800000 */
        /* <DEDUP_REMOVED lines=12> */
[----:B------:R-:W-:-:S05]  /*8780*/  @!P0 IADD3 R0, PT, PT, R6, RZ, RZ ;  /* 0x000000ff06008210 */ /* 0x000fca0007ffe0ff */
[----:B------:R-:W-:-:S05]  /*8790*/  @P1 IMAD.MOV.U32 R5, RZ, RZ, R0 ;  /* 0x000000ffff051224 */ /* 0x000fca00078e0000 */
[----:B------:R3:W-:Y:S01]  /*87a0*/  STG.E.U8 desc[UR36][R2.64], R5 ;  /* 0x0000000502007986 */ /* 0x0007e2000c101124 */
[----:B------:R-:W-:Y:S05]  /*87b0*/  BRA `(.L_x_181) ;  /* 0x0000000400587947 */ /* 0x000fea0003800000 */
.L_x_199:
[----:B-1----:R-:W-:-:S06]  /*87c0*/  IMAD.U32 R5, R5, 0x10000, RZ ;  /* 0x0001000005057824 */ /* 0x002fcc00078e00ff */
[----:B------:R-:W1:Y:S02]  /*87d0*/  F2I.U64.TRUNC R4, R5 ;  /* 0x0000000500047311 */ /* 0x000e64000020d800 */
[----:B-1----:R2:W-:Y:S01]  /*87e0*/  STG.E.64 desc[UR36][R2.64], R4 ;  /* 0x0000000402007986 */ /* 0x0025e2000c101b24 */
[----:B------:R-:W-:Y:S05]  /*87f0*/  BRA `(.L_x_181) ;  /* 0x0000000400487947 */ /* 0x000fea0003800000 */
.L_x_198:
[----:B-1----:R-:W-:-:S06]  /*8800*/  IMAD.U32 R5, R5, 0x10000, RZ ;  /* 0x0001000005057824 */ /* 0x002fcc00078e00ff */
[----:B------:R-:W1:Y:S02]  /*8810*/  F2I.FTZ.U32.TRUNC.NTZ R5, R5 ;  /* 0x0000000500057305 */ /* 0x000e64000021f000 */
[----:B-1----:R1:W-:Y:S01]  /*8820*/  STG.E desc[UR36][R2.64], R5 ;  /* 0x0000000502007986 */ /* 0x0023e2000c101924 */
[----:B------:R-:W-:Y:S05]  /*8830*/  BRA `(.L_x_181) ;  /* 0x0000000400387947 */ /* 0x000fea0003800000 */
.L_x_188:
[----:B------:R-:W-:-:S09]  /*8840*/  UISETP.GT.AND UP0, UPT, UR4, 0xe, UPT ;  /* 0x0000000e0400788c */ /* 0x000fd2000bf04270 */
[----:B------:R-:W-:Y:S05]  /*8850*/  BRA.U UP0, `(.L_x_200) ;  /* 0x00000001003c7547 */ /* 0x000fea000b800000 */
[----:B------:R-:W-:-:S09]  /*8860*/  UISETP.NE.AND UP0, UPT, UR4, 0xa, UPT ;  /* 0x0000000a0400788c */ /* 0x000fd2000bf05270 */
[----:B------:R-:W-:Y:S05]  /*8870*/  BRA.U !UP0, `(.L_x_201) ;  /* 0x00000001081c7547 */ /* 0x000fea000b800000 */
[----:B------:R-:W-:-:S09]  /*8880*/  UISETP.NE.AND UP0, UPT, UR4, 0xb, UPT ;  /* 0x0000000b0400788c */ /* 0x000fd2000bf05270 */
[----:B------:R-:W-:Y:S05]  /*8890*/  BRA.U UP0, `(.L_x_180) ;  /* 0x0000000100447547 */ /* 0x000fea000b800000 */
[----:B-1----:R-:W-:-:S05]  /*88a0*/  IMAD.U32 R5, R5, 0x10000, RZ ;  /* 0x0001000005057824 */ /* 0x002fca00078e00ff */
[----:B------:R-:W-:-:S04]  /*88b0*/  FSETP.NEU.FTZ.AND P0, PT, R5, RZ, PT ;  /* 0x000000ff0500720b */ /* 0x000fc80003f1d000 */
[----:B------:R-:W-:-:S05]  /*88c0*/  SEL R5, RZ, 0x1, !P0 ;  /* 0x00000001ff057807 */ /* 0x000fca0004000000 */
[----:B------:R1:W-:Y:S01]  /*88d0*/  STG.E.U8 desc[UR36][R2.64], R5 ;  /* 0x0000000502007986 */ /* 0x0003e2000c101124 */
[----:B------:R-:W-:Y:S05]  /*88e0*/  BRA `(.L_x_181) ;  /* 0x00000004000c7947 */ /* 0x000fea0003800000 */
.L_x_201:
[----:B-1----:R-:W-:Y:S02]  /*88f0*/  SHF.L.U32 R5, R5, 0x10, RZ ;  /* 0x0000001005057819 */ /* 0x002fe400000006ff */
[----:B------:R-:W-:-:S03]  /*8900*/  CS2R R6, SRZ ;  /* 0x0000000000067805 */ /* 0x000fc6000001ff00 */
[----:B------:R-:W-:-:S06]  /*8910*/  FMUL.FTZ R5, R5, 1 ;  /* 0x3f80000005057820 */ /* 0x000fcc0000410000 */
[----:B------:R-:W1:Y:S02]  /*8920*/  F2F.F64.F32 R4, R5 ;  /* 0x0000000500047310 */ /* 0x000e640000201800 */
[----:B-1----:R1:W-:Y:S01]  /*8930*/  STG.E.128 desc[UR36][R2.64], R4 ;  /* 0x0000000402007986 */ /* 0x0023e2000c101d24 */
[----:B------:R-:W-:Y:S05]  /*8940*/  BRA `(.L_x_181) ;  /* 0x0000000000f47947 */ /* 0x000fea0003800000 */
.L_x_200:
[----:B------:R-:W-:-:S09]  /*8950*/  UISETP.NE.AND UP0, UPT, UR4, 0xf, UPT ;  /* 0x0000000f0400788c */ /* 0x000fd2000bf05270 */
[----:B------:R-:W-:Y:S05]  /*8960*/  BRA.U !UP0, `(.L_x_202) ;  /* 0x0000000108e87547 */ /* 0x000fea000b800000 */
[----:B------:R-:W-:-:S09]  /*8970*/  UISETP.NE.AND UP0, UPT, UR4, 0x17, UPT ;  /* 0x000000170400788c */ /* 0x000fd2000bf05270 */
[----:B------:R-:W-:Y:S05]  /*8980*/  BRA.U !UP0, `(.L_x_203) ;  /* 0x0000000108907547 */ /* 0x000fea000b800000 */
[----:B------:R-:W-:-:S09]  /*8990*/  UISETP.NE.AND UP0, UPT, UR4, 0x18, UPT ;  /* 0x000000180400788c */ /* 0x000fd2000bf05270 */
[----:B------:R-:W-:Y:S05]  /*89a0*/  BRA.U !UP0, `(.L_x_204) ;  /* 0x0000000108447547 */ /* 0x000fea000b800000 */
.L_x_180:
[----:B0-----:R-:W-:Y:S01]  /*89b0*/  MOV R0, 0x0 ;  /* 0x0000000000007802 */ /* 0x001fe20000000f00 */
[----:B------:R-:W0:Y:S01]  /*89c0*/  LDCU.64 UR4, c[0x4][0x148] ;  /* 0x01002900ff0477ac */ /* 0x000e220008000a00 */
[----:B------:R-:W-:Y:S02]  /*89d0*/  IMAD.MOV.U32 R8, RZ, RZ, 0x65 ;  /* 0x00000065ff087424 */ /* 0x000fe400078e00ff */
[----:B------:R2:W3:Y:S01]  /*89e0*/  LDC.64 R2, c[0x4][R0] ;  /* 0x0100000000027b82 */ /* 0x0004e20000000a00 */
[----:B------:R-:W4:Y:S01]  /*89f0*/  LDCU.64 UR6, c[0x4][0x150] ;  /* 0x01002a00ff0677ac */ /* 0x000f220008000a00 */
[----:B------:R-:W-:Y:S02]  /*8a00*/  IMAD.MOV.U32 R12, RZ, RZ, 0x1 ;  /* 0x00000001ff0c7424 */ /* 0x000fe400078e00ff */
[----:B------:R-:W-:Y:S01]  /*8a10*/  IMAD.MOV.U32 R13, RZ, RZ, RZ ;  /* 0x000000ffff0d7224 */ /* 0x000fe200078e00ff */
[----:B------:R-:W5:Y:S01]  /*8a20*/  LDCU.64 UR8, c[0x4][0x60] ;  /* 0x01000c00ff0877ac */ /* 0x000f620008000a00 */
[----:B0-----:R-:W-:-:S02]  /*8a30*/  IMAD.U32 R4, RZ, RZ, UR4 ;  /* 0x00000004ff047e24 */ /* 0x001fc4000f8e00ff */
[----:B-1----:R-:W-:Y:S02]  /*8a40*/  IMAD.U32 R5, RZ, RZ, UR5 ;  /* 0x00000005ff057e24 */ /* 0x002fe4000f8e00ff */
[----:B----4-:R-:W-:Y:S02]  /*8a50*/  IMAD.U32 R6, RZ, RZ, UR6 ;  /* 0x00000006ff067e24 */ /* 0x010fe4000f8e00ff */
[----:B------:R-:W-:Y:S01]  /*8a60*/  IMAD.U32 R7, RZ, RZ, UR7 ;  /* 0x00000007ff077e24 */ /* 0x000fe2000f8e00ff */
[----:B-----5:R-:W-:Y:S01]  /*8a70*/  MOV R10, UR8 ;  /* 0x00000008000a7c02 */ /* 0x020fe20008000f00 */
[----:B--2---:R-:W-:-:S07]  /*8a80*/  IMAD.U32 R11, RZ, RZ, UR9 ;  /* 0x00000009ff0b7e24 */ /* 0x004fce000f8e00ff */
[----:B------:R-:W-:-:S07]  /*8a90*/  LEPC R20, `(.L_x_205) ;  /* 0x000000001014794e */ /* 0x000fce0000000000 */
[----:B---3--:R-:W-:Y:S05]  /*8aa0*/  CALL.ABS.NOINC R2 ;  /* 0x0000000002007343 */ /* 0x008fea0003c00000 */
.L_x_205:
[----:B------:R-:W-:Y:S05]  /*8ab0*/  BRA `(.L_x_181) ;  /* 0x0000000000987947 */ /* 0x000fea0003800000 */
.L_x_204:
[----:B-1----:R-:W-:Y:S01]  /*8ac0*/  SHF.L.U32 R7, R5, 0x10, RZ ;  /* 0x0000001005077819 */ /* 0x002fe200000006ff */
[----:B------:R-:W-:Y:S01]  /*8ad0*/  BSSY.RECONVERGENT B0, `(.L_x_206) ;  /* 0x000000c000007945 */ /* 0x000fe20003800200 */
[----:B0-----:R-:W-:Y:S02]  /*8ae0*/  IMAD.MOV.U32 R0, RZ, RZ, 0x7f ;  /* 0x0000007fff007424 */ /* 0x001fe400078e00ff */
[----:B------:R-:W-:Y:S02]  /*8af0*/  LOP3.LUT R4, R7, 0x7fffffff, RZ, 0xc0, !PT ;  /* 0x7fffffff07047812 */ /* 0x000fe400078ec0ff */
[----:B------:R-:W-:Y:S02]  /*8b00*/  SHF.R.U32.HI R5, RZ, 0x18, R7 ;  /* 0x00000018ff057819 */ /* 0x000fe40000011607 */
[----:B------:R-:W-:-:S13]  /*8b10*/  ISETP.GT.U32.AND P0, PT, R4, 0x43efffff, PT ;  /* 0x43efffff0400780c */ /* 0x000fda0003f04070 */
[----:B------:R-:W-:Y:S05]  /*8b20*/  @P0 BRA `(.L_x_207) ;  /* 0x0000000000180947 */ /* 0x000fea0003800000 */
[----:B------:R-:W-:-:S13]  /*8b30*/  ISETP.GE.U32.AND P0, PT, R4, 0x3c800000, PT ;  /* 0x3c8000000400780c */ /* 0x000fda0003f06070 */
[----:B------:R-:W-:-:S04]  /*8b40*/  @P0 SHF.R.U32.HI R0, RZ, 0x14, R7 ;  /* 0x00000014ff000819 */ /* 0x000fc80000011607 */
[----:B------:R-:W-:-:S04]  /*8b50*/  @P0 LOP3.LUT R0, R0, 0x1, RZ, 0xc0, !PT ;  /* 0x0000000100000812 */ /* 0x000fc800078ec0ff */
[----:B------:R-:W-:-:S04]  /*8b60*/  @P0 IADD3 R0, PT, PT, R7, 0x407ffff, R0 ;  /* 0x0407ffff07000810 */ /* 0x000fc80007ffe000 */
[----:B------:R-:W-:Y:S01]  /*8b70*/  @P0 SHF.R.U32.HI R0, RZ, 0x14, R0 ;  /* 0x00000014ff000819 */ /* 0x000fe20000011600 */
[----:B------:R-:W-:-:S07]  /*8b80*/  @!P0 FADD.FTZ R0, R4, 16384 ;  /* 0x4680000004008421 */ /* 0x000fce0000010000 */
.L_x_207:
[----:B------:R-:W-:Y:S05]  /*8b90*/  BSYNC.RECONVERGENT B0 ;  /* 0x0000000000007941 */ /* 0x000fea0003800200 */
.L_x_206:
[----:B------:R-:W-:-:S05]  /*8ba0*/  LOP3.LUT R5, R0, 0x80, R5, 0xf8, !PT ;  /* 0x0000008000057812 */ /* 0x000fca00078ef805 */
[----:B------:R0:W-:Y:S01]  /*8bb0*/  STG.E.U8 desc[UR36][R2.64], R5 ;  /* 0x0000000502007986 */ /* 0x0001e2000c101124 */
[----:B------:R-:W-:Y:S05]  /*8bc0*/  BRA `(.L_x_181) ;  /* 0x0000000000547947 */ /* 0x000fea0003800000 */
.L_x_203:
[----:B-1----:R-:W-:Y:S01]  /*8bd0*/  IMAD.U32 R5, R5, 0x10000, RZ ;  /* 0x0001000005057824 */ /* 0x002fe200078e00ff */
[----:B------:R-:W-:Y:S04]  /*8be0*/  BSSY.RECONVERGENT B0, `(.L_x_208) ;  /* 0x000000e000007945 */ /* 0x000fe80003800200 */
[----:B------:R-:W-:-:S04]  /*8bf0*/  LOP3.LUT R4, R5, 0x7fffffff, RZ, 0xc0, !PT ;  /* 0x7fffffff05047812 */ /* 0x000fc800078ec0ff */
[----:B------:R-:W-:-:S13]  /*8c00*/  ISETP.GT.U32.AND P0, PT, R4, 0x477fffff, PT ;  /* 0x477fffff0400780c */ /* 0x000fda0003f04070 */
[----:B------:R-:W-:Y:S05]  /*8c10*/  @P0 BRA `(.L_x_209) ;  /* 0x00000000001c0947 */ /* 0x000fea0003800000 */
[----:B------:R-:W-:-:S13]  /*8c20*/  ISETP.GE.U32.AND P0, PT, R4, 0x38800000, PT ;  /* 0x388000000400780c */ /* 0x000fda0003f06070 */
[----:B0-----:R-:W-:-:S04]  /*8c30*/  @P0 SHF.R.U32.HI R0, RZ, 0x15, R5 ;  /* 0x00000015ff000819 */ /* 0x001fc80000011605 */
[----:B------:R-:W-:-:S04]  /*8c40*/  @P0 LOP3.LUT R0, R0, 0x1, RZ, 0xc0, !PT ;  /* 0x0000000100000812 */ /* 0x000fc800078ec0ff */
[----:B------:R-:W-:-:S04]  /*8c50*/  @P0 IADD3 R0, PT, PT, R5, 0x80fffff, R0 ;  /* 0x080fffff05000810 */ /* 0x000fc80007ffe000 */
[----:B------:R-:W-:Y:S01]  /*8c60*/  @P0 SHF.R.U32.HI R0, RZ, 0x15, R0 ;  /* 0x00000015ff000819 */ /* 0x000fe20000011600 */
[----:B------:R-:W-:Y:S01]  /*8c70*/  @!P0 FADD.FTZ R0, R4, 128 ;  /* 0x4300000004008421 */ /* 0x000fe20000010000 */
[----:B------:R-:W-:Y:S06]  /*8c80*/  BRA `(.L_x_210) ;  /* 0x00000000000c7947 */ /* 0x000fec0003800000 */
.L_x_209:
[----:B0-----:R-:W-:Y:S01]  /*8c90*/  IMAD.MOV.U32 R0, RZ, RZ, 0x7f ;  /* 0x0000007fff007424 */ /* 0x001fe200078e00ff */
[----:B------:R-:W-:-:S04]  /*8ca0*/  ISETP.GT.U32.AND P0, PT, R4, 0x7f800000, PT ;  /* 0x7f8000000400780c */ /* 0x000fc80003f04070 */
[----:B------:R-:W-:-:S09]  /*8cb0*/  SEL R0, R0, 0x7c, P0 ;  /* 0x0000007c00007807 */ /* 0x000fd20000000000 */
.L_x_210:
[----:B------:R-:W-:Y:S05]  /*8cc0*/  BSYNC.RECONVERGENT B0 ;  /* 0x0000000000007941 */ /* 0x000fea0003800200 */
.L_x_208:
[----:B------:R-:W-:-:S04]  /*8cd0*/  SHF.R.U32.HI R5, RZ, 0x18, R5 ;  /* 0x00000018ff057819 */ /* 0x000fc80000011605 */
[----:B------:R-:W-:-:S05]  /*8ce0*/  LOP3.LUT R5, R0, 0x80, R5, 0xf8, !PT ;  /* 0x0000008000057812 */ /* 0x000fca00078ef805 */
[----:B------:R0:W-:Y:S01]  /*8cf0*/  STG.E.U8 desc[UR36][R2.64], R5 ;  /* 0x0000000502007986 */ /* 0x0001e2000c101124 */
[----:B------:R-:W-:Y:S05]  /*8d00*/  BRA `(.L_x_181) ;  /* 0x0000000000047947 */ /* 0x000fea0003800000 */
.L_x_202:
[----:B-1----:R1:W-:Y:S02]  /*8d10*/  STG.E.U16 desc[UR36][R2.64], R5 ;  /* 0x0000000502007986 */ /* 0x0023e4000c101524 */
.L_x_181:
[----:B------:R-:W-:-:S07]  /*8d20*/  VIADD R17, R17, 0x80 ;  /* 0x0000008011117836 */ /* 0x000fce0000000000 */
.L_x_108:
[----:B------:R-:W-:Y:S05]  /*8d30*/  BSYNC.RECONVERGENT B6 ;  /* 0x0000000000067941 */ /* 0x000fea0003800200 */
.L_x_107:
[----:B------:R-:W5:Y:S01]  /*8d40*/  LDCU UR4, c[0x0][0x380] ;  /* 0x00007000ff0477ac */ /* 0x000f620008000800 */
[----:B------:R-:W-:Y:S01]  /*8d50*/  BSSY.RECONVERGENT B6, `(.L_x_211) ;  /* 0x0000461000067945 */ /* 0x000fe20003800200 */
[----:B-----5:R-:W-:-:S13]  /*8d60*/  ISETP.GE.AND P0, PT, R17, UR4, PT ;  /* 0x0000000411007c0c */ /* 0x020fda000bf06270 */
[----:B------:R-:W-:Y:S05]  /*8d70*/  @P0 BRA `(.L_x_212) ;  /* 0x0000004400780947 */ /* 0x000fea0003800000 */
[----:B------:R-:W5:Y:S01]  /*8d80*/  LDCU UR4, c[0x0][0x388] ;  /* 0x00007100ff0477ac */ /* 0x000f620008000800 */
[----:B------:R-:W-:Y:S02]  /*8d90*/  HFMA2 R18, -RZ, RZ, 0, 0 ;  /* 0x00000000ff127431 */ /* 0x000fe400000001ff */
[----:B0---4-:R-:W-:Y:S02]  /*8da0*/  IMAD.MOV.U32 R0, RZ, RZ, RZ ;  /* 0x000000ffff007224 */ /* 0x011fe400078e00ff */
[----:B------:R-:W-:Y:S01]  /*8db0*/  IMAD.MOV.U32 R16, RZ, RZ, RZ ;  /* 0x000000ffff107224 */ /* 0x000fe200078e00ff */
[----:B-----5:R-:W-:-:S09]  /*8dc0*/  UISETP.NE.AND UP0, UPT, UR4, URZ, UPT ;  /* 0x000000ff0400728c */ /* 0x020fd2000bf05270 */
[----:B------:R-:W-:Y:S05]  /*8dd0*/  BRA.U !UP0, `(.L_x_213) ;  /* 0x0000001508707547 */ /* 0x000fea000b800000 */
[----:B------:R-:W1:Y:S01]  /*8de0*/  LDCU.64 UR4, c[0x0][0x390] ;  /* 0x00007200ff0477ac */ /* 0x000e620008000a00 */
[----:B------:R-:W-:Y:S01]  /*8df0*/  IMAD.MOV.U32 R16, RZ, RZ, RZ ;  /* 0x000000ffff107224 */ /* 0x000fe200078e00ff */
[----:B------:R-:W0:Y:S01]  /*8e00*/  LDCU UR6, c[0x0][0x38c] ;  /* 0x00007180ff0677ac */ /* 0x000e220008000800 */
[----:B------:R-:W4:Y:S01]  /*8e10*/  LDCU.64 UR8, c[0x0][0x4b8] ;  /* 0x00009700ff0877ac */ /* 0x000f220008000a00 */
[----:B------:R-:W-:Y:S01]  /*8e20*/  UISETP.NE.AND UP0, UPT, UR41, URZ, UPT ;  /* 0x000000ff2900728c */ /* 0x000fe2000bf05270 */
[----:B-123--:R-:W-:Y:S01]  /*8e30*/  IMAD.HI.U32 R2, R17, UR4, R16 ;  /* 0x0000000411027c27 */ /* 0x00efe2000f8e0010 */
[----:B------:R-:W1:Y:S04]  /*8e40*/  LDCU UR4, c[0x0][0x4c0] ;  /* 0x00009800ff0477ac */ /* 0x000e680008000800 */
[----:B------:R-:W-:-:S05]  /*8e50*/  SHF.R.U32.HI R3, RZ, UR5, R2 ;  /* 0x00000005ff037c19 */ /* 0x000fca0008011602 */
[----:B------:R-:W-:-:S04]  /*8e60*/  IMAD.MOV R18, RZ, RZ, -R3 ;  /* 0x000000ffff127224 */ /* 0x000fc800078e0a03 */
[----:B0-----:R-:W-:-:S04]  /*8e70*/  IMAD R18, R18, UR6, R17 ;  /* 0x0000000612127c24 */ /* 0x001fc8000f8e0211 */
[C---:B----4-:R-:W-:Y:S02]  /*8e80*/  IMAD R16, R18.reuse, UR8, RZ ;  /* 0x0000000812107c24 */ /* 0x050fe4000f8e02ff */
[C---:B------:R-:W-:Y:S02]  /*8e90*/  IMAD R0, R18.reuse, UR9, RZ ;  /* 0x0000000912007c24 */ /* 0x040fe4000f8e02ff */
[----:B-1----:R-:W-:Y:S01]  /*8ea0*/  IMAD R18, R18, UR4, RZ ;  /* 0x0000000412127c24 */ /* 0x002fe2000f8e02ff */
[----:B------:R-:W-:Y:S06]  /*8eb0*/  BRA.U !UP0, `(.L_x_213) ;  /* 0x0000001508387547 */ /* 0x000fec000b800000 */
[----:B------:R-:W0:Y:S01]  /*8ec0*/  LDCU.64 UR6, c[0x0][0x398] ;  /* 0x00007300ff0677ac */ /* 0x000e220008000a00 */
[----:B------:R-:W-:Y:S01]  /*8ed0*/  MOV R2, RZ ;  /* 0x000000ff00027202 */ /* 0x000fe20000000f00 */
        /* <DEDUP_REMOVED lines=69> */
[----:B------:R-:W-:Y:S01]  /*9330*/  HFMA2 R4, -RZ, RZ, 0, 0 ;  /* 0x00000000ff047431 */ /* 0x000fe200000001ff */
        /* <DEDUP_REMOVED lines=262> */
.L_x_213:
[----:B------:R-:W1:Y:S01]  /*a3a0*/  LDCU.64 UR6, c[0x0][0x5f0] ;  /* 0x0000be00ff0677ac */ /* 0x000e620008000a00 */
[----:B------:R-:W-:-:S04]  /*a3b0*/  UPRMT UR4, UR39, 0x9910, URZ ;  /* 0x0000991027047896 */ /* 0x000fc800080000ff */
[----:B------:R-:W-:Y:S01]  /*a3c0*/  UISETP.GT.AND UP0, UPT, UR4, 0x9, UPT ;  /* 0x000000090400788c */ /* 0x000fe2000bf04270 */
[----:B-123--:R-:W-:-:S05]  /*a3d0*/  IADD3 R2, P0, PT, R0, UR6, RZ ;  /* 0x0000000600027c10 */ /* 0x00efca000ff1e0ff */
        /* <DEDUP_REMOVED lines=15> */
.L_x_217:
[----:B------:R-:W2:Y:S02]  /*a4d0*/  LDG.E.U8 R2, desc[UR36][R2.64] ;  /* 0x0000002402027981 */ /* 0x000ea4000c1e1100 */
[----:B--2---:R-:W-:-:S04]  /*a4e0*/  I2FP.F32.U32 R0, R2 ;  /* 0x0000000200007245 */ /* 0x004fc80000201000 */
[----:B------:R-:W-:-:S04]  /*a4f0*/  F2FP.BF16.F32.PACK_AB R0, RZ, R0 ;  /* 0x00000000ff00723e */ /* 0x000fc800000010ff */
[----:B------:R-:W-:Y:S01]  /*a500*/  PRMT R19, R0, 0x7610, R19 ;  /* 0x0000761000137816 */ /* 0x000fe20000000013 */
[----:B------:R-:W-:Y:S06]  /*a510*/  BRA `(.L_x_219) ;  /* 0x0000000c00c07947 */ /* 0x000fec0003800000 */
.L_x_216:
        /* <DEDUP_REMOVED lines=11> */
.L_x_221:
[----:B------:R-:W2:Y:S02]  /*a5d0*/  LDG.E R2, desc[UR36][R2.64] ;  /* 0x0000002402027981 */ /* 0x000ea4000c1e1900 */
[----:B--2---:R-:W-:-:S04]  /*a5e0*/  I2FP.F32.S32 R0, R2 ;  /* 0x0000000200007245 */ /* 0x004fc80000201400 */
[----:B------:R-:W-:-:S04]  /*a5f0*/  F2FP.BF16.F32.PACK_AB R0, RZ, R0 ;  /* 0x00000000ff00723e */ /* 0x000fc800000010ff */
[----:B------:R-:W-:Y:S01]  /*a600*/  PRMT R19, R0, 0x7610, R19 ;  /* 0x0000761000137816 */ /* 0x000fe20000000013 */
[----:B------:R-:W-:Y:S06]  /*a610*/  BRA `(.L_x_219) ;  /* 0x0000000c00807947 */ /* 0x000fec0003800000 */
.L_x_220:
[----:B------:R-:W2:Y:S02]  /*a620*/  LDG.E.U16 R2, desc[UR36][R2.64] ;  /* 0x0000002402027981 */ /* 0x000ea4000c1e1500 */
[----:B--2---:R-:W0:Y:S02]  /*a630*/  I2F.S16 R0, R2 ;  /* 0x0000000200007306 */ /* 0x004e240000101400 */
[----:B0-----:R-:W-:-:S04]  /*a640*/  F2FP.BF16.F32.PACK_AB R0, RZ, R0 ;  /* 0x00000000ff00723e */ /* 0x001fc800000010ff */
[----:B------:R-:W-:Y:S01]  /*a650*/  PRMT R19, R0, 0x7610, R19 ;  /* 0x0000761000137816 */ /* 0x000fe20000000013 */
[----:B------:R-:W-:Y:S06]  /*a660*/  BRA `(.L_x_219) ;  /* 0x0000000c006c7947 */ /* 0x000fec0003800000 */
.L_x_215:
        /* <DEDUP_REMOVED lines=9> */
.L_x_223:
[----:B------:R-:W2:Y:S02]  /*a700*/  LDG.E.U16 R0, desc[UR36][R2.64] ;  /* 0x0000002402007981 */ /* 0x000ea4000c1e1500 */
[----:B--2---:R-:W-:-:S05]  /*a710*/  HADD2.F32 R0, -RZ, R0.H0_H0 ;  /* 0x20000000ff007230 */ /* 0x004fca0000004100 */
[----:B------:R-:W-:-:S04]  /*a720*/  F2FP.BF16.F32.PACK_AB R0, RZ, R0 ;  /* 0x00000000ff00723e */ /* 0x000fc800000010ff */
[----:B------:R-:W-:Y:S01]  /*a730*/  PRMT R19, R0, 0x7610, R19 ;  /* 0x0000761000137816 */ /* 0x000fe20000000013 */
[----:B------:R-:W-:Y:S06]  /*a740*/  BRA `(.L_x_219) ;  /* 0x0000000c00347947 */ /* 0x000fec0003800000 */
.L_x_222:
        /* <DEDUP_REMOVED lines=9> */
.L_x_225:
[----:B------:R-:W2:Y:S02]  /*a7e0*/  LDG.E.U16 R2, desc[UR36][R2.64] ;  /* 0x0000002402027981 */ /* 0x000ea4000c1e1500 */
[----:B--2---:R-:W-:-:S05]  /*a7f0*/  HADD2.F32 R0, -RZ, R2.H0_H0 ;  /* 0x20000002ff007230 */ /* 0x004fca0000004100 */
[----:B------:R-:W-:-:S04]  /*a800*/  F2FP.BF16.F32.PACK_AB R0, RZ, R0 ;  /* 0x00000000ff00723e */ /* 0x000fc800000010ff */
[----:B------:R-:W-:Y:S01]  /*a810*/  PRMT R19, R0, 0x7610, R19 ;  /* 0x0000761000137816 */ /* 0x000fe20000000013 */
[----:B------:R-:W-:Y:S06]  /*a820*/  BRA `(.L_x_219) ;  /* 0x0000000800fc7947 */ /* 0x000fec0003800000 */
.L_x_224:
        /* <DEDUP_REMOVED lines=9> */
.L_x_214:
        /* <DEDUP_REMOVED lines=14> */
.L_x_228:
        /* <DEDUP_REMOVED lines=9> */
.L_x_227:
[----:B------:R-:W-:-:S09]  /*aa30*/  UISETP.NE.AND UP0, UPT, UR4, 0xf, UPT ;  /* 0x0000000f0400788c */ /* 0x000fd2000bf05270 */
[----:B------:R-:W-:Y:S05]  /*aa40*/  BRA.U !UP0, `(.L_x_229) ;  /* 0x00000001089c7547 */ /* 0x000fea000b800000 */
[----:B------:R-:W-:-:S09]  /*aa50*/  UISETP.NE.AND UP0, UPT, UR4, 0x17, UPT ;  /* 0x000000170400788c */ /* 0x000fd2000bf05270 */
[----:B------:R-:W-:Y:S05]  /*aa60*/  BRA.U !UP0, `(.L_x_230) ;  /* 0x00000001085c7547 */ /* 0x000fea000b800000 */
[----:B------:R-:W-:-:S09]  /*aa70*/  UISETP.NE.AND UP0, UPT, UR4, 0x18, UPT ;  /* 0x000000180400788c */ /* 0x000fd2000bf05270 */
[----:B------:R-:W-:Y:S05]  /*aa80*/  BRA.U UP0, `(.L_x_218) ;  /* 0x0000000500f87547 */ /* 0x000fea000b800000 */
[----:B------:R-:W2:Y:S01]  /*aa90*/  LDG.E.U8 R0, desc[UR36][R2.64] ;  /* 0x0000002402007981 */ /* 0x000ea2000c1e1100 */
[----:B------:R-:W-:Y:S01]  /*aaa0*/  MOV R6, 0x1f ;  /* 0x0000001f00067802 */ /* 0x000fe20000000f00 */
        /* <DEDUP_REMOVED lines=19> */
.L_x_230:
        /* <DEDUP_REMOVED lines=14> */
.L_x_229:
[----:B------:R0:W5:Y:S01]  /*acc0*/  LDG.E.U16 R19, desc[UR36][R2.64] ;  /* 0x0000002402137981 */ /* 0x000162000c1e1500 */
[----:B------:R-:W-:Y:S05]  /*acd0*/  BRA `(.L_x_219) ;  /* 0x0000000400d07947 */ /* 0x000fea0003800000 */
.L_x_226:
        /* <DEDUP_REMOVED lines=13> */
.L_x_233:
        /* <DEDUP_REMOVED lines=21> */
.L_x_237:
[----:B------:R-:W-:Y:S05]  /*af00*/  BSYNC.RECONVERGENT B1 ;  /* 0x0000000000017941 */ /* 0x000fea0003800200 */
.L_x_236:
[----:B------:R-:W-:Y:S01]  /*af10*/  IMAD.SHL.U32 R0, R0, 0x100000, RZ ;  /* 0x0010000000007824 */ /* 0x000fe200078e00ff */
[----:B------:R-:W-:-:S04]  /*af20*/  LEA R2, R2, 0x3b800000, 0x17 ;  /* 0x3b80000002027811 */ /* 0x000fc800078eb8ff */
[----:B------:R-:W-:-:S07]  /*af30*/  LOP3.LUT R0, R2, R0, R7, 0xfe, !PT ;  /* 0x0000000002007212 */ /* 0x000fce00078efe07 */
.L_x_235:
[----:B------:R-:W-:Y:S05]  /*af40*/  BSYNC.RECONVERGENT B0 ;  /* 0x0000000000007941 */ /* 0x000fea0003800200 */
.L_x_234:
[----:B------:R-:W-:-:S04]  /*af50*/  F2FP.BF16.F32.PACK_AB R0, RZ, R0 ;  /* 0x00000000ff00723e */ /* 0x000fc800000010ff */
[----:B------:R-:W-:Y:S01]  /*af60*/  PRMT R19, R0, 0x7610, R19 ;  /* 0x0000761000137816 */ /* 0x000fe20000000013 */
[----:B------:R-:W-:Y:S06]  /*af70*/  BRA `(.L_x_219) ;  /* 0x0000000400287947 */ /* 0x000fec0003800000 */
.L_x_232:
        /* <DEDUP_REMOVED lines=21> */
.L_x_241:
[----:B------:R-:W-:Y:S05]  /*b0d0*/  BSYNC.RECONVERGENT B1 ;  /* 0x0000000000017941 */ /* 0x000fea0003800200 */
.L_x_240:
[----:B------:R-:W-:Y:S01]  /*b0e0*/  IMAD.SHL.U32 R0, R0, 0x200000, RZ ;  /* 0x0020000000007824 */ /* 0x000fe200078e00ff */
[----:B------:R-:W-:-:S04]  /*b0f0*/  LEA R2, R2, 0x37800000, 0x17 ;  /* 0x3780000002027811 */ /* 0x000fc800078eb8ff */
[----:B------:R-:W-:-:S07]  /*b100*/  LOP3.LUT R0, R2, R0, R7, 0xfe, !PT ;  /* 0x0000000002007212 */ /* 0x000fce00078efe07 */
.L_x_239:
[----:B------:R-:W-:Y:S05]  /*b110*/  BSYNC.RECONVERGENT B0 ;  /* 0x0000000000007941 */ /* 0x000fea0003800200 */
.L_x_238:
[----:B------:R-:W-:-:S04]  /*b120*/  F2FP.BF16.F32.PACK_AB R0, RZ, R0 ;  /* 0x00000000ff00723e */ /* 0x000fc800000010ff */
[----:B------:R-:W-:Y:S01]  /*b130*/  PRMT R19, R0, 0x7610, R19 ;  /* 0x0000761000137816 */ /* 0x000fe20000000013 */
[----:B------:R-:W-:Y:S06]  /*b140*/  BRA `(.L_x_219) ;  /* 0x0000000000b47947 */ /* 0x000fec0003800000 */
.L_x_231:
        /* <DEDUP_REMOVED lines=12> */
[----:B------:R-:W-:Y:S01]  /*b210*/  @!P0 IMAD.MOV.U32 R0, RZ, RZ, 0x7f800001 ;  /* 0x7f800001ff008424 */ /* 0x000fe200078e00ff */
[----:B------:R-:W-:-:S07]  /*b220*/  @P0 SHF.L.U32 R0, R2, 0x17, RZ ;  /* 0x0000001702000819 */ /* 0x000fce00000006ff */
.L_x_245:
[----:B------:R-:W-:Y:S05]  /*b230*/  BSYNC.RECONVERGENT B0 ;  /* 0x0000000000007941 */ /* 0x000fea0003800200 */
.L_x_244:
[----:B------:R-:W-:-:S04]  /*b240*/  F2FP.BF16.F32.PACK_AB R0, RZ, R0 ;  /* 0x00000000ff00723e */ /* 0x000fc800000010ff */
[----:B------:R-:W-:Y:S01]  /*b250*/  PRMT R19, R0, 0x7610, R19 ;  /* 0x0000761000137816 */ /* 0x000fe20000000013 */
[----:B------:R-:W-:Y:S06]  /*b260*/  BRA `(.L_x_219) ;  /* 0x00000000006c7947 */ /* 0x000fec0003800000 */
.L_x_218:
        /* <DEDUP_REMOVED lines=16> */
.L_x_246:
[----:B------:R-:W-:Y:S01]  /*b370*/  PRMT R19, RZ, 0x7610, R19 ;  /* 0x00007610ff137816 */ /* 0x000fe20000000013 */
[----:B------:R-:W-:Y:S06]  /*b380*/  BRA `(.L_x_219) ;  /* 0x0000000000247947 */ /* 0x000fec0003800000 */
.L_x_243:
[----:B------:R-:W2:Y:S02]  /*b390*/  LDG.E.64 R2, desc[UR36][R2.64] ;  /* 0x0000002402027981 */ /* 0x000ea4000c1e1b00 */
[----:B--2---:R-:W0:Y:S02]  /*b3a0*/  I2F.U64 R0, R2 ;  /* 0x0000000200007312 */ /* 0x004e240000301000 */
[----:B0-----:R-:W-:-:S04]  /*b3b0*/  F2FP.BF16.F32.PACK_AB R0, RZ, R0 ;  /* 0x00000000ff00723e */ /* 0x001fc800000010ff */
[----:B------:R-:W-:Y:S01]  /*b3c0*/  PRMT R19, R0, 0x7610, R19 ;  /* 0x0000761000137816 */ /* 0x000fe20000000013 */
[----:B------:R-:W-:Y:S06]  /*b3d0*/  BRA `(.L_x_219) ;  /* 0x0000000000107947 */ /* 0x000fec0003800000 */
.L_x_242:
[----:B------:R-:W2:Y:S02]  /*b3e0*/  LDG.E R2, desc[UR36][R2.64] ;  /* 0x0000002402027981 */ /* 0x000ea4000c1e1900 */
[----:B--2---:R-:W-:-:S04]  /*b3f0*/  I2FP.F32.U32 R0, R2 ;  /* 0x0000000200007245 */ /* 0x004fc80000201000 */
[----:B------:R-:W-:-:S04]  /*b400*/  F2FP.BF16.F32.PACK_AB R0, RZ, R0 ;  /* 0x00000000ff00723e */ /* 0x000fc800000010ff */
[----:B------:R-:W-:-:S07]  /*b410*/  PRMT R19, R0, 0x7610, R19 ;  /* 0x0000761000137816 */ /* 0x000fce0000000013 */
.L_x_219:
        /* <DEDUP_REMOVED lines=18> */
.L_x_250:
[----:B------:R-:W2:Y:S02]  /*b540*/  LDG.E.U8 R2, desc[UR36][R2.64] ;  /* 0x0000002402027981 */ /* 0x000ea4000c1e1100 */
[----:B--2---:R-:W-:-:S04]  /*b550*/  I2FP.F32.U32 R0, R2 ;  /* 0x0000000200007245 */ /* 0x004fc80000201000 */
[----:B------:R-:W-:Y:S01]  /*b560*/  F2FP.BF16.F32.PACK_AB R0, RZ, R0 ;  /* 0x00000000ff00723e */ /* 0x000fe200000010ff */
[----:B------:R-:W-:Y:S06]  /*b570*/  BRA `(.L_x_252) ;  /* 0x0000000c00847947 */ /* 0x000fec0003800000 */
.L_x_249:
        /* <DEDUP_REMOVED lines=10> */
.L_x_254:
[----:B------:R-:W2:Y:S02]  /*b620*/  LDG.E R2, desc[UR36][R2.64] ;  /* 0x0000002402027981 */ /* 0x000ea4000c1e1900 */
[----:B--2---:R-:W-:-:S04]  /*b630*/  I2FP.F32.S32 R0, R2 ;  /* 0x0000000200007245 */ /* 0x004fc80000201400 */
[----:B------:R-:W-:Y:S01]  /*b640*/  F2FP.BF16.F32.PACK_AB R0, RZ, R0 ;  /* 0x00000000ff00723e */ /* 0x000fe200000010ff */
[----:B------:R-:W-:Y:S06]  /*b650*/  BRA `(.L_x_252) ;  /* 0x0000000c004c7947 */ /* 0x000fec0003800000 */
.L_x_253:
[----:B------:R-:W2:Y:S02]  /*b660*/  LDG.E.U16 R2, desc[UR36][R2.64] ;  /* 0x0000002402027981 */ /* 0x000ea4000c1e1500 */
[----:B--2---:R-:W0:Y:S02]  /*b670*/  I2F.S16 R0, R2 ;  /* 0x0000000200007306 */ /* 0x004e240000101400 */
[----:B0-----:R-:W-:Y:S01]  /*b680*/  F2FP.BF16.F32.PACK_AB R0, RZ, R0 ;  /* 0x00000000ff00723e */ /* 0x001fe200000010ff */
[----:B------:R-:W-:Y:S06]  /*b690*/  BRA `(.L_x_252) ;  /* 0x0000000c003c7947 */ /* 0x000fec0003800000 */
.L_x_248:
        /* <DEDUP_REMOVED lines=9> */
.L_x_256:
[----:B------:R-:W2:Y:S02]  /*b730*/  LDG.E.U16 R0, desc[UR36][R2.64] ;  /* 0x0000002402007981 */ /* 0x000ea4000c1e1500 */
[----:B--2---:R-:W-:-:S05]  /*b740*/  HADD2.F32 R0, -RZ, R0.H0_H0 ;  /* 0x20000000ff007230 */ /* 0x004fca0000004100 */
[----:B------:R-:W-:Y:S01]  /*b750*/  F2FP.BF16.F32.PACK_AB R0, RZ, R0 ;  /* 0x00000000ff00723e */ /* 0x000fe200000010ff */
[----:B------:R-:W-:Y:S06]  /*b760*/  BRA `(.L_x_252) ;  /* 0x0000000c00087947 */ /* 0x000fec0003800000 */
.L_x_255:
        /* <DEDUP_REMOVED lines=9> */
.L_x_258:
[----:B------:R-:W2:Y:S02]  /*b800*/  LDG.E.U16 R2, desc[UR36][R2.64] ;  /* 0x0000002402027981 */ /* 0x000ea4000c1e1500 */
[----:B--2---:R-:W-:-:S05]  /*b810*/  HADD2.F32 R0, -RZ, R2.H0_H0 ;  /* 0x20000002ff007230 */ /* 0x004fca0000004100 */
[----:B------:R-:W-:Y:S01]  /*b820*/  F2FP.BF16.F32.PACK_AB R0, RZ, R0 ;  /* 0x00000000ff00723e */ /* 0x000fe200000010ff */
[----:B------:R-:W-:Y:S06]  /*b830*/  BRA `(.L_x_252) ;  /* 0x0000000800d47947 */ /* 0x000fec0003800000 */
.L_x_257:
        /* <DEDUP_REMOVED lines=8> */
.L_x_247:
        /* <DEDUP_REMOVED lines=13> */
.L_x_261:
        /* <DEDUP_REMOVED lines=8> */
.L_x_260:
        /* <DEDUP_REMOVED lines=14> */
[----:B------:R-:W-:-:S05]  /*baf0*/  VIADD R5, R5, 0xfffffffc ;  /* 0xfffffffc05057836 */ /* 0x000fca0000000000 */
[C---:B------:R-:W-:Y:S02]  /*bb00*/  SHF.L.U32 R6, R4.reuse, R5, RZ ;  /* 0x0000000504067219 */ /* 0x040fe400000006ff */
[----:B------:R-:W-:Y:S01]  /*bb10*/  SHF.L.U32 R7, R5, 0x17, RZ ;  /* 0x0000001705077819 */ /* 0x000fe200000006ff */
        /* <DEDUP_REMOVED lines=10> */
.L_x_263:
        /* <DEDUP_REMOVED lines=13> */
.L_x_262:
[----:B------:R0:W5:Y:S01]  /*bc90*/  LDG.E.U16 R0, desc[UR36][R2.64] ;  /* 0x0000002402007981 */ /* 0x000162000c1e1500 */
[----:B------:R-:W-:Y:S05]  /*bca0*/  BRA `(.L_x_252) ;  /* 0x0000000400b87947 */ /* 0x000fea0003800000 */
.L_x_259:
        /* <DEDUP_REMOVED lines=12> */
.L_x_266:
        /* <DEDUP_REMOVED lines=21> */
.L_x_270:
[----:B------:R-:W-:Y:S05]  /*bec0*/  BSYNC.RECONVERGENT B1 ;  /* 0x0000000000017941 */ /* 0x000fea0003800200 */
.L_x_269:
[----:B------:R-:W-:Y:S01]  /*bed0*/  IMAD.SHL.U32 R0, R0, 0x100000, RZ ;  /* 0x0010000000007824 */ /* 0x000fe200078e00ff */
[----:B------:R-:W-:-:S04]  /*bee0*/  LEA R2, R2, 0x3b800000, 0x17 ;  /* 0x3b80000002027811 */ /* 0x000fc800078eb8ff */
[----:B------:R-:W-:-:S07]  /*bef0*/  LOP3.LUT R0, R2, R0, R7, 0xfe, !PT ;  /* 0x0000000002007212 */ /* 0x000fce00078efe07 */
.L_x_268:
[----:B------:R-:W-:Y:S05]  /*bf00*/  BSYNC.RECONVERGENT B0 ;  /* 0x0000000000007941 */ /* 0x000fea0003800200 */
.L_x_267:
[----:B------:R-:W-:Y:S01]  /*bf10*/  F2FP.BF16.F32.PACK_AB R0, RZ, R0 ;  /* 0x00000000ff00723e */ /* 0x000fe200000010ff */
[----:B------:R-:W-:Y:S06]  /*bf20*/  BRA `(.L_x_252) ;  /* 0x0000000400187947 */ /* 0x000fec0003800000 */
.L_x_265:
[----:B------:R-:W2:Y:S01]  /*bf30*/  LDG.E.U8 R3, desc[UR36][R2.64] ;  /* 0x0000002402037981 */ /* 0x000ea2000c1e1100 */
[----:B------:R-:W-:Y:S01]  /*bf40*/  BSSY.RECONVERGENT B0, `(.L_x_271) ;  /* 0x0000018000007945 */ /* 0x000fe20003800200 */
[----:B------:R-:W-:Y:S01]  /*bf50*/  HFMA2 R0, -RZ, RZ, 0, 0 ;  /* 0x00000000ff007431 */ /* 0x000fe200000001ff */
        /* <DEDUP_REMOVED lines=18> */
.L_x_274:
[----:B------:R-:W-:Y:S05]  /*c080*/  BSYNC.RECONVERGENT B1 ;  /* 0x0000000000017941 */ /* 0x000fea0003800200 */
.L_x_273:
[----:B------:R-:W-:Y:S01]  /*c090*/  IMAD.SHL.U32 R0, R0, 0x200000, RZ ;  /* 0x0020000000007824 */ /* 0x000fe200078e00ff */
[----:B------:R-:W-:-:S04]  /*c0a0*/  LEA R2, R2, 0x37800000, 0x17 ;  /* 0x3780000002027811 */ /* 0x000fc800078eb8ff */
[----:B------:R-:W-:-:S07]  /*c0b0*/  LOP3.LUT R0, R2, R0, R7, 0xfe, !PT ;  /* 0x0000000002007212 */ /* 0x000fce00078efe07 */
.L_x_272:
[----:B------:R-:W-:Y:S05]  /*c0c0*/  BSYNC.RECONVERGENT B0 ;  /* 0x0000000000007941 */ /* 0x000fea0003800200 */
.L_x_271:
[----:B------:R-:W-:Y:S01]  /*c0d0*/  F2FP.BF16.F32.PACK_AB R0, RZ, R0 ;  /* 0x00000000ff00723e */ /* 0x000fe200000010ff */
[----:B------:R-:W-:Y:S06]  /*c0e0*/  BRA `(.L_x_252) ;  /* 0x0000000000a87947 */ /* 0x000fec0003800000 */
.L_x_264:
        /* <DEDUP_REMOVED lines=8> */
[----:B------:R-:W-:Y:S02]  /*c170*/  MOV R0, 0x400000 ;  /* 0x0040000000007802 */ /* 0x000fe40000000f00 */
[----:B--2---:R-:W-:-:S13]  /*c180*/  ISETP.NE.AND P0, PT, R2, RZ, PT ;  /* 0x000000ff0200720c */ /* 0x004fda0003f05270 */
[----:B------:R-:W-:Y:S05]  /*c190*/  @!P0 BRA `(.L_x_278) ;  /* 0x00000000000c8947 */ /* 0x000fea0003800000 */
[----:B------:R-:W-:-:S13]  /*c1a0*/  ISETP.NE.AND P0, PT, R2, 0xff, PT ;  /* 0x000000ff0200780c */ /* 0x000fda0003f05270 */
[----:B------:R-:W-:Y:S02]  /*c1b0*/  @!P0 IMAD.MOV.U32 R0, RZ, RZ, 0x7f800001 ;  /* 0x7f800001ff008424 */ /* 0x000fe400078e00ff */
[----:B------:R-:W-:-:S07]  /*c1c0*/  @P0 IMAD.SHL.U32 R0, R2, 0x800000, RZ ;  /* 0x0080000002000824 */ /* 0x000fce00078e00ff */
.L_x_278:
[----:B------:R-:W-:Y:S05]  /*c1d0*/  BSYNC.RECONVERGENT B0 ;  /* 0x0000000000007941 */ /* 0x000fea0003800200 */
.L_x_277:
[----:B------:R-:W-:Y:S01]  /*c1e0*/  F2FP.BF16.F32.PACK_AB R0, RZ, R0 ;  /* 0x00000000ff00723e */ /* 0x000fe200000010ff */
[----:B------:R-:W-:Y:S06]  /*c1f0*/  BRA `(.L_x_252) ;  /* 0x0000000000647947 */ /* 0x000fec0003800000 */
.L_x_251:
[----:B------:R-:W-:Y:S01]  /*c200*/  MOV R2, 0x0 ;  /* 0x0000000000027802 */ /* 0x000fe20000000f00 */
[----:B------:R-:W0:Y:S01]  /*c210*/  LDCU.64 UR4, c[0x4][0x148] ;  /* 0x01002900ff0477ac */ /* 0x000e220008000a00 */
[----:B------:R-:W-:Y:S02]  /*c220*/  HFMA2 R12, -RZ, RZ, 0, 5.9604644775390625e-08 ;  /* 0x00000001ff0c7431 */ /* 0x000fe400000001ff */
[----:B------:R-:W-:Y:S01]  /*c230*/  IMAD.MOV.U32 R8, RZ, RZ, 0x4e ;  /* 0x0000004eff087424 */ /* 0x000fe200078e00ff */
[----:B------:R-:W1:Y:S01]  /*c240*/  LDCU.64 UR6, c[0x4][0x150] ;  /* 0x01002a00ff0677ac */ /* 0x000e620008000a00 */
[----:B------:R-:W2:Y:S01]  /*c250*/  LDC.64 R2, c[0x4][R2] ;  /* 0x0100000002027b82 */ /* 0x000ea20000000a00 */
[----:B------:R-:W-:Y:S01]  /*c260*/  IMAD.MOV.U32 R13, RZ, RZ, RZ ;  /* 0x000000ffff0d7224 */ /* 0x000fe200078e00ff */
        /* <DEDUP_REMOVED lines=9> */
.L_x_279:
[----:B------:R-:W-:Y:S01]  /*c300*/  PRMT R0, RZ, 0x7610, R0 ;  /* 0x00007610ff007816 */ /* 0x000fe20000000000 */
[----:B------:R-:W-:Y:S06]  /*c310*/  BRA `(.L_x_252) ;  /* 0x00000000001c7947 */ /* 0x000fec0003800000 */
.L_x_276:
[----:B------:R-:W2:Y:S02]  /*c320*/  LDG.E.64 R2, desc[UR36][R2.64] ;  /* 0x0000002402027981 */ /* 0x000ea4000c1e1b00 */
[----:B--2---:R-:W0:Y:S02]  /*c330*/  I2F.U64 R0, R2 ;  /* 0x0000000200007312 */ /* 0x004e240000301000 */
[----:B0-----:R-:W-:Y:S01]  /*c340*/  F2FP.BF16.F32.PACK_AB R0, RZ, R0 ;  /* 0x00000000ff00723e */ /* 0x001fe200000010ff */
[----:B------:R-:W-:Y:S06]  /*c350*/  BRA `(.L_x_252) ;  /* 0x00000000000c7947 */ /* 0x000fec0003800000 */
.L_x_275:
[----:B------:R-:W2:Y:S02]  /*c360*/  LDG.E R2, desc[UR36][R2.64] ;  /* 0x0000002402027981 */ /* 0x000ea4000c1e1900 */
[----:B--2---:R-:W-:-:S04]  /*c370*/  I2FP.F32.U32 R0, R2 ;  /* 0x0000000200007245 */ /* 0x004fc80000201000 */
[----:B------:R-:W-:-:S07]  /*c380*/  F2FP.BF16.F32.PACK_AB R0, RZ, R0 ;  /* 0x00000000ff00723e */ /* 0x000fce00000010ff */
.L_x_252:
        /* <DEDUP_REMOVED lines=25> */
[----:B01----:R-:W-:-:S04]  /*c520*/  SHF.L.U32 R0, R5, 0x10, RZ ;  /* 0x0000001005007819 */ /* 0x003fc800000006ff */
[----:B------:R-:W0:Y:S02]  /*c530*/  F2I.FTZ.TRUNC.NTZ R5, R0 ;  /* 0x0000000000057305 */ /* 0x000e24000021f100 */
[----:B0-----:R0:W-:Y:S01]  /*c540*/  STG.E.U8 desc[UR36][R2.64], R5 ;  /* 0x0000000502007986 */ /* 0x0011e2000c101124 */
[----:B------:R-:W-:Y:S05]  /*c550*/  BRA `(.L_x_285) ;  /* 0x0000000c007c7947 */ /* 0x000fea0003800000 */
.L_x_283:
[----:B-1----:R-:W-:-:S06]  /*c560*/  IMAD.U32 R5, R5, 0x10000, RZ ;  /* 0x0001000005057824 */ /* 0x002fcc00078e00ff */
[----:B------:R-:W1:Y:S02]  /*c570*/  F2I.S64.TRUNC R4, R5 ;  /* 0x0000000500047311 */ /* 0x000e64000020d900 */
[----:B-1----:R1:W-:Y:S01]  /*c580*/  STG.E.U8 desc[UR36][R2.64], R4 ;  /* 0x0000000402007986 */ /* 0x0023e2000c101124 */
[----:B------:R-:W-:Y:S05]  /*c590*/  BRA `(.L_x_285) ;  /* 0x0000000c006c7947 */ /* 0x000fea0003800000 */
.L_x_282:
        /* <DEDUP_REMOVED lines=10> */
.L_x_287:
[----:B-1----:R-:W-:-:S06]  /*c640*/  IMAD.U32 R5, R5, 0x10000, RZ ;  /* 0x0001000005057824 */ /* 0x002fcc00078e00ff */
[----:B------:R-:W1:Y:S02]  /*c650*/  F2I.FTZ.TRUNC.NTZ R5, R5 ;  /* 0x0000000500057305 */ /* 0x000e64000021f100 */
[----:B-1----:R1:W-:Y:S01]  /*c660*/  STG.E desc[UR36][R2.64], R5 ;  /* 0x0000000502007986 */ /* 0x0023e2000c101924 */
[----:B------:R-:W-:Y:S05]  /*c670*/  BRA `(.L_x_285) ;  /* 0x0000000c00347947 */ /* 0x000fea0003800000 */
.L_x_286:
[----:B-1----:R-:W-:-:S06]  /*c680*/  IMAD.U32 R5, R5, 0x10000, RZ ;  /* 0x0001000005057824 */ /* 0x002fcc00078e00ff */
[----:B------:R-:W1:Y:S02]  /*c690*/  F2I.FTZ.TRUNC.NTZ R5, R5 ;  /* 0x0000000500057305 */ /* 0x000e64000021f100 */
[----:B-1----:R1:W-:Y:S01]  /*c6a0*/  STG.E.U16 desc[UR36][R2.64], R5 ;  /* 0x0000000502007986 */ /* 0x0023e2000c101524 */
[----:B------:R-:W-:Y:S05]  /*c6b0*/  BRA `(.L_x_285) ;  /* 0x0000000c00247947 */ /* 0x000fea0003800000 */
.L_x_281:
        /* <DEDUP_REMOVED lines=9> */
.L_x_289:
[----:B01----:R-:W-:-:S05]  /*c750*/  IMAD.U32 R0, R5, 0x10000, RZ ;  /* 0x0001000005007824 */ /* 0x003fca00078e00ff */
[----:B------:R-:W-:-:S05]  /*c760*/  F2FP.F16.F32.PACK_AB R0, RZ, R0 ;  /* 0x00000000ff00723e */ /* 0x000fca00000000ff */
[----:B------:R0:W-:Y:S01]  /*c770*/  STG.E.U16 desc[UR36][R2.64], R0 ;  /* 0x0000000002007986 */ /* 0x0001e2000c101524 */
[----:B------:R-:W-:Y:S05]  /*c780*/  BRA `(.L_x_285) ;  /* 0x0000000800f07947 */ /* 0x000fea0003800000 */
.L_x_288:
        /* <DEDUP_REMOVED lines=10> */
.L_x_291:
[----:B-1----:R-:W-:-:S05]  /*c830*/  IMAD.U32 R5, R5, 0x10000, RZ ;  /* 0x0001000005057824 */ /* 0x002fca00078e00ff */
[----:B------:R-:W-:-:S04]  /*c840*/  F2FP.F16.F32.PACK_AB R5, RZ, R5 ;  /* 0x00000005ff05723e */ /* 0x000fc800000000ff */
[----:B------:R-:W-:-:S05]  /*c850*/  PRMT R5, R5, 0x5410, RZ ;  /* 0x0000541005057816 */ /* 0x000fca00000000ff */
[----:B------:R1:W-:Y:S01]  /*c860*/  STG.E desc[UR36][R2.64], R5 ;  /* 0x0000000502007986 */ /* 0x0003e2000c101924 */
[----:B------:R-:W-:Y:S05]  /*c870*/  BRA `(.L_x_285) ;  /* 0x0000000800b47947 */ /* 0x000fea0003800000 */
.L_x_290:
[----:B-1----:R-:W-:-:S05]  /*c880*/  SHF.L.U32 R4, R5, 0x10, RZ ;  /* 0x0000001005047819 */ /* 0x002fca00000006ff */
[----:B------:R-:W-:-:S06]  /*c890*/  FMUL.FTZ R4, R4, 1 ;  /* 0x3f80000004047820 */ /* 0x000fcc0000410000 */
[----:B------:R-:W1:Y:S02]  /*c8a0*/  F2F.F64.F32 R4, R4 ;  /* 0x0000000400047310 */ /* 0x000e640000201800 */
[----:B-1----:R1:W-:Y:S01]  /*c8b0*/  STG.E.64 desc[UR36][R2.64], R4 ;  /* 0x0000000402007986 */ /* 0x0023e2000c101b24 */
[----:B------:R-:W-:Y:S05]  /*c8c0*/  BRA `(.L_x_285) ;  /* 0x0000000800a07947 */ /* 0x000fea0003800000 */
.L_x_280:
        /* <DEDUP_REMOVED lines=10> */
[----:B-1----:R-:W-:-:S06]  /*c970*/  IMAD.U32 R5, R5, 0x10000, RZ ;  /* 0x0001000005057824 */ /* 0x002fcc00078e00ff */
[----:B------:R-:W1:Y:S02]  /*c980*/  F2I.FTZ.U32.TRUNC.NTZ R5, R5 ;  /* 0x0000000500057305 */ /* 0x000e64000021f000 */
[----:B-1----:R1:W-:Y:S01]  /*c990*/  STG.E.U16 desc[UR36][R2.64], R5 ;  /* 0x0000000502007986 */ /* 0x0023e2000c101524 */
[----:B------:R-:W-:Y:S05]  /*c9a0*/  BRA `(.L_x_285) ;  /* 0x0000000800687947 */ /* 0x000fea0003800000 */
.L_x_295:
        /* <DEDUP_REMOVED lines=18> */
.L_x_298:
[----:B------:R-:W-:-:S04]  /*cad0*/  SHF.R.U32.HI R5, RZ, 0x18, R5 ;  /* 0x00000018ff057819 */ /* 0x000fc80000011605 */
[----:B------:R-:W-:-:S07]  /*cae0*/  LOP3.LUT R0, R0, 0x80, R5, 0xf8, !PT ;  /* 0x0000008000007812 */ /* 0x000fce00078ef805 */
.L_x_297:
[----:B------:R-:W-:Y:S05]  /*caf0*/  BSYNC.RECONVERGENT B0 ;  /* 0x0000000000007941 */ /* 0x000fea0003800200 */
.L_x_296:
[----:B------:R0:W-:Y:S01]  /*cb00*/  STG.E.U8 desc[UR36][R2.64], R0 ;  /* 0x0000000002007986 */ /* 0x0001e2000c101124 */
[----:B------:R-:W-:Y:S05]  /*cb10*/  BRA `(.L_x_285) ;  /* 0x00000008000c7947 */ /* 0x000fea0003800000 */
.L_x_294:
[----:B-1----:R-:W-:Y:S01]  /*cb20*/  SHF.L.U32 R5, R5, 0x10, RZ ;  /* 0x0000001005057819 */ /* 0x002fe200000006ff */
[----:B------:R-:W-:Y:S01]  /*cb30*/  BSSY.RECONVERGENT B0, `(.L_x_299) ;  /* 0x0000013000007945 */ /* 0x000fe20003800200 */
[----:B0-----:R-:W-:Y:S02]  /*cb40*/  IMAD.MOV.U32 R0, RZ, RZ, 0x80 ;  /* 0x00000080ff007424 */ /* 0x001fe400078e00ff */
        /* <DEDUP_REMOVED lines=15> */
.L_x_301:
[----:B------:R-:W-:-:S04]  /*cc40*/  SHF.R.U32.HI R5, RZ, 0x18, R5 ;  /* 0x00000018ff057819 */ /* 0x000fc80000011605 */
[----:B------:R-:W-:-:S07]  /*cc50*/  LOP3.LUT R0, R0, 0x80, R5, 0xf8, !PT ;  /* 0x0000008000007812 */ /* 0x000fce00078ef805 */
.L_x_300:
[----:B------:R-:W-:Y:S05]  /*cc60*/  BSYNC.RECONVERGENT B0 ;  /* 0x0000000000007941 */ /* 0x000fea0003800200 */
.L_x_299:
[----:B------:R0:W-:Y:S01]  /*cc70*/  STG.E.U8 desc[UR36][R2.64], R0 ;  /* 0x0000000002007986 */ /* 0x0001e2000c101124 */
[----:B------:R-:W-:Y:S05]  /*cc80*/  BRA `(.L_x_285) ;  /* 0x0000000400b07947 */ /* 0x000fea0003800000 */
.L_x_293:
        /* <DEDUP_REMOVED lines=14> */
[----:B------:R-:W-:Y:S02]  /*cd70*/  @P1 ISETP.EQ.U32.AND P2, PT, R0, 0x1, P0 ;  /* 0x000000010000180c */ /* 0x000fe40000742070 */
[----:B------:R-:W-:Y:S02]  /*cd80*/  PLOP3.LUT P0, PT, PT, PT, PT, 0x80, 0x8 ;  /* 0x000000000008781c */ /* 0x000fe40003f0f070 */
[----:B------:R-:W-:Y:S02]  /*cd90*/  @P1 PLOP3.LUT P0, PT, P2, PT, PT, 0x80, 0x8 ;  /* 0x000000000008181c */ /* 0x000fe4000170f070 */
[----:B------:R-:W-:-:S11]  /*cda0*/  @P1 IADD3 R0, PT, PT, R6, 0x1, RZ ;  /* 0x0000000106001810 */ /* 0x000fd60007ffe0ff */
[----:B------:R-:W-:-:S04]  /*cdb0*/  @!P0 IMAD.MOV R0, RZ, RZ, R6 ;  /* 0x000000ffff008224 */ /* 0x000fc800078e0206 */
[----:B------:R-:W-:-:S05]  /*cdc0*/  @P1 IMAD.MOV.U32 R5, RZ, RZ, R0 ;  /* 0x000000ffff051224 */ /* 0x000fca00078e0000 */
[----:B------:R0:W-:Y:S01]  /*cdd0*/  STG.E.U8 desc[UR36][R2.64], R5 ;  /* 0x0000000502007986 */ /* 0x0001e2000c101124 */
[----:B------:R-:W-:Y:S05]  /*cde0*/  BRA `(.L_x_285) ;  /* 0x0000000400587947 */ /* 0x000fea0003800000 */
.L_x_303:
[----:B-1----:R-:W-:-:S06]  /*cdf0*/  IMAD.U32 R5, R5, 0x10000, RZ ;  /* 0x0001000005057824 */ /* 0x002fcc00078e00ff */
[----:B------:R-:W1:Y:S02]  /*ce00*/  F2I.U64.TRUNC R4, R5 ;  /* 0x0000000500047311 */ /* 0x000e64000020d800 */
[----:B-1----:R1:W-:Y:S01]  /*ce10*/  STG.E.64 desc[UR36][R2.64], R4 ;  /* 0x0000000402007986 */ /* 0x0023e2000c101b24 */
[----:B------:R-:W-:Y:S05]  /*ce20*/  BRA `(.L_x_285) ;  /* 0x0000000400487947 */ /* 0x000fea0003800000 */
.L_x_302:
[----:B-1----:R-:W-:-:S06]  /*ce30*/  IMAD.U32 R5, R5, 0x10000, RZ ;  /* 0x0001000005057824 */ /* 0x002fcc00078e00ff */
[----:B------:R-:W1:Y:S02]  /*ce40*/  F2I.FTZ.U32.TRUNC.NTZ R5, R5 ;  /* 0x0000000500057305 */ /* 0x000e64000021f000 */
[----:B-1----:R1:W-:Y:S01]  /*ce50*/  STG.E desc[UR36][R2.64], R5 ;  /* 0x0000000502007986 */ /* 0x0023e2000c101924 */
[----:B------:R-:W-:Y:S05]  /*ce60*/  BRA `(.L_x_285) ;  /* 0x0000000400387947 */ /* 0x000fea0003800000 */
.L_x_292:
        /* <DEDUP_REMOVED lines=11> */
.L_x_305:
[----:B-1----:R-:W-:Y:S01]  /*cf20*/  IMAD.U32 R5, R5, 0x10000, RZ ;  /* 0x0001000005057824 */ /* 0x002fe200078e00ff */
[----:B------:R-:W-:-:S03]  /*cf30*/  CS2R R6, SRZ ;  /* 0x0000000000067805 */ /* 0x000fc6000001ff00 */
[----:B------:R-:W-:-:S06]  /*cf40*/  FMUL.FTZ R5, R5, 1 ;  /* 0x3f80000005057820 */ /* 0x000fcc0000410000 */
[----:B------:R-:W1:Y:S02]  /*cf50*/  F2F.F64.F32 R4, R5 ;  /* 0x0000000500047310 */ /* 0x000e640000201800 */
[----:B-1----:R1:W-:Y:S01]  /*cf60*/  STG.E.128 desc[UR36][R2.64], R4 ;  /* 0x0000000402007986 */ /* 0x0023e2000c101d24 */
[----:B------:R-:W-:Y:S05]  /*cf70*/  BRA `(.L_x_285) ;  /* 0x0000000000f47947 */ /* 0x000fea0003800000 */
.L_x_304:
[----:B------:R-:W-:-:S09]  /*cf80*/  UISETP.NE.AND UP0, UPT, UR4, 0xf, UPT ;  /* 0x0000000f0400788c */ /* 0x000fd2000bf05270 */
[----:B------:R-:W-:Y:S05]  /*cf90*/  BRA.U !UP0, `(.L_x_306) ;  /* 0x0000000108e87547 */ /* 0x000fea000b800000 */
[----:B------:R-:W-:-:S09]  /*cfa0*/  UISETP.NE.AND UP0, UPT, UR4, 0x17, UPT ;  /* 0x000000170400788c */ /* 0x000fd2000bf05270 */
[----:B------:R-:W-:Y:S05]  /*cfb0*/  BRA.U !UP0, `(.L_x_307) ;  /* 0x0000000108907547 */ /* 0x000fea000b800000 */
[----:B------:R-:W-:-:S09]  /*cfc0*/  UISETP.NE.AND UP0, UPT, UR4, 0x18, UPT ;  /* 0x000000180400788c */ /* 0x000fd2000bf05270 */
[----:B------:R-:W-:Y:S05]  /*cfd0*/  BRA.U !UP0, `(.L_x_308) ;  /* 0x0000000108447547 */ /* 0x000fea000b800000 */
.L_x_284:
[----:B0-----:R-:W-:Y:S01]  /*cfe0*/  MOV R0, 0x0 ;  /* 0x0000000000007802 */ /* 0x001fe20000000f00 */
[----:B------:R-:W0:Y:S01]  /*cff0*/  LDCU.64 UR4, c[0x4][0x148] ;  /* 0x01002900ff0477ac */ /* 0x000e220008000a00 */
[----:B------:R-:W-:Y:S02]  /*d000*/  HFMA2 R13, -RZ, RZ, 0, 0 ;  /* 0x00000000ff0d7431 */ /* 0x000fe400000001ff */
[----:B------:R-:W-:Y:S01]  /*d010*/  IMAD.MOV.U32 R8, RZ, RZ, 0x65 ;  /* 0x00000065ff087424 */ /* 0x000fe200078e00ff */
[----:B------:R2:W3:Y:S01]  /*d020*/  LDC.64 R2, c[0x4][R0] ;  /* 0x0100000000027b82 */ /* 0x0004e20000000a00 */
[----:B------:R-:W4:Y:S01]  /*d030*/  LDCU.64 UR6, c[0x4][0x150] ;  /* 0x01002a00ff0677ac */ /* 0x000f220008000a00 */
[----:B------:R-:W-:Y:S01]  /*d040*/  IMAD.MOV.U32 R12, RZ, RZ, 0x1 ;  /* 0x00000001ff0c7424 */ /* 0x000fe200078e00ff */
[----:B------:R-:W5:Y:S01]  /*d050*/  LDCU.64 UR8, c[0x4][0x60] ;  /* 0x01000c00ff0877ac */ /* 0x000f620008000a00 */
[----:B0-----:R-:W-:Y:S02]  /*d060*/  IMAD.U32 R4, RZ, RZ, UR4 ;  /* 0x00000004ff047e24 */ /* 0x001fe4000f8e00ff */
[----:B-1----:R-:W-:-:S02]  /*d070*/  IMAD.U32 R5, RZ, RZ, UR5 ;  /* 0x00000005ff057e24 */ /* 0x002fc4000f8e00ff */
[----:B----4-:R-:W-:Y:S01]  /*d080*/  IMAD.U32 R6, RZ, RZ, UR6 ;  /* 0x00000006ff067e24 */ /* 0x010fe2000f8e00ff */
[----:B------:R-:W-:Y:S01]  /*d090*/  MOV R7, UR7 ;  /* 0x0000000700077c02 */ /* 0x000fe20008000f00 */
[----:B-----5:R-:W-:Y:S02]  /*d0a0*/  IMAD.U32 R10, RZ, RZ, UR8 ;  /* 0x00000008ff0a7e24 */ /* 0x020fe4000f8e00ff */
[----:B--2---:R-:W-:-:S07]  /*d0b0*/  IMAD.U32 R11, RZ, RZ, UR9 ;  /* 0x00000009ff0b7e24 */ /* 0x004fce000f8e00ff */
[----:B------:R-:W-:-:S07]  /*d0c0*/  LEPC R20, `(.L_x_309) ;  /* 0x000000001014794e */ /* 0x000fce0000000000 */
[----:B---3--:R-:W-:Y:S05]  /*d0d0*/  CALL.ABS.NOINC R2 ;  /* 0x0000000002007343 */ /* 0x008fea0003c00000 */
.L_x_309:
[----:B------:R-:W-:Y:S05]  /*d0e0*/  BRA `(.L_x_285) ;  /* 0x0000000000987947 */ /* 0x000fea0003800000 */
.L_x_308:
[----:B-1----:R-:W-:Y:S01]  /*d0f0*/  IMAD.U32 R7, R5, 0x10000, RZ ;  /* 0x0001000005077824 */ /* 0x002fe200078e00ff */
[----:B------:R-:W-:Y:S01]  /*d100*/  BSSY.RECONVERGENT B0, `(.L_x_310) ;  /* 0x000000c000007945 */ /* 0x000fe20003800200 */
[----:B0-----:R-:W-:-:S03]  /*d110*/  IMAD.MOV.U32 R0, RZ, RZ, 0x7f ;  /* 0x0000007fff007424 */ /* 0x001fc600078e00ff */
        /* <DEDUP_REMOVED lines=10> */
.L_x_311:
[----:B------:R-:W-:Y:S05]  /*d1c0*/  BSYNC.RECONVERGENT B0 ;  /* 0x0000000000007941 */ /* 0x000fea0003800200 */
.L_x_310:
[----:B------:R-:W-:-:S05]  /*d1d0*/  LOP3.LUT R5, R0, 0x80, R5, 0xf8, !PT ;  /* 0x0000008000057812 */ /* 0x000fca00078ef805 */
[----:B------:R4:W-:Y:S01]  /*d1e0*/  STG.E.U8 desc[UR36][R2.64], R5 ;  /* 0x0000000502007986 */ /* 0x0009e2000c101124 */
[----:B------:R-:W-:Y:S05]  /*d1f0*/  BRA `(.L_x_285) ;  /* 0x0000000000547947 */ /* 0x000fea0003800000 */
.L_x_307:
        /* <DEDUP_REMOVED lines=12> */
.L_x_313:
[----:B0-----:R-:W-:Y:S01]  /*d2c0*/  IMAD.MOV.U32 R0, RZ, RZ, 0x7f ;  /* 0x0000007fff007424 */ /* 0x001fe200078e00ff */
[----:B------:R-:W-:-:S04]  /*d2d0*/  ISETP.GT.U32.AND P0, PT, R4, 0x7f800000, PT ;  /* 0x7f8000000400780c */ /* 0x000fc80003f04070 */
[----:B------:R-:W-:-:S09]  /*d2e0*/  SEL R0, R0, 0x7c, P0 ;  /* 0x0000007c00007807 */ /* 0x000fd20000000000 */
.L_x_314:
[----:B------:R-:W-:Y:S05]  /*d2f0*/  BSYNC.RECONVERGENT B0 ;  /* 0x0000000000007941 */ /* 0x000fea0003800200 */
.L_x_312:
[----:B------:R-:W-:-:S04]  /*d300*/  SHF.R.U32.HI R5, RZ, 0x18, R5 ;  /* 0x00000018ff057819 */ /* 0x000fc80000011605 */
[----:B------:R-:W-:-:S05]  /*d310*/  LOP3.LUT R5, R0, 0x80, R5, 0xf8, !PT ;  /* 0x0000008000057812 */ /* 0x000fca00078ef805 */
[----:B------:R3:W-:Y:S01]  /*d320*/  STG.E.U8 desc[UR36][R2.64], R5 ;  /* 0x0000000502007986 */ /* 0x0007e2000c101124 */
[----:B------:R-:W-:Y:S05]  /*d330*/  BRA `(.L_x_285) ;  /* 0x0000000000047947 */ /* 0x000fea0003800000 */
.L_x_306:
[----:B-1----:R1:W-:Y:S02]  /*d340*/  STG.E.U16 desc[UR36][R2.64], R5 ;  /* 0x0000000502007986 */ /* 0x0023e4000c101524 */
.L_x_285:
[----:B------:R-:W-:-:S07]  /*d350*/  IADD3 R17, PT, PT, R17, 0x80, RZ ;  /* 0x0000008011117810 */ /* 0x000fce0007ffe0ff */
.L_x_212:
[----:B------:R-:W-:Y:S05]  /*d360*/  BSYNC.RECONVERGENT B6 ;  /* 0x0000000000067941 */ /* 0x000fea0003800200 */
.L_x_211:
[----:B------:R-:W5:Y:S02]  /*d370*/  LDCU UR4, c[0x0][0x380] ;  /* 0x00007000ff0477ac */ /* 0x000f640008000800 */
[----:B-----5:R-:W-:-:S13]  /*d380*/  ISETP.GE.AND P0, PT, R17, UR4, PT ;  /* 0x0000000411007c0c */ /* 0x020fda000bf06270 */
[----:B------:R-:W-:Y:S05]  /*d390*/  @P0 EXIT ;  /* 0x000000000000094d */ /* 0x000fea0003800000 */
[----:B------:R-:W5:Y:S01]  /*d3a0*/  LDCU UR4, c[0x0][0x388] ;  /* 0x00007100ff0477ac */ /* 0x000f620008000800 */
[----:B------:R-:W-:Y:S02]  /*d3b0*/  IMAD.MOV.U32 R18, RZ, RZ, RZ ;  /* 0x000000ffff127224 */ /* 0x000fe400078e00ff */
        /* <DEDUP_REMOVED lines=11> */
[----:B------:R-:W-:-:S04]  /*d470*/  SHF.R.U32.HI R3, RZ, UR5, R2 ;  /* 0x00000005ff037c19 */ /* 0x000fc80008011602 */
[----:B------:R-:W-:-:S05]  /*d480*/  IADD3 R0, PT, PT, -R3, RZ, RZ ;  /* 0x000000ff03007210 */ /* 0x000fca0007ffe1ff */
[----:B0-----:R-:W-:-:S04]  /*d490*/  IMAD R17, R0, UR6, R17 ;  /* 0x0000000600117c24 */ /* 0x001fc8000f8e0211 */
[C---:B----4-:R-:W-:Y:S02]  /*d4a0*/  IMAD R16, R17.reuse, UR8, RZ ;  /* 0x0000000811107c24 */ /* 0x050fe4000f8e02ff */
        /* <DEDUP_REMOVED lines=337> */
.L_x_315:
[----:B------:R-:W0:Y:S01]  /*e9c0*/  LDCU.64 UR6, c[0x0][0x5e8] ;  /* 0x0000bd00ff0677ac */ /* 0x000e220008000a00 */
[----:B------:R-:W1:Y:S01]  /*e9d0*/  LDCU.64 UR8, c[0x0][0x5f0] ;  /* 0x0000be00ff0877ac */ /* 0x000e620008000a00 */
[----:B------:R-:W-:-:S04]  /*e9e0*/  UPRMT UR4, UR39, 0x9910, URZ ;  /* 0x0000991027047896 */ /* 0x000fc800080000ff */
[----:B------:R-:W-:Y:S01]  /*e9f0*/  UISETP.GT.AND UP0, UPT, UR4, 0x9, UPT ;  /* 0x000000090400788c */ /* 0x000fe2000bf04270 */
[----:B0-----:R-:W-:Y:S02]  /*ea00*/  IADD3 R16, P0, PT, R16, UR6, RZ ;  /* 0x0000000610107c10 */ /* 0x001fe4000ff1e0ff */
[----:B-123--:R-:W-:-:S03]  /*ea10*/  IADD3 R2, P1, PT, R0, UR8, RZ ;  /* 0x0000000800027c10 */ /* 0x00efc6000ff3e0ff */
[----:B------:R-:W-:Y:S01]  /*ea20*/  IMAD.X R17, RZ, RZ, UR7, P0 ;  /* 0x00000007ff117e24 */ /* 0x000fe200080e06ff */
[----:B------:R-:W-:Y:S02]  /*ea30*/  IADD3.X R3, PT, PT, RZ, UR9, RZ, P1, !PT ;  /* 0x00000009ff037c10 */ /* 0x000fe40008ffe4ff */
[----:B------:R-:W-:Y:S07]  /*ea40*/  BRA.U UP0, `(.L_x_316) ;  /* 0x0000000500307547 */ /* 0x000fee000b800000 */
        /* <DEDUP_REMOVED lines=13> */
.L_x_319:
[----:B------:R-:W2:Y:S02]  /*eb20*/  LDG.E.U8 R2, desc[UR36][R2.64] ;  /* 0x0000002402027981 */ /* 0x000ea4000c1e1100 */
[----:B--2---:R-:W-:-:S04]  /*eb30*/  I2FP.F32.U32 R0, R2 ;  /* 0x0000000200007245 */ /* 0x004fc80000201000 */
[----:B------:R-:W-:-:S04]  /*eb40*/  F2FP.BF16.F32.PACK_AB R0, RZ, R0 ;  /* 0x00000000ff00723e */ /* 0x000fc800000010ff */
[----:B------:R-:W-:Y:S01]  /*eb50*/  PRMT R19, R0, 0x7610, R19 ;  /* 0x0000761000137816 */ /* 0x000fe20000000013 */
[----:B------:R-:W-:Y:S06]  /*eb60*/  BRA `(.L_x_321) ;  /* 0x0000000c00c07947 */ /* 0x000fec0003800000 */
.L_x_318:
        /* <DEDUP_REMOVED lines=11> */
.L_x_323:
[----:B------:R-:W2:Y:S02]  /*ec20*/  LDG.E R2, desc[UR36][R2.64] ;  /* 0x0000002402027981 */ /* 0x000ea4000c1e1900 */
[----:B--2---:R-:W-:-:S04]  /*ec30*/  I2FP.F32.S32 R0, R2 ;  /* 0x0000000200007245 */ /* 0x004fc80000201400 */
[----:B------:R-:W-:-:S04]  /*ec40*/  F2FP.BF16.F32.PACK_AB R0, RZ, R0 ;  /* 0x00000000ff00723e */ /* 0x000fc800000010ff */
[----:B------:R-:W-:Y:S01]  /*ec50*/  PRMT R19, R0, 0x7610, R19 ;  /* 0x0000761000137816 */ /* 0x000fe20000000013 */
[----:B------:R-:W-:Y:S06]  /*ec60*/  BRA `(.L_x_321) ;  /* 0x0000000c00807947 */ /* 0x000fec0003800000 */
.L_x_322:
[----:B------:R-:W2:Y:S02]  /*ec70*/  LDG.E.U16 R2, desc[UR36][R2.64] ;  /* 0x0000002402027981 */ /* 0x000ea4000c1e1500 */
[----:B--2---:R-:W0:Y:S02]  /*ec80*/  I2F.S16 R0, R2 ;  /* 0x0000000200007306 */ /* 0x004e240000101400 */
[----:B0-----:R-:W-:-:S04]  /*ec90*/  F2FP.BF16.F32.PACK_AB R0, RZ, R0 ;  /* 0x00000000ff00723e */ /* 0x001fc800000010ff */
[----:B------:R-:W-:Y:S01]  /*eca0*/  PRMT R19, R0, 0x7610, R19 ;  /* 0x0000761000137816 */ /* 0x000fe20000000013 */
[----:B------:R-:W-:Y:S06]  /*ecb0*/  BRA `(.L_x_321) ;  /* 0x0000000c006c7947 */ /* 0x000fec0003800000 */
.L_x_317:
        /* <DEDUP_REMOVED lines=9> */
.L_x_325:
[----:B------:R-:W2:Y:S02]  /*ed50*/  LDG.E.U16 R0, desc[UR36][R2.64] ;  /* 0x0000002402007981 */ /* 0x000ea4000c1e1500 */
[----:B--2---:R-:W-:-:S05]  /*ed60*/  HADD2.F32 R0, -RZ, R0.H0_H0 ;  /* 0x20000000ff007230 */ /* 0x004fca0000004100 */
[----:B------:R-:W-:-:S04]  /*ed70*/  F2FP.BF16.F32.PACK_AB R0, RZ, R0 ;  /* 0x00000000ff00723e */ /* 0x000fc800000010ff */
[----:B------:R-:W-:Y:S01]  /*ed80*/  PRMT R19, R0, 0x7610, R19 ;  /* 0x0000761000137816 */ /* 0x000fe20000000013 */
[----:B------:R-:W-:Y:S06]  /*ed90*/  BRA `(.L_x_321) ;  /* 0x0000000c00347947 */ /* 0x000fec0003800000 */
.L_x_324:
        /* <DEDUP_REMOVED lines=9> */
.L_x_327:
[----:B------:R-:W2:Y:S02]  /*ee30*/  LDG.E.U16 R2, desc[UR36][R2.64] ;  /* 0x0000002402027981 */ /* 0x000ea4000c1e1500 */
[----:B--2---:R-:W-:-:S05]  /*ee40*/  HADD2.F32 R0, -RZ, R2.H0_H0 ;  /* 0x20000002ff007230 */ /* 0x004fca0000004100 */
[----:B------:R-:W-:-:S04]  /*ee50*/  F2FP.BF16.F32.PACK_AB R0, RZ, R0 ;  /* 0x00000000ff00723e */ /* 0x000fc800000010ff */
[----:B------:R-:W-:Y:S01]  /*ee60*/  PRMT R19, R0, 0x7610, R19 ;  /* 0x0000761000137816 */ /* 0x000fe20000000013 */
[----:B------:R-:W-:Y:S06]  /*ee70*/  BRA `(.L_x_321) ;  /* 0x0000000800fc7947 */ /* 0x000fec0003800000 */
.L_x_326:
        /* <DEDUP_REMOVED lines=9> */
.L_x_316:
        /* <DEDUP_REMOVED lines=14> */
.L_x_330:
        /* <DEDUP_REMOVED lines=9> */
.L_x_329:
        /* <DEDUP_REMOVED lines=27> */
.L_x_332:
        /* <DEDUP_REMOVED lines=14> */
.L_x_331:
[----:B------:R0:W5:Y:S01]  /*f310*/  LDG.E.U16 R19, desc[UR36][R2.64] ;  /* 0x0000002402137981 */ /* 0x000162000c1e1500 */
[----:B------:R-:W-:Y:S05]  /*f320*/  BRA `(.L_x_321) ;  /* 0x0000000400d07947 */ /* 0x000fea0003800000 */
.L_x_328:
        /* <DEDUP_REMOVED lines=13> */
.L_x_335:
        /* <DEDUP_REMOVED lines=21> */
.L_x_339:
[----:B------:R-:W-:Y:S05]  /*f550*/  BSYNC.RECONVERGENT B1 ;  /* 0x0000000000017941 */ /* 0x000fea0003800200 */
.L_x_338:
[----:B------:R-:W-:Y:S01]  /*f560*/  IMAD.SHL.U32 R0, R0, 0x100000, RZ ;  /* 0x0010000000007824 */ /* 0x000fe200078e00ff */
[----:B------:R-:W-:-:S04]  /*f570*/  LEA R2, R2, 0x3b800000, 0x17 ;  /* 0x3b80000002027811 */ /* 0x000fc800078eb8ff */
[----:B------:R-:W-:-:S07]  /*f580*/  LOP3.LUT R0, R2, R0, R7, 0xfe, !PT ;  /* 0x0000000002007212 */ /* 0x000fce00078efe07 */
.L_x_337:
[----:B------:R-:W-:Y:S05]  /*f590*/  BSYNC.RECONVERGENT B0 ;  /* 0x0000000000007941 */ /* 0x000fea0003800200 */
.L_x_336:
[----:B------:R-:W-:-:S04]  /*f5a0*/  F2FP.BF16.F32.PACK_AB R0, RZ, R0 ;  /* 0x00000000ff00723e */ /* 0x000fc800000010ff */
[----:B------:R-:W-:Y:S01]  /*f5b0*/  PRMT R19, R0, 0x7610, R19 ;  /* 0x0000761000137816 */ /* 0x000fe20000000013 */
[----:B------:R-:W-:Y:S06]  /*f5c0*/  BRA `(.L_x_321) ;  /* 0x0000000400287947 */ /* 0x000fec0003800000 */
.L_x_334:
        /* <DEDUP_REMOVED lines=21> */
.L_x_343:
[----:B------:R-:W-:Y:S05]  /*f720*/  BSYNC.RECONVERGENT B1 ;  /* 0x0000000000017941 */ /* 0x000fea0003800200 */
.L_x_342:
[----:B------:R-:W-:Y:S01]  /*f730*/  IMAD.SHL.U32 R0, R0, 0x200000, RZ ;  /* 0x0020000000007824 */ /* 0x000fe200078e00ff */
[----:B------:R-:W-:-:S04]  /*f740*/  LEA R2, R2, 0x37800000, 0x17 ;  /* 0x3780000002027811 */ /* 0x000fc800078eb8ff */
[----:B------:R-:W-:-:S07]  /*f750*/  LOP3.LUT R0, R2, R0, R7, 0xfe, !PT ;  /* 0x0000000002007212 */ /* 0x000fce00078efe07 */
.L_x_341:
[----:B------:R-:W-:Y:S05]  /*f760*/  BSYNC.RECONVERGENT B0 ;  /* 0x0000000000007941 */ /* 0x000fea0003800200 */
.L_x_340:
[----:B------:R-:W-:-:S04]  /*f770*/  F2FP.BF16.F32.PACK_AB R0, RZ, R0 ;  /* 0x00000000ff00723e */ /* 0x000fc800000010ff */
[----:B------:R-:W-:Y:S01]  /*f780*/  PRMT R19, R0, 0x7610, R19 ;  /* 0x0000761000137816 */ /* 0x000fe20000000013 */
[----:B------:R-:W-:Y:S06]  /*f790*/  BRA `(.L_x_321) ;  /* 0x0000000000b47947 */ /* 0x000fec0003800000 */
.L_x_333:
        /* <DEDUP_REMOVED lines=14> */
.L_x_347:
[----:B------:R-:W-:Y:S05]  /*f880*/  BSYNC.RECONVERGENT B0 ;  /* 0x0000000000007941 */ /* 0x000fea0003800200 */
.L_x_346:
[----:B------:R-:W-:-:S04]  /*f890*/  F2FP.BF16.F32.PACK_AB R0, RZ, R0 ;  /* 0x00000000ff00723e */ /* 0x000fc800000010ff */
[----:B------:R-:W-:Y:S01]  /*f8a0*/  PRMT R19, R0, 0x7610, R19 ;  /* 0x0000761000137816 */ /* 0x000fe20000000013 */
[----:B------:R-:W-:Y:S06]  /*f8b0*/  BRA `(.L_x_321) ;  /* 0x00000000006c7947 */ /* 0x000fec0003800000 */
.L_x_320:
        /* <DEDUP_REMOVED lines=15> */
[----:B--2---:R-:W-:Y:S05]  /*f9b0*/  CALL.ABS.NOINC R2 ;  /* 0x0000000002007343 */ /* 0x004fea0003c00000 */
.L_x_348:
[----:B------:R-:W-:Y:S01]  /*f9c0*/  PRMT R19, RZ, 0x7610, R19 ;  /* 0x00007610ff137816 */ /* 0x000fe20000000013 */
[----:B------:R-:W-:Y:S06]  /*f9d0*/  BRA `(.L_x_321) ;  /* 0x0000000000247947 */ /* 0x000fec0003800000 */
.L_x_345:
[----:B------:R-:W2:Y:S02]  /*f9e0*/  LDG.E.64 R2, desc[UR36][R2.64] ;  /* 0x0000002402027981 */ /* 0x000ea4000c1e1b00 */
[----:B--2---:R-:W0:Y:S02]  /*f9f0*/  I2F.U64 R0, R2 ;  /* 0x0000000200007312 */ /* 0x004e240000301000 */
[----:B0-----:R-:W-:-:S04]  /*fa00*/  F2FP.BF16.F32.PACK_AB R0, RZ, R0 ;  /* 0x00000000ff00723e */ /* 0x001fc800000010ff */
[----:B------:R-:W-:Y:S01]  /*fa10*/  PRMT R19, R0, 0x7610, R19 ;  /* 0x0000761000137816 */ /* 0x000fe20000000013 */
[----:B------:R-:W-:Y:S06]  /*fa20*/  BRA `(.L_x_321) ;  /* 0x0000000000107947 */ /* 0x000fec0003800000 */
.L_x_344:
[----:B------:R-:W2:Y:S02]  /*fa30*/  LDG.E R2, desc[UR36][R2.64] ;  /* 0x0000002402027981 */ /* 0x000ea4000c1e1900 */
[----:B--2---:R-:W-:-:S04]  /*fa40*/  I2FP.F32.U32 R0, R2 ;  /* 0x0000000200007245 */ /* 0x004fc80000201000 */
[----:B------:R-:W-:-:S04]  /*fa50*/  F2FP.BF16.F32.PACK_AB R0, RZ, R0 ;  /* 0x00000000ff00723e */ /* 0x000fc800000010ff */
[----:B------:R-:W-:-:S07]  /*fa60*/  PRMT R19, R0, 0x7610, R19 ;  /* 0x0000761000137816 */ /* 0x000fce0000000013 */
.L_x_321:
        /* <DEDUP_REMOVED lines=18> */
.L_x_352:
[----:B------:R-:W2:Y:S02]  /*fb90*/  LDG.E.U8 R2, desc[UR36][R2.64] ;  /* 0x0000002402027981 */ /* 0x000ea4000c1e1100 */
[----:B--2---:R-:W-:-:S04]  /*fba0*/  I2FP.F32.U32 R0, R2 ;  /* 0x0000000200007245 */ /* 0x004fc80000201000 */
[----:B------:R-:W-:Y:S01]  /*fbb0*/  F2FP.BF16.F32.PACK_AB R0, RZ, R0 ;  /* 0x00000000ff00723e */ /* 0x000fe200000010ff */
[----:B------:R-:W-:Y:S06]  /*fbc0*/  BRA `(.L_x_354) ;  /* 0x0000000c00847947 */ /* 0x000fec0003800000 */
.L_x_351:
        /* <DEDUP_REMOVED lines=10> */
.L_x_356:
[----:B------:R-:W2:Y:S02]  /*fc70*/  LDG.E R2, desc[UR36][R2.64] ;  /* 0x0000002402027981 */ /* 0x000ea4000c1e1900 */
[----:B--2---:R-:W-:-:S04]  /*fc80*/  I2FP.F32.S32 R0, R2 ;  /* 0x0000000200007245 */ /* 0x004fc80000201400 */
[----:B------:R-:W-:Y:S01]  /*fc90*/  F2FP.BF16.F32.PACK_AB R0, RZ, R0 ;  /* 0x00000000ff00723e */ /* 0x000fe200000010ff */
[----:B------:R-:W-:Y:S06]  /*fca0*/  BRA `(.L_x_354) ;  /* 0x0000000c004c7947 */ /* 0x000fec0003800000 */
.L_x_355:
[----:B------:R-:W2:Y:S02]  /*fcb0*/  LDG.E.U16 R2, desc[UR36][R2.64] ;  /* 0x0000002402027981 */ /* 0x000ea4000c1e1500 */
[----:B--2---:R-:W0:Y:S02]  /*fcc0*/  I2F.S16 R0, R2 ;  /* 0x0000000200007306 */ /* 0x004e240000101400 */
[----:B0-----:R-:W-:Y:S01]  /*fcd0*/  F2FP.BF16.F32.PACK_AB R0, RZ, R0 ;  /* 0x00000000ff00723e */ /* 0x001fe200000010ff */
[----:B------:R-:W-:Y:S06]  /*fce0*/  BRA `(.L_x_354) ;  /* 0x0000000c003c7947 */ /* 0x000fec0003800000 */
.L_x_350:
        /* <DEDUP_REMOVED lines=9> */
.L_x_358:
[----:B------:R-:W2:Y:S02]  /*fd80*/  LDG.E.U16 R0, desc[UR36][R2.64] ;  /* 0x0000002402007981 */ /* 0x000ea4000c1e1500 */
[----:B--2---:R-:W-:-:S05]  /*fd90*/  HADD2.F32 R0, -RZ, R0.H0_H0 ;  /* 0x20000000ff007230 */ /* 0x004fca0000004100 */
[----:B------:R-:W-:Y:S01]  /*fda0*/  F2FP.BF16.F32.PACK_AB R0, RZ, R0 ;  /* 0x00000000ff00723e */ /* 0x000fe200000010ff */
[----:B------:R-:W-:Y:S06]  /*fdb0*/  BRA `(.L_x_354) ;  /* 0x0000000c00087947 */ /* 0x000fec0003800000 */
.L_x_357:
        /* <DEDUP_REMOVED lines=9> */
.L_x_360:
[----:B------:R-:W2:Y:S02]  /*fe50*/  LDG.E.U16 R2, desc[UR36][R2.64] ;  /* 0x0000002402027981 */ /* 0x000ea4000c1e1500 */
[----:B--2---:R-:W-:-:S05]  /*fe60*/  HADD2.F32 R0, -RZ, R2.H0_H0 ;  /* 0x20000002ff007230 */ /* 0x004fca0000004100 */
[----:B------:R-:W-:Y:S01]  /*fe70*/  F2FP.BF16.F32.PACK_AB R0, RZ, R0 ;  /* 0x00000000ff00723e */ /* 0x000fe200000010ff */
[----:B------:R-:W-:Y:S06]  /*fe80*/  BRA `(.L_x_354) ;  /* 0x0000000800d47947 */ /* 0x000fec0003800000 */
.L_x_359:
        /* <DEDUP_REMOVED lines=8> */
.L_x_349:
        /* <DEDUP_REMOVED lines=13> */
.L_x_363:
        /* <DEDUP_REMOVED lines=8> */
.L_x_362:
        /* <DEDUP_REMOVED lines=27> */
.L_x_365:
[----:B------:R-:W2:Y:S02]  /*10210*/  LDG.E.U8 R2, desc[UR36][R2.64] ;  /* 0x0000002402027981 */ /* 0x000ea4000c1e1100 */
[C---:B--2---:R-:W-:Y:S01]  /*10220*/  SHF.L.U32 R0, R2.reuse, 0x19, RZ ;  /* 0x0000001902007819 */ /* 0x044fe200000006ff */
        /* <DEDUP_REMOVED lines=11> */
.L_x_364:
[----:B------:R0:W5:Y:S01]  /*102e0*/  LDG.E.U16 R0, desc[UR36][R2.64] ;  /* 0x0000002402007981 */ /* 0x000162000c1e1500 */
[----:B------:R-:W-:Y:S05]  /*102f0*/  BRA `(.L_x_354) ;  /* 0x0000000400b87947 */ /* 0x000fea0003800000 */
.L_x_361:
        /* <DEDUP_REMOVED lines=12> */
.L_x_368:
        /* <DEDUP_REMOVED lines=21> */
.L_x_372:
[----:B------:R-:W-:Y:S05]  /*10510*/  BSYNC.RECONVERGENT B1 ;  /* 0x0000000000017941 */ /* 0x000fea0003800200 */
.L_x_371:
[----:B------:R-:W-:Y:S01]  /*10520*/  IMAD.SHL.U32 R0, R0, 0x100000, RZ ;  /* 0x0010000000007824 */ /* 0x000fe200078e00ff */
[----:B------:R-:W-:-:S04]  /*10530*/  LEA R2, R2, 0x3b800000, 0x17 ;  /* 0x3b80000002027811 */ /* 0x000fc800078eb8ff */
[----:B------:R-:W-:-:S07]  /*10540*/  LOP3.LUT R0, R2, R0, R7, 0xfe, !PT ;  /* 0x0000000002007212 */ /* 0x000fce00078efe07 */
.L_x_370:
[----:B------:R-:W-:Y:S05]  /*10550*/  BSYNC.RECONVERGENT B0 ;  /* 0x0000000000007941 */ /* 0x000fea0003800200 */
.L_x_369:
[----:B------:R-:W-:Y:S01]  /*10560*/  F2FP.BF16.F32.PACK_AB R0, RZ, R0 ;  /* 0x00000000ff00723e */ /* 0x000fe200000010ff */
[----:B------:R-:W-:Y:S06]  /*10570*/  BRA `(.L_x_354) ;  /* 0x0000000400187947 */ /* 0x000fec0003800000 */
.L_x_367:
        /* <DEDUP_REMOVED lines=21> */
.L_x_376:
[----:B------:R-:W-:Y:S05]  /*106d0*/  BSYNC.RECONVERGENT B1 ;  /* 0x0000000000017941 */ /* 0x000fea0003800200 */
.L_x_375:
[----:B------:R-:W-:Y:S01]  /*106e0*/  IMAD.SHL.U32 R0, R0, 0x200000, RZ ;  /* 0x0020000000007824 */ /* 0x000fe200078e00ff */
[----:B------:R-:W-:-:S04]  /*106f0*/  LEA R2, R2, 0x37800000, 0x17 ;  /* 0x3780000002027811 */ /* 0x000fc800078eb8ff */
[----:B------:R-:W-:-:S07]  /*10700*/  LOP3.LUT R0, R2, R0, R7, 0xfe, !PT ;  /* 0x0000000002007212 */ /* 0x000fce00078efe07 */
.L_x_374:
[----:B------:R-:W-:Y:S05]  /*10710*/  BSYNC.RECONVERGENT B0 ;  /* 0x0000000000007941 */ /* 0x000fea0003800200 */
.L_x_373:
[----:B------:R-:W-:Y:S01]  /*10720*/  F2FP.BF16.F32.PACK_AB R0, RZ, R0 ;  /* 0x00000000ff00723e */ /* 0x000fe200000010ff */
[----:B------:R-:W-:Y:S06]  /*10730*/  BRA `(.L_x_354) ;  /* 0x0000000000a87947 */ /* 0x000fec0003800000 */
.L_x_366:
        /* <DEDUP_REMOVED lines=14> */
.L_x_380:
[----:B------:R-:W-:Y:S05]  /*10820*/  BSYNC.RECONVERGENT B0 ;  /* 0x0000000000007941 */ /* 0x000fea0003800200 */
.L_x_379:
[----:B------:R-:W-:Y:S01]  /*10830*/  F2FP.BF16.F32.PACK_AB R0, RZ, R0 ;  /* 0x00000000ff00723e */ /* 0x000fe200000010ff */
[----:B------:R-:W-:Y:S06]  /*10840*/  BRA `(.L_x_354) ;  /* 0x0000000000647947 */ /* 0x000fec0003800000 */
.L_x_353:
        /* <DEDUP_REMOVED lines=8> */
[----:B0-----:R-:W-:Y:S01]  /*108d0*/  MOV R4, UR4 ;  /* 0x0000000400047c02 */ /* 0x001fe20008000f00 */
[----:B------:R-:W-:-:S02]  /*108e0*/  IMAD.U32 R5, RZ, RZ, UR5 ;  /* 0x00000005ff057e24 */ /* 0x000fc4000f8e00ff */
[----:B-1----:R-:W-:Y:S02]  /*108f0*/  IMAD.U32 R6, RZ, RZ, UR6 ;  /* 0x00000006ff067e24 */ /* 0x002fe4000f8e00ff */
[----:B------:R-:W-:Y:S02]  /*10900*/  IMAD.U32 R7, RZ, RZ, UR7 ;  /* 0x00000007ff077e24 */ /* 0x000fe4000f8e00ff */
[----:B---3--:R-:W-:Y:S01]  /*10910*/  IMAD.U32 R10, RZ, RZ, UR8 ;  /* 0x00000008ff0a7e24 */ /* 0x008fe2000f8e00ff */
[----:B------:R-:W-:-:S07]  /*10920*/  MOV R11, UR9 ;  /* 0x00000009000b7c02 */ /* 0x000fce0008000f00 */
[----:B------:R-:W-:-:S07]  /*10930*/  LEPC R20, `(.L_x_381) ;  /* 0x000000001014794e */ /* 0x000fce0000000000 */
[----:B--2--5:R-:W-:Y:S05]  /*10940*/  CALL.ABS.NOINC R2 ;  /* 0x0000000002007343 */ /* 0x024fea0003c00000 */
.L_x_381:
[----:B------:R-:W-:Y:S01]  /*10950*/  PRMT R0, RZ, 0x7610, R0 ;  /* 0x00007610ff007816 */ /* 0x000fe20000000000 */
[----:B------:R-:W-:Y:S06]  /*10960*/  BRA `(.L_x_354) ;  /* 0x00000000001c7947 */ /* 0x000fec0003800000 */
.L_x_378:
[----:B------:R-:W2:Y:S02]  /*10970*/  LDG.E.64 R2, desc[UR36][R2.64] ;  /* 0x0000002402027981 */ /* 0x000ea4000c1e1b00 */
[----:B--2---:R-:W0:Y:S02]  /*10980*/  I2F.U64 R0, R2 ;  /* 0x0000000200007312 */ /* 0x004e240000301000 */
[----:B0-----:R-:W-:Y:S01]  /*10990*/  F2FP.BF16.F32.PACK_AB R0, RZ, R0 ;  /* 0x00000000ff00723e */ /* 0x001fe200000010ff */
[----:B------:R-:W-:Y:S06]  /*109a0*/  BRA `(.L_x_354) ;  /* 0x00000000000c7947 */ /* 0x000fec0003800000 */
.L_x_377:
[----:B------:R-:W2:Y:S02]  /*109b0*/  LDG.E R2, desc[UR36][R2.64] ;  /* 0x0000002402027981 */ /* 0x000ea4000c1e1900 */
[----:B--2---:R-:W-:-:S04]  /*109c0*/  I2FP.F32.U32 R0, R2 ;  /* 0x0000000200007245 */ /* 0x004fc80000201000 */
[----:B------:R-:W-:-:S07]  /*109d0*/  F2FP.BF16.F32.PACK_AB R0, RZ, R0 ;  /* 0x00000000ff00723e */ /* 0x000fce00000010ff */
.L_x_354:
[----:B-----5:R-:W-:Y:S01]  /*109e0*/  IMAD.U32 R0, R0, 0x10000, RZ ;  /* 0x0001000000007824 */ /* 0x020fe200078e00ff */
[----:B------:R-:W-:Y:S01]  /*109f0*/  SHF.L.U32 R19, R19, 0x10, RZ ;  /* 0x0000001013137819 */ /* 0x000fe200000006ff */
[----:B------:R-:W-:Y:S02]  /*10a00*/  UPRMT UR4, UR43, 0x9910, URZ ;  /* 0x000099102b047896 */ /* 0x000fe400080000ff */
[----:B0-----:R-:W-:Y:S02]  /*10a10*/  FMUL.FTZ R2, R0, -1.4426950216293334961 ;  /* 0xbfb8aa3b00027820 */ /* 0x001fe40000410000 */
[----:B------:R-:W-:-:S04]  /*10a20*/  UISETP.GT.AND UP0, UPT, UR4, 0x9, UPT ;  /* 0x000000090400788c */ /* 0x000fc8000bf04270 */
[----:B------:R-:W0:Y:S02]  /*10a30*/  MUFU.EX2 R2, R2 ;  /* 0x0000000200027308 */ /* 0x000e240000000800 */
[----:B0-----:R-:W-:-:S06]  /*10a40*/  FADD.FTZ R3, R2, 1 ;  /* 0x3f80000002037421 */ /* 0x001fcc0000010000 */
[----:B------:R-:W0:Y:S02]  /*10a50*/  MUFU.RCP R4, R3 ;  /* 0x0000000300047308 */ /* 0x000e240000001000 */
[----:B0-----:R-:W-:Y:S01]  /*10a60*/  FADD.FTZ R5, -R4, 1 ;  /* 0x3f80000004057421 */ /* 0x001fe20000010100 */
[----:B------:R-:W-:-:S03]  /*10a70*/  FMUL.FTZ R19, R19, R4 ;  /* 0x0000000413137220 */ /* 0x000fc60000410000 */
[----:B------:R-:W-:-:S04]  /*10a80*/  FFMA.FTZ R0, R0, R5, 1 ;  /* 0x3f80000000007423 */ /* 0x000fc80000010005 */
        /* <DEDUP_REMOVED lines=13> */
[----:B0-----:R-:W-:Y:S01]  /*10b60*/  STG.E.U8 desc[UR36][R16.64], R3 ;  /* 0x0000000310007986 */ /* 0x001fe2000c101124 */
[----:B------:R-:W-:Y:S05]  /*10b70*/  EXIT ;  /* 0x000000000000794d */ /* 0x000fea0003800000 */
.L_x_385:
[----:B-1----:R-:W-:-:S06]  /*10b80*/  IMAD.U32 R3, R5, 0x10000, RZ ;  /* 0x0001000005037824 */ /* 0x002fcc00078e00ff */
[----:B------:R-:W1:Y:S02]  /*10b90*/  F2I.S64.TRUNC R2, R3 ;  /* 0x0000000300027311 */ /* 0x000e64000020d900 */
[----:B-1----:R-:W-:Y:S01]  /*10ba0*/  STG.E.U8 desc[UR36][R16.64], R2 ;  /* 0x0000000210007986 */ /* 0x002fe2000c101124 */
[----:B------:R-:W-:Y:S05]  /*10bb0*/  EXIT ;  /* 0x000000000000794d */ /* 0x000fea0003800000 */
.L_x_384:
        /* <DEDUP_REMOVED lines=8> */
[----:B-1----:R-:W-:Y:S01]  /*10c40*/  STG.E.64 desc[UR36][R16.64], R2 ;  /* 0x0000000210007986 */ /* 0x002fe2000c101b24 */
[----:B------:R-:W-:Y:S05]  /*10c50*/  EXIT ;  /* 0x000000000000794d */ /* 0x000fea0003800000 */
.L_x_388:
[----:B-1----:R-:W-:-:S06]  /*10c60*/  IMAD.U32 R5, R5, 0x10000, RZ ;  /* 0x0001000005057824 */ /* 0x002fcc00078e00ff */
[----:B------:R-:W1:Y:S02]  /*10c70*/  F2I.FTZ.TRUNC.NTZ R5, R5 ;  /* 0x0000000500057305 */ /* 0x000e64000021f100 */
[----:B-1----:R-:W-:Y:S01]  /*10c80*/  STG.E desc[UR36][R16.64], R5 ;  /* 0x0000000510007986 */ /* 0x002fe2000c101924 */
[----:B------:R-:W-:Y:S05]  /*10c90*/  EXIT ;  /* 0x000000000000794d */ /* 0x000fea0003800000 */
.L_x_387:
[----:B-1----:R-:W-:-:S06]  /*10ca0*/  SHF.L.U32 R5, R5, 0x10, RZ ;  /* 0x0000001005057819 */ /* 0x002fcc00000006ff */
[----:B------:R-:W1:Y:S02]  /*10cb0*/  F2I.FTZ.TRUNC.NTZ R5, R5 ;  /* 0x0000000500057305 */ /* 0x000e64000021f100 */
[----:B-1----:R-:W-:Y:S01]  /*10cc0*/  STG.E.U16 desc[UR36][R16.64], R5 ;  /* 0x0000000510007986 */ /* 0x002fe2000c101524 */
[----:B------:R-:W-:Y:S05]  /*10cd0*/  EXIT ;  /* 0x000000000000794d */ /* 0x000fea0003800000 */
.L_x_383:
[----:B------:R-:W-:-:S09]  /*10ce0*/  UISETP.GT.AND UP0, UPT, UR4, 0x6, UPT ;  /* 0x000000060400788c */ /* 0x000fd2000bf04270 */
[----:B------:R-:W-:Y:S05]  /*10cf0*/  BRA.U UP0, `(.L_x_389) ;  /* 0x00000001002c7547 */ /* 0x000fea000b800000 */
[----:B------:R-:W-:-:S09]  /*10d00*/  UISETP.NE.AND UP0, UPT, UR4, 0x5, UPT ;  /* 0x000000050400788c */ /* 0x000fd2000bf05270 */
[----:B------:R-:W-:Y:S05]  /*10d10*/  BRA.U !UP0, `(.L_x_390) ;  /* 0x0000000108147547 */ /* 0x000fea000b800000 */
[----:B------:R-:W-:-:S09]  /*10d20*/  UISETP.NE.AND UP0, UPT, UR4, 0x6, UPT ;  /* 0x000000060400788c */ /* 0x000fd2000bf05270 */
[----:B------:R-:W-:Y:S05]  /*10d30*/  BRA.U UP0, `(.L_x_386) ;  /* 0x0000000900307547 */ /* 0x000fea000b800000 */
[----:B-1----:R-:W-:-:S05]  /*10d40*/  IMAD.U32 R5, R5, 0x10000, RZ ;  /* 0x0001000005057824 */ /* 0x002fca00078e00ff */
[----:B------:R-:W-:Y:S01]  /*10d50*/  STG.E desc[UR36][R16.64], R5 ;  /* 0x0000000510007986 */ /* 0x000fe2000c101924 */
[----:B------:R-:W-:Y:S05]  /*10d60*/  EXIT ;  /* 0x000000000000794d */ /* 0x000fea0003800000 */
.L_x_390:
[----:B01----:R-:W-:-:S05]  /*10d70*/  IMAD.U32 R0, R5, 0x10000, RZ ;  /* 0x0001000005007824 */ /* 0x003fca00078e00ff */
[----:B------:R-:W-:-:S05]  /*10d80*/  F2FP.F16.F32.PACK_AB R0, RZ, R0 ;  /* 0x00000000ff00723e */ /* 0x000fca00000000ff */
[----:B------:R-:W-:Y:S01]  /*10d90*/  STG.E.U16 desc[UR36][R16.64], R0 ;  /* 0x0000000010007986 */ /* 0x000fe2000c101524 */
[----:B------:R-:W-:Y:S05]  /*10da0*/  EXIT ;  /* 0x000000000000794d */ /* 0x000fea0003800000 */
.L_x_389:
        /* <DEDUP_REMOVED lines=8> */
[----:B------:R-:W-:Y:S01]  /*10e30*/  STG.E.64 desc[UR36][R16.64], R2 ;  /* 0x0000000210007986 */ /* 0x000fe2000c101b24 */
[----:B------:R-:W-:Y:S05]  /*10e40*/  EXIT ;  /* 0x000000000000794d */ /* 0x000fea0003800000 */
.L_x_392:
[----:B-1----:R-:W-:-:S04]  /*10e50*/  SHF.L.U32 R5, R5, 0x10, RZ ;  /* 0x0000001005057819 */ /* 0x002fc800000006ff */
[----:B------:R-:W-:-:S04]  /*10e60*/  F2FP.F16.F32.PACK_AB R3, RZ, R5 ;  /* 0x00000005ff03723e */ /* 0x000fc800000000ff */
[----:B------:R-:W-:-:S05]  /*10e70*/  PRMT R3, R3, 0x5410, RZ ;  /* 0x0000541003037816 */ /* 0x000fca00000000ff */
[----:B------:R-:W-:Y:S01]  /*10e80*/  STG.E desc[UR36][R16.64], R3 ;  /* 0x0000000310007986 */ /* 0x000fe2000c101924 */
[----:B------:R-:W-:Y:S05]  /*10e90*/  EXIT ;  /* 0x000000000000794d */ /* 0x000fea0003800000 */
.L_x_391:
[----:B-1----:R-:W-:-:S04]  /*10ea0*/  IMAD.U32 R2, R5, 0x10000, RZ ;  /* 0x0001000005027824 */ /* 0x002fc800078e00ff */
[----:B------:R-:W-:-:S06]  /*10eb0*/  FMUL.FTZ R2, R2, 1 ;  /* 0x3f80000002027820 */ /* 0x000fcc0000410000 */
[----:B------:R-:W1:Y:S02]  /*10ec0*/  F2F.F64.F32 R2, R2 ;  /* 0x0000000200027310 */ /* 0x000e640000201800 */
[----:B-1----:R-:W-:Y:S01]  /*10ed0*/  STG.E.64 desc[UR36][R16.64], R2 ;  /* 0x0000000210007986 */ /* 0x002fe2000c101b24 */
[----:B------:R-:W-:Y:S05]  /*10ee0*/  EXIT ;  /* 0x000000000000794d */ /* 0x000fea0003800000 */
.L_x_382:
        /* <DEDUP_REMOVED lines=12> */
[----:B-1----:R-:W-:Y:S01]  /*10fb0*/  STG.E.U16 desc[UR36][R16.64], R3 ;  /* 0x0000000310007986 */ /* 0x002fe2000c101524 */
[----:B------:R-:W-:Y:S05]  /*10fc0*/  EXIT ;  /* 0x000000000000794d */ /* 0x000fea0003800000 */
.L_x_396:
[----:B-1----:R-:W-:Y:S01]  /*10fd0*/  IMAD.U32 R3, R5, 0x10000, RZ ;  /* 0x0001000005037824 */ /* 0x002fe200078e00ff */
[----:B------:R-:W-:Y:S01]  /*10fe0*/  BSSY.RECONVERGENT B0, `(.L_x_397) ;  /* 0x0000013000007945 */ /* 0x000fe20003800200 */
[----:B------:R-:W-:-:S03]  /*10ff0*/  IMAD.MOV.U32 R8, RZ, RZ, 0x80 ;  /* 0x00000080ff087424 */ /* 0x000fc600078e00ff */
[----:B------:R-:W-:-:S04]  /*11000*/  LOP3.LUT R2, R3, 0x7fffffff, RZ, 0xc0, !PT ;  /* 0x7fffffff03027812 */ /* 0x000fc800078ec0ff */
[----:B------:R-:W-:-:S13]  /*11010*/  ISETP.GT.U32.AND P0, PT, R2, 0x437fffff, PT ;  /* 0x437fffff0200780c */ /* 0x000fda0003f04070 */
[----:B------:R-:W-:Y:S05]  /*11020*/  @P0 BRA `(.L_x_398) ;  /* 0x0000000000380947 */ /* 0x000fea0003800000 */
[----:B------:R-:W-:-:S13]  /*11030*/  ISETP.GE.U32.AND P0, PT, R2, 0x3c000000, PT ;  /* 0x3c0000000200780c */ /* 0x000fda0003f06070 */
[----:B0-----:R-:W-:-:S04]  /*11040*/  @P0 SHF.R.U32.HI R0, RZ, 0x14, R3 ;  /* 0x00000014ff000819 */ /* 0x001fc80000011603 */
[----:B------:R-:W-:-:S04]  /*11050*/  @P0 LOP3.LUT R0, R0, 0x1, RZ, 0xc0, !PT ;  /* 0x0000000100000812 */ /* 0x000fc800078ec0ff */
[----:B------:R-:W-:-:S04]  /*11060*/  @P0 IADD3 R0, PT, PT, R3, 0x487ffff, R0 ;  /* 0x0487ffff03000810 */ /* 0x000fc80007ffe000 */
[----:B------:R-:W-:-:S04]  /*11070*/  @P0 SHF.R.U32.HI R0, RZ, 0x14, R0 ;  /* 0x00000014ff000819 */ /* 0x000fc80000011600 */
[----:B------:R-:W-:Y:S01]  /*11080*/  @P0 LOP3.LUT R0, R0, 0xff, RZ, 0xc0, !PT ;  /* 0x000000ff00000812 */ /* 0x000fe200078ec0ff */
[----:B------:R-:W-:Y:S06]  /*11090*/  @P0 BRA `(.L_x_399) ;  /* 0x0000000000100947 */ /* 0x000fec0003800000 */
[----:B------:R-:W-:Y:S01]  /*110a0*/  FADD.FTZ R0, R2, 8192 ;  /* 0x4600000002007421 */ /* 0x000fe20000010000 */
[----:B------:R-:W-:-:S04]  /*110b0*/  PRMT R8, RZ, 0x7610, R8 ;  /* 0x00007610ff087816 */ /* 0x000fc80000000008 */
[----:B------:R-:W-:-:S13]  /*110c0*/  LOP3.LUT P0, R0, R0, 0xff, RZ, 0xc0, !PT ;  /* 0x000000ff00007812 */ /* 0x000fda000780c0ff */
[----:B------:R-:W-:Y:S05]  /*110d0*/  @!P0 BRA `(.L_x_398) ;  /* 0x00000000000c8947 */ /* 0x000fea0003800000 */
.L_x_399:
[----:B------:R-:W-:-:S04]  /*110e0*/  SHF.R.U32.HI R3, RZ, 0x18, R3 ;  /* 0x00000018ff037819 */ /* 0x000fc80000011603 */
[----:B------:R-:W-:-:S04]  /*110f0*/  LOP3.LUT R0, R0, 0x80, R3, 0xf8, !PT ;  /* 0x0000008000007812 */ /* 0x000fc800078ef803 */
[----:B------:R-:W-:-:S07]  /*11100*/  PRMT R8, R0, 0x7610, R8 ;  /* 0x0000761000087816 */ /* 0x000fce0000000008 */
.L_x_398:
[----:B------:R-:W-:Y:S05]  /*11110*/  BSYNC.RECONVERGENT B0 ;  /* 0x0000000000007941 */ /* 0x000fea0003800200 */
.L_x_397:
[----:B------:R-:W-:Y:S01]  /*11120*/  STG.E.U8 desc[UR36][R16.64], R8 ;  /* 0x0000000810007986 */ /* 0x000fe2000c101124 */
[----:B------:R-:W-:Y:S05]  /*11130*/  EXIT ;  /* 0x000000000000794d */ /* 0x000fea0003800000 */
.L_x_395:
[----:B-1----:R-:W-:Y:S01]  /*11140*/  SHF.L.U32 R3, R5, 0x10, RZ ;  /* 0x0000001005037819 */ /* 0x002fe200000006ff */
[----:B------:R-:W-:Y:S01]  /*11150*/  BSSY.RECONVERGENT B0, `(.L_x_400) ;  /* 0x0000013000007945 */ /* 0x000fe20003800200 */
[----:B------:R-:W-:Y:S02]  /*11160*/  IMAD.MOV.U32 R8, RZ, RZ, 0x80 ;  /* 0x00000080ff087424 */ /* 0x000fe400078e00ff */
        /* <DEDUP_REMOVED lines=14> */
.L_x_402:
[----:B------:R-:W-:-:S04]  /*11250*/  SHF.R.U32.HI R3, RZ, 0x18, R3 ;  /* 0x00000018ff037819 */ /* 0x000fc80000011603 */
[----:B------:R-:W-:-:S04]  /*11260*/  LOP3.LUT R0, R0, 0x80, R3, 0xf8, !PT ;  /* 0x0000008000007812 */ /* 0x000fc800078ef803 */
[----:B------:R-:W-:-:S07]  /*11270*/  PRMT R8, R0, 0x7610, R8 ;  /* 0x0000761000087816 */ /* 0x000fce0000000008 */
.L_x_401:
[----:B------:R-:W-:Y:S05]  /*11280*/  BSYNC.RECONVERGENT B0 ;  /* 0x0000000000007941 */ /* 0x000fea0003800200 */
.L_x_400:
[----:B------:R-:W-:Y:S01]  /*11290*/  STG.E.U8 desc[UR36][R16.64], R8 ;  /* 0x0000000810007986 */ /* 0x000fe2000c101124 */
[----:B------:R-:W-:Y:S05]  /*112a0*/  EXIT ;  /* 0x000000000000794d */ /* 0x000fea0003800000 */
.L_x_394:
[----:B------:R-:W-:-:S09]  /*112b0*/  UISETP.NE.AND UP0, UPT, UR4, 0x1c, UPT ;  /* 0x0000001c0400788c */ /* 0x000fd2000bf05270 */
[----:B------:R-:W-:Y:S05]  /*112c0*/  BRA.U !UP0, `(.L_x_403) ;  /* 0x0000000108607547 */ /* 0x000fea000b800000 */
[----:B------:R-:W-:-:S09]  /*112d0*/  UISETP.NE.AND UP0, UPT, UR4, 0x1d, UPT ;  /* 0x0000001d0400788c */ /* 0x000fd2000bf05270 */
[----:B------:R-:W-:Y:S05]  /*112e0*/  BRA.U !UP0, `(.L_x_404) ;  /* 0x0000000108487547 */ /* 0x000fea000b800000 */
[----:B------:R-:W-:-:S09]  /*112f0*/  UISETP.NE.AND UP0, UPT, UR4, 0x2c, UPT ;  /* 0x0000002c0400788c */ /* 0x000fd2000bf05270 */
[----:B------:R-:W-:Y:S05]  /*11300*/  BRA.U UP0, `(.L_x_386) ;  /* 0x0000000100bc7547 */ /* 0x000fea000b800000 */
[----:B-1----:R-:W-:Y:S02]  /*11310*/  IMAD.U32 R5, R5, 0x10000, RZ ;  /* 0x0001000005057824 */ /* 0x002fe400078e00ff */
[----:B------:R-:W-:-:S03]  /*11320*/  IMAD.MOV.U32 R3, RZ, RZ, 0xff ;  /* 0x000000ffff037424 */ /* 0x000fc600078e00ff */
[----:B------:R-:W-:-:S04]  /*11330*/  SHF.R.U32.HI R4, RZ, 0x17, R5 ;  /* 0x00000017ff047819 */ /* 0x000fc80000011605 */
[----:B------:R-:W-:-:S04]  /*11340*/  LOP3.LUT R2, R4, 0xff, RZ, 0xc0, !PT ;  /* 0x000000ff04027812 */ /* 0x000fc800078ec0ff */
[----:B------:R-:W-:-:S13]  /*11350*/  ISETP.NE.AND P1, PT, R2, 0xff, PT ;  /* 0x000000ff0200780c */ /* 0x000fda0003f25270 */
[--C-:B0-----:R-:W-:Y:S02]  /*11360*/  @P1 SHF.R.U32.HI R0, RZ, 0x16, R5.reuse ;  /* 0x00000016ff001819 */ /* 0x101fe40000011605 */
[----:B------:R-:W-:Y:S02]  /*11370*/  @P1 LOP3.LUT P0, RZ, R2, 0x3fffff, R5, 0xf8, !PT ;  /* 0x003fffff02ff1812 */ /* 0x000fe4000780f805 */
[----:B------:R-:W-:-:S04]  /*11380*/  @P1 LOP3.LUT R0, R0, 0x1, RZ, 0xc0, !PT ;  /* 0x0000000100001812 */ /* 0x000fc800078ec0ff */
[----:B------:R-:W-:Y:S01]  /*11390*/  @P1 ISETP.EQ.U32.AND P2, PT, R0, 0x1, P0 ;  /* 0x000000010000180c */ /* 0x000fe20000742070 */
[----:B------:R-:W-:Y:S01]  /*113a0*/  @P1 VIADD R0, R4, 0x1 ;  /* 0x0000000104001836 */ /* 0x000fe20000000000 */
[----:B------:R-:W-:Y:S02]  /*113b0*/  PLOP3.LUT P0, PT, PT, PT, PT, 0x80, 0x8 ;  /* 0x000000000008781c */ /* 0x000fe40003f0f070 */
[----:B------:R-:W-:-:S13]  /*113c0*/  @P1 PLOP3.LUT P0, PT, P2, PT, PT, 0x80, 0x8 ;  /* 0x000000000008181c */ /* 0x000fda000170f070 */
[----:B------:R-:W-:-:S05]  /*113d0*/  @!P0 IADD3 R0, PT, PT, R4, RZ, RZ ;  /* 0x000000ff04008210 */ /* 0x000fca0007ffe0ff */
[----:B------:R-:W-:-:S05]  /*113e0*/  @P1 IMAD.MOV.U32 R3, RZ, RZ, R0 ;  /* 0x000000ffff031224 */ /* 0x000fca00078e0000 */
[----:B------:R-:W-:Y:S01]  /*113f0*/  STG.E.U8 desc[UR36][R16.64], R3 ;  /* 0x0000000310007986 */ /* 0x000fe2000c101124 */
[----:B------:R-:W-:Y:S05]  /*11400*/  EXIT ;  /* 0x000000000000794d */ /* 0x000fea0003800000 */
.L_x_404:
[----:B-1----:R-:W-:-:S06]  /*11410*/  IMAD.U32 R2, R5, 0x10000, RZ ;  /* 0x0001000005027824 */ /* 0x002fcc00078e00ff */
[----:B------:R-:W1:Y:S02]  /*11420*/  F2I.U64.TRUNC R2, R2 ;  /* 0x0000000200027311 */ /* 0x000e64000020d800 */
[----:B-1----:R-:W-:Y:S01]  /*11430*/  STG.E.64 desc[UR36][R16.64], R2 ;  /* 0x0000000210007986 */ /* 0x002fe2000c101b24 */
[----:B------:R-:W-:Y:S05]  /*11440*/  EXIT ;  /* 0x000000000000794d */ /* 0x000fea0003800000 */
.L_x_403:
[----:B-1----:R-:W-:-:S06]  /*11450*/  IMAD.U32 R5, R5, 0x10000, RZ ;  /* 0x0001000005057824 */ /* 0x002fcc00078e00ff */
[----:B------:R-:W1:Y:S02]  /*11460*/  F2I.FTZ.U32.TRUNC.NTZ R5, R5 ;  /* 0x0000000500057305 */ /* 0x000e64000021f000 */
[----:B-1----:R-:W-:Y:S01]  /*11470*/  STG.E desc[UR36][R16.64], R5 ;  /* 0x0000000510007986 */ /* 0x002fe2000c101924 */
[----:B------:R-:W-:Y:S05]  /*11480*/  EXIT ;  /* 0x000000000000794d */ /* 0x000fea0003800000 */
.L_x_393:
        /* <DEDUP_REMOVED lines=9> */
[----:B------:R-:W-:Y:S01]  /*11520*/  STG.E.U8 desc[UR36][R16.64], R3 ;  /* 0x0000000310007986 */ /* 0x000fe2000c101124 */
[----:B------:R-:W-:Y:S05]  /*11530*/  EXIT ;  /* 0x000000000000794d */ /* 0x000fea0003800000 */
.L_x_406:
[----:B-1----:R-:W-:Y:S02]  /*11540*/  SHF.L.U32 R5, R5, 0x10, RZ ;  /* 0x0000001005057819 */ /* 0x002fe400000006ff */
[----:B------:R-:W-:-:S03]  /*11550*/  CS2R R6, SRZ ;  /* 0x0000000000067805 */ /* 0x000fc6000001ff00 */
[----:B------:R-:W-:-:S06]  /*11560*/  FMUL.FTZ R5, R5, 1 ;  /* 0x3f80000005057820 */ /* 0x000fcc0000410000 */
[----:B------:R-:W1:Y:S02]  /*11570*/  F2F.F64.F32 R4, R5 ;  /* 0x0000000500047310 */ /* 0x000e640000201800 */
[----:B-1----:R-:W-:Y:S01]  /*11580*/  STG.E.128 desc[UR36][R16.64], R4 ;  /* 0x0000000410007986 */ /* 0x002fe2000c101d24 */
[----:B------:R-:W-:Y:S05]  /*11590*/  EXIT ;  /* 0x000000000000794d */ /* 0x000fea0003800000 */
.L_x_405:
[----:B------:R-:W-:-:S09]  /*115a0*/  UISETP.NE.AND UP0, UPT, UR4, 0xf, UPT ;  /* 0x0000000f0400788c */ /* 0x000fd2000bf05270 */
[----:B------:R-:W-:Y:S05]  /*115b0*/  BRA.U !UP0, `(.L_x_407) ;  /* 0x0000000108e87547 */ /* 0x000fea000b800000 */
[----:B------:R-:W-:-:S09]  /*115c0*/  UISETP.NE.AND UP0, UPT, UR4, 0x17, UPT ;  /* 0x000000170400788c */ /* 0x000fd2000bf05270 */
[----:B------:R-:W-:Y:S05]  /*115d0*/  BRA.U !UP0, `(.L_x_408) ;  /* 0x0000000108907547 */ /* 0x000fea000b800000 */
[----:B------:R-:W-:-:S09]  /*115e0*/  UISETP.NE.AND UP0, UPT, UR4, 0x18, UPT ;  /* 0x000000180400788c */ /* 0x000fd2000bf05270 */
[----:B------:R-:W-:Y:S05]  /*115f0*/  BRA.U !UP0, `(.L_x_409) ;  /* 0x0000000108447547 */ /* 0x000fea000b800000 */
.L_x_386:
        /* <DEDUP_REMOVED lines=16> */
.L_x_410:
[----:B------:R-:W-:Y:S05]  /*11700*/  EXIT ;  /* 0x000000000000794d */ /* 0x000fea0003800000 */
.L_x_409:
        /* <DEDUP_REMOVED lines=13> */
.L_x_412:
[----:B------:R-:W-:Y:S05]  /*117e0*/  BSYNC.RECONVERGENT B0 ;  /* 0x0000000000007941 */ /* 0x000fea0003800200 */
.L_x_411:
[----:B------:R-:W-:-:S05]  /*117f0*/  LOP3.LUT R3, R0, 0x80, R3, 0xf8, !PT ;  /* 0x0000008000037812 */ /* 0x000fca00078ef803 */
[----:B------:R-:W-:Y:S01]  /*11800*/  STG.E.U8 desc[UR36][R16.64], R3 ;  /* 0x0000000310007986 */ /* 0x000fe2000c101124 */
[----:B------:R-:W-:Y:S05]  /*11810*/  EXIT ;  /* 0x000000000000794d */ /* 0x000fea0003800000 */
.L_x_408:
        /* <DEDUP_REMOVED lines=12> */
.L_x_414:
[----:B0-----:R-:W-:Y:S01]  /*118e0*/  IMAD.MOV.U32 R0, RZ, RZ, 0x7f ;  /* 0x0000007fff007424 */ /* 0x001fe200078e00ff */
[----:B------:R-:W-:-:S04]  /*118f0*/  ISETP.GT.U32.AND P0, PT, R2, 0x7f800000, PT ;  /* 0x7f8000000200780c */ /* 0x000fc80003f04070 */
[----:B------:R-:W-:-:S09]  /*11900*/  SEL R0, R0, 0x7c, P0 ;  /* 0x0000007c00007807 */ /* 0x000fd20000000000 */
.L_x_415:
[----:B------:R-:W-:Y:S05]  /*11910*/  BSYNC.RECONVERGENT B0 ;  /* 0x0000000000007941 */ /* 0x000fea0003800200 */
.L_x_413:
[----:B------:R-:W-:-:S04]  /*11920*/  SHF.R.U32.HI R3, RZ, 0x18, R3 ;  /* 0x00000018ff037819 */ /* 0x000fc80000011603 */
[----:B------:R-:W-:-:S05]  /*11930*/  LOP3.LUT R3, R0, 0x80, R3, 0xf8, !PT ;  /* 0x0000008000037812 */ /* 0x000fca00078ef803 */
[----:B------:R-:W-:Y:S01]  /*11940*/  STG.E.U8 desc[UR36][R16.64], R3 ;  /* 0x0000000310007986 */ /* 0x000fe2000c101124 */
[----:B------:R-:W-:Y:S05]  /*11950*/  EXIT ;  /* 0x000000000000794d */ /* 0x000fea0003800000 */
.L_x_407:
[----:B-1----:R-:W-:Y:S01]  /*11960*/  STG.E.U16 desc[UR36][R16.64], R5 ;  /* 0x0000000510007986 */ /* 0x002fe2000c101524 */
[----:B------:R-:W-:Y:S05]  /*11970*/  EXIT ;  /* 0x000000000000794d */ /* 0x000fea0003800000 */
.L_x_416:
[----:B------:R-:W-:-:S00]  /*11980*/  BRA `(.L_x_416) ;  /* 0xfffffffc00fc7947 */ /* 0x000fc0000383ffff */
[----:B------:R-:W-:-:S00]  /*11990*/  NOP ;  /* 0x0000000000007918 */ /* 0x000fc00000000000 */
        /* <DEDUP_REMOVED lines=14> */
.L_x_11382:


//--------------------- .text._ZN2at6native27unrolled_elementwise_kernelIZZZNS0_61_GLOBAL__N__132982cb_23_ActivationSiluKernel_cu_9e10b42f_311320silu_backward_kernelERNS_18TensorIteratorBaseEENKUlvE_clEvENKUlvE2_clEvEUlN3c108BFloat16ES8_E_St5arrayIPcLm3EELi4E23TrivialOffsetCalculatorILi2EjESD_ILi1EjENS0_6memory12LoadWithCastILi2EEENSG_13StoreWithCastILi1EEEEEviT_T0_T2_T3_T4_T5_ --------------------------
	.section	.text._ZN2at6native27unrolled_elementwise_kernelIZZZNS0_61_GLOBAL__N__132982cb_23_ActivationSiluKernel_cu_9e10b42f_311320silu_backward_kernelERNS_18TensorIteratorBaseEENKUlvE_clEvENKUlvE2_clEvEUlN3c108BFloat16ES8_E_St5arrayIPcLm3EELi4E23TrivialOffsetCalculatorILi2EjESD_ILi1EjENS0_6memory12LoadWithCastILi2EEENSG_13StoreWithCastILi1EEEEEviT_T0_T2_T3_T4_T5_,"ax",@progbits
	.align	128
        .global         _ZN2at6native27unrolled_elementwise_kernelIZZZNS0_61_GLOBAL__N__132982cb_23_ActivationSiluKernel_cu_9e10b42f_311320silu_backward_kernelERNS_18TensorIteratorBaseEENKUlvE_clEvENKUlvE2_clEvEUlN3c108BFloat16ES8_E_St5arrayIPcLm3EELi4E23TrivialOffsetCalculatorILi2EjESD_ILi1EjENS0_6memory12LoadWithCastILi2EEENSG_13StoreWithCastILi1EEEEEviT_T0_T2_T3_T4_T5_
        .type           _ZN2at6native27unrolled_elementwise_kernelIZZZNS0_61_GLOBAL__N__132982cb_23_ActivationSiluKernel_cu_9e10b42f_311320silu_backward_kernelERNS_18TensorIteratorBaseEENKUlvE_clEvENKUlvE2_clEvEUlN3c108BFloat16ES8_E_St5arrayIPcLm3EELi4E23TrivialOffsetCalculatorILi2EjESD_ILi1EjENS0_6memory12LoadWithCastILi2EEENSG_13StoreWithCastILi1EEEEEviT_T0_T2_T3_T4_T5_,@function
        .size           _ZN2at6native27unrolled_elementwise_kernelIZZZNS0_61_GLOBAL__N__132982cb_23_ActivationSiluKernel_cu_9e10b42f_311320silu_backward_kernelERNS_18TensorIteratorBaseEENKUlvE_clEvENKUlvE2_clEvEUlN3c108BFloat16ES8_E_St5arrayIPcLm3EELi4E23TrivialOffsetCalculatorILi2EjESD_ILi1EjENS0_6memory12LoadWithCastILi2EEENSG_13StoreWithCastILi1EEEEEviT_T0_T2_T3_T4_T5_,(.L_x_11383 - _ZN2at6native27unrolled_elementwise_kernelIZZZNS0_61_GLOBAL__N__132982cb_23_ActivationSiluKernel_cu_9e10b42f_311320silu_backward_kernelERNS_18TensorIteratorBaseEENKUlvE_clEvENKUlvE2_clEvEUlN3c108BFloat16ES8_E_St5arrayIPcLm3EELi4E23TrivialOffsetCalculatorILi2EjESD_ILi1EjENS0_6memory12LoadWithCastILi2EEENSG_13StoreWithCastILi1EEEEEviT_T0_T2_T3_T4_T5_)
        .other          _ZN2at6native27unrolled_elementwise_kernelIZZZNS0_61_GLOBAL__N__132982cb_23_ActivationSiluKernel_cu_9e10b42f_311320silu_backward_kernelERNS_18TensorIteratorBaseEENKUlvE_clEvENKUlvE2_clEvEUlN3c108BFloat16ES8_E_St5arrayIPcLm3EELi4E23TrivialOffsetCalculatorILi2EjESD_ILi1EjENS0_6memory12LoadWithCastILi2EEENSG_13StoreWithCastILi1EEEEEviT_T0_T2_T3_T4_T5_,@"STO_CUDA_ENTRY STV_DEFAULT"
_ZN2at6native27unrolled_elementwise_kernelIZZZNS0_61_GLOBAL__N__132982cb_23_ActivationSiluKernel_cu_9e10b42f_311320silu_backward_kernelERNS_18TensorIteratorBaseEENKUlvE_clEvENKUlvE2_clEvEUlN3c108BFloat16ES8_E_St5arrayIPcLm3EELi4E23TrivialOffsetCalculatorILi2EjESD_ILi1EjENS0_6memory12LoadWithCastILi2EEENSG_13StoreWithCastILi1EEEEEviT_T0_T2_T3_T4_T5_:
.text._ZN2at6native27unrolled_elementwise_kernelIZZZNS0_61_GLOBAL__N__132982cb_23_ActivationSiluKernel_cu_9e10b42f_311320silu_backward_kernelERNS_18TensorIteratorBaseEENKUlvE_clEvENKUlvE2_clEvEUlN3c108BFloat16ES8_E_St5arrayIPcLm3EELi4E23TrivialOffsetCalculatorILi2EjESD_ILi1EjENS0_6memory12LoadWithCastILi2EEENSG_13StoreWithCastILi1EEEEEviT_T0_T2_T3_T4_T5_:
[----:B------:R-:W0:Y:S01]  /*0000*/  LDC R1, c[0x0][0x37c] ;  /* 0x0000df00ff017b82 */ /* 0x000e220000000800 */
[----:B------:R-:W1:Y:S07]  /*0010*/  S2R R2, SR_CTAID.X ;  /* 0x0000000000027919 */ /* 0x000e6e0000002500 */
[----:B------:R-:W1:Y:S01]  /*0020*/  LDC R3, c[0x0][0x380] ;  /* 0x0000e000ff037b82 */ /* 0x000e620000000800 */
[----:B------:R-:W2:Y:S01]  /*0030*/  LDCU.64 UR36, c[0x0][0x358] ;  /* 0x00006b00ff2477ac */ /* 0x000ea20008000a00 */
[----:B------:R-:W-:Y:S01]  /*0040*/  BSSY.RECONVERGENT B6, `(.L_x_417) ;  /* 0x0000222000067945 */ /* 0x000fe20003800200 */
[----:B------:R-:W3:Y:S01]  /*0050*/  S2R R17, SR_TID.X ;  /* 0x0000000000117919 */ /* 0x000ee20000002100 */
[----:B------:R-:W-:Y:S01]  /*0060*/  PRMT R28, RZ, 0x7610, R28 ;  /* 0x00007610ff1c7816 */ /* 0x000fe2000000001c */
[----:B------:R-:W4:Y:S01]  /*0070*/  LDCU.U8 UR38, c[0x0][0x3a4] ;  /* 0x00007480ff2677ac */ /* 0x000f220008000000 */
[----:B------:R-:W-:Y:S01]  /*0080*/  PRMT R22, RZ, 0x7610, R22 ;  /* 0x00007610ff167816 */ /* 0x000fe20000000016 */
[----:B------:R-:W0:Y:S01]  /*0090*/  LDCU.U8 UR39, c[0x0][0x3a5] ;  /* 0x000074a0ff2777ac */ /* 0x000e220008000000 */
[----:B-1----:R-:W-:-:S02]  /*00a0*/  IMAD R16, R2, -0x200, R3 ;  /* 0xfffffe0002107824 */ /* 0x002fc400078e0203 */
[----:B---3--:R-:W-:-:S03]  /*00b0*/  IMAD.MOV.U32 R25, RZ, RZ, R17 ;  /* 0x000000ffff197224 */ /* 0x008fc600078e0011 */
[----:B------:R-:W-:-:S13]  /*00c0*/  ISETP.GE.AND P0, PT, R17, R16, PT ;  /* 0x000000101100720c */ /* 0x000fda0003f06270 */
[----:B0-2-4-:R-:W-:Y:S05]  /*00d0*/  @P0 BRA `(.L_x_418) ;  /* 0x0000002000600947 */ /* 0x015fea0003800000 */
[----:B------:R-:W0:Y:S01]  /*00e0*/  LDC.64 R4, c[0x0][0x390] ;  /* 0x0000e400ff047b82 */ /* 0x000e220000000a00 */
[----:B------:R-:W1:Y:S01]  /*00f0*/  LDCU UR5, c[0x0][0x3a8] ;  /* 0x00007500ff0577ac */ /* 0x000e620008000800 */
[----:B------:R-:W-:Y:S01]  /*0100*/  IMAD R17, R2, 0x200, R25 ;  /* 0x0000020002117824 */ /* 0x000fe200078e0219 */
[----:B------:R-:W-:-:S04]  /*0110*/  UPRMT UR4, UR38, 0x9910, URZ ;  /* 0x0000991026047896 */ /* 0x000fc800080000ff */
[----:B------:R-:W-:Y:S01]  /*0120*/  UISETP.GT.AND UP0, UPT, UR4, 0x9, UPT ;  /* 0x000000090400788c */ /* 0x000fe2000bf04270 */
[----:B-1----:R-:W-:-:S05]  /*0130*/  IMAD R3, R17, UR5, RZ ;  /* 0x0000000511037c24 */ /* 0x002fca000f8e02ff */
[----:B0-----:R-:W-:-:S05]  /*0140*/  IADD3 R4, P0, PT, R3, R4, RZ ;  /* 0x0000000403047210 */ /* 0x001fca0007f1e0ff */
[----:B------:R-:W-:Y:S01]  /*0150*/  IMAD.X R5, RZ, RZ, R5, P0 ;  /* 0x000000ffff057224 */ /* 0x000fe200000e0605 */
        /* <DEDUP_REMOVED lines=14> */
.L_x_422:
[----:B------:R-:W2:Y:S02]  /*0240*/  LDG.E.U8 R4, desc[UR36][R4.64] ;  /* 0x0000002404047981 */ /* 0x000ea4000c1e1100 */
[----:B--2---:R-:W-:-:S04]  /*0250*/  I2FP.F32.U32 R0, R4 ;  /* 0x0000000400007245 */ /* 0x004fc80000201000 */
[----:B------:R-:W-:-:S04]  /*0260*/  F2FP.BF16.F32.PACK_AB R0, RZ, R0 ;  /* 0x00000000ff00723e */ /* 0x000fc800000010ff */
[----:B------:R-:W-:Y:S01]  /*0270*/  PRMT R28, R0, 0x7610, R28 ;  /* 0x00007610001c7816 */ /* 0x000fe2000000001c */
[----:B------:R-:W-:Y:S06]  /*0280*/  BRA `(.L_x_424) ;  /* 0x0000000c00c47947 */ /* 0x000fec0003800000 */
.L_x_421:
        /* <DEDUP_REMOVED lines=11> */
.L_x_426:
[----:B------:R-:W2:Y:S02]  /*0340*/  LDG.E R4, desc[UR36][R4.64] ;  /* 0x0000002404047981 */ /* 0x000ea4000c1e1900 */
[----:B--2---:R-:W-:-:S04]  /*0350*/  I2FP.F32.S32 R0, R4 ;  /* 0x0000000400007245 */ /* 0x004fc80000201400 */
[----:B------:R-:W-:-:S04]  /*0360*/  F2FP.BF16.F32.PACK_AB R0, RZ, R0 ;  /* 0x00000000ff00723e */ /* 0x000fc800000010ff */
[----:B------:R-:W-:Y:S01]  /*0370*/  PRMT R28, R0, 0x7610, R28 ;  /* 0x00007610001c7816 */ /* 0x000fe2000000001c */
[----:B------:R-:W-:Y:S06]  /*0380*/  BRA `(.L_x_424) ;  /* 0x0000000c00847947 */ /* 0x000fec0003800000 */
.L_x_425:
[----:B------:R-:W2:Y:S02]  /*0390*/  LDG.E.U16 R4, desc[UR36][R4.64] ;  /* 0x0000002404047981 */ /* 0x000ea4000c1e1500 */
[----:B--2---:R-:W0:Y:S02]  /*03a0*/  I2F.S16 R0, R4 ;  /* 0x0000000400007306 */ /* 0x004e240000101400 */
[----:B0-----:R-:W-:-:S04]  /*03b0*/  F2FP.BF16.F32.PACK_AB R0, RZ, R0 ;  /* 0x00000000ff00723e */ /* 0x001fc800000010ff */
[----:B------:R-:W-:Y:S01]  /*03c0*/  PRMT R28, R0, 0x7610, R28 ;  /* 0x00007610001c7816 */ /* 0x000fe2000000001c */
[----:B------:R-:W-:Y:S06]  /*03d0*/  BRA `(.L_x_424) ;  /* 0x0000000c00707947 */ /* 0x000fec0003800000 */
.L_x_420:
        /* <DEDUP_REMOVED lines=9> */
.L_x_428:
[----:B------:R-:W2:Y:S02]  /*0470*/  LDG.E.U16 R0, desc[UR36][R4.64] ;  /* 0x0000002404007981 */ /* 0x000ea4000c1e1500 */
[----:B--2---:R-:W-:-:S05]  /*0480*/  HADD2.F32 R0, -RZ, R0.H0_H0 ;  /* 0x20000000ff007230 */ /* 0x004fca0000004100 */
[----:B------:R-:W-:-:S04]  /*0490*/  F2FP.BF16.F32.PACK_AB R0, RZ, R0 ;  /* 0x00000000ff00723e */ /* 0x000fc800000010ff */
[----:B------:R-:W-:Y:S01]  /*04a0*/  PRMT R28, R0, 0x7610, R28 ;  /* 0x00007610001c7816 */ /* 0x000fe2000000001c */
[----:B------:R-:W-:Y:S06]  /*04b0*/  BRA `(.L_x_424) ;  /* 0x0000000c00387947 */ /* 0x000fec0003800000 */
.L_x_427:
        /* <DEDUP_REMOVED lines=9> */
.L_x_430:
[----:B------:R-:W2:Y:S02]  /*0550*/  LDG.E.U16 R4, desc[UR36][R4.64] ;  /* 0x0000002404047981 */ /* 0x000ea4000c1e1500 */
[----:B--2---:R-:W-:-:S05]  /*0560*/  HADD2.F32 R0, -RZ, R4.H0_H0 ;  /* 0x20000004ff007230 */ /* 0x004fca0000004100 */
[----:B------:R-:W-:-:S04]  /*0570*/  F2FP.BF16.F32.PACK_AB R0, RZ, R0 ;  /* 0x00000000ff00723e */ /* 0x000fc800000010ff */
[----:B------:R-:W-:Y:S01]  /*0580*/  PRMT R28, R0, 0x7610, R28 ;  /* 0x00007610001c7816 */ /* 0x000fe2000000001c */
[----:B------:R-:W-:Y:S06]  /*0590*/  BRA `(.L_x_424) ;  /* 0x0000000c00007947 */ /* 0x000fec0003800000 */
.L_x_429:
        /* <DEDUP_REMOVED lines=9> */
.L_x_419:
        /* <DEDUP_REMOVED lines=14> */
.L_x_433:
        /* <DEDUP_REMOVED lines=9> */
.L_x_432:
        /* <DEDUP_REMOVED lines=27> */
.L_x_435:
[----:B------:R-:W2:Y:S02]  /*0950*/  LDG.E.U8 R4, desc[UR36][R4.64] ;  /* 0x0000002404047981 */ /* 0x000ea4000c1e1100 */
[C---:B--2---:R-:W-:Y:S02]  /*0960*/  IMAD.SHL.U32 R3, R4.reuse, 0x2000000, RZ ;  /* 0x0200000004037824 */ /* 0x044fe400078e00ff */
[----:B------:R-:W-:-:S03]  /*0970*/  IMAD.SHL.U32 R6, R4, 0x100, RZ ;  /* 0x0000010004067824 */ /* 0x000fc600078e00ff */
[----:B------:R-:W-:-:S13]  /*0980*/  ISETP.GT.U32.AND P0, PT, R3, 0x7ffffff, PT ;  /* 0x07ffffff0300780c */ /* 0x000fda0003f04070 */
[----:B------:R-:W-:Y:S02]  /*0990*/  @!P0 LOP3.LUT R0, R6, 0x7f00, RZ, 0xc0, !PT ;  /* 0x00007f0006008812 */ /* 0x000fe400078ec0ff */
[----:B------:R-:W-:Y:S02]  /*09a0*/  @P0 LEA.HI R3, R3, 0x70000000, RZ, 0x1c ;  /* 0x7000000003030811 */ /* 0x000fe400078fe0ff */
[----:B------:R-:W-:Y:S02]  /*09b0*/  @!P0 LOP3.LUT R0, R0, 0x3f000000, RZ, 0xfc, !PT ;  /* 0x3f00000000008812 */ /* 0x000fe400078efcff */
[----:B------:R-:W-:-:S03]  /*09c0*/  PRMT R6, R6, 0x9910, RZ ;  /* 0x0000991006067816 */ /* 0x000fc600000000ff */
[----:B------:R-:W-:Y:S01]  /*09d0*/  @!P0 FADD.FTZ R0, R0, -0.5 ;  /* 0xbf00000000008421 */ /* 0x000fe20000010000 */
[----:B------:R-:W-:Y:S01]  /*09e0*/  @P0 FMUL.FTZ R0, R3, 1.9259299443872358531e-34 ;  /* 0x0780000003000820 */ /* 0x000fe20000410000 */
[----:B------:R-:W-:-:S05]  /*09f0*/  IMAD.MOV.U32 R3, RZ, RZ, R6 ;  /* 0x000000ffff037224 */ /* 0x000fca00078e0006 */
[----:B------:R-:W-:-:S04]  /*0a00*/  LOP3.LUT R0, R0, 0x80000000, R3, 0xf8, !PT ;  /* 0x8000000000007812 */ /* 0x000fc800078ef803 */
[----:B------:R-:W-:-:S04]  /*0a10*/  F2FP.BF16.F32.PACK_AB R0, RZ, R0 ;  /* 0x00000000ff00723e */ /* 0x000fc800000010ff */
[----:B------:R-:W-:Y:S01]  /*0a20*/  PRMT R28, R0, 0x7610, R28 ;  /* 0x00007610001c7816 */ /* 0x000fe2000000001c */
[----:B------:R-:W-:Y:S06]  /*0a30*/  BRA `(.L_x_424) ;  /* 0x0000000400d87947 */ /* 0x000fec0003800000 */
.L_x_434:
[----:B------:R0:W5:Y:S01]  /*0a40*/  LDG.E.U16 R28, desc[UR36][R4.64] ;  /* 0x00000024041c7981 */ /* 0x000162000c1e1500 */
[----:B------:R-:W-:Y:S05]  /*0a50*/  BRA `(.L_x_424) ;  /* 0x0000000400d07947 */ /* 0x000fea0003800000 */
.L_x_431:
        /* <DEDUP_REMOVED lines=13> */
.L_x_438:
        /* <DEDUP_REMOVED lines=21> */
.L_x_442:
[----:B------:R-:W-:Y:S05]  /*0c80*/  BSYNC.RECONVERGENT B1 ;  /* 0x0000000000017941 */ /* 0x000fea0003800200 */
.L_x_441:
[----:B------:R-:W-:Y:S01]  /*0c90*/  IMAD.SHL.U32 R0, R0, 0x100000, RZ ;  /* 0x0010000000007824 */ /* 0x000fe200078e00ff */
[----:B------:R-:W-:-:S04]  /*0ca0*/  LEA R3, R3, 0x3b800000, 0x17 ;  /* 0x3b80000003037811 */ /* 0x000fc800078eb8ff */
[----:B------:R-:W-:-:S07]  /*0cb0*/  LOP3.LUT R0, R3, R0, R7, 0xfe, !PT ;  /* 0x0000000003007212 */ /* 0x000fce00078efe07 */
.L_x_440:
[----:B------:R-:W-:Y:S05]  /*0cc0*/  BSYNC.RECONVERGENT B0 ;  /* 0x0000000000007941 */ /* 0x000fea0003800200 */
.L_x_439:
[----:B------:R-:W-:-:S04]  /*0cd0*/  F2FP.BF16.F32.PACK_AB R0, RZ, R0 ;  /* 0x00000000ff00723e */ /* 0x000fc800000010ff */
[----:B------:R-:W-:Y:S01]  /*0ce0*/  PRMT R28, R0, 0x7610, R28 ;  /* 0x00007610001c7816 */ /* 0x000fe2000000001c */
[----:B------:R-:W-:Y:S06]  /*0cf0*/  BRA `(.L_x_424) ;  /* 0x0000000400287947 */ /* 0x000fec0003800000 */
.L_x_437:
        /* <DEDUP_REMOVED lines=21> */
.L_x_446:
[----:B------:R-:W-:Y:S05]  /*0e50*/  BSYNC.RECONVERGENT B1 ;  /* 0x0000000000017941 */ /* 0x000fea0003800200 */
.L_x_445:
[----:B------:R-:W-:Y:S01]  /*0e60*/  IMAD.SHL.U32 R0, R0, 0x200000, RZ ;  /* 0x0020000000007824 */ /* 0x000fe200078e00ff */
[----:B------:R-:W-:-:S04]  /*0e70*/  LEA R3, R3, 0x37800000, 0x17 ;  /* 0x3780000003037811 */ /* 0x000fc800078eb8ff */
[----:B------:R-:W-:-:S07]  /*0e80*/  LOP3.LUT R0, R3, R0, R7, 0xfe, !PT ;  /* 0x0000000003007212 */ /* 0x000fce00078efe07 */
.L_x_444:
[----:B------:R-:W-:Y:S05]  /*0e90*/  BSYNC.RECONVERGENT B0 ;  /* 0x0000000000007941 */ /* 0x000fea0003800200 */
.L_x_443:
[----:B------:R-:W-:-:S04]  /*0ea0*/  F2FP.BF16.F32.PACK_AB R0, RZ, R0 ;  /* 0x00000000ff00723e */ /* 0x000fc800000010ff */
[----:B------:R-:W-:Y:S01]  /*0eb0*/  PRMT R28, R0, 0x7610, R28 ;  /* 0x00007610001c7816 */ /* 0x000fe2000000001c */
[----:B------:R-:W-:Y:S06]  /*0ec0*/  BRA `(.L_x_424) ;  /* 0x0000000000b47947 */ /* 0x000fec0003800000 */
.L_x_436:
[----:B------:R-:W-:-:S09]  /*0ed0*/  UISETP.NE.AND UP0, UPT, UR4, 0x1c, UPT ;  /* 0x0000001c0400788c */ /* 0x000fd2000bf05270 */
[----:B------:R-:W-:Y:S05]  /*0ee0*/  BRA.U !UP0, `(.L_x_447) ;  /* 0x00000001089c7547 */ /* 0x000fea000b800000 */
[----:B------:R-:W-:-:S09]  /*0ef0*/  UISETP.NE.AND UP0, UPT, UR4, 0x1d, UPT ;  /* 0x0000001d0400788c */ /* 0x000fd2000bf05270 */
[----:B------:R-:W-:Y:S05]  /*0f00*/  BRA.U !UP0, `(.L_x_448) ;  /* 0x0000000108807547 */ /* 0x000fea000b800000 */
[----:B------:R-:W-:-:S09]  /*0f10*/  UISETP.NE.AND UP0, UPT, UR4, 0x2c, UPT ;  /* 0x0000002c0400788c */ /* 0x000fd2000bf05270 */
[----:B------:R-:W-:Y:S05]  /*0f20*/  BRA.U !UP0, `(.L_x_449) ;  /* 0x0000000108487547 */ /* 0x000fea000b800000 */
.L_x_423:
        /* <DEDUP_REMOVED lines=11> */
[----:B------:R-:W-:Y:S02]  /*0fe0*/  IMAD.U32 R7, RZ, RZ, UR7 ;  /* 0x00000007ff077e24 */ /* 0x000fe4000f8e00ff */
[----:B---3--:R-:W-:Y:S02]  /*0ff0*/  IMAD.U32 R10, RZ, RZ, UR8 ;  /* 0x00000008ff0a7e24 */ /* 0x008fe4000f8e00ff */
[----:B------:R-:W-:-:S07]  /*1000*/  IMAD.U32 R11, RZ, RZ, UR9 ;  /* 0x00000009ff0b7e24 */ /* 0x000fce000f8e00ff */
[----:B------:R-:W-:-:S07]  /*1010*/  LEPC R20, `(.L_x_450) ;  /* 0x000000001014794e */ /* 0x000fce0000000000 */
[----:B--2---:R-:W-:Y:S05]  /*1020*/  CALL.ABS.NOINC R14 ;  /* 0x000000000e007343 */ /* 0x004fea0003c00000 */
.L_x_450:
[----:B------:R-:W-:Y:S01]  /*1030*/  PRMT R28, RZ, 0x7610, R28 ;  /* 0x00007610ff1c7816 */ /* 0x000fe2000000001c */
[----:B------:R-:W-:Y:S06]  /*1040*/  BRA `(.L_x_424) ;  /* 0x0000000000547947 */ /* 0x000fec0003800000 */
.L_x_449:
        /* <DEDUP_REMOVED lines=8> */
.L_x_452:
[----:B------:R-:W-:Y:S05]  /*10d0*/  BSYNC.RECONVERGENT B0 ;  /* 0x0000000000007941 */ /* 0x000fea0003800200 */
.L_x_451:
[----:B------:R-:W-:-:S04]  /*10e0*/  F2FP.BF16.F32.PACK_AB R0, RZ, R0 ;  /* 0x00000000ff00723e */ /* 0x000fc800000010ff */
[----:B------:R-:W-:Y:S01]  /*10f0*/  PRMT R28, R0, 0x7610, R28 ;  /* 0x00007610001c7816 */ /* 0x000fe2000000001c */
[----:B------:R-:W-:Y:S06]  /*1100*/  BRA `(.L_x_424) ;  /* 0x0000000000247947 */ /* 0x000fec0003800000 */
.L_x_448:
[----:B------:R-:W2:Y:S02]  /*1110*/  LDG.E.64 R4, desc[UR36][R4.64] ;  /* 0x0000002404047981 */ /* 0x000ea4000c1e1b00 */
[----:B--2---:R-:W0:Y:S02]  /*1120*/  I2F.U64 R0, R4 ;  /* 0x0000000400007312 */ /* 0x004e240000301000 */
[----:B0-----:R-:W-:-:S04]  /*1130*/  F2FP.BF16.F32.PACK_AB R0, RZ, R0 ;  /* 0x00000000ff00723e */ /* 0x001fc800000010ff */
[----:B------:R-:W-:Y:S01]  /*1140*/  PRMT R28, R0, 0x7610, R28 ;  /* 0x00007610001c7816 */ /* 0x000fe2000000001c */
[----:B------:R-:W-:Y:S06]  /*1150*/  BRA `(.L_x_424) ;  /* 0x0000000000107947 */ /* 0x000fec0003800000 */
.L_x_447:
[----:B------:R-:W2:Y:S02]  /*1160*/  LDG.E R4, desc[UR36][R4.64] ;  /* 0x0000002404047981 */ /* 0x000ea4000c1e1900 */
[----:B--2---:R-:W-:-:S04]  /*1170*/  I2FP.F32.U32 R0, R4 ;  /* 0x0000000400007245 */ /* 0x004fc80000201000 */
[----:B------:R-:W-:-:S04]  /*1180*/  F2FP.BF16.F32.PACK_AB R0, RZ, R0 ;  /* 0x00000000ff00723e */ /* 0x000fc800000010ff */
[----:B------:R-:W-:-:S07]  /*1190*/  PRMT R28, R0, 0x7610, R28 ;  /* 0x00007610001c7816 */ /* 0x000fce000000001c */
.L_x_424:
[----:B0-----:R-:W0:Y:S01]  /*11a0*/  LDC.64 R4, c[0x0][0x398] ;  /* 0x0000e600ff047b82 */ /* 0x001e220000000a00 */
[----:B------:R-:W1:Y:S01]  /*11b0*/  LDCU UR5, c[0x0][0x3ac] ;  /* 0x00007580ff0577ac */ /* 0x000e620008000800 */
        /* <DEDUP_REMOVED lines=19> */
.L_x_456:
[----:B------:R-:W2:Y:S02]  /*12f0*/  LDG.E.U8 R4, desc[UR36][R4.64] ;  /* 0x0000002404047981 */ /* 0x000ea4000c1e1100 */
[----:B--2---:R-:W-:-:S04]  /*1300*/  I2FP.F32.U32 R0, R4 ;  /* 0x0000000400007245 */ /* 0x004fc80000201000 */
[----:B------:R-:W-:-:S04]  /*1310*/  F2FP.BF16.F32.PACK_AB R0, RZ, R0 ;  /* 0x00000000ff00723e */ /* 0x000fc800000010ff */
[----:B------:R-:W-:Y:S01]  /*1320*/  PRMT R22, R0, 0x7610, R22 ;  /* 0x0000761000167816 */ /* 0x000fe20000000016 */
[----:B------:R-:W-:Y:S06]  /*1330*/  BRA `(.L_x_458) ;  /* 0x0000000c00c47947 */ /* 0x000fec0003800000 */
.L_x_455:
        /* <DEDUP_REMOVED lines=11> */
.L_x_460:
[----:B------:R-:W2:Y:S02]  /*13f0*/  LDG.E R4, desc[UR36][R4.64] ;  /* 0x0000002404047981 */ /* 0x000ea4000c1e1900 */
[----:B--2---:R-:W-:-:S04]  /*1400*/  I2FP.F32.S32 R0, R4 ;  /* 0x0000000400007245 */ /* 0x004fc80000201400 */
[----:B------:R-:W-:-:S04]  /*1410*/  F2FP.BF16.F32.PACK_AB R0, RZ, R0 ;  /* 0x00000000ff00723e */ /* 0x000fc800000010ff */
[----:B------:R-:W-:Y:S01]  /*1420*/  PRMT R22, R0, 0x7610, R22 ;  /* 0x0000761000167816 */ /* 0x000fe20000000016 */
[----:B------:R-:W-:Y:S06]  /*1430*/  BRA `(.L_x_458) ;  /* 0x0000000c00847947 */ /* 0x000fec0003800000 */
.L_x_459:
[----:B------:R-:W2:Y:S02]  /*1440*/  LDG.E.U16 R4, desc[UR36][R4.64] ;  /* 0x0000002404047981 */ /* 0x000ea4000c1e1500 */
[----:B--2---:R-:W0:Y:S02]  /*1450*/  I2F.S16 R0, R4 ;  /* 0x0000000400007306 */ /* 0x004e240000101400 */
[----:B0-----:R-:W-:-:S04]  /*1460*/  F2FP.BF16.F32.PACK_AB R0, RZ, R0 ;  /* 0x00000000ff00723e */ /* 0x001fc800000010ff */
[----:B------:R-:W-:Y:S01]  /*1470*/  PRMT R22, R0, 0x7610, R22 ;  /* 0x0000761000167816 */ /* 0x000fe20000000016 */
[----:B------:R-:W-:Y:S06]  /*1480*/  BRA `(.L_x_458) ;  /* 0x0000000c00707947 */ /* 0x000fec0003800000 */
.L_x_454:
        /* <DEDUP_REMOVED lines=9> */
.L_x_462:
[----:B------:R-:W2:Y:S02]  /*1520*/  LDG.E.U16 R0, desc[UR36][R4.64] ;  /* 0x0000002404007981 */ /* 0x000ea4000c1e1500 */
[----:B--2---:R-:W-:-:S05]  /*1530*/  HADD2.F32 R0, -RZ, R0.H0_H0 ;  /* 0x20000000ff007230 */ /* 0x004fca0000004100 */
[----:B------:R-:W-:-:S04]  /*1540*/  F2FP.BF16.F32.PACK_AB R0, RZ, R0 ;  /* 0x00000000ff00723e */ /* 0x000fc800000010ff */
[----:B------:R-:W-:Y:S01]  /*1550*/  PRMT R22, R0, 0x7610, R22 ;  /* 0x0000761000167816 */ /* 0x000fe20000000016 */
[----:B------:R-:W-:Y:S06]  /*1560*/  BRA `(.L_x_458) ;  /* 0x0000000c00387947 */ /* 0x000fec0003800000 */
.L_x_461:
        /* <DEDUP_REMOVED lines=9> */
.L_x_464:
[----:B------:R-:W2:Y:S02]  /*1600*/  LDG.E.U16 R4, desc[UR36][R4.64] ;  /* 0x0000002404047981 */ /* 0x000ea4000c1e1500 */
[----:B--2---:R-:W-:-:S05]  /*1610*/  HADD2.F32 R0, -RZ, R4.H0_H0 ;  /* 0x20000004ff007230 */ /* 0x004fca0000004100 */
[----:B------:R-:W-:-:S04]  /*1620*/  F2FP.BF16.F32.PACK_AB R0, RZ, R0 ;  /* 0x00000000ff00723e */ /* 0x000fc800000010ff */
[----:B------:R-:W-:Y:S01]  /*1630*/  PRMT R22, R0, 0x7610, R22 ;  /* 0x0000761000167816 */ /* 0x000fe20000000016 */
[----:B------:R-:W-:Y:S06]  /*1640*/  BRA `(.L_x_458) ;  /* 0x0000000c00007947 */ /* 0x000fec0003800000 */
.L_x_463:
        /* <DEDUP_REMOVED lines=9> */
.L_x_453:
        /* <DEDUP_REMOVED lines=14> */
.L_x_467:
        /* <DEDUP_REMOVED lines=9> */
.L_x_466:
        /* <DEDUP_REMOVED lines=27> */
.L_x_469:
        /* <DEDUP_REMOVED lines=15> */
.L_x_468:
[----:B------:R0:W5:Y:S01]  /*1af0*/  LDG.E.U16 R22, desc[UR36][R4.64] ;  /* 0x0000002404167981 */ /* 0x000162000c1e1500 */
[----:B------:R-:W-:Y:S05]  /*1b00*/  BRA `(.L_x_458) ;  /* 0x0000000400d07947 */ /* 0x000fea0003800000 */
.L_x_465:
        /* <DEDUP_REMOVED lines=13> */
.L_x_472:
        /* <DEDUP_REMOVED lines=21> */
.L_x_476:
[----:B------:R-:W-:Y:S05]  /*1d30*/  BSYNC.RECONVERGENT B1 ;  /* 0x0000000000017941 */ /* 0x000fea0003800200 */
.L_x_475:
[----:B------:R-:W-:Y:S01]  /*1d40*/  IMAD.SHL.U32 R0, R0, 0x100000, RZ ;  /* 0x0010000000007824 */ /* 0x000fe200078e00ff */
[----:B------:R-:W-:-:S04]  /*1d50*/  LEA R3, R3, 0x3b800000, 0x17 ;  /* 0x3b80000003037811 */ /* 0x000fc800078eb8ff */
[----:B------:R-:W-:-:S07]  /*1d60*/  LOP3.LUT R0, R3, R0, R7, 0xfe, !PT ;  /* 0x0000000003007212 */ /* 0x000fce00078efe07 */
.L_x_474:
[----:B------:R-:W-:Y:S05]  /*1d70*/  BSYNC.RECONVERGENT B0 ;  /* 0x0000000000007941 */ /* 0x000fea0003800200 */
.L_x_473:
[----:B------:R-:W-:-:S04]  /*1d80*/  F2FP.BF16.F32.PACK_AB R0, RZ, R0 ;  /* 0x00000000ff00723e */ /* 0x000fc800000010ff */
[----:B------:R-:W-:Y:S01]  /*1d90*/  PRMT R22, R0, 0x7610, R22 ;  /* 0x0000761000167816 */ /* 0x000fe20000000016 */
[----:B------:R-:W-:Y:S06]  /*1da0*/  BRA `(.L_x_458) ;  /* 0x0000000400287947 */ /* 0x000fec0003800000 */
.L_x_471:
        /* <DEDUP_REMOVED lines=21> */
.L_x_480:
[----:B------:R-:W-:Y:S05]  /*1f00*/  BSYNC.RECONVERGENT B1 ;  /* 0x0000000000017941 */ /* 0x000fea0003800200 */
.L_x_479:
[----:B------:R-:W-:Y:S01]  /*1f10*/  IMAD.SHL.U32 R0, R0, 0x200000, RZ ;  /* 0x0020000000007824 */ /* 0x000fe200078e00ff */
[----:B------:R-:W-:-:S04]  /*1f20*/  LEA R3, R3, 0x37800000, 0x17 ;  /* 0x3780000003037811 */ /* 0x000fc800078eb8ff */
[----:B------:R-:W-:-:S07]  /*1f30*/  LOP3.LUT R0, R3, R0, R7, 0xfe, !PT ;  /* 0x0000000003007212 */ /* 0x000fce00078efe07 */
.L_x_478:
[----:B------:R-:W-:Y:S05]  /*1f40*/  BSYNC.RECONVERGENT B0 ;  /* 0x0000000000007941 */ /* 0x000fea0003800200 */
.L_x_477:
[----:B------:R-:W-:-:S04]  /*1f50*/  F2FP.BF16.F32.PACK_AB R0, RZ, R0 ;  /* 0x00000000ff00723e */ /* 0x000fc800000010ff */
[----:B------:R-:W-:Y:S01]  /*1f60*/  PRMT R22, R0, 0x7610, R22 ;  /* 0x0000761000167816 */ /* 0x000fe20000000016 */
[----:B------:R-:W-:Y:S06]  /*1f70*/  BRA `(.L_x_458) ;  /* 0x0000000000b47947 */ /* 0x000fec0003800000 */
.L_x_470:
[----:B------:R-:W-:-:S09]  /*1f80*/  UISETP.NE.AND UP0, UPT, UR4, 0x1c, UPT ;  /* 0x0000001c0400788c */ /* 0x000fd2000bf05270 */
[----:B------:R-:W-:Y:S05]  /*1f90*/  BRA.U !UP0, `(.L_x_481) ;  /* 0x00000001089c7547 */ /* 0x000fea000b800000 */
[----:B------:R-:W-:-:S09]  /*1fa0*/  UISETP.NE.AND UP0, UPT, UR4, 0x1d, UPT ;  /* 0x0000001d0400788c */ /* 0x000fd2000bf05270 */
[----:B------:R-:W-:Y:S05]  /*1fb0*/  BRA.U !UP0, `(.L_x_482) ;  /* 0x0000000108807547 */ /* 0x000fea000b800000 */
[----:B------:R-:W-:-:S09]  /*1fc0*/  UISETP.NE.AND UP0, UPT, UR4, 0x2c, UPT ;  /* 0x0000002c0400788c */ /* 0x000fd2000bf05270 */
[----:B------:R-:W-:Y:S05]  /*1fd0*/  BRA.U !UP0, `(.L_x_483) ;  /* 0x0000000108487547 */ /* 0x000fea000b800000 */
.L_x_457:
        /* <DEDUP_REMOVED lines=15> */
[----:B--2--5:R-:W-:Y:S05]  /*20d0*/  CALL.ABS.NOINC R14 ;  /* 0x000000000e007343 */ /* 0x024fea0003c00000 */
.L_x_484:
[----:B------:R-:W-:Y:S01]  /*20e0*/  PRMT R22, RZ, 0x7610, R22 ;  /* 0x00007610ff167816 */ /* 0x000fe20000000016 */
[----:B------:R-:W-:Y:S06]  /*20f0*/  BRA `(.L_x_458) ;  /* 0x0000000000547947 */ /* 0x000fec0003800000 */
.L_x_483:
        /* <DEDUP_REMOVED lines=8> */
.L_x_486:
[----:B------:R-:W-:Y:S05]  /*2180*/  BSYNC.RECONVERGENT B0 ;  /* 0x0000000000007941 */ /* 0x000fea0003800200 */
.L_x_485:
[----:B------:R-:W-:-:S04]  /*2190*/  F2FP.BF16.F32.PACK_AB R0, RZ, R0 ;  /* 0x00000000ff00723e */ /* 0x000fc800000010ff */
[----:B------:R-:W-:Y:S01]  /*21a0*/  PRMT R22, R0, 0x7610, R22 ;  /* 0x0000761000167816 */ /* 0x000fe20000000016 */
[----:B------:R-:W-:Y:S06]  /*21b0*/  BRA `(.L_x_458) ;  /* 0x0000000000247947 */ /* 0x000fec0003800000 */
.L_x_482:
[----:B------:R-:W2:Y:S02]  /*21c0*/  LDG.E.64 R4, desc[UR36][R4.64] ;  /* 0x0000002404047981 */ /* 0x000ea4000c1e1b00 */
[----:B--2---:R-:W0:Y:S02]  /*21d0*/  I2F.U64 R0, R4 ;  /* 0x0000000400007312 */ /* 0x004e240000301000 */
[----:B0-----:R-:W-:-:S04]  /*21e0*/  F2FP.BF16.F32.PACK_AB R0, RZ, R0 ;  /* 0x00000000ff00723e */ /* 0x001fc800000010ff */
[----:B------:R-:W-:Y:S01]  /*21f0*/  PRMT R22, R0, 0x7610, R22 ;  /* 0x0000761000167816 */ /* 0x000fe20000000016 */
[----:B------:R-:W-:Y:S06]  /*2200*/  BRA `(.L_x_458) ;  /* 0x0000000000107947 */ /* 0x000fec0003800000 */
.L_x_481:
[----:B------:R-:W2:Y:S02]  /*2210*/  LDG.E R4, desc[UR36][R4.64] ;  /* 0x0000002404047981 */ /* 0x000ea4000c1e1900 */
[----:B--2---:R-:W-:-:S04]  /*2220*/  I2FP.F32.U32 R0, R4 ;  /* 0x0000000400007245 */ /* 0x004fc80000201000 */
[----:B------:R-:W-:-:S04]  /*2230*/  F2FP.BF16.F32.PACK_AB R0, RZ, R0 ;  /* 0x00000000ff00723e */ /* 0x000fc800000010ff */
[----:B------:R-:W-:-:S07]  /*2240*/  PRMT R22, R0, 0x7610, R22 ;  /* 0x0000761000167816 */ /* 0x000fce0000000016 */
.L_x_458:
[----:B------:R-:W-:-:S07]  /*2250*/  VIADD R17, R25, 0x80 ;  /* 0x0000008019117836 */ /* 0x000fce0000000000 */
.L_x_418:
[----:B------:R-:W-:Y:S05]  /*2260*/  BSYNC.RECONVERGENT B6 ;  /* 0x0000000000067941 */ /* 0x000fea0003800200 */
.L_x_417:
[----:B------:R-:W-:Y:S01]  /*2270*/  ISETP.GE.AND P0, PT, R17, R16, PT ;  /* 0x000000101100720c */ /* 0x000fe20003f06270 */
[----:B------:R-:W-:Y:S01]  /*2280*/  BSSY.RECONVERGENT B6, `(.L_x_487) ;  /* 0x000021c000067945 */ /* 0x000fe20003800200 */
[----:B------:R-:W-:Y:S02]  /*2290*/  PRMT R26, RZ, 0x7610, R26 ;  /* 0x00007610ff1a7816 */ /* 0x000fe4000000001a */
[----:B------:R-:W-:-:S09]  /*22a0*/  PRMT R27, RZ, 0x7610, R27 ;  /* 0x00007610ff1b7816 */ /* 0x000fd2000000001b */
[----:B------:R-:W-:Y:S05]  /*22b0*/  @P0 BRA `(.L_x_488) ;  /* 0x0000002000600947 */ /* 0x000fea0003800000 */
[----:B0-----:R-:W0:Y:S01]  /*22c0*/  LDC.64 R4, c[0x0][0x390] ;  /* 0x0000e400ff047b82 */ /* 0x001e220000000a00 */
        /* <DEDUP_REMOVED lines=21> */
.L_x_492:
[----:B------:R-:W2:Y:S02]  /*2420*/  LDG.E.U8 R4, desc[UR36][R4.64] ;  /* 0x0000002404047981 */ /* 0x000ea4000c1e1100 */
[----:B--2---:R-:W-:-:S04]  /*2430*/  I2FP.F32.U32 R0, R4 ;  /* 0x0000000400007245 */ /* 0x004fc80000201000 */
[----:B------:R-:W-:-:S04]  /*2440*/  F2FP.BF16.F32.PACK_AB R0, RZ, R0 ;  /* 0x00000000ff00723e */ /* 0x000fc800000010ff */
[----:B------:R-:W-:Y:S01]  /*2450*/  PRMT R26, R0, 0x7610, R26 ;  /* 0x00007610001a7816 */ /* 0x000fe2000000001a */
[----:B------:R-:W-:Y:S06]  /*2460*/  BRA `(.L_x_494) ;  /* 0x0000000c00c47947 */ /* 0x000fec0003800000 */
.L_x_491:
        /* <DEDUP_REMOVED lines=11> */
.L_x_496:
[----:B------:R-:W2:Y:S02]  /*2520*/  LDG.E R4, desc[UR36][R4.64] ;  /* 0x0000002404047981 */ /* 0x000ea4000c1e1900 */
[----:B--2---:R-:W-:-:S04]  /*2530*/  I2FP.F32.S32 R0, R4 ;  /* 0x0000000400007245 */ /* 0x004fc80000201400 */
[----:B------:R-:W-:-:S04]  /*2540*/  F2FP.BF16.F32.PACK_AB R0, RZ, R0 ;  /* 0x00000000ff00723e */ /* 0x000fc800000010ff */
[----:B------:R-:W-:Y:S01]  /*2550*/  PRMT R26, R0, 0x7610, R26 ;  /* 0x00007610001a7816 */ /* 0x000fe2000000001a */
[----:B------:R-:W-:Y:S06]  /*2560*/  BRA `(.L_x_494) ;  /* 0x0000000c00847947 */ /* 0x000fec0003800000 */
.L_x_495:
[----:B------:R-:W2:Y:S02]  /*2570*/  LDG.E.U16 R4, desc[UR36][R4.64] ;  /* 0x0000002404047981 */ /* 0x000ea4000c1e1500 */
[----:B--2---:R-:W0:Y:S02]  /*2580*/  I2F.S16 R0, R4 ;  /* 0x0000000400007306 */ /* 0x004e240000101400 */
[----:B0-----:R-:W-:-:S04]  /*2590*/  F2FP.BF16.F32.PACK_AB R0, RZ, R0 ;  /* 0x00000000ff00723e */ /* 0x001fc800000010ff */
[----:B------:R-:W-:Y:S01]  /*25a0*/  PRMT R26, R0, 0x7610, R26 ;  /* 0x00007610001a7816 */ /* 0x000fe2000000001a */
[----:B------:R-:W-:Y:S06]  /*25b0*/  BRA `(.L_x_494) ;  /* 0x0000000c00707947 */ /* 0x000fec0003800000 */
.L_x_490:
        /* <DEDUP_REMOVED lines=9> */
.L_x_498:
[----:B------:R-:W2:Y:S02]  /*2650*/  LDG.E.U16 R0, desc[UR36][R4.64] ;  /* 0x0000002404007981 */ /* 0x000ea4000c1e1500 */
[----:B--2---:R-:W-:-:S05]  /*2660*/  HADD2.F32 R0, -RZ, R0.H0_H0 ;  /* 0x20000000ff007230 */ /* 0x004fca0000004100 */
[----:B------:R-:W-:-:S04]  /*2670*/  F2FP.BF16.F32.PACK_AB R0, RZ, R0 ;  /* 0x00000000ff00723e */ /* 0x000fc800000010ff */
[----:B------:R-:W-:Y:S01]  /*2680*/  PRMT R26, R0, 0x7610, R26 ;  /* 0x00007610001a7816 */ /* 0x000fe2000000001a */
[----:B------:R-:W-:Y:S06]  /*2690*/  BRA `(.L_x_494) ;  /* 0x0000000c00387947 */ /* 0x000fec0003800000 */
.L_x_497:
        /* <DEDUP_REMOVED lines=9> */
.L_x_500:
[----:B------:R-:W2:Y:S02]  /*2730*/  LDG.E.U16 R4, desc[UR36][R4.64] ;  /* 0x0000002404047981 */ /* 0x000ea4000c1e1500 */
[----:B--2---:R-:W-:-:S05]  /*2740*/  HADD2.F32 R0, -RZ, R4.H0_H0 ;  /* 0x20000004ff007230 */ /* 0x004fca0000004100 */
[----:B------:R-:W-:-:S04]  /*2750*/  F2FP.BF16.F32.PACK_AB R0, RZ, R0 ;  /* 0x00000000ff00723e */ /* 0x000fc800000010ff */
[----:B------:R-:W-:Y:S01]  /*2760*/  PRMT R26, R0, 0x7610, R26 ;  /* 0x00007610001a7816 */ /* 0x000fe2000000001a */
[----:B------:R-:W-:Y:S06]  /*2770*/  BRA `(.L_x_494) ;  /* 0x0000000c00007947 */ /* 0x000fec0003800000 */
.L_x_499:
        /* <DEDUP_REMOVED lines=9> */
.L_x_489:
        /* <DEDUP_REMOVED lines=14> */
.L_x_503:
        /* <DEDUP_REMOVED lines=9> */
.L_x_502:
        /* <DEDUP_REMOVED lines=27> */
.L_x_505:
[----:B------:R-:W2:Y:S02]  /*2b30*/  LDG.E.U8 R4, desc[UR36][R4.64] ;  /* 0x0000002404047981 */ /* 0x000ea4000c1e1100 */
[C---:B--2---:R-:W-:Y:S02]  /*2b40*/  IMAD.SHL.U32 R0, R4.reuse, 0x2000000, RZ ;  /* 0x0200000004007824 */ /* 0x044fe400078e00ff */
[----:B------:R-:W-:-:S03]  /*2b50*/  IMAD.SHL.U32 R6, R4, 0x100, RZ ;  /* 0x0000010004067824 */ /* 0x000fc600078e00ff */
[----:B------:R-:W-:-:S13]  /*2b60*/  ISETP.GE.U32.AND P0, PT, R0, 0x8000000, PT ;  /* 0x080000000000780c */ /* 0x000fda0003f06070 */
[----:B------:R-:W-:Y:S02]  /*2b70*/  @!P0 LOP3.LUT R3, R6, 0x7f00, RZ, 0xc0, !PT ;  /* 0x00007f0006038812 */ /* 0x000fe400078ec0ff */
[----:B------:R-:W-:Y:S02]  /*2b80*/  @P0 LEA.HI R0, R0, 0x70000000, RZ, 0x1c ;  /* 0x7000000000000811 */ /* 0x000fe400078fe0ff */
[----:B------:R-:W-:Y:S02]  /*2b90*/  @!P0 LOP3.LUT R3, R3, 0x3f000000, RZ, 0xfc, !PT ;  /* 0x3f00000003038812 */ /* 0x000fe400078efcff */
[----:B------:R-:W-:Y:S01]  /*2ba0*/  PRMT R6, R6, 0x9910, RZ ;  /* 0x0000991006067816 */ /* 0x000fe200000000ff */
[----:B------:R-:W-:Y:S02]  /*2bb0*/  @P0 FMUL.FTZ R0, R0, 1.9259299443872358531e-34 ;  /* 0x0780000000000820 */ /* 0x000fe40000410000 */
[----:B------:R-:W-:Y:S02]  /*2bc0*/  @!P0 FADD.FTZ R0, R3, -0.5 ;  /* 0xbf00000003008421 */ /* 0x000fe40000010000 */
[----:B------:R-:W-:-:S05]  /*2bd0*/  IMAD.MOV.U32 R3, RZ, RZ, R6 ;  /* 0x000000ffff037224 */ /* 0x000fca00078e0006 */
[----:B------:R-:W-:-:S04]  /*2be0*/  LOP3.LUT R0, R0, 0x80000000, R3, 0xf8, !PT ;  /* 0x8000000000007812 */ /* 0x000fc800078ef803 */
[----:B------:R-:W-:-:S04]  /*2bf0*/  F2FP.BF16.F32.PACK_AB R0, RZ, R0 ;  /* 0x00000000ff00723e */ /* 0x000fc800000010ff */
[----:B------:R-:W-:Y:S01]  /*2c00*/  PRMT R26, R0, 0x7610, R26 ;  /* 0x00007610001a7816 */ /* 0x000fe2000000001a */
[----:B------:R-:W-:Y:S06]  /*2c10*/  BRA `(.L_x_494) ;  /* 0x0000000400d87947 */ /* 0x000fec0003800000 */
.L_x_504:
[----:B------:R0:W5:Y:S01]  /*2c20*/  LDG.E.U16 R26, desc[UR36][R4.64] ;  /* 0x00000024041a7981 */ /* 0x000162000c1e1500 */
[----:B------:R-:W-:Y:S05]  /*2c30*/  BRA `(.L_x_494) ;  /* 0x0000000400d07947 */ /* 0x000fea0003800000 */
.L_x_501:
        /* <DEDUP_REMOVED lines=13> */
.L_x_508:
        /* <DEDUP_REMOVED lines=21> */
.L_x_512:
[----:B------:R-:W-:Y:S05]  /*2e60*/  BSYNC.RECONVERGENT B1 ;  /* 0x0000000000017941 */ /* 0x000fea0003800200 */
.L_x_511:
[----:B------:R-:W-:Y:S01]  /*2e70*/  IMAD.SHL.U32 R0, R0, 0x100000, RZ ;  /* 0x0010000000007824 */ /* 0x000fe200078e00ff */
[----:B------:R-:W-:-:S04]  /*2e80*/  LEA R3, R3, 0x3b800000, 0x17 ;  /* 0x3b80000003037811 */ /* 0x000fc800078eb8ff */
[----:B------:R-:W-:-:S07]  /*2e90*/  LOP3.LUT R0, R3, R0, R7, 0xfe, !PT ;  /* 0x0000000003007212 */ /* 0x000fce00078efe07 */
.L_x_510:
[----:B------:R-:W-:Y:S05]  /*2ea0*/  BSYNC.RECONVERGENT B0 ;  /* 0x0000000000007941 */ /* 0x000fea0003800200 */
.L_x_509:
[----:B------:R-:W-:-:S04]  /*2eb0*/  F2FP.BF16.F32.PACK_AB R0, RZ, R0 ;  /* 0x00000000ff00723e */ /* 0x000fc800000010ff */
[----:B------:R-:W-:Y:S01]  /*2ec0*/  PRMT R26, R0, 0x7610, R26 ;  /* 0x00007610001a7816 */ /* 0x000fe2000000001a */
[----:B------:R-:W-:Y:S06]  /*2ed0*/  BRA `(.L_x_494) ;  /* 0x0000000400287947 */ /* 0x000fec0003800000 */
.L_x_507:
        /* <DEDUP_REMOVED lines=21> */
.L_x_516:
[----:B------:R-:W-:Y:S05]  /*3030*/  BSYNC.RECONVERGENT B1 ;  /* 0x0000000000017941 */ /* 0x000fea0003800200 */
.L_x_515:
[----:B------:R-:W-:Y:S01]  /*3040*/  IMAD.SHL.U32 R0, R0, 0x200000, RZ ;  /* 0x0020000000007824 */ /* 0x000fe200078e00ff */
[----:B------:R-:W-:-:S04]  /*3050*/  LEA R3, R3, 0x37800000, 0x17 ;  /* 0x3780000003037811 */ /* 0x000fc800078eb8ff */
[----:B------:R-:W-:-:S07]  /*3060*/  LOP3.LUT R0, R3, R0, R7, 0xfe, !PT ;  /* 0x0000000003007212 */ /* 0x000fce00078efe07 */
.L_x_514:
[----:B------:R-:W-:Y:S05]  /*3070*/  BSYNC.RECONVERGENT B0 ;  /* 0x0000000000007941 */ /* 0x000fea0003800200 */
.L_x_513:
[----:B------:R-:W-:-:S04]  /*3080*/  F2FP.BF16.F32.PACK_AB R0, RZ, R0 ;  /* 0x00000000ff00723e */ /* 0x000fc800000010ff */
[----:B------:R-:W-:Y:S01]  /*3090*/  PRMT R26, R0, 0x7610, R26 ;  /* 0x00007610001a7816 */ /* 0x000fe2000000001a */
[----:B------:R-:W-:Y:S06]  /*30a0*/  BRA `(.L_x_494) ;  /* 0x0000000000b47947 */ /* 0x000fec0003800000 */
.L_x_506:
        /* <DEDUP_REMOVED lines=14> */
.L_x_520:
[----:B------:R-:W-:Y:S05]  /*3190*/  BSYNC.RECONVERGENT B0 ;  /* 0x0000000000007941 */ /* 0x000fea0003800200 */
.L_x_519:
[----:B------:R-:W-:-:S04]  /*31a0*/  F2FP.BF16.F32.PACK_AB R0, RZ, R0 ;  /* 0x00000000ff00723e */ /* 0x000fc800000010ff */
[----:B------:R-:W-:Y:S01]  /*31b0*/  PRMT R26, R0, 0x7610, R26 ;  /* 0x00007610001a7816 */ /* 0x000fe2000000001a */
[----:B------:R-:W-:Y:S06]  /*31c0*/  BRA `(.L_x_494) ;  /* 0x00000000006c7947 */ /* 0x000fec0003800000 */
.L_x_493:
        /* <DEDUP_REMOVED lines=16> */
.L_x_521:
[----:B------:R-:W-:Y:S01]  /*32d0*/  PRMT R26, RZ, 0x7610, R26 ;  /* 0x00007610ff1a7816 */ /* 0x000fe2000000001a */
[----:B------:R-:W-:Y:S06]  /*32e0*/  BRA `(.L_x_494) ;  /* 0x0000000000247947 */ /* 0x000fec0003800000 */
.L_x_518:
[----:B------:R-:W2:Y:S02]  /*32f0*/  LDG.E.64 R4, desc[UR36][R4.64] ;  /* 0x0000002404047981 */ /* 0x000ea4000c1e1b00 */
[----:B--2---:R-:W0:Y:S02]  /*3300*/  I2F.U64 R0, R4 ;  /* 0x0000000400007312 */ /* 0x004e240000301000 */
[----:B0-----:R-:W-:-:S04]  /*3310*/  F2FP.BF16.F32.PACK_AB R0, RZ, R0 ;  /* 0x00000000ff00723e */ /* 0x001fc800000010ff */
[----:B------:R-:W-:Y:S01]  /*3320*/  PRMT R26, R0, 0x7610, R26 ;  /* 0x00007610001a7816 */ /* 0x000fe2000000001a */
[----:B------:R-:W-:Y:S06]  /*3330*/  BRA `(.L_x_494) ;  /* 0x0000000000107947 */ /* 0x000fec0003800000 */
.L_x_517:
[----:B------:R-:W2:Y:S02]  /*3340*/  LDG.E R4, desc[UR36][R4.64] ;  /* 0x0000002404047981 */ /* 0x000ea4000c1e1900 */
[----:B--2---:R-:W-:-:S04]  /*3350*/  I2FP.F32.U32 R0, R4 ;  /* 0x0000000400007245 */ /* 0x004fc80000201000 */
[----:B------:R-:W-:-:S04]  /*3360*/  F2FP.BF16.F32.PACK_AB R0, RZ, R0 ;  /* 0x00000000ff00723e */ /* 0x000fc800000010ff */
[----:B------:R-:W-:-:S07]  /*3370*/  PRMT R26, R0, 0x7610, R26 ;  /* 0x00007610001a7816 */ /* 0x000fce000000001a */
.L_x_494:
        /* <DEDUP_REMOVED lines=21> */
.L_x_525:
[----:B------:R-:W2:Y:S02]  /*34d0*/  LDG.E.U8 R4, desc[UR36][R4.64] ;  /* 0x0000002404047981 */ /* 0x000ea4000c1e1100 */
[----:B--2---:R-:W-:-:S04]  /*34e0*/  I2FP.F32.U32 R0, R4 ;  /* 0x0000000400007245 */ /* 0x004fc80000201000 */
[----:B------:R-:W-:-:S04]  /*34f0*/  F2FP.BF16.F32.PACK_AB R0, RZ, R0 ;  /* 0x00000000ff00723e */ /* 0x000fc800000010ff */
[----:B------:R-:W-:Y:S01]  /*3500*/  PRMT R27, R0, 0x7610, R27 ;  /* 0x00007610001b7816 */ /* 0x000fe2000000001b */
[----:B------:R-:W-:Y:S06]  /*3510*/  BRA `(.L_x_527) ;  /* 0x0000000c00c47947 */ /* 0x000fec0003800000 */
.L_x_524:
        /* <DEDUP_REMOVED lines=11> */
.L_x_529:
[----:B------:R-:W2:Y:S02]  /*35d0*/  LDG.E R4, desc[UR36][R4.64] ;  /* 0x0000002404047981 */ /* 0x000ea4000c1e1900 */
[----:B--2---:R-:W-:-:S04]  /*35e0*/  I2FP.F32.S32 R0, R4 ;  /* 0x0000000400007245 */ /* 0x004fc80000201400 */
[----:B------:R-:W-:-:S04]  /*35f0*/  F2FP.BF16.F32.PACK_AB R0, RZ, R0 ;  /* 0x00000000ff00723e */ /* 0x000fc800000010ff */
[----:B------:R-:W-:Y:S01]  /*3600*/  PRMT R27, R0, 0x7610, R27 ;  /* 0x00007610001b7816 */ /* 0x000fe2000000001b */
[----:B------:R-:W-:Y:S06]  /*3610*/  BRA `(.L_x_527) ;  /* 0x0000000c00847947 */ /* 0x000fec0003800000 */
.L_x_528:
[----:B------:R-:W2:Y:S02]  /*3620*/  LDG.E.U16 R4, desc[UR36][R4.64] ;  /* 0x0000002404047981 */ /* 0x000ea4000c1e1500 */
[----:B--2---:R-:W0:Y:S02]  /*3630*/  I2F.S16 R0, R4 ;  /* 0x0000000400007306 */ /* 0x004e240000101400 */
[----:B0-----:R-:W-:-:S04]  /*3640*/  F2FP.BF16.F32.PACK_AB R0, RZ, R0 ;  /* 0x00000000ff00723e */ /* 0x001fc800000010ff */
[----:B------:R-:W-:Y:S01]  /*3650*/  PRMT R27, R0, 0x7610, R27 ;  /* 0x00007610001b7816 */ /* 0x000fe2000000001b */
[----:B------:R-:W-:Y:S06]  /*3660*/  BRA `(.L_x_527) ;  /* 0x0000000c00707947 */ /* 0x000fec0003800000 */
.L_x_523:
        /* <DEDUP_REMOVED lines=9> */
.L_x_531:
[----:B------:R-:W2:Y:S02]  /*3700*/  LDG.E.U16 R0, desc[UR36][R4.64] ;  /* 0x0000002404007981 */ /* 0x000ea4000c1e1500 */
[----:B--2---:R-:W-:-:S05]  /*3710*/  HADD2.F32 R0, -RZ, R0.H0_H0 ;  /* 0x20000000ff007230 */ /* 0x004fca0000004100 */
[----:B------:R-:W-:-:S04]  /*3720*/  F2FP.BF16.F32.PACK_AB R0, RZ, R0 ;  /* 0x00000000ff00723e */ /* 0x000fc800000010ff */
[----:B------:R-:W-:Y:S01]  /*3730*/  PRMT R27, R0, 0x7610, R27 ;  /* 0x00007610001b7816 */ /* 0x000fe2000000001b */
[----:B------:R-:W-:Y:S06]  /*3740*/  BRA `(.L_x_527) ;  /* 0x0000000c00387947 */ /* 0x000fec0003800000 */
.L_x_530:
        /* <DEDUP_REMOVED lines=9> */
.L_x_533:
[----:B------:R-:W2:Y:S02]  /*37e0*/  LDG.E.U16 R4, desc[UR36][R4.64] ;  /* 0x0000002404047981 */ /* 0x000ea4000c1e1500 */
[----:B--2---:R-:W-:-:S05]  /*37f0*/  HADD2.F32 R0, -RZ, R4.H0_H0 ;  /* 0x20000004ff007230 */ /* 0x004fca0000004100 */
[----:B------:R-:W-:-:S04]  /*3800*/  F2FP.BF16.F32.PACK_AB R0, RZ, R0 ;  /* 0x00000000ff00723e */ /* 0x000fc800000010ff */
[----:B------:R-:W-:Y:S01]  /*3810*/  PRMT R27, R0, 0x7610, R27 ;  /* 0x00007610001b7816 */ /* 0x000fe2000000001b */
[----:B------:R-:W-:Y:S06]  /*3820*/  BRA `(.L_x_527) ;  /* 0x0000000c00007947 */ /* 0x000fec0003800000 */
.L_x_532:
        /* <DEDUP_REMOVED lines=9> */
.L_x_522:
        /* <DEDUP_REMOVED lines=14> */
.L_x_536:
        /* <DEDUP_REMOVED lines=9> */
.L_x_535:
        /* <DEDUP_REMOVED lines=27> */
.L_x_538:
        /* <DEDUP_REMOVED lines=15> */
.L_x_537:
[----:B------:R0:W5:Y:S01]  /*3cd0*/  LDG.E.U16 R27, desc[UR36][R4.64] ;  /* 0x00000024041b7981 */ /* 0x000162000c1e1500 */
[----:B------:R-:W-:Y:S05]  /*3ce0*/  BRA `(.L_x_527) ;  /* 0x0000000400d07947 */ /* 0x000fea0003800000 */
.L_x_534:
        /* <DEDUP_REMOVED lines=13> */
.L_x_541:
        /* <DEDUP_REMOVED lines=21> */
.L_x_545:
[----:B------:R-:W-:Y:S05]  /*3f10*/  BSYNC.RECONVERGENT B1 ;  /* 0x0000000000017941 */ /* 0x000fea0003800200 */
.L_x_544:
[----:B------:R-:W-:Y:S01]  /*3f20*/  IMAD.SHL.U32 R0, R0, 0x100000, RZ ;  /* 0x0010000000007824 */ /* 0x000fe200078e00ff */
[----:B------:R-:W-:-:S04]  /*3f30*/  LEA R3, R3, 0x3b800000, 0x17 ;  /* 0x3b80000003037811 */ /* 0x000fc800078eb8ff */
[----:B------:R-:W-:-:S07]  /*3f40*/  LOP3.LUT R0, R3, R0, R7, 0xfe, !PT ;  /* 0x0000000003007212 */ /* 0x000fce00078efe07 */
.L_x_543:
[----:B------:R-:W-:Y:S05]  /*3f50*/  BSYNC.RECONVERGENT B0 ;  /* 0x0000000000007941 */ /* 0x000fea0003800200 */
.L_x_542:
[----:B------:R-:W-:-:S04]  /*3f60*/  F2FP.BF16.F32.PACK_AB R0, RZ, R0 ;  /* 0x00000000ff00723e */ /* 0x000fc800000010ff */
[----:B------:R-:W-:Y:S01]  /*3f70*/  PRMT R27, R0, 0x7610, R27 ;  /* 0x00007610001b7816 */ /* 0x000fe2000000001b */
[----:B------:R-:W-:Y:S06]  /*3f80*/  BRA `(.L_x_527) ;  /* 0x0000000400287947 */ /* 0x000fec0003800000 */
.L_x_540:
        /* <DEDUP_REMOVED lines=21> */
.L_x_549:
[----:B------:R-:W-:Y:S05]  /*40e0*/  BSYNC.RECONVERGENT B1 ;  /* 0x0000000000017941 */ /* 0x000fea0003800200 */
.L_x_548:
[----:B------:R-:W-:Y:S01]  /*40f0*/  IMAD.SHL.U32 R0, R0, 0x200000, RZ ;  /* 0x0020000000007824 */ /* 0x000fe200078e00ff */
[----:B------:R-:W-:-:S04]  /*4100*/  LEA R3, R3, 0x37800000, 0x17 ;  /* 0x3780000003037811 */ /* 0x000fc800078eb8ff */
[----:B------:R-:W-:-:S07]  /*4110*/  LOP3.LUT R0, R3, R0, R7, 0xfe, !PT ;  /* 0x0000000003007212 */ /* 0x000fce00078efe07 */
.L_x_547:
[----:B------:R-:W-:Y:S05]  /*4120*/  BSYNC.RECONVERGENT B0 ;  /* 0x0000000000007941 */ /* 0x000fea0003800200 */
.L_x_546:
[----:B------:R-:W-:-:S04]  /*4130*/  F2FP.BF16.F32.PACK_AB R0, RZ, R0 ;  /* 0x00000000ff00723e */ /* 0x000fc800000010ff */
[----:B------:R-:W-:Y:S01]  /*4140*/  PRMT R27, R0, 0x7610, R27 ;  /* 0x00007610001b7816 */ /* 0x000fe2000000001b */
[----:B------:R-:W-:Y:S06]  /*4150*/  BRA `(.L_x_527) ;  /* 0x0000000000b47947 */ /* 0x000fec0003800000 */
.L_x_539:
        /* <DEDUP_REMOVED lines=14> */
.L_x_553:
[----:B------:R-:W-:Y:S05]  /*4240*/  BSYNC.RECONVERGENT B0 ;  /* 0x0000000000007941 */ /* 0x000fea0003800200 */
.L_x_552:
[----:B------:R-:W-:-:S04]  /*4250*/  F2FP.BF16.F32.PACK_AB R0, RZ, R0 ;  /* 0x00000000ff00723e */ /* 0x000fc800000010ff */
[----:B------:R-:W-:Y:S01]  /*4260*/  PRMT R27, R0, 0x7610, R27 ;  /* 0x00007610001b7816 */ /* 0x000fe2000000001b */
[----:B------:R-:W-:Y:S06]  /*4270*/  BRA `(.L_x_527) ;  /* 0x00000000006c7947 */ /* 0x000fec0003800000 */
.L_x_526:
        /* <DEDUP_REMOVED lines=16> */
.L_x_554:
[----:B------:R-:W-:Y:S01]  /*4380*/  PRMT R27, RZ, 0x7610, R27 ;  /* 0x00007610ff1b7816 */ /* 0x000fe2000000001b */
[----:B------:R-:W-:Y:S06]  /*4390*/  BRA `(.L_x_527) ;  /* 0x0000000000247947 */ /* 0x000fec0003800000 */
.L_x_551:
[----:B------:R-:W2:Y:S02]  /*43a0*/  LDG.E.64 R4, desc[UR36][R4.64] ;  /* 0x0000002404047981 */ /* 0x000ea4000c1e1b00 */
[----:B--2---:R-:W0:Y:S02]  /*43b0*/  I2F.U64 R0, R4 ;  /* 0x0000000400007312 */ /* 0x004e240000301000 */
[----:B0-----:R-:W-:-:S04]  /*43c0*/  F2FP.BF16.F32.PACK_AB R0, RZ, R0 ;  /* 0x00000000ff00723e */ /* 0x001fc800000010ff */
[----:B------:R-:W-:Y:S01]  /*43d0*/  PRMT R27, R0, 0x7610, R27 ;  /* 0x00007610001b7816 */ /* 0x000fe2000000001b */
[----:B------:R-:W-:Y:S06]  /*43e0*/  BRA `(.L_x_527) ;  /* 0x0000000000107947 */ /* 0x000fec0003800000 */
.L_x_550:
[----:B------:R-:W2:Y:S02]  /*43f0*/  LDG.E R4, desc[UR36][R4.64] ;  /* 0x0000002404047981 */ /* 0x000ea4000c1e1900 */
[----:B--2---:R-:W-:-:S04]  /*4400*/  I2FP.F32.U32 R0, R4 ;  /* 0x0000000400007245 */ /* 0x004fc80000201000 */
[----:B------:R-:W-:-:S04]  /*4410*/  F2FP.BF16.F32.PACK_AB R0, RZ, R0 ;  /* 0x00000000ff00723e */ /* 0x000fc800000010ff */
[----:B------:R-:W-:-:S07]  /*4420*/  PRMT R27, R0, 0x7610, R27 ;  /* 0x00007610001b7816 */ /* 0x000fce000000001b */
.L_x_527:
[----:B------:R-:W-:-:S07]  /*4430*/  VIADD R17, R17, 0x80 ;  /* 0x0000008011117836 */ /* 0x000fce0000000000 */
.L_x_488:
[----:B------:R-:W-:Y:S05]  /*4440*/  BSYNC.RECONVERGENT B6 ;  /* 0x0000000000067941 */ /* 0x000fea0003800200 */
.L_x_487:
        /* <DEDUP_REMOVED lines=27> */
.L_x_560:
[----:B------:R-:W2:Y:S02]  /*4600*/  LDG.E.U8 R4, desc[UR36][R4.64] ;  /* 0x0000002404047981 */ /* 0x000ea4000c1e1100 */
[----:B--2---:R-:W-:-:S04]  /*4610*/  I2FP.F32.U32 R0, R4 ;  /* 0x0000000400007245 */ /* 0x004fc80000201000 */
[----:B------:R-:W-:-:S04]  /*4620*/  F2FP.BF16.F32.PACK_AB R0, RZ, R0 ;  /* 0x00000000ff00723e */ /* 0x000fc800000010ff */
[----:B------:R-:W-:Y:S01]  /*4630*/  PRMT R18, R0, 0x7610, R18 ;  /* 0x0000761000127816 */ /* 0x000fe20000000012 */
[----:B------:R-:W-:Y:S06]  /*4640*/  BRA `(.L_x_562) ;  /* 0x0000000c00c47947 */ /* 0x000fec0003800000 */
.L_x_559:
        /* <DEDUP_REMOVED lines=11> */
.L_x_564:
[----:B------:R-:W2:Y:S02]  /*4700*/  LDG.E R4, desc[UR36][R4.64] ;  /* 0x0000002404047981 */ /* 0x000ea4000c1e1900 */
[----:B--2---:R-:W-:-:S04]  /*4710*/  I2FP.F32.S32 R0, R4 ;  /* 0x0000000400007245 */ /* 0x004fc80000201400 */
[----:B------:R-:W-:-:S04]  /*4720*/  F2FP.BF16.F32.PACK_AB R0, RZ, R0 ;  /* 0x00000000ff00723e */ /* 0x000fc800000010ff */
[----:B------:R-:W-:Y:S01]  /*4730*/  PRMT R18, R0, 0x7610, R18 ;  /* 0x0000761000127816 */ /* 0x000fe20000000012 */
[----:B------:R-:W-:Y:S06]  /*4740*/  BRA `(.L_x_562) ;  /* 0x0000000c00847947 */ /* 0x000fec0003800000 */
.L_x_563:
[----:B------:R-:W2:Y:S02]  /*4750*/  LDG.E.U16 R4, desc[UR36][R4.64] ;  /* 0x0000002404047981 */ /* 0x000ea4000c1e1500 */
[----:B--2---:R-:W0:Y:S02]  /*4760*/  I2F.S16 R0, R4 ;  /* 0x0000000400007306 */ /* 0x004e240000101400 */
[----:B0-----:R-:W-:-:S04]  /*4770*/  F2FP.BF16.F32.PACK_AB R0, RZ, R0 ;  /* 0x00000000ff00723e */ /* 0x001fc800000010ff */
[----:B------:R-:W-:Y:S01]  /*4780*/  PRMT R18, R0, 0x7610, R18 ;  /* 0x0000761000127816 */ /* 0x000fe20000000012 */
[----:B------:R-:W-:Y:S06]  /*4790*/  BRA `(.L_x_562) ;  /* 0x0000000c00707947 */ /* 0x000fec0003800000 */
.L_x_558:
        /* <DEDUP_REMOVED lines=9> */
.L_x_566:
[----:B------:R-:W2:Y:S02]  /*4830*/  LDG.E.U16 R0, desc[UR36][R4.64] ;  /* 0x0000002404007981 */ /* 0x000ea4000c1e1500 */
[----:B--2---:R-:W-:-:S05]  /*4840*/  HADD2.F32 R0, -RZ, R0.H0_H0 ;  /* 0x20000000ff007230 */ /* 0x004fca0000004100 */
[----:B------:R-:W-:-:S04]  /*4850*/  F2FP.BF16.F32.PACK_AB R0, RZ, R0 ;  /* 0x00000000ff00723e */ /* 0x000fc800000010ff */
[----:B------:R-:W-:Y:S01]  /*4860*/  PRMT R18, R0, 0x7610, R18 ;  /* 0x0000761000127816 */ /* 0x000fe20000000012 */
[----:B------:R-:W-:Y:S06]  /*4870*/  BRA `(.L_x_562) ;  /* 0x0000000c00387947 */ /* 0x000fec0003800000 */
.L_x_565:
        /* <DEDUP_REMOVED lines=9> */
.L_x_568:
[----:B------:R-:W2:Y:S02]  /*4910*/  LDG.E.U16 R4, desc[UR36][R4.64] ;  /* 0x0000002404047981 */ /* 0x000ea4000c1e1500 */
[----:B--2---:R-:W-:-:S05]  /*4920*/  HADD2.F32 R0, -RZ, R4.H0_H0 ;  /* 0x20000004ff007230 */ /* 0x004fca0000004100 */
[----:B------:R-:W-:-:S04]  /*4930*/  F2FP.BF16.F32.PACK_AB R0, RZ, R0 ;  /* 0x00000000ff00723e */ /* 0x000fc800000010ff */
[----:B------:R-:W-:Y:S01]  /*4940*/  PRMT R18, R0, 0x7610, R18 ;  /* 0x0000761000127816 */ /* 0x000fe20000000012 */
[----:B------:R-:W-:Y:S06]  /*4950*/  BRA `(.L_x_562) ;  /* 0x0000000c00007947 */ /* 0x000fec0003800000 */
.L_x_567:
        /* <DEDUP_REMOVED lines=9> */
.L_x_557:
        /* <DEDUP_REMOVED lines=14> */
.L_x_571:
        /* <DEDUP_REMOVED lines=9> */
.L_x_570:
        /* <DEDUP_REMOVED lines=27> */
.L_x_573:
        /* <DEDUP_REMOVED lines=15> */
.L_x_572:
[----:B------:R0:W5:Y:S01]  /*4e00*/  LDG.E.U16 R18, desc[UR36][R4.64] ;  /* 0x0000002404127981 */ /* 0x000162000c1e1500 */
[----:B------:R-:W-:Y:S05]  /*4e10*/  BRA `(.L_x_562) ;  /* 0x0000000400d07947 */ /* 0x000fea0003800000 */
.L_x_569:
        /* <DEDUP_REMOVED lines=13> */
.L_x_576:
        /* <DEDUP_REMOVED lines=21> */
.L_x_580:
[----:B------:R-:W-:Y:S05]  /*5040*/  BSYNC.RECONVERGENT B1 ;  /* 0x0000000000017941 */ /* 0x000fea0003800200 */
.L_x_579:
[----:B------:R-:W-:Y:S01]  /*5050*/  IMAD.SHL.U32 R0, R0, 0x100000, RZ ;  /* 0x0010000000007824 */ /* 0x000fe200078e00ff */
[----:B------:R-:W-:-:S04]  /*5060*/  LEA R3, R3, 0x3b800000, 0x17 ;  /* 0x3b80000003037811 */ /* 0x000fc800078eb8ff */
[----:B------:R-:W-:-:S07]  /*5070*/  LOP3.LUT R0, R3, R0, R7, 0xfe, !PT ;  /* 0x0000000003007212 */ /* 0x000fce00078efe07 */
.L_x_578:
[----:B------:R-:W-:Y:S05]  /*5080*/  BSYNC.RECONVERGENT B0 ;  /* 0x0000000000007941 */ /* 0x000fea0003800200 */
.L_x_577:
[----:B------:R-:W-:-:S04]  /*5090*/  F2FP.BF16.F32.PACK_AB R0, RZ, R0 ;  /* 0x00000000ff00723e */ /* 0x000fc800000010ff */
[----:B------:R-:W-:Y:S01]  /*50a0*/  PRMT R18, R0, 0x7610, R18 ;  /* 0x0000761000127816 */ /* 0x000fe20000000012 */
[----:B------:R-:W-:Y:S06]  /*50b0*/  BRA `(.L_x_562) ;  /* 0x0000000400287947 */ /* 0x000fec0003800000 */
.L_x_575:
        /* <DEDUP_REMOVED lines=21> */
.L_x_584:
[----:B------:R-:W-:Y:S05]  /*5210*/  BSYNC.RECONVERGENT B1 ;  /* 0x0000000000017941 */ /* 0x000fea0003800200 */
.L_x_583:
[----:B------:R-:W-:Y:S01]  /*5220*/  IMAD.SHL.U32 R0, R0, 0x200000, RZ ;  /* 0x0020000000007824 */ /* 0x000fe200078e00ff */
[----:B------:R-:W-:-:S04]  /*5230*/  LEA R3, R3, 0x37800000, 0x17 ;  /* 0x3780000003037811 */ /* 0x000fc800078eb8ff */
[----:B------:R-:W-:-:S07]  /*5240*/  LOP3.LUT R0, R3, R0, R7, 0xfe, !PT ;  /* 0x0000000003007212 */ /* 0x000fce00078efe07 */
.L_x_582:
[----:B------:R-:W-:Y:S05]  /*5250*/  BSYNC.RECONVERGENT B0 ;  /* 0x0000000000007941 */ /* 0x000fea0003800200 */
.L_x_581:
[----:B------:R-:W-:-:S04]  /*5260*/  F2FP.BF16.F32.PACK_AB R0, RZ, R0 ;  /* 0x00000000ff00723e */ /* 0x000fc800000010ff */
[----:B------:R-:W-:Y:S01]  /*5270*/  PRMT R18, R0, 0x7610, R18 ;  /* 0x0000761000127816 */ /* 0x000fe20000000012 */
[----:B------:R-:W-:Y:S06]  /*5280*/  BRA `(.L_x_562) ;  /* 0x0000000000b47947 */ /* 0x000fec0003800000 */
.L_x_574:
        /* <DEDUP_REMOVED lines=14> */
.L_x_588:
[----:B------:R-:W-:Y:S05]  /*5370*/  BSYNC.RECONVERGENT B0 ;  /* 0x0000000000007941 */ /* 0x000fea0003800200 */
.L_x_587:
[----:B------:R-:W-:-:S04]  /*5380*/  F2FP.BF16.F32.PACK_AB R0, RZ, R0 ;  /* 0x00000000ff00723e */ /* 0x000fc800000010ff */
[----:B------:R-:W-:Y:S01]  /*5390*/  PRMT R18, R0, 0x7610, R18 ;  /* 0x0000761000127816 */ /* 0x000fe20000000012 */
[----:B------:R-:W-:Y:S06]  /*53a0*/  BRA `(.L_x_562) ;  /* 0x00000000006c7947 */ /* 0x000fec0003800000 */
.L_x_561:
        /* <DEDUP_REMOVED lines=16> */
.L_x_589:
[----:B------:R-:W-:Y:S01]  /*54b0*/  PRMT R18, RZ, 0x7610, R18 ;  /* 0x00007610ff127816 */ /* 0x000fe20000000012 */
[----:B------:R-:W-:Y:S06]  /*54c0*/  BRA `(.L_x_562) ;  /* 0x0000000000247947 */ /* 0x000fec0003800000 */
.L_x_586:
[----:B------:R-:W2:Y:S02]  /*54d0*/  LDG.E.64 R4, desc[UR36][R4.64] ;  /* 0x0000002404047981 */ /* 0x000ea4000c1e1b00 */
[----:B--2---:R-:W0:Y:S02]  /*54e0*/  I2F.U64 R0, R4 ;  /* 0x0000000400007312 */ /* 0x004e240000301000 */
[----:B0-----:R-:W-:-:S04]  /*54f0*/  F2FP.BF16.F32.PACK_AB R0, RZ, R0 ;  /* 0x00000000ff00723e */ /* 0x001fc800000010ff */
[----:B------:R-:W-:Y:S01]  /*5500*/  PRMT R18, R0, 0x7610, R18 ;  /* 0x0000761000127816 */ /* 0x000fe20000000012 */
[----:B------:R-:W-:Y:S06]  /*5510*/  BRA `(.L_x_562) ;  /* 0x0000000000107947 */ /* 0x000fec0003800000 */
.L_x_585:
[----:B------:R-:W2:Y:S02]  /*5520*/  LDG.E R4, desc[UR36][R4.64] ;  /* 0x0000002404047981 */ /* 0x000ea4000c1e1900 */
[----:B--2---:R-:W-:-:S04]  /*5530*/  I2FP.F32.U32 R0, R4 ;  /* 0x0000000400007245 */ /* 0x004fc80000201000 */
[----:B------:R-:W-:-:S04]  /*5540*/  F2FP.BF16.F32.PACK_AB R0, RZ, R0 ;  /* 0x00000000ff00723e */ /* 0x000fc800000010ff */
[----:B------:R-:W-:-:S07]  /*5550*/  PRMT R18, R0, 0x7610, R18 ;  /* 0x0000761000127816 */ /* 0x000fce0000000012 */
.L_x_562:
[----:B------:R-:W1:Y:S01]  /*5560*/  LDCU.U8 UR6, c[0x0][0x3a5] ;  /* 0x000074a0ff0677ac */ /* 0x000e620008000000 */
[----:B0-----:R-:W0:Y:S01]  /*5570*/  LDC.64 R4, c[0x0][0x398] ;  /* 0x0000e600ff047b82 */ /* 0x001e220000000a00 */
[----:B------:R-:W2:Y:S01]  /*5580*/  LDCU UR5, c[0x0][0x3ac] ;  /* 0x00007580ff0577ac */ /* 0x000ea20008000800 */
[----:B-1----:R-:W-:-:S04]  /*5590*/  UPRMT UR4, UR6, 0x9910, URZ ;  /* 0x0000991006047896 */ /* 0x002fc800080000ff */
[----:B------:R-:W-:Y:S01]  /*55a0*/  UISETP.GT.AND UP0, UPT, UR4, 0x9, UPT ;  /* 0x000000090400788c */ /* 0x000fe2000bf04270 */
[----:B--2---:R-:W-:-:S05]  /*55b0*/  IMAD R19, R19, UR5, RZ ;  /* 0x0000000513137c24 */ /* 0x004fca000f8e02ff */
        /* <DEDUP_REMOVED lines=16> */
.L_x_593:
[----:B------:R-:W2:Y:S02]  /*56c0*/  LDG.E.U8 R4, desc[UR36][R4.64] ;  /* 0x0000002404047981 */ /* 0x000ea4000c1e1100 */
[----:B--2---:R-:W-:-:S04]  /*56d0*/  I2FP.F32.U32 R0, R4 ;  /* 0x0000000400007245 */ /* 0x004fc80000201000 */
[----:B------:R-:W-:-:S04]  /*56e0*/  F2FP.BF16.F32.PACK_AB R0, RZ, R0 ;  /* 0x00000000ff00723e */ /* 0x000fc800000010ff */
[----:B------:R-:W-:Y:S01]  /*56f0*/  PRMT R24, R0, 0x7610, R24 ;  /* 0x0000761000187816 */ /* 0x000fe20000000018 */
[----:B------:R-:W-:Y:S06]  /*5700*/  BRA `(.L_x_595) ;  /* 0x0000000c00c47947 */ /* 0x000fec0003800000 */
.L_x_592:
        /* <DEDUP_REMOVED lines=11> */
.L_x_597:
[----:B------:R-:W2:Y:S02]  /*57c0*/  LDG.E R4, desc[UR36][R4.64] ;  /* 0x0000002404047981 */ /* 0x000ea4000c1e1900 */
[----:B--2---:R-:W-:-:S04]  /*57d0*/  I2FP.F32.S32 R0, R4 ;  /* 0x0000000400007245 */ /* 0x004fc80000201400 */
[----:B------:R-:W-:-:S04]  /*57e0*/  F2FP.BF16.F32.PACK_AB R0, RZ, R0 ;  /* 0x00000000ff00723e */ /* 0x000fc800000010ff */
[----:B------:R-:W-:Y:S01]  /*57f0*/  PRMT R24, R0, 0x7610, R24 ;  /* 0x0000761000187816 */ /* 0x000fe20000000018 */
[----:B------:R-:W-:Y:S06]  /*5800*/  BRA `(.L_x_595) ;  /* 0x0000000c00847947 */ /* 0x000fec0003800000 */
.L_x_596:
[----:B------:R-:W2:Y:S02]  /*5810*/  LDG.E.U16 R4, desc[UR36][R4.64] ;  /* 0x0000002404047981 */ /* 0x000ea4000c1e1500 */
[----:B--2---:R-:W0:Y:S02]  /*5820*/  I2F.S16 R0, R4 ;  /* 0x0000000400007306 */ /* 0x004e240000101400 */
[----:B0-----:R-:W-:-:S04]  /*5830*/  F2FP.BF16.F32.PACK_AB R0, RZ, R0 ;  /* 0x00000000ff00723e */ /* 0x001fc800000010ff */
[----:B------:R-:W-:Y:S01]  /*5840*/  PRMT R24, R0, 0x7610, R24 ;  /* 0x0000761000187816 */ /* 0x000fe20000000018 */
[----:B------:R-:W-:Y:S06]  /*5850*/  BRA `(.L_x_595) ;  /* 0x0000000c00707947 */ /* 0x000fec0003800000 */
.L_x_591:
        /* <DEDUP_REMOVED lines=9> */
.L_x_599:
[----:B------:R-:W2:Y:S02]  /*58f0*/  LDG.E.U16 R0, desc[UR36][R4.64] ;  /* 0x0000002404007981 */ /* 0x000ea4000c1e1500 */
[----:B--2---:R-:W-:-:S05]  /*5900*/  HADD2.F32 R0, -RZ, R0.H0_H0 ;  /* 0x20000000ff007230 */ /* 0x004fca0000004100 */
[----:B------:R-:W-:-:S04]  /*5910*/  F2FP.BF16.F32.PACK_AB R0, RZ, R0 ;  /* 0x00000000ff00723e */ /* 0x000fc800000010ff */
[----:B------:R-:W-:Y:S01]  /*5920*/  PRMT R24, R0, 0x7610, R24 ;  /* 0x0000761000187816 */ /* 0x000fe20000000018 */
[----:B------:R-:W-:Y:S06]  /*5930*/  BRA `(.L_x_595) ;  /* 0x0000000c00387947 */ /* 0x000fec0003800000 */
.L_x_598:
        /* <DEDUP_REMOVED lines=9> */
.L_x_601:
[----:B------:R-:W2:Y:S02]  /*59d0*/  LDG.E.U16 R4, desc[UR36][R4.64] ;  /* 0x0000002404047981 */ /* 0x000ea4000c1e1500 */
[----:B--2---:R-:W-:-:S05]  /*59e0*/  HADD2.F32 R0, -RZ, R4.H0_H0 ;  /* 0x20000004ff007230 */ /* 0x004fca0000004100 */
[----:B------:R-:W-:-:S04]  /*59f0*/  F2FP.BF16.F32.PACK_AB R0, RZ, R0 ;  /* 0x00000000ff00723e */ /* 0x000fc800000010ff */
[----:B------:R-:W-:Y:S01]  /*5a00*/  PRMT R24, R0, 0x7610, R24 ;  /* 0x0000761000187816 */ /* 0x000fe20000000018 */
[----:B------:R-:W-:Y:S06]  /*5a10*/  BRA `(.L_x_595) ;  /* 0x0000000c00007947 */ /* 0x000fec0003800000 */
.L_x_600:
        /* <DEDUP_REMOVED lines=9> */
.L_x_590:
        /* <DEDUP_REMOVED lines=14> */
.L_x_604:
        /* <DEDUP_REMOVED lines=9> */
.L_x_603:
        /* <DEDUP_REMOVED lines=27> */
.L_x_606:
        /* <DEDUP_REMOVED lines=15> */
.L_x_605:
[----:B------:R0:W5:Y:S01]  /*5ec0*/  LDG.E.U16 R24, desc[UR36][R4.64] ;  /* 0x0000002404187981 */ /* 0x000162000c1e1500 */
[----:B------:R-:W-:Y:S05]  /*5ed0*/  BRA `(.L_x_595) ;  /* 0x0000000400d07947 */ /* 0x000fea0003800000 */
.L_x_602:
        /* <DEDUP_REMOVED lines=13> */
.L_x_609:
        /* <DEDUP_REMOVED lines=21> */
.L_x_613:
[----:B------:R-:W-:Y:S05]  /*6100*/  BSYNC.RECONVERGENT B1 ;  /* 0x0000000000017941 */ /* 0x000fea0003800200 */
.L_x_612:
[----:B------:R-:W-:Y:S01]  /*6110*/  IMAD.SHL.U32 R0, R0, 0x100000, RZ ;  /* 0x0010000000007824 */ /* 0x000fe200078e00ff */
[----:B------:R-:W-:-:S04]  /*6120*/  LEA R3, R3, 0x3b800000, 0x17 ;  /* 0x3b80000003037811 */ /* 0x000fc800078eb8ff */
[----:B------:R-:W-:-:S07]  /*6130*/  LOP3.LUT R0, R3, R0, R7, 0xfe, !PT ;  /* 0x0000000003007212 */ /* 0x000fce00078efe07 */
.L_x_611:
[----:B------:R-:W-:Y:S05]  /*6140*/  BSYNC.RECONVERGENT B0 ;  /* 0x0000000000007941 */ /* 0x000fea0003800200 */
.L_x_610:
[----:B------:R-:W-:-:S04]  /*6150*/  F2FP.BF16.F32.PACK_AB R0, RZ, R0 ;  /* 0x00000000ff00723e */ /* 0x000fc800000010ff */
[----:B------:R-:W-:Y:S01]  /*6160*/  PRMT R24, R0, 0x7610, R24 ;  /* 0x0000761000187816 */ /* 0x000fe20000000018 */
[----:B------:R-:W-:Y:S06]  /*6170*/  BRA `(.L_x_595) ;  /* 0x0000000400287947 */ /* 0x000fec0003800000 */
.L_x_608:
        /* <DEDUP_REMOVED lines=21> */
.L_x_617:
[----:B------:R-:W-:Y:S05]  /*62d0*/  BSYNC.RECONVERGENT B1 ;  /* 0x0000000000017941 */ /* 0x000fea0003800200 */
.L_x_616:
[----:B------:R-:W-:Y:S01]  /*62e0*/  IMAD.SHL.U32 R0, R0, 0x200000, RZ ;  /* 0x0020000000007824 */ /* 0x000fe200078e00ff */
[----:B------:R-:W-:-:S04]  /*62f0*/  LEA R3, R3, 0x37800000, 0x17 ;  /* 0x3780000003037811 */ /* 0x000fc800078eb8ff */
[----:B------:R-:W-:-:S07]  /*6300*/  LOP3.LUT R0, R3, R0, R7, 0xfe, !PT ;  /* 0x0000000003007212 */ /* 0x000fce00078efe07 */
.L_x_615:
[----:B------:R-:W-:Y:S05]  /*6310*/  BSYNC.RECONVERGENT B0 ;  /* 0x0000000000007941 */ /* 0x000fea0003800200 */
.L_x_614:
[----:B------:R-:W-:-:S04]  /*6320*/  F2FP.BF16.F32.PACK_AB R0, RZ, R0 ;  /* 0x00000000ff00723e */ /* 0x000fc800000010ff */
[----:B------:R-:W-:Y:S01]  /*6330*/  PRMT R24, R0, 0x7610, R24 ;  /* 0x0000761000187816 */ /* 0x000fe20000000018 */
[----:B------:R-:W-:Y:S06]  /*6340*/  BRA `(.L_x_595) ;  /* 0x0000000000b47947 */ /* 0x000fec0003800000 */
.L_x_607:
        /* <DEDUP_REMOVED lines=14> */
.L_x_621:
[----:B------:R-:W-:Y:S05]  /*6430*/  BSYNC.RECONVERGENT B0 ;  /* 0x0000000000007941 */ /* 0x000fea0003800200 */
.L_x_620:
[----:B------:R-:W-:-:S04]  /*6440*/  F2FP.BF16.F32.PACK_AB R0, RZ, R0 ;  /* 0x00000000ff00723e */ /* 0x000fc800000010ff */
[----:B------:R-:W-:Y:S01]  /*6450*/  PRMT R24, R0, 0x7610, R24 ;  /* 0x0000761000187816 */ /* 0x000fe20000000018 */
[----:B------:R-:W-:Y:S06]  /*6460*/  BRA `(.L_x_595) ;  /* 0x00000000006c7947 */ /* 0x000fec0003800000 */
.L_x_594:
        /* <DEDUP_REMOVED lines=16> */
.L_x_622:
[----:B------:R-:W-:Y:S01]  /*6570*/  PRMT R24, RZ, 0x7610, R24 ;  /* 0x00007610ff187816 */ /* 0x000fe20000000018 */
[----:B------:R-:W-:Y:S06]  /*6580*/  BRA `(.L_x_595) ;  /* 0x0000000000247947 */ /* 0x000fec0003800000 */
.L_x_619:
[----:B------:R-:W2:Y:S02]  /*6590*/  LDG.E.64 R4, desc[UR36][R4.64] ;  /* 0x0000002404047981 */ /* 0x000ea4000c1e1b00 */
[----:B--2---:R-:W0:Y:S02]  /*65a0*/  I2F.U64 R0, R4 ;  /* 0x0000000400007312 */ /* 0x004e240000301000 */
[----:B0-----:R-:W-:-:S04]  /*65b0*/  F2FP.BF16.F32.PACK_AB R0, RZ, R0 ;  /* 0x00000000ff00723e */ /* 0x001fc800000010ff */
[----:B------:R-:W-:Y:S01]  /*65c0*/  PRMT R24, R0, 0x7610, R24 ;  /* 0x0000761000187816 */ /* 0x000fe20000000018 */
[----:B------:R-:W-:Y:S06]  /*65d0*/  BRA `(.L_x_595) ;  /* 0x0000000000107947 */ /* 0x000fec0003800000 */
.L_x_618:
[----:B------:R-:W2:Y:S02]  /*65e0*/  LDG.E R4, desc[UR36][R4.64] ;  /* 0x0000002404047981 */ /* 0x000ea4000c1e1900 */
[----:B--2---:R-:W-:-:S04]  /*65f0*/  I2FP.F32.U32 R0, R4 ;  /* 0x0000000400007245 */ /* 0x004fc80000201000 */
[----:B------:R-:W-:-:S04]  /*6600*/  F2FP.BF16.F32.PACK_AB R0, RZ, R0 ;  /* 0x00000000ff00723e */ /* 0x000fc800000010ff */
[----:B------:R-:W-:-:S07]  /*6610*/  PRMT R24, R0, 0x7610, R24 ;  /* 0x0000761000187816 */ /* 0x000fce0000000018 */
.L_x_595:
[----:B------:R-:W-:-:S07]  /*6620*/  VIADD R17, R17, 0x80 ;  /* 0x0000008011117836 */ /* 0x000fce0000000000 */
.L_x_556:
[----:B------:R-:W-:Y:S05]  /*6630*/  BSYNC.RECONVERGENT B6 ;  /* 0x0000000000067941 */ /* 0x000fea0003800200 */
.L_x_555:
        /* <DEDUP_REMOVED lines=27> */
.L_x_628:
[----:B------:R-:W2:Y:S02]  /*67f0*/  LDG.E.U8 R4, desc[UR36][R4.64] ;  /* 0x0000002404047981 */ /* 0x000ea4000c1e1100 */
[----:B--2---:R-:W-:-:S04]  /*6800*/  I2FP.F32.U32 R0, R4 ;  /* 0x0000000400007245 */ /* 0x004fc80000201000 */
[----:B------:R-:W-:-:S04]  /*6810*/  F2FP.BF16.F32.PACK_AB R0, RZ, R0 ;  /* 0x00000000ff00723e */ /* 0x000fc800000010ff */
[----:B------:R-:W-:Y:S01]  /*6820*/  PRMT R19, R0, 0x7610, R19 ;  /* 0x0000761000137816 */ /* 0x000fe20000000013 */
[----:B------:R-:W-:Y:S06]  /*6830*/  BRA `(.L_x_630) ;  /* 0x0000000c00c47947 */ /* 0x000fec0003800000 */
.L_x_627:
        /* <DEDUP_REMOVED lines=11> */
.L_x_632:
[----:B------:R-:W2:Y:S02]  /*68f0*/  LDG.E R4, desc[UR36][R4.64] ;  /* 0x0000002404047981 */ /* 0x000ea4000c1e1900 */
[----:B--2---:R-:W-:-:S04]  /*6900*/  I2FP.F32.S32 R0, R4 ;  /* 0x0000000400007245 */ /* 0x004fc80000201400 */
[----:B------:R-:W-:-:S04]  /*6910*/  F2FP.BF16.F32.PACK_AB R0, RZ, R0 ;  /* 0x00000000ff00723e */ /* 0x000fc800000010ff */
[----:B------:R-:W-:Y:S01]  /*6920*/  PRMT R19, R0, 0x7610, R19 ;  /* 0x0000761000137816 */ /* 0x000fe20000000013 */
[----:B------:R-:W-:Y:S06]  /*6930*/  BRA `(.L_x_630) ;  /* 0x0000000c00847947 */ /* 0x000fec0003800000 */
.L_x_631:
[----:B------:R-:W2:Y:S02]  /*6940*/  LDG.E.U16 R4, desc[UR36][R4.64] ;  /* 0x0000002404047981 */ /* 0x000ea4000c1e1500 */
[----:B--2---:R-:W0:Y:S02]  /*6950*/  I2F.S16 R0, R4 ;  /* 0x0000000400007306 */ /* 0x004e240000101400 */
[----:B0-----:R-:W-:-:S04]  /*6960*/  F2FP.BF16.F32.PACK_AB R0, RZ, R0 ;  /* 0x00000000ff00723e */ /* 0x001fc800000010ff */
[----:B------:R-:W-:Y:S01]  /*6970*/  PRMT R19, R0, 0x7610, R19 ;  /* 0x0000761000137816 */ /* 0x000fe20000000013 */
[----:B------:R-:W-:Y:S06]  /*6980*/  BRA `(.L_x_630) ;  /* 0x0000000c00707947 */ /* 0x000fec0003800000 */
.L_x_626:
        /* <DEDUP_REMOVED lines=9> */
.L_x_634:
[----:B------:R-:W2:Y:S02]  /*6a20*/  LDG.E.U16 R0, desc[UR36][R4.64] ;  /* 0x0000002404007981 */ /* 0x000ea4000c1e1500 */
[----:B--2---:R-:W-:-:S05]  /*6a30*/  HADD2.F32 R0, -RZ, R0.H0_H0 ;  /* 0x20000000ff007230 */ /* 0x004fca0000004100 */
[----:B------:R-:W-:-:S04]  /*6a40*/  F2FP.BF16.F32.PACK_AB R0, RZ, R0 ;  /* 0x00000000ff00723e */ /* 0x000fc800000010ff */
[----:B------:R-:W-:Y:S01]  /*6a50*/  PRMT R19, R0, 0x7610, R19 ;  /* 0x0000761000137816 */ /* 0x000fe20000000013 */
[----:B------:R-:W-:Y:S06]  /*6a60*/  BRA `(.L_x_630) ;  /* 0x0000000c00387947 */ /* 0x000fec0003800000 */
.L_x_633:
        /* <DEDUP_REMOVED lines=9> */
.L_x_636:
[----:B------:R-:W2:Y:S02]  /*6b00*/  LDG.E.U16 R4, desc[UR36][R4.64] ;  /* 0x0000002404047981 */ /* 0x000ea4000c1e1500 */
[----:B--2---:R-:W-:-:S05]  /*6b10*/  HADD2.F32 R0, -RZ, R4.H0_H0 ;  /* 0x20000004ff007230 */ /* 0x004fca0000004100 */
[----:B------:R-:W-:-:S04]  /*6b20*/  F2FP.BF16.F32.PACK_AB R0, RZ, R0 ;  /* 0x00000000ff00723e */ /* 0x000fc800000010ff */
[----:B------:R-:W-:Y:S01]  /*6b30*/  PRMT R19, R0, 0x7610, R19 ;  /* 0x0000761000137816 */ /* 0x000fe20000000013 */
[----:B------:R-:W-:Y:S06]  /*6b40*/  BRA `(.L_x_630) ;  /* 0x0000000c00007947 */ /* 0x000fec0003800000 */
.L_x_635:
        /* <DEDUP_REMOVED lines=9> */
.L_x_625:
        /* <DEDUP_REMOVED lines=14> */
.L_x_639:
        /* <DEDUP_REMOVED lines=9> */
.L_x_638:
        /* <DEDUP_REMOVED lines=27> */
.L_x_641:
        /* <DEDUP_REMOVED lines=15> */
.L_x_640:
[----:B------:R0:W5:Y:S01]  /*6ff0*/  LDG.E.U16 R19, desc[UR36][R4.64] ;  /* 0x0000002404137981 */ /* 0x000162000c1e1500 */
[----:B------:R-:W-:Y:S05]  /*7000*/  BRA `(.L_x_630) ;  /* 0x0000000400d07947 */ /* 0x000fea0003800000 */
.L_x_637:
        /* <DEDUP_REMOVED lines=13> */
.L_x_644:
        /* <DEDUP_REMOVED lines=21> */
.L_x_648:
[----:B------:R-:W-:Y:S05]  /*7230*/  BSYNC.RECONVERGENT B1 ;  /* 0x0000000000017941 */ /* 0x000fea0003800200 */
.L_x_647:
[----:B------:R-:W-:Y:S01]  /*7240*/  IMAD.SHL.U32 R0, R0, 0x100000, RZ ;  /* 0x0010000000007824 */ /* 0x000fe200078e00ff */
[----:B------:R-:W-:-:S04]  /*7250*/  LEA R3, R3, 0x3b800000, 0x17 ;  /* 0x3b80000003037811 */ /* 0x000fc800078eb8ff */
[----:B------:R-:W-:-:S07]  /*7260*/  LOP3.LUT R0, R3, R0, R7, 0xfe, !PT ;  /* 0x0000000003007212 */ /* 0x000fce00078efe07 */
.L_x_646:
[----:B------:R-:W-:Y:S05]  /*7270*/  BSYNC.RECONVERGENT B0 ;  /* 0x0000000000007941 */ /* 0x000fea0003800200 */
.L_x_645:
[----:B------:R-:W-:-:S04]  /*7280*/  F2FP.BF16.F32.PACK_AB R0, RZ, R0 ;  /* 0x00000000ff00723e */ /* 0x000fc800000010ff */
[----:B------:R-:W-:Y:S01]  /*7290*/  PRMT R19, R0, 0x7610, R19 ;  /* 0x0000761000137816 */ /* 0x000fe20000000013 */
[----:B------:R-:W-:Y:S06]  /*72a0*/  BRA `(.L_x_630) ;  /* 0x0000000400287947 */ /* 0x000fec0003800000 */
.L_x_643:
        /* <DEDUP_REMOVED lines=21> */
.L_x_652:
[----:B------:R-:W-:Y:S05]  /*7400*/  BSYNC.RECONVERGENT B1 ;  /* 0x0000000000017941 */ /* 0x000fea0003800200 */
.L_x_651:
[----:B------:R-:W-:Y:S01]  /*7410*/  IMAD.SHL.U32 R0, R0, 0x200000, RZ ;  /* 0x0020000000007824 */ /* 0x000fe200078e00ff */
[----:B------:R-:W-:-:S04]  /*7420*/  LEA R3, R3, 0x37800000, 0x17 ;  /* 0x3780000003037811 */ /* 0x000fc800078eb8ff */
[----:B------:R-:W-:-:S07]  /*7430*/  LOP3.LUT R0, R3, R0, R7, 0xfe, !PT ;  /* 0x0000000003007212 */ /* 0x000fce00078efe07 */
.L_x_650:
[----:B------:R-:W-:Y:S05]  /*7440*/  BSYNC.RECONVERGENT B0 ;  /* 0x0000000000007941 */ /* 0x000fea0003800200 */
.L_x_649:
[----:B------:R-:W-:-:S04]  /*7450*/  F2FP.BF16.F32.PACK_AB R0, RZ, R0 ;  /* 0x00000000ff00723e */ /* 0x000fc800000010ff */
[----:B------:R-:W-:Y:S01]  /*7460*/  PRMT R19, R0, 0x7610, R19 ;  /* 0x0000761000137816 */ /* 0x000fe20000000013 */
[----:B------:R-:W-:Y:S06]  /*7470*/  BRA `(.L_x_630) ;  /* 0x0000000000b47947 */ /* 0x000fec0003800000 */
.L_x_642:
        /* <DEDUP_REMOVED lines=14> */
.L_x_656:
[----:B------:R-:W-:Y:S05]  /*7560*/  BSYNC.RECONVERGENT B0 ;  /* 0x0000000000007941 */ /* 0x000fea0003800200 */
.L_x_655:
[----:B------:R-:W-:-:S04]  /*7570*/  F2FP.BF16.F32.PACK_AB R0, RZ, R0 ;  /* 0x00000000ff00723e */ /* 0x000fc800000010ff */
[----:B------:R-:W-:Y:S01]  /*7580*/  PRMT R19, R0, 0x7610, R19 ;  /* 0x0000761000137816 */ /* 0x000fe20000000013 */
[----:B------:R-:W-:Y:S06]  /*7590*/  BRA `(.L_x_630) ;  /* 0x00000000006c7947 */ /* 0x000fec0003800000 */
.L_x_629:
        /* <DEDUP_REMOVED lines=16> */
.L_x_657:
[----:B------:R-:W-:Y:S01]  /*76a0*/  PRMT R19, RZ, 0x7610, R19 ;  /* 0x00007610ff137816 */ /* 0x000fe20000000013 */
[----:B------:R-:W-:Y:S06]  /*76b0*/  BRA `(.L_x_630) ;  /* 0x0000000000247947 */ /* 0x000fec0003800000 */
.L_x_654:
[----:B------:R-:W2:Y:S02]  /*76c0*/  LDG.E.64 R4, desc[UR36][R4.64] ;  /* 0x0000002404047981 */ /* 0x000ea4000c1e1b00 */
[----:B--2---:R-:W0:Y:S02]  /*76d0*/  I2F.U64 R0, R4 ;  /* 0x0000000400007312 */ /* 0x004e240000301000 */
[----:B0-----:R-:W-:-:S04]  /*76e0*/  F2FP.BF16.F32.PACK_AB R0, RZ, R0 ;  /* 0x00000000ff00723e */ /* 0x001fc800000010ff */
[----:B------:R-:W-:Y:S01]  /*76f0*/  PRMT R19, R0, 0x7610, R19 ;  /* 0x0000761000137816 */ /* 0x000fe20000000013 */
[----:B------:R-:W-:Y:S06]  /*7700*/  BRA `(.L_x_630) ;  /* 0x0000000000107947 */ /* 0x000fec0003800000 */
.L_x_653:
[----:B------:R-:W2:Y:S02]  /*7710*/  LDG.E R4, desc[UR36][R4.64] ;  /* 0x0000002404047981 */ /* 0x000ea4000c1e1900 */
[----:B--2---:R-:W-:-:S04]  /*7720*/  I2FP.F32.U32 R0, R4 ;  /* 0x0000000400007245 */ /* 0x004fc80000201000 */
[----:B------:R-:W-:-:S04]  /*7730*/  F2FP.BF16.F32.PACK_AB R0, RZ, R0 ;  /* 0x00000000ff00723e */ /* 0x000fc800000010ff */
[----:B------:R-:W-:-:S07]  /*7740*/  PRMT R19, R0, 0x7610, R19 ;  /* 0x0000761000137816 */ /* 0x000fce0000000013 */
.L_x_630:
        /* <DEDUP_REMOVED lines=21> */
.L_x_661:
[----:B------:R-:W2:Y:S02]  /*78a0*/  LDG.E.U8 R4, desc[UR36][R4.64] ;  /* 0x0000002404047981 */ /* 0x000ea4000c1e1100 */
[----:B--2---:R-:W-:-:S04]  /*78b0*/  I2FP.F32.U32 R0, R4 ;  /* 0x0000000400007245 */ /* 0x004fc80000201000 */
[----:B------:R-:W-:Y:S01]  /*78c0*/  F2FP.BF16.F32.PACK_AB R0, RZ, R0 ;  /* 0x00000000ff00723e */ /* 0x000fe200000010ff */
[----:B------:R-:W-:Y:S06]  /*78d0*/  BRA `(.L_x_624) ;  /* 0x0000000c00887947 */ /* 0x000fec0003800000 */
.L_x_660:
        /* <DEDUP_REMOVED lines=10> */
.L_x_664:
[----:B------:R-:W2:Y:S02]  /*7980*/  LDG.E R4, desc[UR36][R4.64] ;  /* 0x0000002404047981 */ /* 0x000ea4000c1e1900 */
[----:B--2---:R-:W-:-:S04]  /*7990*/  I2FP.F32.S32 R0, R4 ;  /* 0x0000000400007245 */ /* 0x004fc80000201400 */
[----:B------:R-:W-:Y:S01]  /*79a0*/  F2FP.BF16.F32.PACK_AB R0, RZ, R0 ;  /* 0x00000000ff00723e */ /* 0x000fe200000010ff */
[----:B------:R-:W-:Y:S06]  /*79b0*/  BRA `(.L_x_624) ;  /* 0x0000000c00507947 */ /* 0x000fec0003800000 */
.L_x_663:
[----:B------:R-:W2:Y:S02]  /*79c0*/  LDG.E.U16 R4, desc[UR36][R4.64] ;  /* 0x0000002404047981 */ /* 0x000ea4000c1e1500 */
[----:B--2---:R-:W0:Y:S02]  /*79d0*/  I2F.S16 R0, R4 ;  /* 0x0000000400007306 */ /* 0x004e240000101400 */
[----:B0-----:R-:W-:Y:S01]  /*79e0*/  F2FP.BF16.F32.PACK_AB R0, RZ, R0 ;  /* 0x00000000ff00723e */ /* 0x001fe200000010ff */
[----:B------:R-:W-:Y:S06]  /*79f0*/  BRA `(.L_x_624) ;  /* 0x0000000c00407947 */ /* 0x000fec0003800000 */
.L_x_659:
        /* <DEDUP_REMOVED lines=9> */
.L_x_666:
[----:B------:R-:W2:Y:S02]  /*7a90*/  LDG.E.U16 R0, desc[UR36][R4.64] ;  /* 0x0000002404007981 */ /* 0x000ea4000c1e1500 */
[----:B--2---:R-:W-:-:S05]  /*7aa0*/  HADD2.F32 R0, -RZ, R0.H0_H0 ;  /* 0x20000000ff007230 */ /* 0x004fca0000004100 */
[----:B------:R-:W-:Y:S01]  /*7ab0*/  F2FP.BF16.F32.PACK_AB R0, RZ, R0 ;  /* 0x00000000ff00723e */ /* 0x000fe200000010ff */
[----:B------:R-:W-:Y:S06]  /*7ac0*/  BRA `(.L_x_624) ;  /* 0x0000000c000c7947 */ /* 0x000fec0003800000 */
.L_x_665:
        /* <DEDUP_REMOVED lines=9> */
.L_x_668:
[----:B------:R-:W2:Y:S02]  /*7b60*/  LDG.E.U16 R4, desc[UR36][R4.64] ;  /* 0x0000002404047981 */ /* 0x000ea4000c1e1500 */
[----:B--2---:R-:W-:-:S05]  /*7b70*/  HADD2.F32 R0, -RZ, R4.H0_H0 ;  /* 0x20000004ff007230 */ /* 0x004fca0000004100 */
[----:B------:R-:W-:Y:S01]  /*7b80*/  F2FP.BF16.F32.PACK_AB R0, RZ, R0 ;  /* 0x00000000ff00723e */ /* 0x000fe200000010ff */
[----:B------:R-:W-:Y:S06]  /*7b90*/  BRA `(.L_x_624) ;  /* 0x0000000800d87947 */ /* 0x000fec0003800000 */
.L_x_667:
        /* <DEDUP_REMOVED lines=8> */
.L_x_658:
        /* <DEDUP_REMOVED lines=13> */
.L_x_671:
        /* <DEDUP_REMOVED lines=8> */
.L_x_670:
        /* <DEDUP_REMOVED lines=27> */
.L_x_673:
        /* <DEDUP_REMOVED lines=12> */
[----:B------:R-:W-:Y:S01]  /*7fe0*/  F2FP.BF16.F32.PACK_AB R0, RZ, R0 ;  /* 0x00000000ff00723e */ /* 0x000fe200000010ff */
[----:B------:R-:W-:Y:S06]  /*7ff0*/  BRA `(.L_x_624) ;  /* 0x0000000400c07947 */ /* 0x000fec0003800000 */
.L_x_672:
[----:B------:R1:W5:Y:S01]  /*8000*/  LDG.E.U16 R0, desc[UR36][R4.64] ;  /* 0x0000002404007981 */ /* 0x000362000c1e1500 */
[----:B------:R-:W-:Y:S05]  /*8010*/  BRA `(.L_x_624) ;  /* 0x0000000400b87947 */ /* 0x000fea0003800000 */
.L_x_669:
        /* <DEDUP_REMOVED lines=12> */
.L_x_676:
        /* <DEDUP_REMOVED lines=21> */
.L_x_680:
[----:B------:R-:W-:Y:S05]  /*8230*/  BSYNC.RECONVERGENT B1 ;  /* 0x0000000000017941 */ /* 0x000fea0003800200 */
.L_x_679:
[----:B------:R-:W-:Y:S01]  /*8240*/  IMAD.SHL.U32 R0, R0, 0x100000, RZ ;  /* 0x0010000000007824 */ /* 0x000fe200078e00ff */
[----:B------:R-:W-:-:S04]  /*8250*/  LEA R3, R3, 0x3b800000, 0x17 ;  /* 0x3b80000003037811 */ /* 0x000fc800078eb8ff */
[----:B------:R-:W-:-:S07]  /*8260*/  LOP3.LUT R0, R3, R0, R7, 0xfe, !PT ;  /* 0x0000000003007212 */ /* 0x000fce00078efe07 */
.L_x_678:
[----:B------:R-:W-:Y:S05]  /*8270*/  BSYNC.RECONVERGENT B0 ;  /* 0x0000000000007941 */ /* 0x000fea0003800200 */
.L_x_677:
[----:B------:R-:W-:Y:S01]  /*8280*/  F2FP.BF16.F32.PACK_AB R0, RZ, R0 ;  /* 0x00000000ff00723e */ /* 0x000fe200000010ff */
[----:B------:R-:W-:Y:S06]  /*8290*/  BRA `(.L_x_624) ;  /* 0x0000000400187947 */ /* 0x000fec0003800000 */
.L_x_675:
        /* <DEDUP_REMOVED lines=21> */
.L_x_684:
[----:B------:R-:W-:Y:S05]  /*83f0*/  BSYNC.RECONVERGENT B1 ;  /* 0x0000000000017941 */ /* 0x000fea0003800200 */
.L_x_683:
[----:B------:R-:W-:Y:S01]  /*8400*/  IMAD.SHL.U32 R0, R0, 0x200000, RZ ;  /* 0x0020000000007824 */ /* 0x000fe200078e00ff */
[----:B------:R-:W-:-:S04]  /*8410*/  LEA R3, R3, 0x37800000, 0x17 ;  /* 0x3780000003037811 */ /* 0x000fc800078eb8ff */
[----:B------:R-:W-:-:S07]  /*8420*/  LOP3.LUT R0, R3, R0, R7, 0xfe, !PT ;  /* 0x0000000003007212 */ /* 0x000fce00078efe07 */
.L_x_682:
[----:B------:R-:W-:Y:S05]  /*8430*/  BSYNC.RECONVERGENT B0 ;  /* 0x0000000000007941 */ /* 0x000fea0003800200 */
.L_x_681:
[----:B------:R-:W-:Y:S01]  /*8440*/  F2FP.BF16.F32.PACK_AB R0, RZ, R0 ;  /* 0x00000000ff00723e */ /* 0x000fe200000010ff */
[----:B------:R-:W-:Y:S06]  /*8450*/  BRA `(.L_x_624) ;  /* 0x0000000000a87947 */ /* 0x000fec0003800000 */
.L_x_674:
        /* <DEDUP_REMOVED lines=14> */
.L_x_688:
[----:B------:R-:W-:Y:S05]  /*8540*/  BSYNC.RECONVERGENT B0 ;  /* 0x0000000000007941 */ /* 0x000fea0003800200 */
.L_x_687:
[----:B------:R-:W-:Y:S01]  /*8550*/  F2FP.BF16.F32.PACK_AB R0, RZ, R0 ;  /* 0x00000000ff00723e */ /* 0x000fe200000010ff */
[----:B------:R-:W-:Y:S06]  /*8560*/  BRA `(.L_x_624) ;  /* 0x0000000000647947 */ /* 0x000fec0003800000 */
.L_x_662:
        /* <DEDUP_REMOVED lines=16> */
.L_x_689:
[----:B------:R-:W-:Y:S01]  /*8670*/  PRMT R0, RZ, 0x7610, R0 ;  /* 0x00007610ff007816 */ /* 0x000fe20000000000 */
[----:B------:R-:W-:Y:S06]  /*8680*/  BRA `(.L_x_624) ;  /* 0x00000000001c7947 */ /* 0x000fec0003800000 */
.L_x_686:
[----:B------:R-:W2:Y:S02]  /*8690*/  LDG.E.64 R4, desc[UR36][R4.64] ;  /* 0x0000002404047981 */ /* 0x000ea4000c1e1b00 */
[----:B--2---:R-:W0:Y:S02]  /*86a0*/  I2F.U64 R0, R4 ;  /* 0x0000000400007312 */ /* 0x004e240000301000 */
[----:B0-----:R-:W-:Y:S01]  /*86b0*/  F2FP.BF16.F32.PACK_AB R0, RZ, R0 ;  /* 0x00000000ff00723e */ /* 0x001fe200000010ff */
[----:B------:R-:W-:Y:S06]  /*86c0*/  BRA `(.L_x_624) ;  /* 0x00000000000c7947 */ /* 0x000fec0003800000 */
.L_x_685:
[----:B------:R-:W2:Y:S02]  /*86d0*/  LDG.E R4, desc[UR36][R4.64] ;  /* 0x0000002404047981 */ /* 0x000ea4000c1e1900 */
[----:B--2---:R-:W-:-:S04]  /*86e0*/  I2FP.F32.U32 R0, R4 ;  /* 0x0000000400007245 */ /* 0x004fc80000201000 */
[----:B------:R-:W-:-:S07]  /*86f0*/  F2FP.BF16.F32.PACK_AB R0, RZ, R0 ;  /* 0x00000000ff00723e */ /* 0x000fce00000010ff */
.L_x_624:
[----:B------:R-:W-:Y:S05]  /*8700*/  BSYNC.RECONVERGENT B6 ;  /* 0x0000000000067941 */ /* 0x000fea0003800200 */
.L_x_623:
[----:B------:R-:W2:Y:S01]  /*8710*/  LDC.U8 R17, c[0x0][0x3b0] ;  /* 0x0000ec00ff117b82 */ /* 0x000ea20000000000 */
[CC--:B------:R-:W-:Y:S01]  /*8720*/  ISETP.GE.AND P0, PT, R25.reuse, R16.reuse, PT ;  /* 0x000000101900720c */ /* 0x0c0fe20003f06270 */
[C---:B------:R-:W-:Y:S01]  /*8730*/  VIADD R3, R25.reuse, 0x100 ;  /* 0x0000010019037836 */ /* 0x040fe20000000000 */
[----:B------:R-:W-:Y:S01]  /*8740*/  BSSY.RECONVERGENT B0, `(.L_x_690) ;  /* 0x0000012000007945 */ /* 0x000fe20003800200 */
[C---:B01----:R-:W-:Y:S02]  /*8750*/  VIADD R5, R25.reuse, 0x180 ;  /* 0x0000018019057836 */ /* 0x043fe40000000000 */
[----:B------:R-:W-:Y:S01]  /*8760*/  VIADD R23, R25, 0x80 ;  /* 0x0000008019177836 */ /* 0x000fe20000000000 */
[-C--:B------:R-:W-:Y:S02]  /*8770*/  ISETP.GE.AND P2, PT, R3, R16.reuse, PT ;  /* 0x000000100300720c */ /* 0x080fe40003f46270 */
[-C--:B------:R-:W-:Y:S02]  /*8780*/  ISETP.GE.AND P3, PT, R5, R16.reuse, PT ;  /* 0x000000100500720c */ /* 0x080fe40003f66270 */
[----:B------:R-:W-:-:S03]  /*8790*/  ISETP.GE.AND P1, PT, R23, R16, PT ;  /* 0x000000101700720c */ /* 0x000fc60003f26270 */
[----:B------:R-:W-:Y:S10]  /*87a0*/  @P0 BRA `(.L_x_691) ;  /* 0x00000000002c0947 */ /* 0x000ff40003800000 */
[----:B-----5:R-:W-:Y:S02]  /*87b0*/  IMAD.U32 R22, R22, 0x10000, RZ ;  /* 0x0001000016167824 */ /* 0x020fe400078e00ff */
[----:B------:R-:W-:Y:S02]  /*87c0*/  IMAD.U32 R28, R28, 0x10000, RZ ;  /* 0x000100001c1c7824 */ /* 0x000fe400078e00ff */
[----:B------:R-:W-:-:S06]  /*87d0*/  FMUL.FTZ R4, R22, -1.4426950216293334961 ;  /* 0xbfb8aa3b16047820 */ /* 0x000fcc0000410000 */
[----:B------:R-:W0:Y:S02]  /*87e0*/  MUFU.EX2 R4, R4 ;  /* 0x0000000400047308 */ /* 0x000e240000000800 */
[----:B0-----:R-:W-:-:S06]  /*87f0*/  FADD.FTZ R5, R4, 1 ;  /* 0x3f80000004057421 */ /* 0x001fcc0000010000 */
[----:B------:R-:W0:Y:S02]  /*8800*/  MUFU.RCP R5, R5 ;  /* 0x0000000500057308 */ /* 0x000e240000001000 */
[----:B0-----:R-:W-:Y:S01]  /*8810*/  FADD.FTZ R3, -R5, 1 ;  /* 0x3f80000005037421 */ /* 0x001fe20000010100 */
[----:B------:R-:W-:-:S03]  /*8820*/  FMUL.FTZ R28, R28, R5 ;  /* 0x000000051c1c7220 */ /* 0x000fc60000410000 */
[----:B------:R-:W-:-:S04]  /*8830*/  FFMA.FTZ R3, R22, R3, 1 ;  /* 0x3f80000016037423 */ /* 0x000fc80000010003 */
[----:B------:R-:W-:-:S06]  /*8840*/  FMUL.FTZ R3, R28, R3 ;  /* 0x000000031c037220 */ /* 0x000fcc0000410000 */
[----:B------:R-:W0:Y:S02]  /*8850*/  F2F.BF16.F32 R3, R3 ;  /* 0x0000000300037304 */ /* 0x000e240000202000 */
.L_x_691:
[----:B------:R-:W-:Y:S05]  /*8860*/  BSYNC.RECONVERGENT B0 ;  /* 0x0000000000007941 */ /* 0x000fea0003800200 */
.L_x_690:
[----:B------:R-:W-:Y:S04]  /*8870*/  BSSY.RECONVERGENT B0, `(.L_x_692) ;  /* 0x000000d000007945 */ /* 0x000fe80003800200 */
[----:B------:R-:W-:Y:S05]  /*8880*/  @P1 BRA `(.L_x_693) ;  /* 0x00000000002c1947 */ /* 0x000fea0003800000 */
[----:B-----5:R-:W-:Y:S02]  /*8890*/  IMAD.U32 R27, R27, 0x10000, RZ ;  /* 0x000100001b1b7824 */ /* 0x020fe400078e00ff */
[----:B------:R-:W-:Y:S02]  /*88a0*/  IMAD.U32 R26, R26, 0x10000, RZ ;  /* 0x000100001a1a7824 */ /* 0x000fe400078e00ff */
[----:B------:R-:W-:-:S06]  /*88b0*/  FMUL.FTZ R4, R27, -1.4426950216293334961 ;  /* 0xbfb8aa3b1b047820 */ /* 0x000fcc0000410000 */
[----:B------:R-:W1:Y:S02]  /*88c0*/  MUFU.EX2 R4, R4 ;  /* 0x0000000400047308 */ /* 0x000e640000000800 */
[----:B-1----:R-:W-:-:S06]  /*88d0*/  FADD.FTZ R5, R4, 1 ;  /* 0x3f80000004057421 */ /* 0x002fcc0000010000 */
[----:B------:R-:W1:Y:S02]  /*88e0*/  MUFU.RCP R5, R5 ;  /* 0x0000000500057308 */ /* 0x000e640000001000 */
[----:B-1----:R-:W-:Y:S01]  /*88f0*/  FADD.FTZ R6, -R5, 1 ;  /* 0x3f80000005067421 */ /* 0x002fe20000010100 */
[----:B------:R-:W-:-:S03]  /*8900*/  FMUL.FTZ R26, R26, R5 ;  /* 0x000000051a1a7220 */ /* 0x000fc60000410000 */
[----:B------:R-:W-:-:S04]  /*8910*/  FFMA.FTZ R27, R27, R6, 1 ;  /* 0x3f8000001b1b7423 */ /* 0x000fc80000010006 */
[----:B------:R-:W-:-:S06]  /*8920*/  FMUL.FTZ R22, R26, R27 ;  /* 0x0000001b1a167220 */ /* 0x000fcc0000410000 */
[----:B------:R-:W1:Y:S02]  /*8930*/  F2F.BF16.F32 R22, R22 ;  /* 0x0000001600167304 */ /* 0x000e640000202000 */
.L_x_693:
[----:B------:R-:W-:Y:S05]  /*8940*/  BSYNC.RECONVERGENT B0 ;  /* 0x0000000000007941 */ /* 0x000fea0003800200 */
.L_x_692:
[----:B------:R-:W-:Y:S04]  /*8950*/  BSSY.RECONVERGENT B0, `(.L_x_694) ;  /* 0x000000d000007945 */ /* 0x000fe80003800200 */
[----:B------:R-:W-:Y:S05]  /*8960*/  @P2 BRA `(.L_x_695) ;  /* 0x00000000002c2947 */ /* 0x000fea0003800000 */
[----:B-----5:R-:W-:Y:S02]  /*8970*/  IMAD.U32 R24, R24, 0x10000, RZ ;  /* 0x0001000018187824 */ /* 0x020fe400078e00ff */
[----:B------:R-:W-:Y:S02]  /*8980*/  IMAD.U32 R18, R18, 0x10000, RZ ;  /* 0x0001000012127824 */ /* 0x000fe400078e00ff */
[----:B------:R-:W-:-:S06]  /*8990*/  FMUL.FTZ R4, R24, -1.4426950216293334961 ;  /* 0xbfb8aa3b18047820 */ /* 0x000fcc0000410000 */
[----:B------:R-:W3:Y:S02]  /*89a0*/  MUFU.EX2 R4, R4 ;  /* 0x0000000400047308 */ /* 0x000ee40000000800 */
[----:B---3--:R-:W-:-:S06]  /*89b0*/  FADD.FTZ R5, R4, 1 ;  /* 0x3f80000004057421 */ /* 0x008fcc0000010000 */
[----:B------:R-:W3:Y:S02]  /*89c0*/  MUFU.RCP R5, R5 ;  /* 0x0000000500057308 */ /* 0x000ee40000001000 */
[----:B---3--:R-:W-:Y:S01]  /*89d0*/  FADD.FTZ R7, -R5, 1 ;  /* 0x3f80000005077421 */ /* 0x008fe20000010100 */
[----:B------:R-:W-:-:S03]  /*89e0*/  FMUL.FTZ R18, R18, R5 ;  /* 0x0000000512127220 */ /* 0x000fc60000410000 */
[----:B------:R-:W-:-:S04]  /*89f0*/  FFMA.FTZ R7, R24, R7, 1 ;  /* 0x3f80000018077423 */ /* 0x000fc80000010007 */
[----:B------:R-:W-:-:S06]  /*8a00*/  FMUL.FTZ R18, R18, R7 ;  /* 0x0000000712127220 */ /* 0x000fcc0000410000 */
[----:B------:R-:W3:Y:S02]  /*8a10*/  F2F.BF16.F32 R18, R18 ;  /* 0x0000001200127304 */ /* 0x000ee40000202000 */
.L_x_695:
[----:B------:R-:W-:Y:S05]  /*8a20*/  BSYNC.RECONVERGENT B0 ;  /* 0x0000000000007941 */ /* 0x000fea0003800200 */
.L_x_694:
[----:B------:R-:W-:Y:S04]  /*8a30*/  BSSY.RECONVERGENT B0, `(.L_x_696) ;  /* 0x000000d000007945 */ /* 0x000fe80003800200 */
[----:B------:R-:W-:Y:S05]  /*8a40*/  @P3 BRA `(.L_x_697) ;  /* 0x00000000002c3947 */ /* 0x000fea0003800000 */
[----:B-----5:R-:W-:Y:S02]  /*8a50*/  IMAD.U32 R0, R0, 0x10000, RZ ;  /* 0x0001000000007824 */ /* 0x020fe400078e00ff */
[----:B------:R-:W-:Y:S02]  /*8a60*/  IMAD.U32 R19, R19, 0x10000, RZ ;  /* 0x0001000013137824 */ /* 0x000fe400078e00ff */
[----:B------:R-:W-:-:S06]  /*8a70*/  FMUL.FTZ R4, R0, -1.4426950216293334961 ;  /* 0xbfb8aa3b00047820 */ /* 0x000fcc0000410000 */
[----:B------:R-:W4:Y:S02]  /*8a80*/  MUFU.EX2 R4, R4 ;  /* 0x0000000400047308 */ /* 0x000f240000000800 */
[----:B----4-:R-:W-:-:S06]  /*8a90*/  FADD.FTZ R5, R4, 1 ;  /* 0x3f80000004057421 */ /* 0x010fcc0000010000 */
[----:B------:R-:W4:Y:S02]  /*8aa0*/  MUFU.RCP R6, R5 ;  /* 0x0000000500067308 */ /* 0x000f240000001000 */
[----:B----4-:R-:W-:Y:S01]  /*8ab0*/  FADD.FTZ R7, -R6, 1 ;  /* 0x3f80000006077421 */ /* 0x010fe20000010100 */
[----:B------:R-:W-:-:S03]  /*8ac0*/  FMUL.FTZ R19, R19, R6 ;  /* 0x0000000613137220 */ /* 0x000fc60000410000 */
[----:B------:R-:W-:-:S04]  /*8ad0*/  FFMA.FTZ R0, R0, R7, 1 ;  /* 0x3f80000000007423 */ /* 0x000fc80000010007 */
[----:B------:R-:W-:-:S06]  /*8ae0*/  FMUL.FTZ R19, R19, R0 ;  /* 0x0000000013137220 */ /* 0x000fcc0000410000 */
[----:B------:R-:W4:Y:S02]  /*8af0*/  F2F.BF16.F32 R19, R19 ;  /* 0x0000001300137304 */ /* 0x000f240000202000 */
.L_x_697:
[----:B------:R-:W-:Y:S05]  /*8b00*/  BSYNC.RECONVERGENT B0 ;  /* 0x0000000000007941 */ /* 0x000fea0003800200 */
.L_x_696:
[----:B------:R-:W-:Y:S04]  /*8b10*/  BSSY.RECONVERGENT B6, `(.L_x_698) ;  /* 0x000010e000067945 */ /* 0x000fe80003800200 */
[----:B------:R-:W-:Y:S05]  /*8b20*/  @P0 BRA `(.L_x_699) ;  /* 0x0000001000300947 */ /* 0x000fea0003800000 */
[----:B------:R-:W0:Y:S01]  /*8b30*/  LDCU UR4, c[0x0][0x3b4] ;  /* 0x00007680ff0477ac */ /* 0x000e220008000800 */
[----:B------:R-:W1:Y:S01]  /*8b40*/  LDC.64 R8, c[0x0][0x388] ;  /* 0x0000e200ff087b82 */ /* 0x000e620000000a00 */
[----:B-----5:R-:W-:Y:S01]  /*8b50*/  IMAD R0, R2, 0x200, R25 ;  /* 0x0000020002007824 */ /* 0x020fe200078e0219 */
[----:B--2---:R-:W-:-:S03]  /*8b60*/  PRMT R4, R17, 0x9910, RZ ;  /* 0x0000991011047816 */ /* 0x004fc600000000ff */
[----:B0-----:R-:W-:Y:S02]  /*8b70*/  IMAD R5, R0, UR4, RZ ;  /* 0x0000000400057c24 */ /* 0x001fe4000f8e02ff */
[----:B------:R-:W-:-:S05]  /*8b80*/  IMAD.MOV.U32 R0, RZ, RZ, R4 ;  /* 0x000000ffff007224 */ /* 0x000fca00078e0004 */
[----:B------:R-:W-:Y:S02]  /*8b90*/  ISETP.GT.AND P0, PT, R0, 0x9, PT ;  /* 0x000000090000780c */ /* 0x000fe40003f04270 */
[----:B-1----:R-:W-:-:S05]  /*8ba0*/  IADD3 R8, P1, PT, R5, R8, RZ ;  /* 0x0000000805087210 */ /* 0x002fca0007f3e0ff */
[----:B------:R-:W-:-:S06]  /*8bb0*/  IMAD.X R9, RZ, RZ, R9, P1 ;  /* 0x000000ffff097224 */ /* 0x000fcc00008e0609 */
[----:B------:R-:W-:Y:S05]  /*8bc0*/  @P0 BRA `(.L_x_700) ;  /* 0x0000000400340947 */ /* 0x000fea0003800000 */
[----:B------:R-:W-:-:S13]  /*8bd0*/  ISETP.GT.AND P0, PT, R0, 0x4, PT ;  /* 0x000000040000780c */ /* 0x000fda0003f04270 */
[----:B------:R-:W-:Y:S05]  /*8be0*/  @P0 BRA `(.L_x_701) ;  /* 0x0000000000940947 */ /* 0x000fea0003800000 */
[----:B------:R-:W-:-:S13]  /*8bf0*/  ISETP.GT.AND P0, PT, R0, 0x1, PT ;  /* 0x000000010000780c */ /* 0x000fda0003f04270 */
[----:B------:R-:W-:Y:S05]  /*8c00*/  @P0 BRA `(.L_x_702) ;  /* 0x0000000000380947 */ /* 0x000fea0003800000 */
[----:B------:R-:W-:-:S13]  /*8c10*/  ISETP.NE.AND P0, PT, R17, RZ, PT ;  /* 0x000000ff1100720c */ /* 0x000fda0003f05270 */
[----:B------:R-:W-:Y:S05]  /*8c20*/  @!P0 BRA `(.L_x_703) ;  /* 0x00000000001c8947 */ /* 0x000fea0003800000 */
[----:B------:R-:W-:-:S13]  /*8c30*/  ISETP.NE.AND P0, PT, R0, 0x1, PT ;  /* 0x000000010000780c */ /* 0x000fda0003f05270 */
[----:B------:R-:W-:Y:S05]  /*8c40*/  @P0 BRA `(.L_x_704) ;  /* 0x0000000c00380947 */ /* 0x000fea0003800000 */
[----:B------:R-:W-:Y:S02]  /*8c50*/  IMAD.U32 R3, R3, 0x10000, RZ ;  /* 0x0001000003037824 */ /* 0x000fe400078e00ff */
[----:B------:R-:W-:-:S04]  /*8c60*/  IMAD.MOV.U32 R25, RZ, RZ, R23 ;  /* 0x000000ffff197224 */ /* 0x000fc800078e0017 */
[----:B------:R-:W0:Y:S02]  /*8c70*/  F2I.FTZ.TRUNC.NTZ R3, R3 ;  /* 0x0000000300037305 */ /* 0x000e24000021f100 */
[----:B0-----:R0:W-:Y:S01]  /*8c80*/  STG.E.U8 desc[UR36][R8.64], R3 ;  /* 0x0000000308007986 */ /* 0x0011e2000c101124 */
[----:B------:R-:W-:Y:S05]  /*8c90*/  BRA `(.L_x_699) ;  /* 0x0000000c00d47947 */ /* 0x000fea0003800000 */
.L_x_703:
[----:B------:R-:W-:Y:S02]  /*8ca0*/  IMAD.U32 R5, R3, 0x10000, RZ ;  /* 0x0001000003057824 */ /* 0x000fe400078e00ff */
[----:B------:R-:W-:-:S04]  /*8cb0*/  IMAD.MOV.U32 R25, RZ, RZ, R23 ;  /* 0x000000ffff197224 */ /* 0x000fc800078e0017 */
[----:B------:R-:W0:Y:S02]  /*8cc0*/  F2I.S64.TRUNC R4, R5 ;  /* 0x0000000500047311 */ /* 0x000e24000020d900 */
[----:B0-----:R0:W-:Y:S01]  /*8cd0*/  STG.E.U8 desc[UR36][R8.64], R4 ;  /* 0x0000000408007986 */ /* 0x0011e2000c101124 */
[----:B------:R-:W-:Y:S05]  /*8ce0*/  BRA `(.L_x_699) ;  /* 0x0000000c00c07947 */ /* 0x000fea0003800000 */
.L_x_702:
[----:B------:R-:W-:-:S13]  /*8cf0*/  ISETP.NE.AND P0, PT, R0, 0x2, PT ;  /* 0x000000020000780c */ /* 0x000fda0003f05270 */
[----:B------:R-:W-:Y:S05]  /*8d00*/  @!P0 BRA `(.L_x_705) ;  /* 0x0000000000388947 */ /* 0x000fea0003800000 */
[----:B------:R-:W-:-:S13]  /*8d10*/  ISETP.NE.AND P0, PT, R0, 0x3, PT ;  /* 0x000000030000780c */ /* 0x000fda0003f05270 */
[----:B------:R-:W-:Y:S05]  /*8d20*/  @!P0 BRA `(.L_x_706) ;  /* 0x00000000001c8947 */ /* 0x000fea0003800000 */
[----:B------:R-:W-:-:S13]  /*8d30*/  ISETP.NE.AND P0, PT, R0, 0x4, PT ;  /* 0x000000040000780c */ /* 0x000fda0003f05270 */
[----:B------:R-:W-:Y:S05]  /*8d40*/  @P0 BRA `(.L_x_704) ;  /* 0x0000000800f80947 */ /* 0x000fea0003800000 */
[----:B------:R-:W-:Y:S02]  /*8d50*/  IMAD.U32 R4, R3, 0x10000, RZ ;  /* 0x0001000003047824 */ /* 0x000fe400078e00ff */
[----:B------:R-:W-:-:S04]  /*8d60*/  IMAD.MOV.U32 R25, RZ, RZ, R23 ;  /* 0x000000ffff197224 */ /* 0x000fc800078e0017 */
[----:B------:R-:W0:Y:S02]  /*8d70*/  F2I.S64.TRUNC R4, R4 ;  /* 0x0000000400047311 */ /* 0x000e24000020d900 */
[----:B0-----:R0:W-:Y:S01]  /*8d80*/  STG.E.64 desc[UR36][R8.64], R4 ;  /* 0x0000000408007986 */ /* 0x0011e2000c101b24 */
[----:B------:R-:W-:Y:S05]  /*8d90*/  BRA `(.L_x_699) ;  /* 0x0000000c00947947 */ /* 0x000fea0003800000 */
.L_x_706:
[----:B------:R-:W-:Y:S02]  /*8da0*/  IMAD.U32 R3, R3, 0x10000, RZ ;  /* 0x0001000003037824 */ /* 0x000fe400078e00ff */
[----:B------:R-:W-:-:S04]  /*8db0*/  IMAD.MOV.U32 R25, RZ, RZ, R23 ;  /* 0x000000ffff197224 */ /* 0x000fc800078e0017 */
[----:B------:R-:W0:Y:S02]  /*8dc0*/  F2I.FTZ.TRUNC.NTZ R3, R3 ;  /* 0x0000000300037305 */ /* 0x000e24000021f100 */
[----:B0-----:R0:W-:Y:S01]  /*8dd0*/  STG.E desc[UR36][R8.64], R3 ;  /* 0x0000000308007986 */ /* 0x0011e2000c101924 */
[----:B------:R-:W-:Y:S05]  /*8de0*/  BRA `(.L_x_699) ;  /* 0x0000000c00807947 */ /* 0x000fea0003800000 */
.L_x_705:
[----:B------:R-:W-:Y:S02]  /*8df0*/  IMAD.U32 R3, R3, 0x10000, RZ ;  /* 0x0001000003037824 */ /* 0x000fe400078e00ff */
[----:B------:R-:W-:-:S04]  /*8e00*/  IMAD.MOV.U32 R25, RZ, RZ, R23 ;  /* 0x000000ffff197224 */ /* 0x000fc800078e0017 */
[----:B------:R-:W0:Y:S02]  /*8e10*/  F2I.FTZ.TRUNC.NTZ R3, R3 ;  /* 0x0000000300037305 */ /* 0x000e24000021f100 */
[----:B0-----:R0:W-:Y:S01]  /*8e20*/  STG.E.U16 desc[UR36][R8.64], R3 ;  /* 0x0000000308007986 */ /* 0x0011e2000c101524 */
[----:B------:R-:W-:Y:S05]  /*8e30*/  BRA `(.L_x_699) ;  /* 0x0000000c006c7947 */ /* 0x000fea0003800000 */
.L_x_701:
[----:B------:R-:W-:-:S13]  /*8e40*/  ISETP.GT.AND P0, PT, R0, 0x6, PT ;  /* 0x000000060000780c */ /* 0x000fda0003f04270 */
[----:B------:R-:W-:Y:S05]  /*8e50*/  @P0 BRA `(.L_x_707) ;  /* 0x0000000000340947 */ /* 0x000fea0003800000 */
[----:B------:R-:W-:-:S13]  /*8e60*/  ISETP.NE.AND P0, PT, R0, 0x5, PT ;  /* 0x000000050000780c */ /* 0x000fda0003f05270 */
[----:B------:R-:W-:Y:S05]  /*8e70*/  @!P0 BRA `(.L_x_708) ;  /* 0x0000000000188947 */ /* 0x000fea0003800000 */
[----:B------:R-:W-:-:S13]  /*8e80*/  ISETP.NE.AND P0, PT, R0, 0x6, PT ;  /* 0x000000060000780c */ /* 0x000fda0003f05270 */
[----:B------:R-:W-:Y:S05]  /*8e90*/  @P0 BRA `(.L_x_704) ;  /* 0x0000000800a40947 */ /* 0x000fea0003800000 */
[----:B------:R-:W-:Y:S02]  /*8ea0*/  IMAD.U32 R3, R3, 0x10000, RZ ;  /* 0x0001000003037824 */ /* 0x000fe400078e00ff */
[----:B------:R-:W-:-:S03]  /*8eb0*/  IMAD.MOV.U32 R25, RZ, RZ, R23 ;  /* 0x000000ffff197224 */ /* 0x000fc600078e0017 */
[----:B------:R0:W-:Y:S01]  /*8ec0*/  STG.E desc[UR36][R8.64], R3 ;  /* 0x0000000308007986 */ /* 0x0001e2000c101924 */
[----:B------:R-:W-:Y:S05]  /*8ed0*/  BRA `(.L_x_699) ;  /* 0x0000000c00447947 */ /* 0x000fea0003800000 */
.L_x_708:
[----:B------:R-:W-:Y:S02]  /*8ee0*/  IMAD.U32 R0, R3, 0x10000, RZ ;  /* 0x0001000003007824 */ /* 0x000fe400078e00ff */
[----:B------:R-:W-:-:S03]  /*8ef0*/  IMAD.MOV.U32 R25, RZ, RZ, R23 ;  /* 0x000000ffff197224 */ /* 0x000fc600078e0017 */
[----:B------:R-:W-:-:S05]  /*8f00*/  F2FP.F16.F32.PACK_AB R0, RZ, R0 ;  /* 0x00000000ff00723e */ /* 0x000fca00000000ff */
[----:B------:R0:W-:Y:S01]  /*8f10*/  STG.E.U16 desc[UR36][R8.64], R0 ;  /* 0x0000000008007986 */ /* 0x0001e2000c101524 */
[----:B------:R-:W-:Y:S05]  /*8f20*/  BRA `(.L_x_699) ;  /* 0x0000000c00307947 */ /* 0x000fea0003800000 */
.L_x_707:
[----:B------:R-:W-:-:S13]  /*8f30*/  ISETP.NE.AND P0, PT, R0, 0x7, PT ;  /* 0x000000070000780c */ /* 0x000fda0003f05270 */
[----:B------:R-:W-:Y:S05]  /*8f40*/  @!P0 BRA `(.L_x_709) ;  /* 0x00000000003c8947 */ /* 0x000fea0003800000 */
[----:B------:R-:W-:-:S13]  /*8f50*/  ISETP.NE.AND P0, PT, R0, 0x8, PT ;  /* 0x000000080000780c */ /* 0x000fda0003f05270 */
[----:B------:R-:W-:Y:S05]  /*8f60*/  @!P0 BRA `(.L_x_710) ;  /* 0x00000000001c8947 */ /* 0x000fea0003800000 */
[----:B------:R-:W-:-:S13]  /*8f70*/  ISETP.NE.AND P0, PT, R0, 0x9, PT ;  /* 0x000000090000780c */ /* 0x000fda0003f05270 */
[----:B------:R-:W-:Y:S05]  /*8f80*/  @P0 BRA `(.L_x_704) ;  /* 0x0000000800680947 */ /* 0x000fea0003800000 */
[----:B------:R-:W-:Y:S02]  /*8f90*/  IMAD.U32 R4, R3, 0x10000, RZ ;  /* 0x0001000003047824 */ /* 0x000fe400078e00ff */
[----:B------:R-:W-:Y:S02]  /*8fa0*/  IMAD.MOV.U32 R5, RZ, RZ, RZ ;  /* 0x000000ffff057224 */ /* 0x000fe400078e00ff */
[----:B------:R-:W-:-:S03]  /*8fb0*/  IMAD.MOV.U32 R25, RZ, RZ, R23 ;  /* 0x000000ffff197224 */ /* 0x000fc600078e0017 */
[----:B------:R0:W-:Y:S01]  /*8fc0*/  STG.E.64 desc[UR36][R8.64], R4 ;  /* 0x0000000408007986 */ /* 0x0001e2000c101b24 */
[----:B------:R-:W-:Y:S05]  /*8fd0*/  BRA `(.L_x_699) ;  /* 0x0000000c00047947 */ /* 0x000fea0003800000 */
.L_x_710:
[----:B------:R-:W-:Y:S02]  /*8fe0*/  IMAD.U32 R3, R3, 0x10000, RZ ;  /* 0x0001000003037824 */ /* 0x000fe400078e00ff */
[----:B------:R-:W-:-:S03]  /*8ff0*/  IMAD.MOV.U32 R25, RZ, RZ, R23 ;  /* 0x000000ffff197224 */ /* 0x000fc600078e0017 */
[----:B------:R-:W-:-:S04]  /*9000*/  F2FP.F16.F32.PACK_AB R3, RZ, R3 ;  /* 0x00000003ff03723e */ /* 0x000fc800000000ff */
[----:B------:R-:W-:-:S05]  /*9010*/  PRMT R3, R3, 0x5410, RZ ;  /* 0x0000541003037816 */ /* 0x000fca00000000ff */
[----:B------:R0:W-:Y:S01]  /*9020*/  STG.E desc[UR36][R8.64], R3 ;  /* 0x0000000308007986 */ /* 0x0001e2000c101924 */
[----:B------:R-:W-:Y:S05]  /*9030*/  BRA `(.L_x_699) ;  /* 0x0000000800ec7947 */ /* 0x000fea0003800000 */
.L_x_709:
[----:B------:R-:W-:Y:S02]  /*9040*/  IMAD.U32 R4, R3, 0x10000, RZ ;  /* 0x0001000003047824 */ /* 0x000fe400078e00ff */
[----:B------:R-:W-:Y:S02]  /*9050*/  IMAD.MOV.U32 R25, RZ, RZ, R23 ;  /* 0x000000ffff197224 */ /* 0x000fe400078e0017 */
[----:B------:R-:W-:-:S06]  /*9060*/  FMUL.FTZ R4, R4, 1 ;  /* 0x3f80000004047820 */ /* 0x000fcc0000410000 */
[----:B------:R-:W0:Y:S02]  /*9070*/  F2F.F64.F32 R4, R4 ;  /* 0x0000000400047310 */ /* 0x000e240000201800 */
[----:B0-----:R0:W-:Y:S01]  /*9080*/  STG.E.64 desc[UR36][R8.64], R4 ;  /* 0x0000000408007986 */ /* 0x0011e2000c101b24 */
[----:B------:R-:W-:Y:S05]  /*9090*/  BRA `(.L_x_699) ;  /* 0x0000000800d47947 */ /* 0x000fea0003800000 */
.L_x_700:
[----:B------:R-:W-:-:S13]  /*90a0*/  ISETP.GT.AND P0, PT, R0, 0x18, PT ;  /* 0x000000180000780c */ /* 0x000fda0003f04270 */
[----:B------:R-:W-:Y:S05]  /*90b0*/  @P0 BRA `(.L_x_711) ;  /* 0x0000000400080947 */ /* 0x000fea0003800000 */
        /* <DEDUP_REMOVED lines=8> */
[----:B------:R-:W-:-:S04]  /*9140*/  FSETP.NEU.FTZ.AND P0, PT, R3, RZ, PT ;  /* 0x000000ff0300720b */ /* 0x000fc80003f1d000 */
[----:B------:R-:W-:-:S05]  /*9150*/  SEL R3, RZ, 0x1, !P0 ;  /* 0x00000001ff037807 */ /* 0x000fca0004000000 */
[----:B------:R0:W-:Y:S01]  /*9160*/  STG.E.U8 desc[UR36][R8.64], R3 ;  /* 0x0000000308007986 */ /* 0x0001e2000c101124 */
[----:B------:R-:W-:Y:S05]  /*9170*/  BRA `(.L_x_699) ;  /* 0x00000008009c7947 */ /* 0x000fea0003800000 */
.L_x_713:
[----:B------:R-:W-:Y:S01]  /*9180*/  IMAD.U32 R3, R3, 0x10000, RZ ;  /* 0x0001000003037824 */ /* 0x000fe200078e00ff */
[----:B------:R-:W-:Y:S01]  /*9190*/  CS2R R6, SRZ ;  /* 0x0000000000067805 */ /* 0x000fe2000001ff00 */
[----:B------:R-:W-:Y:S02]  /*91a0*/  IMAD.MOV.U32 R25, RZ, RZ, R23 ;  /* 0x000000ffff197224 */ /* 0x000fe400078e0017 */
[----:B------:R-:W-:-:S04]  /*91b0*/  FMUL.FTZ R3, R3, 1 ;  /* 0x3f80000003037820 */ /* 0x000fc80000410000 */
[----:B------:R-:W0:Y:S02]  /*91c0*/  F2F.F64.F32 R4, R3 ;  /* 0x0000000300047310 */ /* 0x000e240000201800 */
[----:B0-----:R0:W-:Y:S01]  /*91d0*/  STG.E.128 desc[UR36][R8.64], R4 ;  /* 0x0000000408007986 */ /* 0x0011e2000c101d24 */
[----:B------:R-:W-:Y:S05]  /*91e0*/  BRA `(.L_x_699) ;  /* 0x0000000800807947 */ /* 0x000fea0003800000 */
.L_x_712:
[----:B------:R-:W-:-:S13]  /*91f0*/  ISETP.NE.AND P0, PT, R0, 0xf, PT ;  /* 0x0000000f0000780c */ /* 0x000fda0003f05270 */
[----:B------:R-:W-:Y:S05]  /*9200*/  @!P0 BRA `(.L_x_714) ;  /* 0x0000000000a88947 */ /* 0x000fea0003800000 */
[----:B------:R-:W-:-:S13]  /*9210*/  ISETP.NE.AND P0, PT, R0, 0x17, PT ;  /* 0x000000170000780c */ /* 0x000fda0003f05270 */
[----:B------:R-:W-:Y:S05]  /*9220*/  @!P0 BRA `(.L_x_715) ;  /* 0x0000000000508947 */ /* 0x000fea0003800000 */
[----:B------:R-:W-:-:S13]  /*9230*/  ISETP.NE.AND P0, PT, R0, 0x18, PT ;  /* 0x000000180000780c */ /* 0x000fda0003f05270 */
[----:B------:R-:W-:Y:S05]  /*9240*/  @P0 BRA `(.L_x_704) ;  /* 0x0000000400b80947 */ /* 0x000fea0003800000 */
[----:B------:R-:W-:Y:S01]  /*9250*/  IMAD.U32 R6, R3, 0x10000, RZ ;  /* 0x0001000003067824 */ /* 0x000fe200078e00ff */
[----:B------:R-:W-:Y:S01]  /*9260*/  BSSY.RECONVERGENT B0, `(.L_x_716) ;  /* 0x000000c000007945 */ /* 0x000fe20003800200 */
[----:B------:R-:W-:-:S03]  /*9270*/  IMAD.MOV.U32 R0, RZ, RZ, 0x7f ;  /* 0x0000007fff007424 */ /* 0x000fc600078e00ff */
        /* <DEDUP_REMOVED lines=10> */
.L_x_717:
[----:B------:R-:W-:Y:S05]  /*9320*/  BSYNC.RECONVERGENT B0 ;  /* 0x0000000000007941 */ /* 0x000fea0003800200 */
.L_x_716:
[----:B------:R-:W-:Y:S01]  /*9330*/  LOP3.LUT R5, R0, 0x80, R5, 0xf8, !PT ;  /* 0x0000008000057812 */ /* 0x000fe200078ef805 */
[----:B------:R-:W-:-:S04]  /*9340*/  IMAD.MOV.U32 R25, RZ, RZ, R23 ;  /* 0x000000ffff197224 */ /* 0x000fc800078e0017 */
[----:B------:R0:W-:Y:S01]  /*9350*/  STG.E.U8 desc[UR36][R8.64], R5 ;  /* 0x0000000508007986 */ /* 0x0001e2000c101124 */
[----:B------:R-:W-:Y:S05]  /*9360*/  BRA `(.L_x_699) ;  /* 0x0000000800207947 */ /* 0x000fea0003800000 */
.L_x_715:
[----:B------:R-:W-:Y:S01]  /*9370*/  IMAD.U32 R6, R3, 0x10000, RZ ;  /* 0x0001000003067824 */ /* 0x000fe200078e00ff */
[----:B------:R-:W-:Y:S04]  /*9380*/  BSSY.RECONVERGENT B0, `(.L_x_718) ;  /* 0x000000e000007945 */ /* 0x000fe80003800200 */
[----:B------:R-:W-:Y:S02]  /*9390*/  LOP3.LUT R4, R6, 0x7fffffff, RZ, 0xc0, !PT ;  /* 0x7fffffff06047812 */ /* 0x000fe400078ec0ff */
[----:B------:R-:W-:Y:S02]  /*93a0*/  SHF.R.U32.HI R5, RZ, 0x18, R6 ;  /* 0x00000018ff057819 */ /* 0x000fe40000011606 */
[----:B------:R-:W-:-:S13]  /*93b0*/  ISETP.GE.U32.AND P1, PT, R4, 0x47800000, PT ;  /* 0x478000000400780c */ /* 0x000fda0003f26070 */
[----:B------:R-:W-:Y:S01]  /*93c0*/  @P1 IMAD.MOV.U32 R0, RZ, RZ, 0x7f ;  /* 0x0000007fff001424 */ /* 0x000fe200078e00ff */
        /* <DEDUP_REMOVED lines=9> */
.L_x_719:
[----:B------:R-:W-:Y:S05]  /*9460*/  BSYNC.RECONVERGENT B0 ;  /* 0x0000000000007941 */ /* 0x000fea0003800200 */
.L_x_718:
[----:B------:R-:W-:Y:S01]  /*9470*/  LOP3.LUT R5, R0, 0x80, R5, 0xf8, !PT ;  /* 0x0000008000057812 */ /* 0x000fe200078ef805 */
[----:B------:R-:W-:-:S04]  /*9480*/  IMAD.MOV.U32 R25, RZ, RZ, R23 ;  /* 0x000000ffff197224 */ /* 0x000fc800078e0017 */
[----:B------:R0:W-:Y:S01]  /*9490*/  STG.E.U8 desc[UR36][R8.64], R5 ;  /* 0x0000000508007986 */ /* 0x0001e2000c101124 */
[----:B------:R-:W-:Y:S05]  /*94a0*/  BRA `(.L_x_699) ;  /* 0x0000000400d07947 */ /* 0x000fea0003800000 */
.L_x_714:
[----:B------:R0:W-:Y:S01]  /*94b0*/  STG.E.U16 desc[UR36][R8.64], R3 ;  /* 0x0000000308007986 */ /* 0x0001e2000c101524 */
[----:B------:R-:W-:Y:S01]  /*94c0*/  IMAD.MOV.U32 R25, RZ, RZ, R23 ;  /* 0x000000ffff197224 */ /* 0x000fe200078e0017 */
[----:B------:R-:W-:Y:S06]  /*94d0*/  BRA `(.L_x_699) ;  /* 0x0000000400c47947 */ /* 0x000fec0003800000 */
.L_x_711:
[----:B------:R-:W-:-:S13]  /*94e0*/  ISETP.GT.AND P0, PT, R0, 0x1b, PT ;  /* 0x0000001b0000780c */ /* 0x000fda0003f04270 */
[----:B------:R-:W-:Y:S05]  /*94f0*/  @P0 BRA `(.L_x_720) ;  /* 0x0000000000f40947 */ /* 0x000fea0003800000 */
        /* <DEDUP_REMOVED lines=8> */
[----:B------:R-:W0:Y:S02]  /*9580*/  F2I.FTZ.U32.TRUNC.NTZ R3, R3 ;  /* 0x0000000300037305 */ /* 0x000e24000021f000 */
[----:B0-----:R0:W-:Y:S01]  /*9590*/  STG.E.U16 desc[UR36][R8.64], R3 ;  /* 0x0000000308007986 */ /* 0x0011e2000c101524 */
[----:B------:R-:W-:Y:S05]  /*95a0*/  BRA `(.L_x_699) ;  /* 0x0000000400907947 */ /* 0x000fea0003800000 */
.L_x_722:
[----:B------:R-:W-:Y:S01]  /*95b0*/  IMAD.U32 R3, R3, 0x10000, RZ ;  /* 0x0001000003037824 */ /* 0x000fe200078e00ff */
[----:B------:R-:W-:Y:S01]  /*95c0*/  BSSY.RECONVERGENT B0, `(.L_x_723) ;  /* 0x0000014000007945 */ /* 0x000fe20003800200 */
[----:B------:R-:W-:-:S03]  /*95d0*/  IMAD.MOV.U32 R4, RZ, RZ, 0x80 ;  /* 0x00000080ff047424 */ /* 0x000fc600078e00ff */
[----:B------:R-:W-:-:S04]  /*95e0*/  LOP3.LUT R0, R3, 0x7fffffff, RZ, 0xc0, !PT ;  /* 0x7fffffff03007812 */ /* 0x000fc800078ec0ff */
[----:B------:R-:W-:-:S13]  /*95f0*/  ISETP.GT.U32.AND P0, PT, R0, 0x437fffff, PT ;  /* 0x437fffff0000780c */ /* 0x000fda0003f04070 */
[----:B------:R-:W-:Y:S05]  /*9600*/  @P0 BRA `(.L_x_724) ;  /* 0x00000000003c0947 */ /* 0x000fea0003800000 */
[----:B------:R-:W-:-:S13]  /*9610*/  ISETP.GT.U32.AND P0, PT, R0, 0x3bffffff, PT ;  /* 0x3bffffff0000780c */ /* 0x000fda0003f04070 */
[----:B------:R-:W-:Y:S05]  /*9620*/  @P0 BRA `(.L_x_725) ;  /* 0x0000000000140947 */ /* 0x000fea0003800000 */
[----:B------:R-:W-:Y:S01]  /*9630*/  FADD.FTZ R0, R0, 8192 ;  /* 0x4600000000007421 */ /* 0x000fe20000010000 */
[----:B------:R-:W-:-:S04]  /*9640*/  PRMT R4, RZ, 0x7610, R4 ;  /* 0x00007610ff047816 */ /* 0x000fc80000000004 */
[----:B------:R-:W-:-:S13]  /*9650*/  LOP3.LUT P0, R0, R0, 0xff, RZ, 0xc0, !PT ;  /* 0x000000ff00007812 */ /* 0x000fda000780c0ff */
[----:B------:R-:W-:Y:S05]  /*9660*/  @!P0 BRA `(.L_x_724) ;  /* 0x0000000000248947 */ /* 0x000fea0003800000 */
[----:B------:R-:W-:Y:S05]  /*9670*/  BRA `(.L_x_726) ;  /* 0x0000000000147947 */ /* 0x000fea0003800000 */
.L_x_725:
[----:B------:R-:W-:-:S04]  /*9680*/  SHF.R.U32.HI R0, RZ, 0x14, R3 ;  /* 0x00000014ff007819 */ /* 0x000fc80000011603 */
[----:B------:R-:W-:-:S04]  /*9690*/  LOP3.LUT R0, R0, 0x1, RZ, 0xc0, !PT ;  /* 0x0000000100007812 */ /* 0x000fc800078ec0ff */
[----:B------:R-:W-:-:S04]  /*96a0*/  IADD3 R0, PT, PT, R3, 0x487ffff, R0 ;  /* 0x0487ffff03007810 */ /* 0x000fc80007ffe000 */
[----:B------:R-:W-:-:S04]  /*96b0*/  SHF.R.U32.HI R0, RZ, 0x14, R0 ;  /* 0x00000014ff007819 */ /* 0x000fc80000011600 */
[----:B------:R-:W-:-:S07]  /*96c0*/  LOP3.LUT R0, R0, 0xff, RZ, 0xc0, !PT ;  /* 0x000000ff00007812 */ /* 0x000fce00078ec0ff */
.L_x_726:
[----:B------:R-:W-:-:S04]  /*96d0*/  SHF.R.U32.HI R3, RZ, 0x18, R3 ;  /* 0x00000018ff037819 */ /* 0x000fc80000011603 */
[----:B------:R-:W-:-:S04]  /*96e0*/  LOP3.LUT R0, R0, 0x80, R3, 0xf8, !PT ;  /* 0x0000008000007812 */ /* 0x000fc800078ef803 */
[----:B------:R-:W-:-:S07]  /*96f0*/  PRMT R4, R0, 0x7610, R4 ;  /* 0x0000761000047816 */ /* 0x000fce0000000004 */
.L_x_724:
[----:B------:R-:W-:Y:S05]  /*9700*/  BSYNC.RECONVERGENT B0 ;  /* 0x0000000000007941 */ /* 0x000fea0003800200 */
.L_x_723:
[----:B------:R0:W-:Y:S01]  /*9710*/  STG.E.U8 desc[UR36][R8.64], R4 ;  /* 0x0000000408007986 */ /* 0x0001e2000c101124 */
[----:B------:R-:W-:Y:S01]  /*9720*/  IMAD.MOV.U32 R25, RZ, RZ, R23 ;  /* 0x000000ffff197224 */ /* 0x000fe200078e0017 */
[----:B------:R-:W-:Y:S06]  /*9730*/  BRA `(.L_x_699) ;  /* 0x00000004002c7947 */ /* 0x000fec0003800000 */
.L_x_721:
        /* <DEDUP_REMOVED lines=13> */
.L_x_729:
[----:B------:R-:W-:-:S04]  /*9810*/  SHF.R.U32.HI R0, RZ, 0x15, R3 ;  /* 0x00000015ff007819 */ /* 0x000fc80000011603 */
[----:B------:R-:W-:-:S04]  /*9820*/  LOP3.LUT R0, R0, 0x1, RZ, 0xc0, !PT ;  /* 0x0000000100007812 */ /* 0x000fc800078ec0ff */
[----:B------:R-:W-:-:S04]  /*9830*/  IADD3 R0, PT, PT, R3, 0x88fffff, R0 ;  /* 0x088fffff03007810 */ /* 0x000fc80007ffe000 */
[----:B------:R-:W-:-:S04]  /*9840*/  SHF.R.U32.HI R0, RZ, 0x15, R0 ;  /* 0x00000015ff007819 */ /* 0x000fc80000011600 */
[----:B------:R-:W-:-:S07]  /*9850*/  LOP3.LUT R0, R0, 0xff, RZ, 0xc0, !PT ;  /* 0x000000ff00007812 */ /* 0x000fce00078ec0ff */
.L_x_730:
[----:B------:R-:W-:-:S04]  /*9860*/  SHF.R.U32.HI R3, RZ, 0x18, R3 ;  /* 0x00000018ff037819 */ /* 0x000fc80000011603 */
[----:B------:R-:W-:-:S04]  /*9870*/  LOP3.LUT R0, R0, 0x80, R3, 0xf8, !PT ;  /* 0x0000008000007812 */ /* 0x000fc800078ef803 */
[----:B------:R-:W-:-:S07]  /*9880*/  PRMT R4, R0, 0x7610, R4 ;  /* 0x0000761000047816 */ /* 0x000fce0000000004 */
.L_x_728:
[----:B------:R-:W-:Y:S05]  /*9890*/  BSYNC.RECONVERGENT B0 ;  /* 0x0000000000007941 */ /* 0x000fea0003800200 */
.L_x_727:
[----:B------:R0:W-:Y:S01]  /*98a0*/  STG.E.U8 desc[UR36][R8.64], R4 ;  /* 0x0000000408007986 */ /* 0x0001e2000c101124 */
[----:B------:R-:W-:Y:S01]  /*98b0*/  IMAD.MOV.U32 R25, RZ, RZ, R23 ;  /* 0x000000ffff197224 */ /* 0x000fe200078e0017 */
[----:B------:R-:W-:Y:S06]  /*98c0*/  BRA `(.L_x_699) ;  /* 0x0000000000c87947 */ /* 0x000fec0003800000 */
.L_x_720:
[----:B------:R-:W-:-:S13]  /*98d0*/  ISETP.NE.AND P0, PT, R0, 0x1c, PT ;  /* 0x0000001c0000780c */ /* 0x000fda0003f05270 */
[----:B------:R-:W-:Y:S05]  /*98e0*/  @!P0 BRA `(.L_x_731) ;  /* 0x0000000000b08947 */ /* 0x000fea0003800000 */
[----:B------:R-:W-:-:S13]  /*98f0*/  ISETP.NE.AND P0, PT, R0, 0x1d, PT ;  /* 0x0000001d0000780c */ /* 0x000fda0003f05270 */
[----:B------:R-:W-:Y:S05]  /*9900*/  @!P0 BRA `(.L_x_732) ;  /* 0x0000000000948947 */ /* 0x000fea0003800000 */
[----:B------:R-:W-:-:S13]  /*9910*/  ISETP.NE.AND P0, PT, R0, 0x2c, PT ;  /* 0x0000002c0000780c */ /* 0x000fda0003f05270 */
[----:B------:R-:W-:Y:S05]  /*9920*/  @!P0 BRA `(.L_x_733) ;  /* 0x0000000000488947 */ /* 0x000fea0003800000 */
.L_x_704:
[----:B------:R-:W-:Y:S01]  /*9930*/  MOV R14, 0x0 ;  /* 0x00000000000e7802 */ /* 0x000fe20000000f00 */
[----:B------:R-:W0:Y:S01]  /*9940*/  LDCU.64 UR6, c[0x4][0x148] ;  /* 0x01002900ff0677ac */ /* 0x000e220008000a00 */
[----:B------:R-:W-:Y:S02]  /*9950*/  IMAD.MOV.U32 R8, RZ, RZ, 0x65 ;  /* 0x00000065ff087424 */ /* 0x000fe400078e00ff */
[----:B------:R-:W-:Y:S01]  /*9960*/  IMAD.MOV.U32 R12, RZ, RZ, 0x1 ;  /* 0x00000001ff0c7424 */ /* 0x000fe200078e00ff */
[----:B------:R-:W1:Y:S01]  /*9970*/  LDCU.64 UR8, c[0x4][0x150] ;  /* 0x01002a00ff0877ac */ /* 0x000e620008000a00 */
[----:B------:R-:W2:Y:S01]  /*9980*/  LDC.64 R14, c[0x4][R14] ;  /* 0x010000000e0e7b82 */ /* 0x000ea20000000a00 */
[----:B------:R-:W-:Y:S01]  /*9990*/  IMAD.MOV.U32 R13, RZ, RZ, RZ ;  /* 0x000000ffff0d7224 */ /* 0x000fe200078e00ff */
[----:B------:R-:W5:Y:S01]  /*99a0*/  LDCU.64 UR4, c[0x4][0x60] ;  /* 0x01000c00ff0477ac */ /* 0x000f620008000a00 */
[----:B0-----:R-:W-:Y:S02]  /*99b0*/  IMAD.U32 R4, RZ, RZ, UR6 ;  /* 0x00000006ff047e24 */ /* 0x001fe4000f8e00ff */
[----:B------:R-:W-:-:S02]  /*99c0*/  IMAD.U32 R5, RZ, RZ, UR7 ;  /* 0x00000007ff057e24 */ /* 0x000fc4000f8e00ff */
[----:B-1----:R-:W-:Y:S02]  /*99d0*/  IMAD.U32 R6, RZ, RZ, UR8 ;  /* 0x00000008ff067e24 */ /* 0x002fe4000f8e00ff */
[----:B------:R-:W-:Y:S02]  /*99e0*/  IMAD.U32 R7, RZ, RZ, UR9 ;  /* 0x00000009ff077e24 */ /* 0x000fe4000f8e00ff */
[----:B-----5:R-:W-:Y:S02]  /*99f0*/  IMAD.U32 R10, RZ, RZ, UR4 ;  /* 0x00000004ff0a7e24 */ /* 0x020fe4000f8e00ff */
[----:B------:R-:W-:-:S07]  /*9a00*/  IMAD.U32 R11, RZ, RZ, UR5 ;  /* 0x00000005ff0b7e24 */ /* 0x000fce000f8e00ff */
[----:B------:R-:W-:-:S07]  /*9a10*/  LEPC R20, `(.L_x_734) ;  /* 0x000000001014794e */ /* 0x000fce0000000000 */
[----:B--234-:R-:W-:Y:S05]  /*9a20*/  CALL.ABS.NOINC R14 ;  /* 0x000000000e007343 */ /* 0x01cfea0003c00000 */
.L_x_734:
[----:B------:R-:W-:Y:S01]  /*9a30*/  IMAD.MOV.U32 R25, RZ, RZ, R23 ;  /* 0x000000ffff197224 */ /* 0x000fe200078e0017 */
[----:B------:R-:W-:Y:S06]  /*9a40*/  BRA `(.L_x_699) ;  /* 0x0000000000687947 */ /* 0x000fec0003800000 */
.L_x_733:
[----:B------:R-:W-:Y:S02]  /*9a50*/  IMAD.U32 R4, R3, 0x10000, RZ ;  /* 0x0001000003047824 */ /* 0x000fe400078e00ff */
[----:B------:R-:W-:-:S03]  /*9a60*/  IMAD.MOV.U32 R25, RZ, RZ, R23 ;  /* 0x000000ffff197224 */ /* 0x000fc600078e0017 */
[----:B------:R-:W-:-:S04]  /*9a70*/  SHF.R.U32.HI R5, RZ, 0x17, R4 ;  /* 0x00000017ff057819 */ /* 0x000fc80000011604 */
[----:B------:R-:W-:-:S04]  /*9a80*/  LOP3.LUT R3, R5, 0xff, RZ, 0xc0, !PT ;  /* 0x000000ff05037812 */ /* 0x000fc800078ec0ff */
[----:B------:R-:W-:-:S13]  /*9a90*/  ISETP.NE.AND P2, PT, R3, 0xff, PT ;  /* 0x000000ff0300780c */ /* 0x000fda0003f45270 */
[--C-:B------:R-:W-:Y:S02]  /*9aa0*/  @P2 SHF.R.U32.HI R0, RZ, 0x16, R4.reuse ;  /* 0x00000016ff002819 */ /* 0x100fe40000011604 */
[----:B------:R-:W-:Y:S01]  /*9ab0*/  @P2 LOP3.LUT P0, RZ, R3, 0x3fffff, R4, 0xf8, !PT ;  /* 0x003fffff03ff2812 */ /* 0x000fe2000780f804 */
[----:B------:R-:W-:Y:S01]  /*9ac0*/  IMAD.MOV.U32 R3, RZ, RZ, 0xff ;  /* 0x000000ffff037424 */ /* 0x000fe200078e00ff */
[----:B------:R-:W-:-:S04]  /*9ad0*/  @P2 LOP3.LUT R0, R0, 0x1, RZ, 0xc0, !PT ;  /* 0x0000000100002812 */ /* 0x000fc800078ec0ff */
[----:B------:R-:W-:Y:S01]  /*9ae0*/  @P2 ISETP.EQ.U32.AND P1, PT, R0, 0x1, P0 ;  /* 0x000000010000280c */ /* 0x000fe20000722070 */
[----:B------:R-:W-:Y:S01]  /*9af0*/  @P2 VIADD R0, R5, 0x1 ;  /* 0x0000000105002836 */ /* 0x000fe20000000000 */
[----:B------:R-:W-:Y:S02]  /*9b00*/  PLOP3.LUT P0, PT, PT, PT, PT, 0x80, 0x8 ;  /* 0x000000000008781c */ /* 0x000fe40003f0f070 */
[----:B------:R-:W-:-:S13]  /*9b10*/  @P2 PLOP3.LUT P0, PT, P1, PT, PT, 0x80, 0x8 ;  /* 0x000000000008281c */ /* 0x000fda0000f0f070 */
[----:B------:R-:W-:-:S04]  /*9b20*/  @!P0 IMAD.MOV R0, RZ, RZ, R5 ;  /* 0x000000ffff008224 */ /* 0x000fc800078e0205 */
[----:B------:R-:W-:-:S05]  /*9b30*/  @P2 IMAD.MOV.U32 R3, RZ, RZ, R0 ;  /* 0x000000ffff032224 */ /* 0x000fca00078e0000 */
[----:B------:R0:W-:Y:S01]  /*9b40*/  STG.E.U8 desc[UR36][R8.64], R3 ;  /* 0x0000000308007986 */ /* 0x0001e2000c101124 */
[----:B------:R-:W-:Y:S05]  /*9b50*/  BRA `(.L_x_699) ;  /* 0x0000000000247947 */ /* 0x000fea0003800000 */
.L_x_732:
[----:B------:R-:W-:Y:S02]  /*9b60*/  IMAD.U32 R4, R3, 0x10000, RZ ;  /* 0x0001000003047824 */ /* 0x000fe400078e00ff */
[----:B------:R-:W-:-:S04]  /*9b70*/  IMAD.MOV.U32 R25, RZ, RZ, R23 ;  /* 0x000000ffff197224 */ /* 0x000fc800078e0017 */
[----:B------:R-:W0:Y:S02]  /*9b80*/  F2I.U64.TRUNC R4, R4 ;  /* 0x0000000400047311 */ /* 0x000e24000020d800 */
[----:B0-----:R0:W-:Y:S01]  /*9b90*/  STG.E.64 desc[UR36][R8.64], R4 ;  /* 0x0000000408007986 */ /* 0x0011e2000c101b24 */
[----:B------:R-:W-:Y:S05]  /*9ba0*/  BRA `(.L_x_699) ;  /* 0x0000000000107947 */ /* 0x000fea0003800000 */
.L_x_731:
[----:B------:R-:W-:Y:S02]  /*9bb0*/  IMAD.U32 R3, R3, 0x10000, RZ ;  /* 0x0001000003037824 */ /* 0x000fe400078e00ff */
[----:B------:R-:W-:-:S04]  /*9bc0*/  IMAD.MOV.U32 R25, RZ, RZ, R23 ;  /* 0x000000ffff197224 */ /* 0x000fc800078e0017 */
[----:B------:R-:W0:Y:S02]  /*9bd0*/  F2I.FTZ.U32.TRUNC.NTZ R3, R3 ;  /* 0x0000000300037305 */ /* 0x000e24000021f000 */
[----:B0-----:R0:W-:Y:S02]  /*9be0*/  STG.E desc[UR36][R8.64], R3 ;  /* 0x0000000308007986 */ /* 0x0011e4000c101924 */
.L_x_699:
[----:B------:R-:W-:Y:S05]  /*9bf0*/  BSYNC.RECONVERGENT B6 ;  /* 0x0000000000067941 */ /* 0x000fea0003800200 */
.L_x_698:
[----:B------:R-:W-:Y:S01]  /*9c00*/  ISETP.GE.AND P0, PT, R25, R16, PT ;  /* 0x000000101900720c */ /* 0x000fe20003f06270 */
[----:B------:R-:W-:-:S12]  /*9c10*/  BSSY.RECONVERGENT B6, `(.L_x_735) ;  /* 0x00001f0000067945 */ /* 0x000fd80003800200 */
[----:B------:R-:W-:Y:S05]  /*9c20*/  @P0 BRA `(.L_x_736) ;  /* 0x0000001c00b80947 */ /* 0x000fea0003800000 */
[----:B------:R-:W1:Y:S01]  /*9c30*/  LDCU UR4, c[0x0][0x3b4] ;  /* 0x00007680ff0477ac */ /* 0x000e620008000800 */
[----:B0-----:R-:W0:Y:S01]  /*9c40*/  LDC.64 R8, c[0x0][0x388] ;  /* 0x0000e200ff087b82 */ /* 0x001e220000000a00 */
[----:B-----5:R-:W-:Y:S01]  /*9c50*/  IMAD R0, R2, 0x200, R25 ;  /* 0x0000020002007824 */ /* 0x020fe200078e0219 */
[----:B--2---:R-:W-:-:S03]  /*9c60*/  PRMT R4, R17, 0x9910, RZ ;  /* 0x0000991011047816 */ /* 0x004fc600000000ff */
[----:B-1----:R-:W-:Y:S02]  /*9c70*/  IMAD R3, R0, UR4, RZ ;  /* 0x0000000400037c24 */ /* 0x002fe4000f8e02ff */
[----:B------:R-:W-:-:S05]  /*9c80*/  IMAD.MOV.U32 R0, RZ, RZ, R4 ;  /* 0x000000ffff007224 */ /* 0x000fca00078e0004 */
[----:B------:R-:W-:Y:S02]  /*9c90*/  ISETP.GT.AND P1, PT, R0, 0x9, PT ;  /* 0x000000090000780c */ /* 0x000fe40003f24270 */
[----:B0-----:R-:W-:-:S05]  /*9ca0*/  IADD3 R8, P0, PT, R3, R8, RZ ;  /* 0x0000000803087210 */ /* 0x001fca0007f1e0ff */
        /* <DEDUP_REMOVED lines=10> */
[----:B------:R-:W-:-:S04]  /*9d50*/  IMAD.U32 R22, R22, 0x10000, RZ ;  /* 0x0001000016167824 */ /* 0x000fc800078e00ff */
[----:B------:R-:W0:Y:S02]  /*9d60*/  F2I.FTZ.TRUNC.NTZ R3, R22 ;  /* 0x0000001600037305 */ /* 0x000e24000021f100 */
[----:B0-----:R0:W-:Y:S01]  /*9d70*/  STG.E.U8 desc[UR36][R8.64], R3 ;  /* 0x0000000308007986 */ /* 0x0011e2000c101124 */
[----:B------:R-:W-:Y:S05]  /*9d80*/  BRA `(.L_x_742) ;  /* 0x0000000c007c7947 */ /* 0x000fea0003800000 */
.L_x_740:
[----:B------:R-:W-:-:S06]  /*9d90*/  IMAD.U32 R5, R22, 0x10000, RZ ;  /* 0x0001000016057824 */ /* 0x000fcc00078e00ff */
[----:B------:R-:W0:Y:S02]  /*9da0*/  F2I.S64.TRUNC R4, R5 ;  /* 0x0000000500047311 */ /* 0x000e24000020d900 */
[----:B0-----:R0:W-:Y:S01]  /*9db0*/  STG.E.U8 desc[UR36][R8.64], R4 ;  /* 0x0000000408007986 */ /* 0x0011e2000c101124 */
[----:B------:R-:W-:Y:S05]  /*9dc0*/  BRA `(.L_x_742) ;  /* 0x0000000c006c7947 */ /* 0x000fea0003800000 */
.L_x_739:
[----:B------:R-:W-:-:S13]  /*9dd0*/  ISETP.NE.AND P0, PT, R0, 0x2, PT ;  /* 0x000000020000780c */ /* 0x000fda0003f05270 */
[----:B------:R-:W-:Y:S05]  /*9de0*/  @!P0 BRA `(.L_x_743) ;  /* 0x0000000000308947 */ /* 0x000fea0003800000 */
[----:B------:R-:W-:-:S13]  /*9df0*/  ISETP.NE.AND P0, PT, R0, 0x3, PT ;  /* 0x000000030000780c */ /* 0x000fda0003f05270 */
[----:B------:R-:W-:Y:S05]  /*9e00*/  @!P0 BRA `(.L_x_744) ;  /* 0x0000000000188947 */ /* 0x000fea0003800000 */
[----:B------:R-:W-:-:S13]  /*9e10*/  ISETP.NE.AND P0, PT, R0, 0x4, PT ;  /* 0x000000040000780c */ /* 0x000fda0003f05270 */
[----:B------:R-:W-:Y:S05]  /*9e20*/  @P0 BRA `(.L_x_741) ;  /* 0x0000000800780947 */ /* 0x000fea0003800000 */
[----:B------:R-:W-:-:S06]  /*9e30*/  IMAD.U32 R4, R22, 0x10000, RZ ;  /* 0x0001000016047824 */ /* 0x000fcc00078e00ff */
[----:B------:R-:W0:Y:S02]  /*9e40*/  F2I.S64.TRUNC R4, R4 ;  /* 0x0000000400047311 */ /* 0x000e24000020d900 */
[----:B0-----:R0:W-:Y:S01]  /*9e50*/  STG.E.64 desc[UR36][R8.64], R4 ;  /* 0x0000000408007986 */ /* 0x0011e2000c101b24 */
[----:B------:R-:W-:Y:S05]  /*9e60*/  BRA `(.L_x_742) ;  /* 0x0000000c00447947 */ /* 0x000fea0003800000 */
.L_x_744:
[----:B------:R-:W-:-:S04]  /*9e70*/  IMAD.U32 R22, R22, 0x10000, RZ ;  /* 0x0001000016167824 */ /* 0x000fc800078e00ff */
[----:B------:R-:W0:Y:S02]  /*9e80*/  F2I.FTZ.TRUNC.NTZ R3, R22 ;  /* 0x0000001600037305 */ /* 0x000e24000021f100 */
[----:B0-----:R0:W-:Y:S01]  /*9e90*/  STG.E desc[UR36][R8.64], R3 ;  /* 0x0000000308007986 */ /* 0x0011e2000c101924 */
[----:B------:R-:W-:Y:S05]  /*9ea0*/  BRA `(.L_x_742) ;  /* 0x0000000c00347947 */ /* 0x000fea0003800000 */
.L_x_743:
[----:B------:R-:W-:-:S04]  /*9eb0*/  IMAD.U32 R22, R22, 0x10000, RZ ;  /* 0x0001000016167824 */ /* 0x000fc800078e00ff */
[----:B------:R-:W0:Y:S02]  /*9ec0*/  F2I.FTZ.TRUNC.NTZ R3, R22 ;  /* 0x0000001600037305 */ /* 0x000e24000021f100 */
[----:B0-----:R0:W-:Y:S01]  /*9ed0*/  STG.E.U16 desc[UR36][R8.64], R3 ;  /* 0x0000000308007986 */ /* 0x0011e2000c101524 */
[----:B------:R-:W-:Y:S05]  /*9ee0*/  BRA `(.L_x_742) ;  /* 0x0000000c00247947 */ /* 0x000fea0003800000 */
.L_x_738:
[----:B------:R-:W-:-:S13]  /*9ef0*/  ISETP.GT.AND P0, PT, R0, 0x6, PT ;  /* 0x000000060000780c */ /* 0x000fda0003f04270 */
[----:B------:R-:W-:Y:S05]  /*9f00*/  @P0 BRA `(.L_x_745) ;  /* 0x00000000002c0947 */ /* 0x000fea0003800000 */
[----:B------:R-:W-:-:S13]  /*9f10*/  ISETP.NE.AND P0, PT, R0, 0x5, PT ;  /* 0x000000050000780c */ /* 0x000fda0003f05270 */
[----:B------:R-:W-:Y:S05]  /*9f20*/  @!P0 BRA `(.L_x_746) ;  /* 0x0000000000148947 */ /* 0x000fea0003800000 */
[----:B------:R-:W-:-:S13]  /*9f30*/  ISETP.NE.AND P0, PT, R0, 0x6, PT ;  /* 0x000000060000780c */ /* 0x000fda0003f05270 */
[----:B------:R-:W-:Y:S05]  /*9f40*/  @P0 BRA `(.L_x_741) ;  /* 0x0000000800300947 */ /* 0x000fea0003800000 */
[----:B------:R-:W-:-:S05]  /*9f50*/  IMAD.U32 R3, R22, 0x10000, RZ ;  /* 0x0001000016037824 */ /* 0x000fca00078e00ff */
[----:B------:R0:W-:Y:S01]  /*9f60*/  STG.E desc[UR36][R8.64], R3 ;  /* 0x0000000308007986 */ /* 0x0001e2000c101924 */
[----:B------:R-:W-:Y:S05]  /*9f70*/  BRA `(.L_x_742) ;  /* 0x0000000c00007947 */ /* 0x000fea0003800000 */
.L_x_746:
[----:B------:R-:W-:-:S05]  /*9f80*/  IMAD.U32 R0, R22, 0x10000, RZ ;  /* 0x0001000016007824 */ /* 0x000fca00078e00ff */
[----:B------:R-:W-:-:S05]  /*9f90*/  F2FP.F16.F32.PACK_AB R0, RZ, R0 ;  /* 0x00000000ff00723e */ /* 0x000fca00000000ff */
[----:B------:R0:W-:Y:S01]  /*9fa0*/  STG.E.U16 desc[UR36][R8.64], R0 ;  /* 0x0000000008007986 */ /* 0x0001e2000c101524 */
[----:B------:R-:W-:Y:S05]  /*9fb0*/  BRA `(.L_x_742) ;  /* 0x0000000800f07947 */ /* 0x000fea0003800000 */
.L_x_745:
[----:B------:R-:W-:-:S13]  /*9fc0*/  ISETP.NE.AND P0, PT, R0, 0x7, PT ;  /* 0x000000070000780c */ /* 0x000fda0003f05270 */
[----:B------:R-:W-:Y:S05]  /*9fd0*/  @!P0 BRA `(.L_x_747) ;  /* 0x0000000000348947 */ /* 0x000fea0003800000 */
[----:B------:R-:W-:-:S13]  /*9fe0*/  ISETP.NE.AND P0, PT, R0, 0x8, PT ;  /* 0x000000080000780c */ /* 0x000fda0003f05270 */
[----:B------:R-:W-:Y:S05]  /*9ff0*/  @!P0 BRA `(.L_x_748) ;  /* 0x0000000000188947 */ /* 0x000fea0003800000 */
[----:B------:R-:W-:-:S13]  /*a000*/  ISETP.NE.AND P0, PT, R0, 0x9, PT ;  /* 0x000000090000780c */ /* 0x000fda0003f05270 */
[----:B------:R-:W-:Y:S05]  /*a010*/  @P0 BRA `(.L_x_741) ;  /* 0x0000000400fc0947 */ /* 0x000fea0003800000 */
[----:B------:R-:W-:Y:S02]  /*a020*/  IMAD.U32 R22, R22, 0x10000, RZ ;  /* 0x0001000016167824 */ /* 0x000fe400078e00ff */
[----:B------:R-:W-:-:S05]  /*a030*/  IMAD.MOV.U32 R23, RZ, RZ, RZ ;  /* 0x000000ffff177224 */ /* 0x000fca00078e00ff */
[----:B------:R1:W-:Y:S01]  /*a040*/  STG.E.64 desc[UR36][R8.64], R22 ;  /* 0x0000001608007986 */ /* 0x0003e2000c101b24 */
[----:B------:R-:W-:Y:S05]  /*a050*/  BRA `(.L_x_742) ;  /* 0x0000000800c87947 */ /* 0x000fea0003800000 */
.L_x_748:
[----:B------:R-:W-:-:S05]  /*a060*/  IMAD.U32 R22, R22, 0x10000, RZ ;  /* 0x0001000016167824 */ /* 0x000fca00078e00ff */
[----:B------:R-:W-:-:S04]  /*a070*/  F2FP.F16.F32.PACK_AB R3, RZ, R22 ;  /* 0x00000016ff03723e */ /* 0x000fc800000000ff */
[----:B------:R-:W-:-:S05]  /*a080*/  PRMT R3, R3, 0x5410, RZ ;  /* 0x0000541003037816 */ /* 0x000fca00000000ff */
[----:B------:R2:W-:Y:S01]  /*a090*/  STG.E desc[UR36][R8.64], R3 ;  /* 0x0000000308007986 */ /* 0x0005e2000c101924 */
[----:B------:R-:W-:Y:S05]  /*a0a0*/  BRA `(.L_x_742) ;  /* 0x0000000800b47947 */ /* 0x000fea0003800000 */
.L_x_747:
[----:B------:R-:W-:-:S04]  /*a0b0*/  IMAD.U32 R4, R22, 0x10000, RZ ;  /* 0x0001000016047824 */ /* 0x000fc800078e00ff */
[----:B------:R-:W-:-:S06]  /*a0c0*/  FMUL.FTZ R4, R4, 1 ;  /* 0x3f80000004047820 */ /* 0x000fcc0000410000 */
[----:B------:R-:W0:Y:S02]  /*a0d0*/  F2F.F64.F32 R4, R4 ;  /* 0x0000000400047310 */ /* 0x000e240000201800 */
[----:B0-----:R0:W-:Y:S01]  /*a0e0*/  STG.E.64 desc[UR36][R8.64], R4 ;  /* 0x0000000408007986 */ /* 0x0011e2000c101b24 */
[----:B------:R-:W-:Y:S05]  /*a0f0*/  BRA `(.L_x_742) ;  /* 0x0000000800a07947 */ /* 0x000fea0003800000 */
.L_x_737:
[----:B------:R-:W-:-:S13]  /*a100*/  ISETP.GT.AND P0, PT, R0, 0x18, PT ;  /* 0x000000180000780c */ /* 0x000fda0003f04270 */
[----:B------:R-:W-:Y:S05]  /*a110*/  @!P0 BRA `(.L_x_749) ;  /* 0x0000000400608947 */ /* 0x000fea0003800000 */
        /* <DEDUP_REMOVED lines=8> */
[----:B------:R-:W-:-:S06]  /*a1a0*/  IMAD.U32 R3, R22, 0x10000, RZ ;  /* 0x0001000016037824 */ /* 0x000fcc00078e00ff */
[----:B------:R-:W0:Y:S02]  /*a1b0*/  F2I.FTZ.U32.TRUNC.NTZ R3, R3 ;  /* 0x0000000300037305 */ /* 0x000e24000021f000 */
[----:B0-----:R0:W-:Y:S01]  /*a1c0*/  STG.E.U16 desc[UR36][R8.64], R3 ;  /* 0x0000000308007986 */ /* 0x0011e2000c101524 */
[----:B------:R-:W-:Y:S05]  /*a1d0*/  BRA `(.L_x_742) ;  /* 0x0000000800687947 */ /* 0x000fea0003800000 */
.L_x_752:
[----:B------:R-:W-:Y:S01]  /*a1e0*/  IMAD.U32 R5, R22, 0x10000, RZ ;  /* 0x0001000016057824 */ /* 0x000fe200078e00ff */
[----:B------:R-:W-:Y:S01]  /*a1f0*/  BSSY.RECONVERGENT B0, `(.L_x_753) ;  /* 0x0000013000007945 */ /* 0x000fe20003800200 */
[----:B------:R-:W-:-:S03]  /*a200*/  IMAD.MOV.U32 R4, RZ, RZ, 0x80 ;  /* 0x00000080ff047424 */ /* 0x000fc600078e00ff */
        /* <DEDUP_REMOVED lines=14> */
.L_x_755:
[----:B------:R-:W-:-:S04]  /*a2f0*/  SHF.R.U32.HI R3, RZ, 0x18, R5 ;  /* 0x00000018ff037819 */ /* 0x000fc80000011605 */
[----:B------:R-:W-:-:S04]  /*a300*/  LOP3.LUT R0, R0, 0x80, R3, 0xf8, !PT ;  /* 0x0000008000007812 */ /* 0x000fc800078ef803 */
[----:B------:R-:W-:-:S07]  /*a310*/  PRMT R4, R0, 0x7610, R4 ;  /* 0x0000761000047816 */ /* 0x000fce0000000004 */
.L_x_754:
[----:B------:R-:W-:Y:S05]  /*a320*/  BSYNC.RECONVERGENT B0 ;  /* 0x0000000000007941 */ /* 0x000fea0003800200 */
.L_x_753:
[----:B------:R0:W-:Y:S01]  /*a330*/  STG.E.U8 desc[UR36][R8.64], R4 ;  /* 0x0000000408007986 */ /* 0x0001e2000c101124 */
[----:B------:R-:W-:Y:S05]  /*a340*/  BRA `(.L_x_742) ;  /* 0x00000008000c7947 */ /* 0x000fea0003800000 */
.L_x_751:
        /* <DEDUP_REMOVED lines=17> */
.L_x_758:
[----:B------:R-:W-:-:S04]  /*a460*/  SHF.R.U32.HI R3, RZ, 0x18, R5 ;  /* 0x00000018ff037819 */ /* 0x000fc80000011605 */
[----:B------:R-:W-:-:S04]  /*a470*/  LOP3.LUT R0, R0, 0x80, R3, 0xf8, !PT ;  /* 0x0000008000007812 */ /* 0x000fc800078ef803 */
[----:B------:R-:W-:-:S07]  /*a480*/  PRMT R4, R0, 0x7610, R4 ;  /* 0x0000761000047816 */ /* 0x000fce0000000004 */
.L_x_757:
[----:B------:R-:W-:Y:S05]  /*a490*/  BSYNC.RECONVERGENT B0 ;  /* 0x0000000000007941 */ /* 0x000fea0003800200 */
.L_x_756:
[----:B------:R0:W-:Y:S01]  /*a4a0*/  STG.E.U8 desc[UR36][R8.64], R4 ;  /* 0x0000000408007986 */ /* 0x0001e2000c101124 */
[----:B------:R-:W-:Y:S05]  /*a4b0*/  BRA `(.L_x_742) ;  /* 0x0000000400b07947 */ /* 0x000fea0003800000 */
.L_x_750:
[----:B------:R-:W-:-:S13]  /*a4c0*/  ISETP.NE.AND P0, PT, R0, 0x1c, PT ;  /* 0x0000001c0000780c */ /* 0x000fda0003f05270 */
[----:B------:R-:W-:Y:S05]  /*a4d0*/  @!P0 BRA `(.L_x_759) ;  /* 0x0000000000608947 */ /* 0x000fea0003800000 */
[----:B------:R-:W-:-:S13]  /*a4e0*/  ISETP.NE.AND P0, PT, R0, 0x1d, PT ;  /* 0x0000001d0000780c */ /* 0x000fda0003f05270 */
[----:B------:R-:W-:Y:S05]  /*a4f0*/  @!P0 BRA `(.L_x_760) ;  /* 0x0000000000488947 */ /* 0x000fea0003800000 */
[----:B------:R-:W-:-:S13]  /*a500*/  ISETP.NE.AND P0, PT, R0, 0x2c, PT ;  /* 0x0000002c0000780c */ /* 0x000fda0003f05270 */
[----:B------:R-:W-:Y:S05]  /*a510*/  @P0 BRA `(.L_x_741) ;  /* 0x0000000000bc0947 */ /* 0x000fea0003800000 */
[----:B------:R-:W-:-:S05]  /*a520*/  IMAD.U32 R22, R22, 0x10000, RZ ;  /* 0x0001000016167824 */ /* 0x000fca00078e00ff */
        /* <DEDUP_REMOVED lines=15> */
.L_x_760:
[----:B------:R-:W-:-:S06]  /*a620*/  IMAD.U32 R4, R22, 0x10000, RZ ;  /* 0x0001000016047824 */ /* 0x000fcc00078e00ff */
[----:B------:R-:W0:Y:S02]  /*a630*/  F2I.U64.TRUNC R4, R4 ;  /* 0x0000000400047311 */ /* 0x000e24000020d800 */
[----:B0-----:R0:W-:Y:S01]  /*a640*/  STG.E.64 desc[UR36][R8.64], R4 ;  /* 0x0000000408007986 */ /* 0x0011e2000c101b24 */
[----:B------:R-:W-:Y:S05]  /*a650*/  BRA `(.L_x_742) ;  /* 0x0000000400487947 */ /* 0x000fea0003800000 */
.L_x_759:
[----:B------:R-:W-:-:S04]  /*a660*/  IMAD.U32 R22, R22, 0x10000, RZ ;  /* 0x0001000016167824 */ /* 0x000fc800078e00ff */
[----:B------:R-:W0:Y:S02]  /*a670*/  F2I.FTZ.U32.TRUNC.NTZ R3, R22 ;  /* 0x0000001600037305 */ /* 0x000e24000021f000 */
[----:B0-----:R0:W-:Y:S01]  /*a680*/  STG.E desc[UR36][R8.64], R3 ;  /* 0x0000000308007986 */ /* 0x0011e2000c101924 */
[----:B------:R-:W-:Y:S05]  /*a690*/  BRA `(.L_x_742) ;  /* 0x0000000400387947 */ /* 0x000fea0003800000 */
.L_x_749:
[----:B------:R-:W-:-:S13]  /*a6a0*/  ISETP.GT.AND P0, PT, R0, 0xe, PT ;  /* 0x0000000e0000780c */ /* 0x000fda0003f04270 */
[----:B------:R-:W-:Y:S05]  /*a6b0*/  @P0 BRA `(.L_x_761) ;  /* 0x00000000003c0947 */ /* 0x000fea0003800000 */
[----:B------:R-:W-:-:S13]  /*a6c0*/  ISETP.NE.AND P0, PT, R0, 0xa, PT ;  /* 0x0000000a0000780c */ /* 0x000fda0003f05270 */
[----:B------:R-:W-:Y:S05]  /*a6d0*/  @!P0 BRA `(.L_x_762) ;  /* 0x00000000001c8947 */ /* 0x000fea0003800000 */
[----:B------:R-:W-:-:S13]  /*a6e0*/  ISETP.NE.AND P0, PT, R0, 0xb, PT ;  /* 0x0000000b0000780c */ /* 0x000fda0003f05270 */
[----:B------:R-:W-:Y:S05]  /*a6f0*/  @P0 BRA `(.L_x_741) ;  /* 0x0000000000440947 */ /* 0x000fea0003800000 */
[----:B------:R-:W-:-:S05]  /*a700*/  IMAD.U32 R22, R22, 0x10000, RZ ;  /* 0x0001000016167824 */ /* 0x000fca00078e00ff */
[----:B------:R-:W-:-:S04]  /*a710*/  FSETP.NEU.FTZ.AND P0, PT, R22, RZ, PT ;  /* 0x000000ff1600720b */ /* 0x000fc80003f1d000 */
[----:B------:R-:W-:-:S05]  /*a720*/  SEL R3, RZ, 0x1, !P0 ;  /* 0x00000001ff037807 */ /* 0x000fca0004000000 */
[----:B------:R0:W-:Y:S01]  /*a730*/  STG.E.U8 desc[UR36][R8.64], R3 ;  /* 0x0000000308007986 */ /* 0x0001e2000c101124 */
[----:B------:R-:W-:Y:S05]  /*a740*/  BRA `(.L_x_742) ;  /* 0x00000004000c7947 */ /* 0x000fea0003800000 */
.L_x_762:
[----:B------:R-:W-:Y:S01]  /*a750*/  IMAD.U32 R22, R22, 0x10000, RZ ;  /* 0x0001000016167824 */ /* 0x000fe200078e00ff */
[----:B------:R-:W-:-:S03]  /*a760*/  CS2R R6, SRZ ;  /* 0x0000000000067805 */ /* 0x000fc6000001ff00 */
[----:B------:R-:W-:-:S06]  /*a770*/  FMUL.FTZ R4, R22, 1 ;  /* 0x3f80000016047820 */ /* 0x000fcc0000410000 */
[----:B------:R-:W0:Y:S02]  /*a780*/  F2F.F64.F32 R4, R4 ;  /* 0x0000000400047310 */ /* 0x000e240000201800 */
[----:B0-----:R0:W-:Y:S01]  /*a790*/  STG.E.128 desc[UR36][R8.64], R4 ;  /* 0x0000000408007986 */ /* 0x0011e2000c101d24 */
[----:B------:R-:W-:Y:S05]  /*a7a0*/  BRA `(.L_x_742) ;  /* 0x0000000000f47947 */ /* 0x000fea0003800000 */
.L_x_761:
[----:B------:R-:W-:-:S13]  /*a7b0*/  ISETP.NE.AND P0, PT, R0, 0xf, PT ;  /* 0x0000000f0000780c */ /* 0x000fda0003f05270 */
[----:B------:R-:W-:Y:S05]  /*a7c0*/  @!P0 BRA `(.L_x_763) ;  /* 0x0000000000e88947 */ /* 0x000fea0003800000 */
[----:B------:R-:W-:-:S13]  /*a7d0*/  ISETP.NE.AND P0, PT, R0, 0x17, PT ;  /* 0x000000170000780c */ /* 0x000fda0003f05270 */
[----:B------:R-:W-:Y:S05]  /*a7e0*/  @!P0 BRA `(.L_x_764) ;  /* 0x0000000000908947 */ /* 0x000fea0003800000 */
[----:B------:R-:W-:-:S13]  /*a7f0*/  ISETP.NE.AND P0, PT, R0, 0x18, PT ;  /* 0x000000180000780c */ /* 0x000fda0003f05270 */
[----:B------:R-:W-:Y:S05]  /*a800*/  @!P0 BRA `(.L_x_765) ;  /* 0x0000000000448947 */ /* 0x000fea0003800000 */
.L_x_741:
        /* <DEDUP_REMOVED lines=16> */
.L_x_766:
[----:B------:R-:W-:Y:S05]  /*a910*/  BRA `(.L_x_742) ;  /* 0x0000000000987947 */ /* 0x000fea0003800000 */
.L_x_765:
[----:B------:R-:W-:Y:S01]  /*a920*/  IMAD.U32 R5, R22, 0x10000, RZ ;  /* 0x0001000016057824 */ /* 0x000fe200078e00ff */
[----:B------:R-:W-:Y:S01]  /*a930*/  BSSY.RECONVERGENT B0, `(.L_x_767) ;  /* 0x000000c000007945 */ /* 0x000fe20003800200 */
[----:B------:R-:W-:-:S03]  /*a940*/  IMAD.MOV.U32 R0, RZ, RZ, 0x7f ;  /* 0x0000007fff007424 */ /* 0x000fc600078e00ff */
        /* <DEDUP_REMOVED lines=10> */
.L_x_768:
[----:B------:R-:W-:Y:S05]  /*a9f0*/  BSYNC.RECONVERGENT B0 ;  /* 0x0000000000007941 */ /* 0x000fea0003800200 */
.L_x_767:
[----:B------:R-:W-:-:S05]  /*aa00*/  LOP3.LUT R3, R0, 0x80, R3, 0xf8, !PT ;  /* 0x0000008000037812 */ /* 0x000fca00078ef803 */
[----:B------:R0:W-:Y:S01]  /*aa10*/  STG.E.U8 desc[UR36][R8.64], R3 ;  /* 0x0000000308007986 */ /* 0x0001e2000c101124 */
[----:B------:R-:W-:Y:S05]  /*aa20*/  BRA `(.L_x_742) ;  /* 0x0000000000547947 */ /* 0x000fea0003800000 */
.L_x_764:
[----:B------:R-:W-:Y:S01]  /*aa30*/  IMAD.U32 R3, R22, 0x10000, RZ ;  /* 0x0001000016037824 */ /* 0x000fe200078e00ff */
[----:B------:R-:W-:Y:S04]  /*aa40*/  BSSY.RECONVERGENT B0, `(.L_x_769) ;  /* 0x000000e000007945 */ /* 0x000fe80003800200 */
[----:B------:R-:W-:-:S04]  /*aa50*/  LOP3.LUT R4, R3, 0x7fffffff, RZ, 0xc0, !PT ;  /* 0x7fffffff03047812 */ /* 0x000fc800078ec0ff */
[----:B------:R-:W-:-:S13]  /*aa60*/  ISETP.GT.U32.AND P0, PT, R4, 0x477fffff, PT ;  /* 0x477fffff0400780c */ /* 0x000fda0003f04070 */
[----:B------:R-:W-:Y:S05]  /*aa70*/  @P0 BRA `(.L_x_770) ;  /* 0x00000000001c0947 */ /* 0x000fea0003800000 */
[----:B------:R-:W-:-:S13]  /*aa80*/  ISETP.GE.U32.AND P0, PT, R4, 0x38800000, PT ;  /* 0x388000000400780c */ /* 0x000fda0003f06070 */
[----:B------:R-:W-:-:S04]  /*aa90*/  @P0 SHF.R.U32.HI R0, RZ, 0x15, R3 ;  /* 0x00000015ff000819 */ /* 0x000fc80000011603 */
[----:B------:R-:W-:-:S04]  /*aaa0*/  @P0 LOP3.LUT R0, R0, 0x1, RZ, 0xc0, !PT ;  /* 0x0000000100000812 */ /* 0x000fc800078ec0ff */
[----:B------:R-:W-:-:S04]  /*aab0*/  @P0 IADD3 R0, PT, PT, R3, 0x80fffff, R0 ;  /* 0x080fffff03000810 */ /* 0x000fc80007ffe000 */
[----:B------:R-:W-:Y:S01]  /*aac0*/  @P0 SHF.R.U32.HI R0, RZ, 0x15, R0 ;  /* 0x00000015ff000819 */ /* 0x000fe20000011600 */
[----:B------:R-:W-:Y:S01]  /*aad0*/  @!P0 FADD.FTZ R0, R4, 128 ;  /* 0x4300000004008421 */ /* 0x000fe20000010000 */
[----:B------:R-:W-:Y:S06]  /*aae0*/  BRA `(.L_x_771) ;  /* 0x00000000000c7947 */ /* 0x000fec0003800000 */
.L_x_770:
[----:B------:R-:W-:Y:S01]  /*aaf0*/  IMAD.MOV.U32 R0, RZ, RZ, 0x7f ;  /* 0x0000007fff007424 */ /* 0x000fe200078e00ff */
[----:B------:R-:W-:-:S04]  /*ab00*/  ISETP.GT.U32.AND P0, PT, R4, 0x7f800000, PT ;  /* 0x7f8000000400780c */ /* 0x000fc80003f04070 */
[----:B------:R-:W-:-:S09]  /*ab10*/  SEL R0, R0, 0x7c, P0 ;  /* 0x0000007c00007807 */ /* 0x000fd20000000000 */
.L_x_771:
[----:B------:R-:W-:Y:S05]  /*ab20*/  BSYNC.RECONVERGENT B0 ;  /* 0x0000000000007941 */ /* 0x000fea0003800200 */
.L_x_769:
[----:B------:R-:W-:-:S04]  /*ab30*/  SHF.R.U32.HI R3, RZ, 0x18, R3 ;  /* 0x00000018ff037819 */ /* 0x000fc80000011603 */
[----:B------:R-:W-:-:S05]  /*ab40*/  LOP3.LUT R3, R0, 0x80, R3, 0xf8, !PT ;  /* 0x0000008000037812 */ /* 0x000fca00078ef803 */
[----:B------:R0:W-:Y:S01]  /*ab50*/  STG.E.U8 desc[UR36][R8.64], R3 ;  /* 0x0000000308007986 */ /* 0x0001e2000c101124 */
[----:B------:R-:W-:Y:S05]  /*ab60*/  BRA `(.L_x_742) ;  /* 0x0000000000047947 */ /* 0x000fea0003800000 */
.L_x_763:
[----:B------:R0:W-:Y:S02]  /*ab70*/  STG.E.U16 desc[UR36][R8.64], R22 ;  /* 0x0000001608007986 */ /* 0x0001e4000c101524 */
.L_x_742:
[----:B------:R-:W-:-:S05]  /*ab80*/  VIADD R25, R25, 0x80 ;  /* 0x0000008019197836 */ /* 0x000fca0000000000 */
[----:B------:R-:W-:-:S13]  /*ab90*/  ISETP.GE.AND P0, PT, R25, R16, PT ;  /* 0x000000101900720c */ /* 0x000fda0003f06270 */
[----:B------:R-:W-:Y:S05]  /*aba0*/  @P0 BRA `(.L_x_736) ;  /* 0x0000000c00d80947 */ /* 0x000fea0003800000 */
[----:B------:R-:W5:Y:S01]  /*abb0*/  LDCU UR4, c[0x0][0x3b4] ;  /* 0x00007680ff0477ac */ /* 0x000f620008000800 */
[----:B012---:R-:W0:Y:S01]  /*abc0*/  LDC.64 R8, c[0x0][0x388] ;  /* 0x0000e200ff087b82 */ /* 0x007e220000000a00 */
[----:B------:R-:W-:Y:S01]  /*abd0*/  IMAD R0, R2, 0x200, R25 ;  /* 0x0000020002007824 */ /* 0x000fe200078e0219 */
[----:B------:R-:W-:-:S03]  /*abe0*/  PRMT R4, R17, 0x9910, RZ ;  /* 0x0000991011047816 */ /* 0x000fc600000000ff */
[----:B-----5:R-:W-:Y:S02]  /*abf0*/  IMAD R3, R0, UR4, RZ ;  /* 0x0000000400037c24 */ /* 0x020fe4000f8e02ff */
        /* <DEDUP_REMOVED lines=13> */
[----:B---3--:R-:W-:-:S04]  /*acd0*/  IMAD.U32 R18, R18, 0x10000, RZ ;  /* 0x0001000012127824 */ /* 0x008fc800078e00ff */
[----:B------:R-:W0:Y:S02]  /*ace0*/  F2I.FTZ.TRUNC.NTZ R3, R18 ;  /* 0x0000001200037305 */ /* 0x000e24000021f100 */
[----:B0-----:R0:W-:Y:S01]  /*acf0*/  STG.E.U8 desc[UR36][R8.64], R3 ;  /* 0x0000000308007986 */ /* 0x0011e2000c101124 */
[----:B------:R-:W-:Y:S05]  /*ad00*/  BRA `(.L_x_777) ;  /* 0x0000000c007c7947 */ /* 0x000fea0003800000 */
.L_x_775:
[----:B---3--:R-:W-:-:S06]  /*ad10*/  IMAD.U32 R5, R18, 0x10000, RZ ;  /* 0x0001000012057824 */ /* 0x008fcc00078e00ff */
[----:B------:R-:W0:Y:S02]  /*ad20*/  F2I.S64.TRUNC R4, R5 ;  /* 0x0000000500047311 */ /* 0x000e24000020d900 */
[----:B0-----:R0:W-:Y:S01]  /*ad30*/  STG.E.U8 desc[UR36][R8.64], R4 ;  /* 0x0000000408007986 */ /* 0x0011e2000c101124 */
[----:B------:R-:W-:Y:S05]  /*ad40*/  BRA `(.L_x_777) ;  /* 0x0000000c006c7947 */ /* 0x000fea0003800000 */
.L_x_774:
[----:B------:R-:W-:-:S13]  /*ad50*/  ISETP.NE.AND P0, PT, R0, 0x2, PT ;  /* 0x000000020000780c */ /* 0x000fda0003f05270 */
[----:B------:R-:W-:Y:S05]  /*ad60*/  @!P0 BRA `(.L_x_778) ;  /* 0x0000000000308947 */ /* 0x000fea0003800000 */
[----:B------:R-:W-:-:S13]  /*ad70*/  ISETP.NE.AND P0, PT, R0, 0x3, PT ;  /* 0x000000030000780c */ /* 0x000fda0003f05270 */
[----:B------:R-:W-:Y:S05]  /*ad80*/  @!P0 BRA `(.L_x_779) ;  /* 0x0000000000188947 */ /* 0x000fea0003800000 */
[----:B------:R-:W-:-:S13]  /*ad90*/  ISETP.NE.AND P0, PT, R0, 0x4, PT ;  /* 0x000000040000780c */ /* 0x000fda0003f05270 */
[----:B------:R-:W-:Y:S05]  /*ada0*/  @P0 BRA `(.L_x_776) ;  /* 0x0000000800780947 */ /* 0x000fea0003800000 */
[----:B---3--:R-:W-:-:S06]  /*adb0*/  IMAD.U32 R4, R18, 0x10000, RZ ;  /* 0x0001000012047824 */ /* 0x008fcc00078e00ff */
[----:B------:R-:W0:Y:S02]  /*adc0*/  F2I.S64.TRUNC R4, R4 ;  /* 0x0000000400047311 */ /* 0x000e24000020d900 */
[----:B0-----:R0:W-:Y:S01]  /*add0*/  STG.E.64 desc[UR36][R8.64], R4 ;  /* 0x0000000408007986 */ /* 0x0011e2000c101b24 */
[----:B------:R-:W-:Y:S05]  /*ade0*/  BRA `(.L_x_777) ;  /* 0x0000000c00447947 */ /* 0x000fea0003800000 */
.L_x_779:
[----:B---3--:R-:W-:-:S04]  /*adf0*/  IMAD.U32 R18, R18, 0x10000, RZ ;  /* 0x0001000012127824 */ /* 0x008fc800078e00ff */
[----:B------:R-:W0:Y:S02]  /*ae00*/  F2I.FTZ.TRUNC.NTZ R3, R18 ;  /* 0x0000001200037305 */ /* 0x000e24000021f100 */
[----:B0-----:R0:W-:Y:S01]  /*ae10*/  STG.E desc[UR36][R8.64], R3 ;  /* 0x0000000308007986 */ /* 0x0011e2000c101924 */
[----:B------:R-:W-:Y:S05]  /*ae20*/  BRA `(.L_x_777) ;  /* 0x0000000c00347947 */ /* 0x000fea0003800000 */
.L_x_778:
[----:B---3--:R-:W-:-:S04]  /*ae30*/  IMAD.U32 R18, R18, 0x10000, RZ ;  /* 0x0001000012127824 */ /* 0x008fc800078e00ff */
[----:B------:R-:W0:Y:S02]  /*ae40*/  F2I.FTZ.TRUNC.NTZ R3, R18 ;  /* 0x0000001200037305 */ /* 0x000e24000021f100 */
[----:B0-----:R0:W-:Y:S01]  /*ae50*/  STG.E.U16 desc[UR36][R8.64], R3 ;  /* 0x0000000308007986 */ /* 0x0011e2000c101524 */
[----:B------:R-:W-:Y:S05]  /*ae60*/  BRA `(.L_x_777) ;  /* 0x0000000c00247947 */ /* 0x000fea0003800000 */
.L_x_773:
[----:B------:R-:W-:-:S13]  /*ae70*/  ISETP.GT.AND P0, PT, R0, 0x6, PT ;  /* 0x000000060000780c */ /* 0x000fda0003f04270 */
[----:B------:R-:W-:Y:S05]  /*ae80*/  @P0 BRA `(.L_x_780) ;  /* 0x00000000002c0947 */ /* 0x000fea0003800000 */
[----:B------:R-:W-:-:S13]  /*ae90*/  ISETP.NE.AND P0, PT, R0, 0x5, PT ;  /* 0x000000050000780c */ /* 0x000fda0003f05270 */
[----:B------:R-:W-:Y:S05]  /*aea0*/  @!P0 BRA `(.L_x_781) ;  /* 0x0000000000148947 */ /* 0x000fea0003800000 */
[----:B------:R-:W-:-:S13]  /*aeb0*/  ISETP.NE.AND P0, PT, R0, 0x6, PT ;  /* 0x000000060000780c */ /* 0x000fda0003f05270 */
[----:B------:R-:W-:Y:S05]  /*aec0*/  @P0 BRA `(.L_x_776) ;  /* 0x0000000800300947 */ /* 0x000fea0003800000 */
[----:B---3--:R-:W-:-:S05]  /*aed0*/  IMAD.U32 R3, R18, 0x10000, RZ ;  /* 0x0001000012037824 */ /* 0x008fca00078e00ff */
[----:B------:R0:W-:Y:S01]  /*aee0*/  STG.E desc[UR36][R8.64], R3 ;  /* 0x0000000308007986 */ /* 0x0001e2000c101924 */
[----:B------:R-:W-:Y:S05]  /*aef0*/  BRA `(.L_x_777) ;  /* 0x0000000c00007947 */ /* 0x000fea0003800000 */
.L_x_781:
[----:B---3--:R-:W-:-:S05]  /*af00*/  IMAD.U32 R0, R18, 0x10000, RZ ;  /* 0x0001000012007824 */ /* 0x008fca00078e00ff */
[----:B------:R-:W-:-:S05]  /*af10*/  F2FP.F16.F32.PACK_AB R0, RZ, R0 ;  /* 0x00000000ff00723e */ /* 0x000fca00000000ff */
[----:B------:R0:W-:Y:S01]  /*af20*/  STG.E.U16 desc[UR36][R8.64], R0 ;  /* 0x0000000008007986 */ /* 0x0001e2000c101524 */
[----:B------:R-:W-:Y:S05]  /*af30*/  BRA `(.L_x_777) ;  /* 0x0000000800f07947 */ /* 0x000fea0003800000 */
.L_x_780:
[----:B------:R-:W-:-:S13]  /*af40*/  ISETP.NE.AND P0, PT, R0, 0x7, PT ;  /* 0x000000070000780c */ /* 0x000fda0003f05270 */
[----:B------:R-:W-:Y:S05]  /*af50*/  @!P0 BRA `(.L_x_782) ;  /* 0x0000000000348947 */ /* 0x000fea0003800000 */
[----:B------:R-:W-:-:S13]  /*af60*/  ISETP.NE.AND P0, PT, R0, 0x8, PT ;  /* 0x000000080000780c */ /* 0x000fda0003f05270 */
[----:B------:R-:W-:Y:S05]  /*af70*/  @!P0 BRA `(.L_x_783) ;  /* 0x0000000000188947 */ /* 0x000fea0003800000 */
[----:B------:R-:W-:-:S13]  /*af80*/  ISETP.NE.AND P0, PT, R0, 0x9, PT ;  /* 0x000000090000780c */ /* 0x000fda0003f05270 */
[----:B------:R-:W-:Y:S05]  /*af90*/  @P0 BRA `(.L_x_776) ;  /* 0x0000000400fc0947 */ /* 0x000fea0003800000 */
[----:B---3--:R-:W-:Y:S02]  /*afa0*/  IMAD.U32 R4, R18, 0x10000, RZ ;  /* 0x0001000012047824 */ /* 0x008fe400078e00ff */
[----:B------:R-:W-:-:S05]  /*afb0*/  IMAD.MOV.U32 R5, RZ, RZ, RZ ;  /* 0x000000ffff057224 */ /* 0x000fca00078e00ff */
[----:B------:R0:W-:Y:S01]  /*afc0*/  STG.E.64 desc[UR36][R8.64], R4 ;  /* 0x0000000408007986 */ /* 0x0001e2000c101b24 */
[----:B------:R-:W-:Y:S05]  /*afd0*/  BRA `(.L_x_777) ;  /* 0x0000000800c87947 */ /* 0x000fea0003800000 */
.L_x_783:
[----:B---3--:R-:W-:-:S05]  /*afe0*/  IMAD.U32 R18, R18, 0x10000, RZ ;  /* 0x0001000012127824 */ /* 0x008fca00078e00ff */
[----:B------:R-:W-:-:S04]  /*aff0*/  F2FP.F16.F32.PACK_AB R3, RZ, R18 ;  /* 0x00000012ff03723e */ /* 0x000fc800000000ff */
[----:B------:R-:W-:-:S05]  /*b000*/  PRMT R3, R3, 0x5410, RZ ;  /* 0x0000541003037816 */ /* 0x000fca00000000ff */
[----:B------:R0:W-:Y:S01]  /*b010*/  STG.E desc[UR36][R8.64], R3 ;  /* 0x0000000308007986 */ /* 0x0001e2000c101924 */
[----:B------:R-:W-:Y:S05]  /*b020*/  BRA `(.L_x_777) ;  /* 0x0000000800b47947 */ /* 0x000fea0003800000 */
.L_x_782:
[----:B---3--:R-:W-:-:S04]  /*b030*/  IMAD.U32 R4, R18, 0x10000, RZ ;  /* 0x0001000012047824 */ /* 0x008fc800078e00ff */
[----:B------:R-:W-:-:S06]  /*b040*/  FMUL.FTZ R4, R4, 1 ;  /* 0x3f80000004047820 */ /* 0x000fcc0000410000 */
[----:B------:R-:W0:Y:S02]  /*b050*/  F2F.F64.F32 R4, R4 ;  /* 0x0000000400047310 */ /* 0x000e240000201800 */
[----:B0-----:R0:W-:Y:S01]  /*b060*/  STG.E.64 desc[UR36][R8.64], R4 ;  /* 0x0000000408007986 */ /* 0x0011e2000c101b24 */
[----:B------:R-:W-:Y:S05]  /*b070*/  BRA `(.L_x_777) ;  /* 0x0000000800a07947 */ /* 0x000fea0003800000 */
.L_x_772:
        /* <DEDUP_REMOVED lines=10> */
[----:B---3--:R-:W-:-:S06]  /*b120*/  IMAD.U32 R3, R18, 0x10000, RZ ;  /* 0x0001000012037824 */ /* 0x008fcc00078e00ff */
[----:B------:R-:W0:Y:S02]  /*b130*/  F2I.FTZ.U32.TRUNC.NTZ R3, R3 ;  /* 0x0000000300037305 */ /* 0x000e24000021f000 */
[----:B0-----:R0:W-:Y:S01]  /*b140*/  STG.E.U16 desc[UR36][R8.64], R3 ;  /* 0x0000000308007986 */ /* 0x0011e2000c101524 */
[----:B------:R-:W-:Y:S05]  /*b150*/  BRA `(.L_x_777) ;  /* 0x0000000800687947 */ /* 0x000fea0003800000 */
.L_x_787:
[----:B---3--:R-:W-:Y:S01]  /*b160*/  IMAD.U32 R5, R18, 0x10000, RZ ;  /* 0x0001000012057824 */ /* 0x008fe200078e00ff */
        /* <DEDUP_REMOVED lines=16> */
.L_x_790:
[----:B------:R-:W-:-:S04]  /*b270*/  SHF.R.U32.HI R3, RZ, 0x18, R5 ;  /* 0x00000018ff037819 */ /* 0x000fc80000011605 */
[----:B------:R-:W-:-:S04]  /*b280*/  LOP3.LUT R0, R0, 0x80, R3, 0xf8, !PT ;  /* 0x0000008000007812 */ /* 0x000fc800078ef803 */
[----:B------:R-:W-:-:S07]  /*b290*/  PRMT R4, R0, 0x7610, R4 ;  /* 0x0000761000047816 */ /* 0x000fce0000000004 */
.L_x_789:
[----:B------:R-:W-:Y:S05]  /*b2a0*/  BSYNC.RECONVERGENT B0 ;  /* 0x0000000000007941 */ /* 0x000fea0003800200 */
.L_x_788:
[----:B------:R0:W-:Y:S01]  /*b2b0*/  STG.E.U8 desc[UR36][R8.64], R4 ;  /* 0x0000000408007986 */ /* 0x0001e2000c101124 */
[----:B------:R-:W-:Y:S05]  /*b2c0*/  BRA `(.L_x_777) ;  /* 0x00000008000c7947 */ /* 0x000fea0003800000 */
.L_x_786:
        /* <DEDUP_REMOVED lines=17> */
.L_x_793:
[----:B------:R-:W-:-:S04]  /*b3e0*/  SHF.R.U32.HI R3, RZ, 0x18, R5 ;  /* 0x00000018ff037819 */ /* 0x000fc80000011605 */
[----:B------:R-:W-:-:S04]  /*b3f0*/  LOP3.LUT R0, R0, 0x80, R3, 0xf8, !PT ;  /* 0x0000008000007812 */ /* 0x000fc800078ef803 */
[----:B------:R-:W-:-:S07]  /*b400*/  PRMT R4, R0, 0x7610, R4 ;  /* 0x0000761000047816 */ /* 0x000fce0000000004 */
.L_x_792:
[----:B------:R-:W-:Y:S05]  /*b410*/  BSYNC.RECONVERGENT B0 ;  /* 0x0000000000007941 */ /* 0x000fea0003800200 */
.L_x_791:
[----:B------:R0:W-:Y:S01]  /*b420*/  STG.E.U8 desc[UR36][R8.64], R4 ;  /* 0x0000000408007986 */ /* 0x0001e2000c101124 */
[----:B------:R-:W-:Y:S05]  /*b430*/  BRA `(.L_x_777) ;  /* 0x0000000400b07947 */ /* 0x000fea0003800000 */
.L_x_785:
[----:B------:R-:W-:-:S13]  /*b440*/  ISETP.NE.AND P0, PT, R0, 0x1c, PT ;  /* 0x0000001c0000780c */ /* 0x000fda0003f05270 */
[----:B------:R-:W-:Y:S05]  /*b450*/  @!P0 BRA `(.L_x_794) ;  /* 0x0000000000608947 */ /* 0x000fea0003800000 */
[----:B------:R-:W-:-:S13]  /*b460*/  ISETP.NE.AND P0, PT, R0, 0x1d, PT ;  /* 0x0000001d0000780c */ /* 0x000fda0003f05270 */
[----:B------:R-:W-:Y:S05]  /*b470*/  @!P0 BRA `(.L_x_795) ;  /* 0x0000000000488947 */ /* 0x000fea0003800000 */
[----:B------:R-:W-:-:S13]  /*b480*/  ISETP.NE.AND P0, PT, R0, 0x2c, PT ;  /* 0x0000002c0000780c */ /* 0x000fda0003f05270 */
[----:B------:R-:W-:Y:S05]  /*b490*/  @P0 BRA `(.L_x_776) ;  /* 0x0000000000bc0947 */ /* 0x000fea0003800000 */
[----:B---3--:R-:W-:-:S05]  /*b4a0*/  IMAD.U32 R18, R18, 0x10000, RZ ;  /* 0x0001000012127824 */ /* 0x008fca00078e00ff */
        /* <DEDUP_REMOVED lines=15> */
.L_x_795:
[----:B---3--:R-:W-:-:S06]  /*b5a0*/  IMAD.U32 R4, R18, 0x10000, RZ ;  /* 0x0001000012047824 */ /* 0x008fcc00078e00ff */
[----:B------:R-:W0:Y:S02]  /*b5b0*/  F2I.U64.TRUNC R4, R4 ;  /* 0x0000000400047311 */ /* 0x000e24000020d800 */
[----:B0-----:R0:W-:Y:S01]  /*b5c0*/  STG.E.64 desc[UR36][R8.64], R4 ;  /* 0x0000000408007986 */ /* 0x0011e2000c101b24 */
[----:B------:R-:W-:Y:S05]  /*b5d0*/  BRA `(.L_x_777) ;  /* 0x0000000400487947 */ /* 0x000fea0003800000 */
.L_x_794:
[----:B---3--:R-:W-:-:S04]  /*b5e0*/  IMAD.U32 R18, R18, 0x10000, RZ ;  /* 0x0001000012127824 */ /* 0x008fc800078e00ff */
[----:B------:R-:W0:Y:S02]  /*b5f0*/  F2I.FTZ.U32.TRUNC.NTZ R3, R18 ;  /* 0x0000001200037305 */ /* 0x000e24000021f000 */
[----:B0-----:R0:W-:Y:S01]  /*b600*/  STG.E desc[UR36][R8.64], R3 ;  /* 0x0000000308007986 */ /* 0x0011e2000c101924 */
[----:B------:R-:W-:Y:S05]  /*b610*/  BRA `(.L_x_777) ;  /* 0x0000000400387947 */ /* 0x000fea0003800000 */
.L_x_784:
[----:B------:R-:W-:-:S13]  /*b620*/  ISETP.GT.AND P0, PT, R0, 0xe, PT ;  /* 0x0000000e0000780c */ /* 0x000fda0003f04270 */
[----:B------:R-:W-:Y:S05]  /*b630*/  @P0 BRA `(.L_x_796) ;  /* 0x00000000003c0947 */ /* 0x000fea0003800000 */
[----:B------:R-:W-:-:S13]  /*b640*/  ISETP.NE.AND P0, PT, R0, 0xa, PT ;  /* 0x0000000a0000780c */ /* 0x000fda0003f05270 */
[----:B------:R-:W-:Y:S05]  /*b650*/  @!P0 BRA `(.L_x_797) ;  /* 0x00000000001c8947 */ /* 0x000fea0003800000 */
[----:B------:R-:W-:-:S13]  /*b660*/  ISETP.NE.AND P0, PT, R0, 0xb, PT ;  /* 0x0000000b0000780c */ /* 0x000fda0003f05270 */
[----:B------:R-:W-:Y:S05]  /*b670*/  @P0 BRA `(.L_x_776) ;  /* 0x0000000000440947 */ /* 0x000fea0003800000 */
[----:B---3--:R-:W-:-:S05]  /*b680*/  IMAD.U32 R18, R18, 0x10000, RZ ;  /* 0x0001000012127824 */ /* 0x008fca00078e00ff */
[----:B------:R-:W-:-:S04]  /*b690*/  FSETP.NEU.FTZ.AND P0, PT, R18, RZ, PT ;  /* 0x000000ff1200720b */ /* 0x000fc80003f1d000 */
[----:B------:R-:W-:-:S05]  /*b6a0*/  SEL R3, RZ, 0x1, !P0 ;  /* 0x00000001ff037807 */ /* 0x000fca0004000000 */
[----:B------:R0:W-:Y:S01]  /*b6b0*/  STG.E.U8 desc[UR36][R8.64], R3 ;  /* 0x0000000308007986 */ /* 0x0001e2000c101124 */
[----:B------:R-:W-:Y:S05]  /*b6c0*/  BRA `(.L_x_777) ;  /* 0x00000004000c7947 */ /* 0x000fea0003800000 */
.L_x_797:
[----:B---3--:R-:W-:Y:S01]  /*b6d0*/  IMAD.U32 R18, R18, 0x10000, RZ ;  /* 0x0001000012127824 */ /* 0x008fe200078e00ff */
[----:B------:R-:W-:-:S03]  /*b6e0*/  CS2R R6, SRZ ;  /* 0x0000000000067805 */ /* 0x000fc6000001ff00 */
[----:B------:R-:W-:-:S06]  /*b6f0*/  FMUL.FTZ R4, R18, 1 ;  /* 0x3f80000012047820 */ /* 0x000fcc0000410000 */
[----:B------:R-:W0:Y:S02]  /*b700*/  F2F.F64.F32 R4, R4 ;  /* 0x0000000400047310 */ /* 0x000e240000201800 */
[----:B0-----:R3:W-:Y:S01]  /*b710*/  STG.E.128 desc[UR36][R8.64], R4 ;  /* 0x0000000408007986 */ /* 0x0017e2000c101d24 */
[----:B------:R-:W-:Y:S05]  /*b720*/  BRA `(.L_x_777) ;  /* 0x0000000000f47947 */ /* 0x000fea0003800000 */
.L_x_796:
[----:B------:R-:W-:-:S13]  /*b730*/  ISETP.NE.AND P0, PT, R0, 0xf, PT ;  /* 0x0000000f0000780c */ /* 0x000fda0003f05270 */
[----:B------:R-:W-:Y:S05]  /*b740*/  @!P0 BRA `(.L_x_798) ;  /* 0x0000000000e88947 */ /* 0x000fea0003800000 */
[----:B------:R-:W-:-:S13]  /*b750*/  ISETP.NE.AND P0, PT, R0, 0x17, PT ;  /* 0x000000170000780c */ /* 0x000fda0003f05270 */
[----:B------:R-:W-:Y:S05]  /*b760*/  @!P0 BRA `(.L_x_799) ;  /* 0x0000000000908947 */ /* 0x000fea0003800000 */
[----:B------:R-:W-:-:S13]  /*b770*/  ISETP.NE.AND P0, PT, R0, 0x18, PT ;  /* 0x000000180000780c */ /* 0x000fda0003f05270 */
[----:B------:R-:W-:Y:S05]  /*b780*/  @!P0 BRA `(.L_x_800) ;  /* 0x0000000000448947 */ /* 0x000fea0003800000 */
.L_x_776:
        /* <DEDUP_REMOVED lines=16> */
.L_x_801:
[----:B------:R-:W-:Y:S05]  /*b890*/  BRA `(.L_x_777) ;  /* 0x0000000000987947 */ /* 0x000fea0003800000 */
.L_x_800:
[----:B---3--:R-:W-:Y:S01]  /*b8a0*/  IMAD.U32 R5, R18, 0x10000, RZ ;  /* 0x0001000012057824 */ /* 0x008fe200078e00ff */
        /* <DEDUP_REMOVED lines=12> */
.L_x_803:
[----:B------:R-:W-:Y:S05]  /*b970*/  BSYNC.RECONVERGENT B0 ;  /* 0x0000000000007941 */ /* 0x000fea0003800200 */
.L_x_802:
[----:B------:R-:W-:-:S05]  /*b980*/  LOP3.LUT R3, R0, 0x80, R3, 0xf8, !PT ;  /* 0x0000008000037812 */ /* 0x000fca00078ef803 */
[----:B------:R1:W-:Y:S01]  /*b990*/  STG.E.U8 desc[UR36][R8.64], R3 ;  /* 0x0000000308007986 */ /* 0x0003e2000c101124 */
[----:B------:R-:W-:Y:S05]  /*b9a0*/  BRA `(.L_x_777) ;  /* 0x0000000000547947 */ /* 0x000fea0003800000 */
.L_x_799:
[----:B---3--:R-:W-:Y:S01]  /*b9b0*/  IMAD.U32 R3, R18, 0x10000, RZ ;  /* 0x0001000012037824 */ /* 0x008fe200078e00ff */
        /* <DEDUP_REMOVED lines=11> */
.L_x_805:
[----:B------:R-:W-:Y:S01]  /*ba70*/  IMAD.MOV.U32 R0, RZ, RZ, 0x7f ;  /* 0x0000007fff007424 */ /* 0x000fe200078e00ff */
[----:B------:R-:W-:-:S04]  /*ba80*/  ISETP.GT.U32.AND P0, PT, R4, 0x7f800000, PT ;  /* 0x7f8000000400780c */ /* 0x000fc80003f04070 */
[----:B------:R-:W-:-:S09]  /*ba90*/  SEL R0, R0, 0x7c, P0 ;  /* 0x0000007c00007807 */ /* 0x000fd20000000000 */
.L_x_806:
[----:B------:R-:W-:Y:S05]  /*baa0*/  BSYNC.RECONVERGENT B0 ;  /* 0x0000000000007941 */ /* 0x000fea0003800200 */
.L_x_804:
[----:B------:R-:W-:-:S04]  /*bab0*/  SHF.R.U32.HI R3, RZ, 0x18, R3 ;  /* 0x00000018ff037819 */ /* 0x000fc80000011603 */
[----:B------:R-:W-:-:S05]  /*bac0*/  LOP3.LUT R3, R0, 0x80, R3, 0xf8, !PT ;  /* 0x0000008000037812 */ /* 0x000fca00078ef803 */
[----:B------:R2:W-:Y:S01]  /*bad0*/  STG.E.U8 desc[UR36][R8.64], R3 ;  /* 0x0000000308007986 */ /* 0x0005e2000c101124 */
[----:B------:R-:W-:Y:S05]  /*bae0*/  BRA `(.L_x_777) ;  /* 0x0000000000047947 */ /* 0x000fea0003800000 */
.L_x_798:
[----:B---3--:R0:W-:Y:S02]  /*baf0*/  STG.E.U16 desc[UR36][R8.64], R18 ;  /* 0x0000001208007986 */ /* 0x0081e4000c101524 */
.L_x_777:
[----:B------:R-:W-:-:S07]  /*bb00*/  VIADD R25, R25, 0x80 ;  /* 0x0000008019197836 */ /* 0x000fce0000000000 */
.L_x_736:
[----:B------:R-:W-:Y:S05]  /*bb10*/  BSYNC.RECONVERGENT B6 ;  /* 0x0000000000067941 */ /* 0x000fea0003800200 */
.L_x_735:
[----:B------:R-:W-:-:S13]  /*bb20*/  ISETP.GE.AND P0, PT, R25, R16, PT ;  /* 0x000000101900720c */ /* 0x000fda0003f06270 */
[----:B------:R-:W-:Y:S05]  /*bb30*/  @P0 EXIT ;  /* 0x000000000000094d */ /* 0x000fea0003800000 */
[----:B0--3--:R-:W0:Y:S01]  /*bb40*/  LDC.64 R4, c[0x0][0x388] ;  /* 0x0000e200ff047b82 */ /* 0x009e220000000a00 */
[----:B------:R-:W1:Y:S01]  /*bb50*/  LDCU UR4, c[0x0][0x3b4] ;  /* 0x00007680ff0477ac */ /* 0x000e620008000800 */
[----:B--2--5:R-:W-:Y:S01]  /*bb60*/  PRMT R0, R17, 0x9910, RZ ;  /* 0x0000991011007816 */ /* 0x024fe200000000ff */
[----:B------:R-:W-:-:S03]  /*bb70*/  IMAD R2, R2, 0x200, R25 ;  /* 0x0000020002027824 */ /* 0x000fc600078e0219 */
[----:B------:R-:W-:Y:S01]  /*bb80*/  ISETP.GT.AND P1, PT, R0, 0x9, PT ;  /* 0x000000090000780c */ /* 0x000fe20003f24270 */
[----:B-1----:R-:W-:-:S05]  /*bb90*/  IMAD R3, R2, UR4, RZ ;  /* 0x0000000402037c24 */ /* 0x002fca000f8e02ff */
[----:B0-----:R-:W-:-:S05]  /*bba0*/  IADD3 R2, P0, PT, R3, R4, RZ ;  /* 0x0000000403027210 */ /* 0x001fca0007f1e0ff */
[----:B------:R-:W-:Y:S02]  /*bbb0*/  IMAD.X R3, RZ, RZ, R5, P0 ;  /* 0x000000ffff037224 */ /* 0x000fe400000e0605 */
[----:B------:R-:W-:Y:S06]  /*bbc0*/  @P1 BRA `(.L_x_807) ;  /* 0x00000004000c1947 */ /* 0x000fec0003800000 */
        /* <DEDUP_REMOVED lines=8> */
[----:B----4-:R-:W-:-:S06]  /*bc50*/  IMAD.U32 R19, R19, 0x10000, RZ ;  /* 0x0001000013137824 */ /* 0x010fcc00078e00ff */
[----:B------:R-:W0:Y:S02]  /*bc60*/  F2I.FTZ.TRUNC.NTZ R19, R19 ;  /* 0x0000001300137305 */ /* 0x000e24000021f100 */
[----:B0-----:R-:W-:Y:S01]  /*bc70*/  STG.E.U8 desc[UR36][R2.64], R19 ;  /* 0x0000001302007986 */ /* 0x001fe2000c101124 */
[----:B------:R-:W-:Y:S05]  /*bc80*/  EXIT ;  /* 0x000000000000794d */ /* 0x000fea0003800000 */
.L_x_810:
[----:B----4-:R-:W-:-:S06]  /*bc90*/  IMAD.U32 R5, R19, 0x10000, RZ ;  /* 0x0001000013057824 */ /* 0x010fcc00078e00ff */
[----:B------:R-:W0:Y:S02]  /*bca0*/  F2I.S64.TRUNC R4, R5 ;  /* 0x0000000500047311 */ /* 0x000e24000020d900 */
[----:B0-----:R-:W-:Y:S01]  /*bcb0*/  STG.E.U8 desc[UR36][R2.64], R4 ;  /* 0x0000000402007986 */ /* 0x001fe2000c101124 */
[----:B------:R-:W-:Y:S05]  /*bcc0*/  EXIT ;  /* 0x000000000000794d */ /* 0x000fea0003800000 */
.L_x_809:
[----:B------:R-:W-:-:S13]  /*bcd0*/  ISETP.NE.AND P0, PT, R0, 0x2, PT ;  /* 0x000000020000780c */ /* 0x000fda0003f05270 */
[----:B------:R-:W-:Y:S05]  /*bce0*/  @!P0 BRA `(.L_x_812) ;  /* 0x0000000000308947 */ /* 0x000fea0003800000 */
[----:B------:R-:W-:-:S13]  /*bcf0*/  ISETP.NE.AND P0, PT, R0, 0x3, PT ;  /* 0x000000030000780c */ /* 0x000fda0003f05270 */
[----:B------:R-:W-:Y:S05]  /*bd00*/  @!P0 BRA `(.L_x_813) ;  /* 0x0000000000188947 */ /* 0x000fea0003800000 */
[----:B------:R-:W-:-:S13]  /*bd10*/  ISETP.NE.AND P0, PT, R0, 0x4, PT ;  /* 0x000000040000780c */ /* 0x000fda0003f05270 */
[----:B------:R-:W-:Y:S05]  /*bd20*/  @P0 BRA `(.L_x_811) ;  /* 0x0000000800780947 */ /* 0x000fea0003800000 */
[----:B----4-:R-:W-:-:S06]  /*bd30*/  IMAD.U32 R4, R19, 0x10000, RZ ;  /* 0x0001000013047824 */ /* 0x010fcc00078e00ff */
[----:B------:R-:W0:Y:S02]  /*bd40*/  F2I.S64.TRUNC R4, R4 ;  /* 0x0000000400047311 */ /* 0x000e24000020d900 */
[----:B0-----:R-:W-:Y:S01]  /*bd50*/  STG.E.64 desc[UR36][R2.64], R4 ;  /* 0x0000000402007986 */ /* 0x001fe2000c101b24 */
[----:B------:R-:W-:Y:S05]  /*bd60*/  EXIT ;  /* 0x000000000000794d */ /* 0x000fea0003800000 */
.L_x_813:
[----:B----4-:R-:W-:-:S06]  /*bd70*/  IMAD.U32 R19, R19, 0x10000, RZ ;  /* 0x0001000013137824 */ /* 0x010fcc00078e00ff */
[----:B------:R-:W0:Y:S02]  /*bd80*/  F2I.FTZ.TRUNC.NTZ R19, R19 ;  /* 0x0000001300137305 */ /* 0x000e24000021f100 */
[----:B0-----:R-:W-:Y:S01]  /*bd90*/  STG.E desc[UR36][R2.64], R19 ;  /* 0x0000001302007986 */ /* 0x001fe2000c101924 */
[----:B------:R-:W-:Y:S05]  /*bda0*/  EXIT ;  /* 0x000000000000794d */ /* 0x000fea0003800000 */
.L_x_812:
[----:B----4-:R-:W-:-:S06]  /*bdb0*/  IMAD.U32 R19, R19, 0x10000, RZ ;  /* 0x0001000013137824 */ /* 0x010fcc00078e00ff */
[----:B------:R-:W0:Y:S02]  /*bdc0*/  F2I.FTZ.TRUNC.NTZ R19, R19 ;  /* 0x0000001300137305 */ /* 0x000e24000021f100 */
[----:B0-----:R-:W-:Y:S01]  /*bdd0*/  STG.E.U16 desc[UR36][R2.64], R19 ;  /* 0x0000001302007986 */ /* 0x001fe2000c101524 */
[----:B------:R-:W-:Y:S05]  /*bde0*/  EXIT ;  /* 0x000000000000794d */ /* 0x000fea0003800000 */
.L_x_808:
[----:B------:R-:W-:-:S13]  /*bdf0*/  ISETP.GT.AND P0, PT, R0, 0x6, PT ;  /* 0x000000060000780c */ /* 0x000fda0003f04270 */
[----:B------:R-:W-:Y:S05]  /*be00*/  @P0 BRA `(.L_x_814) ;  /* 0x00000000002c0947 */ /* 0x000fea0003800000 */
[----:B------:R-:W-:-:S13]  /*be10*/  ISETP.NE.AND P0, PT, R0, 0x5, PT ;  /* 0x000000050000780c */ /* 0x000fda0003f05270 */
[----:B------:R-:W-:Y:S05]  /*be20*/  @!P0 BRA `(.L_x_815) ;  /* 0x0000000000148947 */ /* 0x000fea0003800000 */
[----:B------:R-:W-:-:S13]  /*be30*/  ISETP.NE.AND P0, PT, R0, 0x6, PT ;  /* 0x000000060000780c */ /* 0x000fda0003f05270 */
[----:B------:R-:W-:Y:S05]  /*be40*/  @P0 BRA `(.L_x_811) ;  /* 0x0000000800300947 */ /* 0x000fea0003800000 */
[----:B----4-:R-:W-:-:S05]  /*be50*/  IMAD.U32 R19, R19, 0x10000, RZ ;  /* 0x0001000013137824 */ /* 0x010fca00078e00ff */
[----:B------:R-:W-:Y:S01]  /*be60*/  STG.E desc[UR36][R2.64], R19 ;  /* 0x0000001302007986 */ /* 0x000fe2000c101924 */
[----:B------:R-:W-:Y:S05]  /*be70*/  EXIT ;  /* 0x000000000000794d */ /* 0x000fea0003800000 */
.L_x_815:
[----:B----4-:R-:W-:-:S05]  /*be80*/  IMAD.U32 R0, R19, 0x10000, RZ ;  /* 0x0001000013007824 */ /* 0x010fca00078e00ff */
[----:B------:R-:W-:-:S05]  /*be90*/  F2FP.F16.F32.PACK_AB R0, RZ, R0 ;  /* 0x00000000ff00723e */ /* 0x000fca00000000ff */
[----:B------:R-:W-:Y:S01]  /*bea0*/  STG.E.U16 desc[UR36][R2.64], R0 ;  /* 0x0000000002007986 */ /* 0x000fe2000c101524 */
[----:B------:R-:W-:Y:S05]  /*beb0*/  EXIT ;  /* 0x000000000000794d */ /* 0x000fea0003800000 */
.L_x_814:
[----:B------:R-:W-:-:S13]  /*bec0*/  ISETP.NE.AND P0, PT, R0, 0x7, PT ;  /* 0x000000070000780c */ /* 0x000fda0003f05270 */
[----:B------:R-:W-:Y:S05]  /*bed0*/  @!P0 BRA `(.L_x_816) ;  /* 0x0000000000348947 */ /* 0x000fea0003800000 */
[----:B------:R-:W-:-:S13]  /*bee0*/  ISETP.NE.AND P0, PT, R0, 0x8, PT ;  /* 0x000000080000780c */ /* 0x000fda0003f05270 */
[----:B------:R-:W-:Y:S05]  /*bef0*/  @!P0 BRA `(.L_x_817) ;  /* 0x0000000000188947 */ /* 0x000fea0003800000 */
[----:B------:R-:W-:-:S13]  /*bf00*/  ISETP.NE.AND P0, PT, R0, 0x9, PT ;  /* 0x000000090000780c */ /* 0x000fda0003f05270 */
[----:B------:R-:W-:Y:S05]  /*bf10*/  @P0 BRA `(.L_x_811) ;  /* 0x0000000400fc0947 */ /* 0x000fea0003800000 */
[----:B----4-:R-:W-:Y:S02]  /*bf20*/  IMAD.U32 R4, R19, 0x10000, RZ ;  /* 0x0001000013047824 */ /* 0x010fe400078e00ff */
[----:B------:R-:W-:-:S05]  /*bf30*/  IMAD.MOV.U32 R5, RZ, RZ, RZ ;  /* 0x000000ffff057224 */ /* 0x000fca00078e00ff */
[----:B------:R-:W-:Y:S01]  /*bf40*/  STG.E.64 desc[UR36][R2.64], R4 ;  /* 0x0000000402007986 */ /* 0x000fe2000c101b24 */
[----:B------:R-:W-:Y:S05]  /*bf50*/  EXIT ;  /* 0x000000000000794d */ /* 0x000fea0003800000 */
.L_x_817:
[----:B----4-:R-:W-:-:S05]  /*bf60*/  IMAD.U32 R19, R19, 0x10000, RZ ;  /* 0x0001000013137824 */ /* 0x010fca00078e00ff */
[----:B------:R-:W-:-:S04]  /*bf70*/  F2FP.F16.F32.PACK_AB R5, RZ, R19 ;  /* 0x00000013ff05723e */ /* 0x000fc800000000ff */
[----:B------:R-:W-:-:S05]  /*bf80*/  PRMT R5, R5, 0x5410, RZ ;  /* 0x0000541005057816 */ /* 0x000fca00000000ff */
[----:B------:R-:W-:Y:S01]  /*bf90*/  STG.E desc[UR36][R2.64], R5 ;  /* 0x0000000502007986 */ /* 0x000fe2000c101924 */
[----:B------:R-:W-:Y:S05]  /*bfa0*/  EXIT ;  /* 0x000000000000794d */ /* 0x000fea0003800000 */
.L_x_816:
[----:B----4-:R-:W-:-:S04]  /*bfb0*/  IMAD.U32 R4, R19, 0x10000, RZ ;  /* 0x0001000013047824 */ /* 0x010fc800078e00ff */
[----:B------:R-:W-:-:S06]  /*bfc0*/  FMUL.FTZ R4, R4, 1 ;  /* 0x3f80000004047820 */ /* 0x000fcc0000410000 */
[----:B------:R-:W0:Y:S02]  /*bfd0*/  F2F.F64.F32 R4, R4 ;  /* 0x0000000400047310 */ /* 0x000e240000201800 */
[----:B0-----:R-:W-:Y:S01]  /*bfe0*/  STG.E.64 desc[UR36][R2.64], R4 ;  /* 0x0000000402007986 */ /* 0x001fe2000c101b24 */
[----:B------:R-:W-:Y:S05]  /*bff0*/  EXIT ;  /* 0x000000000000794d */ /* 0x000fea0003800000 */
.L_x_807:
        /* <DEDUP_REMOVED lines=10> */
[----:B----4-:R-:W-:-:S06]  /*c0a0*/  IMAD.U32 R5, R19, 0x10000, RZ ;  /* 0x0001000013057824 */ /* 0x010fcc00078e00ff */
[----:B------:R-:W0:Y:S02]  /*c0b0*/  F2I.FTZ.U32.TRUNC.NTZ R5, R5 ;  /* 0x0000000500057305 */ /* 0x000e24000021f000 */
[----:B0-----:R-:W-:Y:S01]  /*c0c0*/  STG.E.U16 desc[UR36][R2.64], R5 ;  /* 0x0000000502007986 */ /* 0x001fe2000c101524 */
[----:B------:R-:W-:Y:S05]  /*c0d0*/  EXIT ;  /* 0x000000000000794d */ /* 0x000fea0003800000 */
.L_x_821:
[----:B----4-:R-:W-:Y:S01]  /*c0e0*/  IMAD.U32 R5, R19, 0x10000, RZ ;  /* 0x0001000013057824 */ /* 0x010fe200078e00ff */
        /* <DEDUP_REMOVED lines=17> */
.L_x_824:
[----:B------:R-:W-:-:S04]  /*c200*/  SHF.R.U32.HI R5, RZ, 0x18, R5 ;  /* 0x00000018ff057819 */ /* 0x000fc80000011605 */
[----:B------:R-:W-:-:S07]  /*c210*/  LOP3.LUT R0, R0, 0x80, R5, 0xf8, !PT ;  /* 0x0000008000007812 */ /* 0x000fce00078ef805 */
.L_x_823:
[----:B------:R-:W-:Y:S05]  /*c220*/  BSYNC.RECONVERGENT B0 ;  /* 0x0000000000007941 */ /* 0x000fea0003800200 */
.L_x_822:
[----:B------:R-:W-:Y:S01]  /*c230*/  STG.E.U8 desc[UR36][R2.64], R0 ;  /* 0x0000000002007986 */ /* 0x000fe2000c101124 */
[----:B------:R-:W-:Y:S05]  /*c240*/  EXIT ;  /* 0x000000000000794d */ /* 0x000fea0003800000 */
.L_x_820:
        /* <DEDUP_REMOVED lines=18> */
.L_x_827:
[----:B------:R-:W-:-:S04]  /*c370*/  SHF.R.U32.HI R5, RZ, 0x18, R5 ;  /* 0x00000018ff057819 */ /* 0x000fc80000011605 */
[----:B------:R-:W-:-:S07]  /*c380*/  LOP3.LUT R0, R0, 0x80, R5, 0xf8, !PT ;  /* 0x0000008000007812 */ /* 0x000fce00078ef805 */
.L_x_826:
[----:B------:R-:W-:Y:S05]  /*c390*/  BSYNC.RECONVERGENT B0 ;  /* 0x0000000000007941 */ /* 0x000fea0003800200 */
.L_x_825:
[----:B------:R-:W-:Y:S01]  /*c3a0*/  STG.E.U8 desc[UR36][R2.64], R0 ;  /* 0x0000000002007986 */ /* 0x000fe2000c101124 */
[----:B------:R-:W-:Y:S05]  /*c3b0*/  EXIT ;  /* 0x000000000000794d */ /* 0x000fea0003800000 */
.L_x_819:
[----:B------:R-:W-:-:S13]  /*c3c0*/  ISETP.NE.AND P0, PT, R0, 0x1c, PT ;  /* 0x0000001c0000780c */ /* 0x000fda0003f05270 */
[----:B------:R-:W-:Y:S05]  /*c3d0*/  @!P0 BRA `(.L_x_828) ;  /* 0x0000000000608947 */ /* 0x000fea0003800000 */
[----:B------:R-:W-:-:S13]  /*c3e0*/  ISETP.NE.AND P0, PT, R0, 0x1d, PT ;  /* 0x0000001d0000780c */ /* 0x000fda0003f05270 */
[----:B------:R-:W-:Y:S05]  /*c3f0*/  @!P0 BRA `(.L_x_829) ;  /* 0x0000000000488947 */ /* 0x000fea0003800000 */
[----:B------:R-:W-:-:S13]  /*c400*/  ISETP.NE.AND P0, PT, R0, 0x2c, PT ;  /* 0x0000002c0000780c */ /* 0x000fda0003f05270 */
[----:B------:R-:W-:Y:S05]  /*c410*/  @P0 BRA `(.L_x_811) ;  /* 0x0000000000bc0947 */ /* 0x000fea0003800000 */
[----:B----4-:R-:W-:Y:S02]  /*c420*/  IMAD.U32 R19, R19, 0x10000, RZ ;  /* 0x0001000013137824 */ /* 0x010fe400078e00ff */
[----:B------:R-:W-:-:S03]  /*c430*/  IMAD.MOV.U32 R5, RZ, RZ, 0xff ;  /* 0x000000ffff057424 */ /* 0x000fc600078e00ff */
[----:B------:R-:W-:-:S04]  /*c440*/  SHF.R.U32.HI R6, RZ, 0x17, R19 ;  /* 0x00000017ff067819 */ /* 0x000fc80000011613 */
[----:B------:R-:W-:-:S04]  /*c450*/  LOP3.LUT R4, R6, 0xff, RZ, 0xc0, !PT ;  /* 0x000000ff06047812 */ /* 0x000fc800078ec0ff */
[----:B------:R-:W-:-:S13]  /*c460*/  ISETP.NE.AND P2, PT, R4, 0xff, PT ;  /* 0x000000ff0400780c */ /* 0x000fda0003f45270 */
[--C-:B------:R-:W-:Y:S02]  /*c470*/  @P2 SHF.R.U32.HI R0, RZ, 0x16, R19.reuse ;  /* 0x00000016ff002819 */ /* 0x100fe40000011613 */
[----:B------:R-:W-:Y:S02]  /*c480*/  @P2 LOP3.LUT P0, RZ, R4, 0x3fffff, R19, 0xf8, !PT ;  /* 0x003fffff04ff2812 */ /* 0x000fe4000780f813 */
[----:B------:R-:W-:-:S04]  /*c490*/  @P2 LOP3.LUT R0, R0, 0x1, RZ, 0xc0, !PT ;  /* 0x0000000100002812 */ /* 0x000fc800078ec0ff */
[----:B------:R-:W-:Y:S01]  /*c4a0*/  @P2 ISETP.EQ.U32.AND P1, PT, R0, 0x1, P0 ;  /* 0x000000010000280c */ /* 0x000fe20000722070 */
[----:B------:R-:W-:Y:S01]  /*c4b0*/  @P2 VIADD R0, R6, 0x1 ;  /* 0x0000000106002836 */ /* 0x000fe20000000000 */
[----:B------:R-:W-:Y:S02]  /*c4c0*/  PLOP3.LUT P0, PT, PT, PT, PT, 0x80, 0x8 ;  /* 0x000000000008781c */ /* 0x000fe40003f0f070 */
[----:B------:R-:W-:-:S13]  /*c4d0*/  @P2 PLOP3.LUT P0, PT, P1, PT, PT, 0x80, 0x8 ;  /* 0x000000000008281c */ /* 0x000fda0000f0f070 */
[----:B------:R-:W-:-:S04]  /*c4e0*/  @!P0 IMAD.MOV R0, RZ, RZ, R6 ;  /* 0x000000ffff008224 */ /* 0x000fc800078e0206 */
[----:B------:R-:W-:-:S05]  /*c4f0*/  @P2 IMAD.MOV.U32 R5, RZ, RZ, R0 ;  /* 0x000000ffff052224 */ /* 0x000fca00078e0000 */
[----:B------:R-:W-:Y:S01]  /*c500*/  STG.E.U8 desc[UR36][R2.64], R5 ;  /* 0x0000000502007986 */ /* 0x000fe2000c101124 */
[----:B------:R-:W-:Y:S05]  /*c510*/  EXIT ;  /* 0x000000000000794d */ /* 0x000fea0003800000 */
.L_x_829:
[----:B----4-:R-:W-:-:S06]  /*c520*/  IMAD.U32 R4, R19, 0x10000, RZ ;  /* 0x0001000013047824 */ /* 0x010fcc00078e00ff */
[----:B------:R-:W0:Y:S02]  /*c530*/  F2I.U64.TRUNC R4, R4 ;  /* 0x0000000400047311 */ /* 0x000e24000020d800 */
[----:B0-----:R-:W-:Y:S01]  /*c540*/  STG.E.64 desc[UR36][R2.64], R4 ;  /* 0x0000000402007986 */ /* 0x001fe2000c101b24 */
[----:B------:R-:W-:Y:S05]  /*c550*/  EXIT ;  /* 0x000000000000794d */ /* 0x000fea0003800000 */
.L_x_828:
[----:B----4-:R-:W-:-:S06]  /*c560*/  IMAD.U32 R19, R19, 0x10000, RZ ;  /* 0x0001000013137824 */ /* 0x010fcc00078e00ff */
[----:B------:R-:W0:Y:S02]  /*c570*/  F2I.FTZ.U32.TRUNC.NTZ R19, R19 ;  /* 0x0000001300137305 */ /* 0x000e24000021f000 */
[----:B0-----:R-:W-:Y:S01]  /*c580*/  STG.E desc[UR36][R2.64], R19 ;  /* 0x0000001302007986 */ /* 0x001fe2000c101924 */
[----:B------:R-:W-:Y:S05]  /*c590*/  EXIT ;  /* 0x000000000000794d */ /* 0x000fea0003800000 */
.L_x_818:
[----:B------:R-:W-:-:S13]  /*c5a0*/  ISETP.GT.AND P0, PT, R0, 0xe, PT ;  /* 0x0000000e0000780c */ /* 0x000fda0003f04270 */
[----:B------:R-:W-:Y:S05]  /*c5b0*/  @P0 BRA `(.L_x_830) ;  /* 0x00000000003c0947 */ /* 0x000fea0003800000 */
[----:B------:R-:W-:-:S13]  /*c5c0*/  ISETP.NE.AND P0, PT, R0, 0xa, PT ;  /* 0x0000000a0000780c */ /* 0x000fda0003f05270 */
[----:B------:R-:W-:Y:S05]  /*c5d0*/  @!P0 BRA `(.L_x_831) ;  /* 0x00000000001c8947 */ /* 0x000fea0003800000 */
[----:B------:R-:W-:-:S13]  /*c5e0*/  ISETP.NE.AND P0, PT, R0, 0xb, PT ;  /* 0x0000000b0000780c */ /* 0x000fda0003f05270 */
[----:B------:R-:W-:Y:S05]  /*c5f0*/  @P0 BRA `(.L_x_811) ;  /* 0x0000000000440947 */ /* 0x000fea0003800000 */
[----:B----4-:R-:W-:-:S05]  /*c600*/  IMAD.U32 R19, R19, 0x10000, RZ ;  /* 0x0001000013137824 */ /* 0x010fca00078e00ff */
[----:B------:R-:W-:-:S04]  /*c610*/  FSETP.NEU.FTZ.AND P0, PT, R19, RZ, PT ;  /* 0x000000ff1300720b */ /* 0x000fc80003f1d000 */
[----:B------:R-:W-:-:S05]  /*c620*/  SEL R5, RZ, 0x1, !P0 ;  /* 0x00000001ff057807 */ /* 0x000fca0004000000 */
[----:B------:R-:W-:Y:S01]  /*c630*/  STG.E.U8 desc[UR36][R2.64], R5 ;  /* 0x0000000502007986 */ /* 0x000fe2000c101124 */
[----:B------:R-:W-:Y:S05]  /*c640*/  EXIT ;  /* 0x000000000000794d */ /* 0x000fea0003800000 */
.L_x_831:
[----:B----4-:R-:W-:Y:S01]  /*c650*/  IMAD.U32 R19, R19, 0x10000, RZ ;  /* 0x0001000013137824 */ /* 0x010fe200078e00ff */
[----:B------:R-:W-:-:S03]  /*c660*/  CS2R R6, SRZ ;  /* 0x0000000000067805 */ /* 0x000fc6000001ff00 */
[----:B------:R-:W-:-:S06]  /*c670*/  FMUL.FTZ R4, R19, 1 ;  /* 0x3f80000013047820 */ /* 0x000fcc0000410000 */
[----:B------:R-:W0:Y:S02]  /*c680*/  F2F.F64.F32 R4, R4 ;  /* 0x0000000400047310 */ /* 0x000e240000201800 */
[----:B0-----:R-:W-:Y:S01]  /*c690*/  STG.E.128 desc[UR36][R2.64], R4 ;  /* 0x0000000402007986 */ /* 0x001fe2000c101d24 */
[----:B------:R-:W-:Y:S05]  /*c6a0*/  EXIT ;  /* 0x000000000000794d */ /* 0x000fea0003800000 */
.L_x_830:
[----:B------:R-:W-:-:S13]  /*c6b0*/  ISETP.NE.AND P0, PT, R0, 0xf, PT ;  /* 0x0000000f0000780c */ /* 0x000fda0003f05270 */
[----:B------:R-:W-:Y:S05]  /*c6c0*/  @!P0 BRA `(.L_x_832) ;  /* 0x0000000000e88947 */ /* 0x000fea0003800000 */
[----:B------:R-:W-:-:S13]  /*c6d0*/  ISETP.NE.AND P0, PT, R0, 0x17, PT ;  /* 0x000000170000780c */ /* 0x000fda0003f05270 */
[----:B------:R-:W-:Y:S05]  /*c6e0*/  @!P0 BRA `(.L_x_833) ;  /* 0x0000000000908947 */ /* 0x000fea0003800000 */
[----:B------:R-:W-:-:S13]  /*c6f0*/  ISETP.NE.AND P0, PT, R0, 0x18, PT ;  /* 0x000000180000780c */ /* 0x000fda0003f05270 */
[----:B------:R-:W-:Y:S05]  /*c700*/  @!P0 BRA `(.L_x_834) ;  /* 0x0000000000448947 */ /* 0x000fea0003800000 */
.L_x_811:
[----:B------:R-:W-:Y:S01]  /*c710*/  MOV R0, 0x0 ;  /* 0x0000000000007802 */ /* 0x000fe20000000f00 */
[----:B------:R-:W0:Y:S01]  /*c720*/  LDCU.64 UR4, c[0x4][0x148] ;  /* 0x01002900ff0477ac */ /* 0x000e220008000a00 */
[----:B------:R-:W-:Y:S02]  /*c730*/  IMAD.MOV.U32 R8, RZ, RZ, 0x65 ;  /* 0x00000065ff087424 */ /* 0x000fe400078e00ff */
[----:B------:R1:W2:Y:S01]  /*c740*/  LDC.64 R2, c[0x4][R0] ;  /* 0x0100000000027b82 */ /* 0x0002a20000000a00 */
[----:B------:R-:W3:Y:S01]  /*c750*/  LDCU.64 UR6, c[0x4][0x150] ;  /* 0x01002a00ff0677ac */ /* 0x000ee20008000a00 */
[----:B------:R-:W-:Y:S02]  /*c760*/  IMAD.MOV.U32 R12, RZ, RZ, 0x1 ;  /* 0x00000001ff0c7424 */ /* 0x000fe400078e00ff */
[----:B------:R-:W-:Y:S01]  /*c770*/  IMAD.MOV.U32 R13, RZ, RZ, RZ ;  /* 0x000000ffff0d7224 */ /* 0x000fe200078e00ff */
[----:B------:R-:W5:Y:S01]  /*c780*/  LDCU.64 UR8, c[0x4][0x60] ;  /* 0x01000c00ff0877ac */ /* 0x000f620008000a00 */
[----:B0-----:R-:W-:-:S02]  /*c790*/  IMAD.U32 R4, RZ, RZ, UR4 ;  /* 0x00000004ff047e24 */ /* 0x001fc4000f8e00ff */
[----:B------:R-:W-:Y:S02]  /*c7a0*/  IMAD.U32 R5, RZ, RZ, UR5 ;  /* 0x00000005ff057e24 */ /* 0x000fe4000f8e00ff */
[----:B---3--:R-:W-:Y:S02]  /*c7b0*/  IMAD.U32 R6, RZ, RZ, UR6 ;  /* 0x00000006ff067e24 */ /* 0x008fe4000f8e00ff */
[----:B------:R-:W-:Y:S02]  /*c7c0*/  IMAD.U32 R7, RZ, RZ, UR7 ;  /* 0x00000007ff077e24 */ /* 0x000fe4000f8e00ff */
[----:B-----5:R-:W-:Y:S02]  /*c7d0*/  IMAD.U32 R10, RZ, RZ, UR8 ;  /* 0x00000008ff0a7e24 */ /* 0x020fe4000f8e00ff */
[----:B-1----:R-:W-:-:S07]  /*c7e0*/  IMAD.U32 R11, RZ, RZ, UR9 ;  /* 0x00000009ff0b7e24 */ /* 0x002fce000f8e00ff */
[----:B------:R-:W-:-:S07]  /*c7f0*/  LEPC R20, `(.L_x_835) ;  /* 0x000000001014794e */ /* 0x000fce0000000000 */
[----:B--2-4-:R-:W-:Y:S05]  /*c800*/  CALL.ABS.NOINC R2 ;  /* 0x0000000002007343 */ /* 0x014fea0003c00000 */
.L_x_835:
[----:B------:R-:W-:Y:S05]  /*c810*/  EXIT ;  /* 0x000000000000794d */ /* 0x000fea0003800000 */
.L_x_834:
[----:B----4-:R-:W-:Y:S01]  /*c820*/  IMAD.U32 R19, R19, 0x10000, RZ ;  /* 0x0001000013137824 */ /* 0x010fe200078e00ff */
        /* <DEDUP_REMOVED lines=12> */
.L_x_837:
[----:B------:R-:W-:Y:S05]  /*c8f0*/  BSYNC.RECONVERGENT B0 ;  /* 0x0000000000007941 */ /* 0x000fea0003800200 */
.L_x_836:
[----:B------:R-:W-:-:S05]  /*c900*/  LOP3.LUT R5, R0, 0x80, R5, 0xf8, !PT ;  /* 0x0000008000057812 */ /* 0x000fca00078ef805 */
[----:B------:R-:W-:Y:S01]  /*c910*/  STG.E.U8 desc[UR36][R2.64], R5 ;  /* 0x0000000502007986 */ /* 0x000fe2000c101124 */
[----:B------:R-:W-:Y:S05]  /*c920*/  EXIT ;  /* 0x000000000000794d */ /* 0x000fea0003800000 */
.L_x_833:
[----:B----4-:R-:W-:Y:S01]  /*c930*/  IMAD.U32 R5, R19, 0x10000, RZ ;  /* 0x0001000013057824 */ /* 0x010fe200078e00ff */
        /* <DEDUP_REMOVED lines=11> */
.L_x_839:
[----:B------:R-:W-:Y:S01]  /*c9f0*/  IMAD.MOV.U32 R0, RZ, RZ, 0x7f ;  /* 0x0000007fff007424 */ /* 0x000fe200078e00ff */
[----:B------:R-:W-:-:S04]  /*ca00*/  ISETP.GT.U32.AND P0, PT, R4, 0x7f800000, PT ;  /* 0x7f8000000400780c */ /* 0x000fc80003f04070 */
[----:B------:R-:W-:-:S09]  /*ca10*/  SEL R0, R0, 0x7c, P0 ;  /* 0x0000007c00007807 */ /* 0x000fd20000000000 */
.L_x_840:
[----:B------:R-:W-:Y:S05]  /*ca20*/  BSYNC.RECONVERGENT B0 ;  /* 0x0000000000007941 */ /* 0x000fea0003800200 */
.L_x_838:
[----:B------:R-:W-:-:S04]  /*ca30*/  SHF.R.U32.HI R5, RZ, 0x18, R5 ;  /* 0x00000018ff057819 */ /* 0x000fc80000011605 */
[----:B------:R-:W-:-:S05]  /*ca40*/  LOP3.LUT R5, R0, 0x80, R5, 0xf8, !PT ;  /* 0x0000008000057812 */ /* 0x000fca00078ef805 */
[----:B------:R-:W-:Y:S01]  /*ca50*/  STG.E.U8 desc[UR36][R2.64], R5 ;  /* 0x0000000502007986 */ /* 0x000fe2000c101124 */
[----:B------:R-:W-:Y:S05]  /*ca60*/  EXIT ;  /* 0x000000000000794d */ /* 0x000fea0003800000 */
.L_x_832:
[----:B----4-:R-:W-:Y:S01]  /*ca70*/  STG.E.U16 desc[UR36][R2.64], R19 ;  /* 0x0000001302007986 */ /* 0x010fe2000c101524 */
[----:B------:R-:W-:Y:S05]  /*ca80*/  EXIT ;  /* 0x000000000000794d */ /* 0x000fea0003800000 */
.L_x_841:
        /* <DEDUP_REMOVED lines=15> */
.L_x_11383:


//--------------------- .text._ZN2at6native18elementwise_kernelILi128ELi4EZNS0_22gpu_kernel_impl_nocastIZZZNS0_61_GLOBAL__N__132982cb_23_ActivationSiluKernel_cu_9e10b42f_311320silu_backward_kernelERNS_18TensorIteratorBaseEENKUlvE_clEvENKUlvE2_clEvEUlN3c108BFloat16ES9_E_EEvS5_RKT_EUliE_EEviT1_ --------------------------
	.section	.text._ZN2at6native18elementwise_kernelILi128ELi4EZNS0_22gpu_kernel_impl_nocastIZZZNS0_61_GLOBAL__N__132982cb_23_ActivationSiluKernel_cu_9e10b42f_311320silu_backward_kernelERNS_18TensorIteratorBaseEENKUlvE_clEvENKUlvE2_clEvEUlN3c108BFloat16ES9_E_EEvS5_RKT_EUliE_EEviT1_,"ax",@progbits
	.align	128
        .global         _ZN2at6native18elementwise_kernelILi128ELi4EZNS0_22gpu_kernel_impl_nocastIZZZNS0_61_GLOBAL__N__132982cb_23_ActivationSiluKernel_cu_9e10b42f_311320silu_backward_kernelERNS_18TensorIteratorBaseEENKUlvE_clEvENKUlvE2_clEvEUlN3c108BFloat16ES9_E_EEvS5_RKT_EUliE_EEviT1_
        .type           _ZN2at6native18elementwise_kernelILi128ELi4EZNS0_22gpu_kernel_impl_nocastIZZZNS0_61_GLOBAL__N__132982cb_23_ActivationSiluKernel_cu_9e10b42f_311320silu_backward_kernelERNS_18TensorIteratorBaseEENKUlvE_clEvENKUlvE2_clEvEUlN3c108BFloat16ES9_E_EEvS5_RKT_EUliE_EEviT1_,@function
        .size           _ZN2at6native18elementwise_kernelILi128ELi4EZNS0_22gpu_kernel_impl_nocastIZZZNS0_61_GLOBAL__N__132982cb_23_ActivationSiluKernel_cu_9e10b42f_311320silu_backward_kernelERNS_18TensorIteratorBaseEENKUlvE_clEvENKUlvE2_clEvEUlN3c108BFloat16ES9_E_EEvS5_RKT_EUliE_EEviT1_,(.L_x_11384 - _ZN2at6native18elementwise_kernelILi128ELi4EZNS0_22gpu_kernel_impl_nocastIZZZNS0_61_GLOBAL__N__132982cb_23_ActivationSiluKernel_cu_9e10b42f_311320silu_backward_kernelERNS_18TensorIteratorBaseEENKUlvE_clEvENKUlvE2_clEvEUlN3c108BFloat16ES9_E_EEvS5_RKT_EUliE_EEviT1_)
        .other          _ZN2at6native18elementwise_kernelILi128ELi4EZNS0_22gpu_kernel_impl_nocastIZZZNS0_61_GLOBAL__N__132982cb_23_ActivationSiluKernel_cu_9e10b42f_311320silu_backward_kernelERNS_18TensorIteratorBaseEENKUlvE_clEvENKUlvE2_clEvEUlN3c108BFloat16ES9_E_EEvS5_RKT_EUliE_EEviT1_,@"STO_CUDA_ENTRY STV_DEFAULT"
_ZN2at6native18elementwise_kernelILi128ELi4EZNS0_22gpu_kernel_impl_nocastIZZZNS0_61_GLOBAL__N__132982cb_23_ActivationSiluKernel_cu_9e10b42f_311320silu_backward_kernelERNS_18TensorIteratorBaseEENKUlvE_clEvENKUlvE2_clEvEUlN3c108BFloat16ES9_E_EEvS5_RKT_EUliE_EEviT1_:
.text._ZN2at6native18elementwise_kernelILi128ELi4EZNS0_22gpu_kernel_impl_nocastIZZZNS0_61_GLOBAL__N__132982cb_23_ActivationSiluKernel_cu_9e10b42f_311320silu_backward_kernelERNS_18TensorIteratorBaseEENKUlvE_clEvENKUlvE2_clEvEUlN3c108BFloat16ES9_E_EEvS5_RKT_EUliE_EEviT1_:
[----:B------:R-:W-:Y:S08]  /*0000*/  LDC R1, c[0x0][0x37c] ;  /* 0x0000df00ff017b82 */ /* 0x000ff00000000800 */
[----:B------:R-:W0:Y:S01]  /*0010*/  LDC R2, c[0x0][0x388] ;  /* 0x0000e200ff027b82 */ /* 0x000e220000000800 */
[----:B------:R-:W1:Y:S01]  /*0020*/  S2R R3, SR_TID.X ;  /* 0x0000000000037919 */ /* 0x000e620000002100 */
[----:B------:R-:W2:Y:S06]  /*0030*/  LDCU.64 UR6, c[0x0][0x358] ;  /* 0x00006b00ff0677ac */ /* 0x000eac0008000a00 */
[----:B------:R-:W3:Y:S01]  /*0040*/  S2UR UR4, SR_CTAID.X ;  /* 0x00000000000479c3 */ /* 0x000ee20000002500 */
[----:B0-----:R-:W-:Y:S01]  /*0050*/  ISETP.NE.AND P0, PT, R2, RZ, PT ;  /* 0x000000ff0200720c */ /* 0x001fe20003f05270 */
[----:B---3--:R-:W-:-:S06]  /*0060*/  USHF.L.U32 UR4, UR4, 0x9, URZ ;  /* 0x0000000904047899 */ /* 0x008fcc00080006ff */
[----:B-1----:R-:W-:-:S06]  /*0070*/  LOP3.LUT R3, R3, UR4, RZ, 0xfc, !PT ;  /* 0x0000000403037c12 */ /* 0x002fcc000f8efcff */
[----:B--2---:R-:W-:Y:S05]  /*0080*/  @P0 BRA `(.L_x_842) ;  /* 0x0000000400600947 */ /* 0x004fea0003800000 */
[----:B------:R-:W0:Y:S01]  /*0090*/  LDCU UR4, c[0x0][0x380] ;  /* 0x00007000ff0477ac */ /* 0x000e220008000800 */
[----:B------:R-:W-:Y:S04]  /*00a0*/  BSSY.RECONVERGENT B0, `(.L_x_843) ;  /* 0x0000041000007945 */ /* 0x000fe80003800200 */
[----:B------:R-:W-:Y:S01]  /*00b0*/  BSSY.RELIABLE B1, `(.L_x_844) ;  /* 0x000002d000017945 */ /* 0x000fe20003800100 */
[----:B0-----:R-:W-:-:S13]  /*00c0*/  ISETP.GE.AND P0, PT, R3, UR4, PT ;  /* 0x0000000403007c0c */ /* 0x001fda000bf06270 */
[----:B------:R-:W-:Y:S05]  /*00d0*/  @P0 BRA `(.L_x_845) ;  /* 0x00000000009c0947 */ /* 0x000fea0003800000 */
[----:B------:R-:W0:Y:S02]  /*00e0*/  LDC.64 R6, c[0x0][0x5f8] ;  /* 0x00017e00ff067b82 */ /* 0x000e240000000a00 */
[----:B0-----:R-:W2:Y:S06]  /*00f0*/  LDG.E.U16 R6, desc[UR6][R6.64] ;  /* 0x0000000606067981 */ /* 0x001eac000c1e1500 */
[----:B------:R-:W0:Y:S02]  /*0100*/  LDC.64 R4, c[0x0][0x5f0] ;  /* 0x00017c00ff047b82 */ /* 0x000e240000000a00 */
[----:B0-----:R-:W3:Y:S06]  /*0110*/  LDG.E.U16 R4, desc[UR6][R4.64] ;  /* 0x0000000604047981 */ /* 0x001eec000c1e1500 */
[----:B------:R-:W0:Y:S01]  /*0120*/  LDC.64 R8, c[0x0][0x5e8] ;  /* 0x00017a00ff087b82 */ /* 0x000e220000000a00 */
[----:B------:R-:W-:-:S04]  /*0130*/  IADD3 R3, PT, PT, R3, 0x80, RZ ;  /* 0x0000008003037810 */ /* 0x000fc80007ffe0ff */
[----:B------:R-:W-:-:S13]  /*0140*/  ISETP.GE.AND P0, PT, R3, UR4, PT ;  /* 0x0000000403007c0c */ /* 0x000fda000bf06270 */
[----:B------:R-:W-:Y:S05]  /*0150*/  @P0 BREAK.RELIABLE B1 ;  /* 0x0000000000010942 */ /* 0x000fea0003800100 */
[----:B--2---:R-:W-:-:S05]  /*0160*/  SHF.L.U32 R2, R6, 0x10, RZ ;  /* 0x0000001006027819 */ /* 0x004fca00000006ff */
[----:B------:R-:W-:-:S06]  /*0170*/  FMUL.FTZ R10, R2, -1.4426950216293334961 ;  /* 0xbfb8aa3b020a7820 */ /* 0x000fcc0000410000 */
[----:B------:R-:W1:Y:S01]  /*0180*/  MUFU.EX2 R10, R10 ;  /* 0x0000000a000a7308 */ /* 0x000e620000000800 */
[----:B---3--:R-:W-:Y:S01]  /*0190*/  SHF.L.U32 R0, R4, 0x10, RZ ;  /* 0x0000001004007819 */ /* 0x008fe200000006ff */
[----:B-1----:R-:W-:-:S06]  /*01a0*/  FADD.FTZ R11, R10, 1 ;  /* 0x3f8000000a0b7421 */ /* 0x002fcc0000010000 */
[----:B------:R-:W1:Y:S02]  /*01b0*/  MUFU.RCP R11, R11 ;  /* 0x0000000b000b7308 */ /* 0x000e640000001000 */
[----:B-1----:R-:W-:Y:S01]  /*01c0*/  FADD.FTZ R13, -R11, 1 ;  /* 0x3f8000000b0d7421 */ /* 0x002fe20000010100 */
[----:B------:R-:W-:-:S03]  /*01d0*/  FMUL.FTZ R0, R0, R11 ;  /* 0x0000000b00007220 */ /* 0x000fc60000410000 */
[----:B------:R-:W-:-:S04]  /*01e0*/  FFMA.FTZ R13, R2, R13, 1 ;  /* 0x3f800000020d7423 */ /* 0x000fc8000001000d */
[----:B------:R-:W-:-:S05]  /*01f0*/  FMUL.FTZ R0, R0, R13 ;  /* 0x0000000d00007220 */ /* 0x000fca0000410000 */
[----:B------:R-:W-:-:S05]  /*0200*/  F2FP.BF16.F32.PACK_AB R0, RZ, R0 ;  /* 0x00000000ff00723e */ /* 0x000fca00000010ff */
[----:B0-----:R0:W-:Y:S01]  /*0210*/  STG.E.U16 desc[UR6][R8.64], R0 ;  /* 0x0000000008007986 */ /* 0x0011e2000c101506 */
[----:B------:R-:W-:Y:S05]  /*0220*/  @P0 BRA `(.L_x_846) ;  /* 0x0000000000a00947 */ /* 0x000fea0003800000 */
[----:B------:R-:W1:Y:S02]  /*0230*/  LDC.64 R6, c[0x0][0x5f8] ;  /* 0x00017e00ff067b82 */ /* 0x000e640000000a00 */
[----:B-1----:R-:W2:Y:S06]  /*0240*/  LDG.E.U16 R6, desc[UR6][R6.64] ;  /* 0x0000000606067981 */ /* 0x002eac000c1e1500 */
[----:B------:R-:W1:Y:S02]  /*0250*/  LDC.64 R4, c[0x0][0x5f0] ;  /* 0x00017c00ff047b82 */ /* 0x000e640000000a00 */
[----:B-1----:R-:W3:Y:S06]  /*0260*/  LDG.E.U16 R4, desc[UR6][R4.64] ;  /* 0x0000000604047981 */ /* 0x002eec000c1e1500 */
[----:B0-----:R-:W0:Y:S01]  /*0270*/  LDC.64 R8, c[0x0][0x5e8] ;  /* 0x00017a00ff087b82 */ /* 0x001e220000000a00 */
[----:B------:R-:W-:-:S02]  /*0280*/  IADD3 R3, PT, PT, R3, 0x80, RZ ;  /* 0x0000008003037810 */ /* 0x000fc40007ffe0ff */
        /* <DEDUP_REMOVED lines=11> */
[----:B0-----:R0:W-:Y:S02]  /*0340*/  STG.E.U16 desc[UR6][R8.64], R0 ;  /* 0x0000000008007986 */ /* 0x0011e4000c101506 */
.L_x_845:
[----:B------:R-:W-:-:S13]  /*0350*/  ISETP.GE.AND P0, PT, R3, UR4, PT ;  /* 0x0000000403007c0c */ /* 0x000fda000bf06270 */
[----:B------:R-:W-:Y:S05]  /*0360*/  @P0 BREAK.RELIABLE B1 ;  /* 0x0000000000010942 */ /* 0x000fea0003800100 */
[----:B------:R-:W-:Y:S05]  /*0370*/  @P0 BRA `(.L_x_846) ;  /* 0x00000000004c0947 */ /* 0x000fea0003800000 */
[----:B------:R-:W-:Y:S05]  /*0380*/  BSYNC.RELIABLE B1 ;  /* 0x0000000000017941 */ /* 0x000fea0003800100 */
.L_x_844:
        /* <DEDUP_REMOVED lines=18> */
.L_x_846:
[----:B------:R-:W-:Y:S05]  /*04b0*/  BSYNC.RECONVERGENT B0 ;  /* 0x0000000000007941 */ /* 0x000fea0003800200 */
.L_x_843:
[----:B------:R-:W-:Y:S05]  /*04c0*/  WARPSYNC.ALL ;  /* 0x0000000000007948 */ /* 0x000fea0003800000 */
[----:B------:R-:W-:-:S13]  /*04d0*/  ISETP.GE.AND P0, PT, R3, UR4, PT ;  /* 0x0000000403007c0c */ /* 0x000fda000bf06270 */
[----:B------:R-:W-:Y:S05]  /*04e0*/  @P0 EXIT ;  /* 0x000000000000094d */ /* 0x000fea0003800000 */
[----:B------:R-:W2:Y:S02]  /*04f0*/  LDC.64 R4, c[0x0][0x5f8] ;  /* 0x00017e00ff047b82 */ /* 0x000ea40000000a00 */
[----:B--2---:R-:W0:Y:S06]  /*0500*/  LDG.E.U16 R4, desc[UR6][R4.64] ;  /* 0x0000000604047981 */ /* 0x004e2c000c1e1500 */
[----:B------:R-:W2:Y:S02]  /*0510*/  LDC.64 R2, c[0x0][0x5f0] ;  /* 0x00017c00ff027b82 */ /* 0x000ea40000000a00 */
[----:B--2---:R-:W2:Y:S06]  /*0520*/  LDG.E.U16 R2, desc[UR6][R2.64] ;  /* 0x0000000602027981 */ /* 0x004eac000c1e1500 */
[----:B------:R-:W3:Y:S01]  /*0530*/  LDC.64 R6, c[0x0][0x5e8] ;  /* 0x00017a00ff067b82 */ /* 0x000ee20000000a00 */
[----:B01----:R-:W-:-:S05]  /*0540*/  SHF.L.U32 R8, R4, 0x10, RZ ;  /* 0x0000001004087819 */ /* 0x003fca00000006ff */
[----:B------:R-:W-:-:S06]  /*0550*/  FMUL.FTZ R9, R8, -1.4426950216293334961 ;  /* 0xbfb8aa3b08097820 */ /* 0x000fcc0000410000 */
[----:B------:R-:W0:Y:S01]  /*0560*/  MUFU.EX2 R9, R9 ;  /* 0x0000000900097308 */ /* 0x000e220000000800 */
[----:B--2---:R-:W-:Y:S01]  /*0570*/  SHF.L.U32 R0, R2, 0x10, RZ ;  /* 0x0000001002007819 */ /* 0x004fe200000006ff */
[----:B0-----:R-:W-:-:S06]  /*0580*/  FADD.FTZ R10, R9, 1 ;  /* 0x3f800000090a7421 */ /* 0x001fcc0000010000 */
[----:B------:R-:W0:Y:S02]  /*0590*/  MUFU.RCP R11, R10 ;  /* 0x0000000a000b7308 */ /* 0x000e240000001000 */
[----:B0-----:R-:W-:Y:S01]  /*05a0*/  FADD.FTZ R13, -R11, 1 ;  /* 0x3f8000000b0d7421 */ /* 0x001fe20000010100 */
[----:B------:R-:W-:-:S03]  /*05b0*/  FMUL.FTZ R0, R0, R11 ;  /* 0x0000000b00007220 */ /* 0x000fc60000410000 */
[----:B------:R-:W-:-:S04]  /*05c0*/  FFMA.FTZ R13, R8, R13, 1 ;  /* 0x3f800000080d7423 */ /* 0x000fc8000001000d */
[----:B------:R-:W-:-:S05]  /*05d0*/  FMUL.FTZ R0, R0, R13 ;  /* 0x0000000d00007220 */ /* 0x000fca0000410000 */
[----:B------:R-:W-:-:S05]  /*05e0*/  F2FP.BF16.F32.PACK_AB R0, RZ, R0 ;  /* 0x00000000ff00723e */ /* 0x000fca00000010ff */
[----:B---3--:R-:W-:Y:S01]  /*05f0*/  STG.E.U16 desc[UR6][R6.64], R0 ;  /* 0x0000000006007986 */ /* 0x008fe2000c101506 */
[----:B------:R-:W-:Y:S05]  /*0600*/  EXIT ;  /* 0x000000000000794d */ /* 0x000fea0003800000 */
.L_x_842:
[----:B------:R-:W0:Y:S01]  /*0610*/  LDCU UR4, c[0x0][0x380] ;  /* 0x00007000ff0477ac */ /* 0x000e220008000800 */
[----:B------:R-:W-:Y:S01]  /*0620*/  IADD3 R2, PT, PT, R2, -0x1, RZ ;  /* 0xffffffff02027810 */ /* 0x000fe20007ffe0ff */
[----:B------:R-:W-:Y:S04]  /*0630*/  BSSY.RECONVERGENT B0, `(.L_x_847) ;  /* 0x0000466000007945 */ /* 0x000fe80003800200 */
[----:B------:R-:W-:Y:S01]  /*0640*/  BSSY.RELIABLE B1, `(.L_x_848) ;  /* 0x00002f1000017945 */ /* 0x000fe20003800100 */
[----:B------:R-:W-:-:S04]  /*0650*/  VIMNMX.U32 R0, PT, PT, R2, 0x18, PT ;  /* 0x0000001802007848 */ /* 0x000fc80003fe0000 */
[----:B------:R-:W-:Y:S02]  /*0660*/  IADD3 R0, PT, PT, R0, 0x1, RZ ;  /* 0x0000000100007810 */ /* 0x000fe40007ffe0ff */
[----:B0-----:R-:W-:-:S13]  /*0670*/  ISETP.GE.AND P0, PT, R3, UR4, PT ;  /* 0x0000000403007c0c */ /* 0x001fda000bf06270 */
[----:B------:R-:W-:Y:S05]  /*0680*/  @P0 BRA `(.L_x_849) ;  /* 0x0000002c00a40947 */ /* 0x000fea0003800000 */
[----:B------:R-:W0:Y:S01]  /*0690*/  LDCU.64 UR8, c[0x0][0x390] ;  /* 0x00007200ff0877ac */ /* 0x000e220008000a00 */
[----:B------:R-:W-:Y:S01]  /*06a0*/  HFMA2 R4, -RZ, RZ, 0, 0 ;  /* 0x00000000ff047431 */ /* 0x000fe200000001ff */
[----:B------:R-:W-:Y:S01]  /*06b0*/  MOV R5, R3 ;  /* 0x0000000300057202 */ /* 0x000fe20000000f00 */
[----:B------:R-:W1:Y:S01]  /*06c0*/  LDCU UR5, c[0x0][0x38c] ;  /* 0x00007180ff0577ac */ /* 0x000e620008000800 */
[----:B------:R-:W-:Y:S01]  /*06d0*/  ISETP.NE.AND P0, PT, R2, RZ, PT ;  /* 0x000000ff0200720c */ /* 0x000fe20003f05270 */
[----:B------:R-:W2:Y:S01]  /*06e0*/  LDCU.64 UR10, c[0x0][0x4b8] ;  /* 0x00009700ff0a77ac */ /* 0x000ea20008000a00 */
[----:B0-----:R-:W-:Y:S01]  /*06f0*/  IMAD.HI.U32 R8, R3, UR8, R4 ;  /* 0x0000000803087c27 */ /* 0x001fe2000f8e0004 */
[----:B------:R-:W0:Y:S04]  /*0700*/  LDCU UR8, c[0x0][0x4c0] ;  /* 0x00009800ff0877ac */ /* 0x000e280008000800 */
[----:B------:R-:W-:-:S04]  /*0710*/  SHF.R.U32.HI R9, RZ, UR9, R8 ;  /* 0x00000009ff097c19 */ /* 0x000fc80008011608 */
[----:B------:R-:W-:-:S05]  /*0720*/  IADD3 R6, PT, PT, -R9, RZ, RZ ;  /* 0x000000ff09067210 */ /* 0x000fca0007ffe1ff */
[----:B-1----:R-:W-:-:S04]  /*0730*/  IMAD R6, R6, UR5, R3 ;  /* 0x0000000506067c24 */ /* 0x002fc8000f8e0203 */
[C---:B--2---:R-:W-:Y:S02]  /*0740*/  IMAD R5, R6.reuse, UR10, RZ ;  /* 0x0000000a06057c24 */ /* 0x044fe4000f8e02ff */
[C---:B------:R-:W-:Y:S02]  /*0750*/  IMAD R4, R6.reuse, UR11, RZ ;  /* 0x0000000b06047c24 */ /* 0x040fe4000f8e02ff */
[----:B0-----:R-:W-:Y:S01]  /*0760*/  IMAD R6, R6, UR8, RZ ;  /* 0x0000000806067c24 */ /* 0x001fe2000f8e02ff */
[----:B------:R-:W-:Y:S06]  /*0770*/  @!P0 BRA `(.L_x_850) ;  /* 0x0000001400348947 */ /* 0x000fec0003800000 */
[----:B------:R-:W0:Y:S01]  /*0780*/  LDCU.64 UR8, c[0x0][0x398] ;  /* 0x00007300ff0877ac */ /* 0x000e220008000a00 */
[----:B------:R-:W-:Y:S02]  /*0790*/  MOV R8, RZ ;  /* 0x000000ff00087202 */ /* 0x000fe40000000f00 */
[----:B------:R-:W-:Y:S01]  /*07a0*/  ISETP.NE.AND P0, PT, R0, 0x2, PT ;  /* 0x000000020000780c */ /* 0x000fe20003f05270 */
[----:B------:R-:W1:Y:S01]  /*07b0*/  LDCU UR5, c[0x0][0x3a0] ;  /* 0x00007400ff0577ac */ /* 0x000e620008000800 */
[----:B------:R-:W2:Y:S01]  /*07c0*/  LDCU UR10, c[0x0][0x4c4] ;  /* 0x00009880ff0a77ac */ /* 0x000ea20008000800 */
[----:B------:R-:W3:Y:S01]  /*07d0*/  LDCU.64 UR12, c[0x0][0x4c8] ;  /* 0x00009900ff0c77ac */ /* 0x000ee20008000a00 */
[----:B0-----:R-:W-:-:S05]  /*07e0*/  IMAD.HI.U32 R10, R9, UR9, R8 ;  /* 0x00000009090a7c27 */ /* 0x001fca000f8e0008 */
[----:B-1----:R-:W-:-:S04]  /*07f0*/  SHF.R.U32.HI R11, RZ, UR5, R10 ;  /* 0x00000005ff0b7c19 */ /* 0x002fc8000801160a */
[----:B------:R-:W-:-:S05]  /*0800*/  IADD3 R7, PT, PT, -R11, RZ, RZ ;  /* 0x000000ff0b077210 */ /* 0x000fca0007ffe1ff */
[----:B------:R-:W-:-:S04]  /*0810*/  IMAD R9, R7, UR8, R9 ;  /* 0x0000000807097c24 */ /* 0x000fc8000f8e0209 */
[C---:B--2---:R-:W-:Y:S02]  /*0820*/  IMAD R5, R9.reuse, UR10, R5 ;  /* 0x0000000a09057c24 */ /* 0x044fe4000f8e0205 */
[C---:B---3--:R-:W-:Y:S02]  /*0830*/  IMAD R4, R9.reuse, UR12, R4 ;  /* 0x0000000c09047c24 */ /* 0x048fe4000f8e0204 */
[----:B------:R-:W-:Y:S01]  /*0840*/  IMAD R6, R9, UR13, R6 ;  /* 0x0000000d09067c24 */ /* 0x000fe2000f8e0206 */
[----:B------:R-:W-:Y:S06]  /*0850*/  @!P0 BRA `(.L_x_850) ;  /* 0x0000001000fc8947 */ /* 0x000fec0003800000 */
[----:B------:R-:W0:Y:S01]  /*0860*/  LDCU.64 UR8, c[0x0][0x3a8] ;  /* 0x00007500ff0877ac */ /* 0x000e220008000a00 */
[----:B------:R-:W-:Y:S01]  /*0870*/  HFMA2 R10, -RZ, RZ, 0, 0 ;  /* 0x00000000ff0a7431 */ /* 0x000fe200000001ff */
[----:B------:R-:W-:Y:S01]  /*0880*/  ISETP.NE.AND P0, PT, R0, 0x3, PT ;  /* 0x000000030000780c */ /* 0x000fe20003f05270 */
[----:B------:R-:W1:Y:S01]  /*0890*/  LDCU UR5, c[0x0][0x3a4] ;  /* 0x00007480ff0577ac */ /* 0x000e620008000800 */
[----:B------:R-:W2:Y:S02]  /*08a0*/  LDCU.64 UR10, c[0x0][0x4d0] ;  /* 0x00009a00ff0a77ac */ /* 0x000ea40008000a00 */
        /* <DEDUP_REMOVED lines=24> */
[----:B------:R-:W-:Y:S02]  /*0a30*/  MOV R10, RZ ;  /* 0x000000ff000a7202 */ /* 0x000fe40000000f00 */
[----:B------:R-:W-:Y:S01]  /*0a40*/  ISETP.NE.AND P0, PT, R0, 0x5, PT ;  /* 0x000000050000780c */ /* 0x000fe20003f05270 */
[----:B------:R-:W1:Y:S01]  /*0a50*/  LDCU UR5, c[0x0][0x3bc] ;  /* 0x00007780ff0577ac */ /* 0x000e620008000800 */
[----:B------:R-:W2:Y:S01]  /*0a60*/  LDCU.64 UR10, c[0x0][0x4e8] ;  /* 0x00009d00ff0a77ac */ /* 0x000ea20008000a00 */
        /* <DEDUP_REMOVED lines=10> */
[----:B------:R-:W-:Y:S01]  /*0b10*/  HFMA2 R8, -RZ, RZ, 0, 0 ;  /* 0x00000000ff087431 */ /* 0x000fe200000001ff */
        /* <DEDUP_REMOVED lines=250> */
[----:B------:R-:W-:Y:S01]  /*1ac0*/  ISETP.NE.AND P0, PT, R0, 0x18, PT ;  /* 0x000000180000780c */ /* 0x000fe20003f05270 */
[----:B------:R-:W0:Y:S01]  /*1ad0*/  LDCU.64 UR8, c[0x0][0x4a0] ;  /* 0x00009400ff0877ac */ /* 0x000e220008000a00 */
[----:B------:R-:W-:Y:S01]  /*1ae0*/  HFMA2 R8, -RZ, RZ, 0, 0 ;  /* 0x00000000ff087431 */ /* 0x000fe200000001ff */
[----:B------:R-:W1:Y:S01]  /*1af0*/  LDCU UR5, c[0x0][0x4a8] ;  /* 0x00009500ff0577ac */ /* 0x000e620008000800 */
[----:B------:R-:W2:Y:S09]  /*1b00*/  LDCU.64 UR10, c[0x0][0x5d0] ;  /* 0x0000ba00ff0a77ac */ /* 0x000eb20008000a00 */
[----:B------:R-:W3:Y:S01]  /*1b10*/  @P0 LDC.64 R14, c[0x0][0x4b0] ;  /* 0x00012c00ff0e0b82 */ /* 0x000ee20000000a00 */
[----:B0-----:R-:W-:Y:S01]  /*1b20*/  IMAD.HI.U32 R12, R9, UR9, R8 ;  /* 0x00000009090c7c27 */ /* 0x001fe2000f8e0008 */
[----:B------:R-:W0:Y:S06]  /*1b30*/  LDCU UR9, c[0x0][0x5cc] ;  /* 0x0000b980ff0977ac */ /* 0x000e2c0008000800 */
[----:B------:R-:W4:Y:S01]  /*1b40*/  @P0 LDC R17, c[0x0][0x4ac] ;  /* 0x00012b00ff110b82 */ /* 0x000f220000000800 */
[----:B-1----:R-:W-:-:S02]  /*1b50*/  SHF.R.U32.HI R13, RZ, UR5, R12 ;  /* 0x00000005ff0d7c19 */ /* 0x002fc4000801160c */
[----:B------:R-:W-:Y:S02]  /*1b60*/  @P0 MOV R12, RZ ;  /* 0x000000ff000c0202 */ /* 0x000fe40000000f00 */
[----:B------:R-:W-:-:S03]  /*1b70*/  IADD3 R7, PT, PT, -R13, RZ, RZ ;  /* 0x000000ff0d077210 */ /* 0x000fc60007ffe1ff */
[----:B------:R-:W1:Y:S02]  /*1b80*/  @P0 LDC.64 R10, c[0x0][0x5d8] ;  /* 0x00017600ff0a0b82 */ /* 0x000e640000000a00 */
[----:B------:R-:W-:-:S06]  /*1b90*/  IMAD R9, R7, UR8, R9 ;  /* 0x0000000807097c24 */ /* 0x000fcc000f8e0209 */
[----:B------:R-:W5:Y:S01]  /*1ba0*/  @P0 LDC R16, c[0x0][0x5e0] ;  /* 0x00017800ff100b82 */ /* 0x000f620000000800 */
[----:B---3--:R-:W-:-:S04]  /*1bb0*/  @P0 IMAD.HI.U32 R8, R13, R14, R12 ;  /* 0x0000000e0d080227 */ /* 0x008fc800078e000c */
[C---:B0-----:R-:W-:Y:S01]  /*1bc0*/  IMAD R5, R9.reuse, UR9, R5 ;  /* 0x0000000909057c24 */ /* 0x041fe2000f8e0205 */
[----:B------:R-:W-:Y:S01]  /*1bd0*/  @P0 SHF.R.U32.HI R8, RZ, R15, R8 ;  /* 0x0000000fff080219 */ /* 0x000fe20000011608 */
[C---:B--2---:R-:W-:Y:S02]  /*1be0*/  IMAD R4, R9.reuse, UR10, R4 ;  /* 0x0000000a09047c24 */ /* 0x044fe4000f8e0204 */
[----:B------:R-:W-:Y:S01]  /*1bf0*/  IMAD R6, R9, UR11, R6 ;  /* 0x0000000b09067c24 */ /* 0x000fe2000f8e0206 */
[----:B------:R-:W-:-:S05]  /*1c00*/  @P0 IADD3 R12, PT, PT, -R8, RZ, RZ ;  /* 0x000000ff080c0210 */ /* 0x000fca0007ffe1ff */
[----:B----4-:R-:W-:-:S04]  /*1c10*/  @P0 IMAD R13, R12, R17, R13 ;  /* 0x000000110c0d0224 */ /* 0x010fc800078e020d */
[C---:B-1----:R-:W-:Y:S02]  /*1c20*/  @P0 IMAD R5, R13.reuse, R10, R5 ;  /* 0x0000000a0d050224 */ /* 0x042fe400078e0205 */
[C---:B------:R-:W-:Y:S02]  /*1c30*/  @P0 IMAD R4, R13.reuse, R11, R4 ;  /* 0x0000000b0d040224 */ /* 0x040fe400078e0204 */
[----:B-----5:R-:W-:-:S07]  /*1c40*/  @P0 IMAD R6, R13, R16, R6 ;  /* 0x000000100d060224 */ /* 0x020fce00078e0206 */
.L_x_850:
[----:B------:R-:W0:Y:S02]  /*1c50*/  LDCU.128 UR8, c[0x0][0x5f0] ;  /* 0x0000be00ff0877ac */ /* 0x000e240008000c00 */
[----:B0-----:R-:W-:-:S04]  /*1c60*/  IADD3 R8, P0, PT, R6, UR10, RZ ;  /* 0x0000000a06087c10 */ /* 0x001fc8000ff1e0ff */
[----:B------:R-:W-:-:S05]  /*1c70*/  IADD3.X R9, PT, PT, RZ, UR11, RZ, P0, !PT ;  /* 0x0000000bff097c10 */ /* 0x000fca00087fe4ff */
[----:B------:R-:W2:Y:S01]  /*1c80*/  LDG.E.U16 R8, desc[UR6][R8.64] ;  /* 0x0000000608087981 */ /* 0x000ea2000c1e1500 */
[----:B------:R-:W-:-:S04]  /*1c90*/  IADD3 R6, P0, PT, R4, UR8, RZ ;  /* 0x0000000804067c10 */ /* 0x000fc8000ff1e0ff */
[----:B------:R-:W-:Y:S01]  /*1ca0*/  IADD3.X R7, PT, PT, RZ, UR9, RZ, P0, !PT ;  /* 0x00000009ff077c10 */ /* 0x000fe200087fe4ff */
[----:B------:R-:W0:Y:S04]  /*1cb0*/  LDCU.64 UR8, c[0x0][0x5e8] ;  /* 0x0000bd00ff0877ac */ /* 0x000e280008000a00 */
[----:B------:R-:W3:Y:S01]  /*1cc0*/  LDG.E.U16 R6, desc[UR6][R6.64] ;  /* 0x0000000606067981 */ /* 0x000ee2000c1e1500 */
[----:B------:R-:W-:Y:S02]  /*1cd0*/  IADD3 R3, PT, PT, R3, 0x80, RZ ;  /* 0x0000008003037810 */ /* 0x000fe40007ffe0ff */
[----:B--2---:R-:W-:-:S05]  /*1ce0*/  SHF.L.U32 R10, R8, 0x10, RZ ;  /* 0x00000010080a7819 */ /* 0x004fca00000006ff */
[----:B------:R-:W-:Y:S01]  /*1cf0*/  FMUL.FTZ R11, R10, -1.4426950216293334961 ;  /* 0xbfb8aa3b0a0b7820 */ /* 0x000fe20000410000 */
[----:B---3--:R-:W-:-:S05]  /*1d00*/  SHF.L.U32 R4, R6, 0x10, RZ ;  /* 0x0000001006047819 */ /* 0x008fca00000006ff */
[----:B------:R-:W1:Y:S02]  /*1d10*/  MUFU.EX2 R11, R11 ;  /* 0x0000000b000b7308 */ /* 0x000e640000000800 */
[----:B-1----:R-:W-:-:S06]  /*1d20*/  FADD.FTZ R12, R11, 1 ;  /* 0x3f8000000b0c7421 */ /* 0x002fcc0000010000 */
[----:B------:R-:W1:Y:S02]  /*1d30*/  MUFU.RCP R13, R12 ;  /* 0x0000000c000d7308 */ /* 0x000e640000001000 */
[----:B-1----:R-:W-:Y:S01]  /*1d40*/  FADD.FTZ R9, -R13, 1 ;  /* 0x3f8000000d097421 */ /* 0x002fe20000010100 */
[----:B------:R-:W-:-:S03]  /*1d50*/  FMUL.FTZ R4, R4, R13 ;  /* 0x0000000d04047220 */ /* 0x000fc60000410000 */
[----:B------:R-:W-:-:S04]  /*1d60*/  FFMA.FTZ R9, R10, R9, 1 ;  /* 0x3f8000000a097423 */ /* 0x000fc80000010009 */
[----:B------:R-:W-:Y:S01]  /*1d70*/  FMUL.FTZ R9, R4, R9 ;  /* 0x0000000904097220 */ /* 0x000fe20000410000 */
[----:B0-----:R-:W-:-:S04]  /*1d80*/  IADD3 R4, P0, PT, R5, UR8, RZ ;  /* 0x0000000805047c10 */ /* 0x001fc8000ff1e0ff */
[----:B------:R-:W-:Y:S02]  /*1d90*/  F2FP.BF16.F32.PACK_AB R9, RZ, R9 ;  /* 0x00000009ff09723e */ /* 0x000fe400000010ff */
[----:B------:R-:W-:Y:S02]  /*1da0*/  IADD3.X R5, PT, PT, RZ, UR9, RZ, P0, !PT ;  /* 0x00000009ff057c10 */ /* 0x000fe400087fe4ff */
[----:B------:R-:W-:-:S03]  /*1db0*/  ISETP.GE.AND P0, PT, R3, UR4, PT ;  /* 0x0000000403007c0c */ /* 0x000fc6000bf06270 */
[----:B------:R0:W-:Y:S10]  /*1dc0*/  STG.E.U16 desc[UR6][R4.64], R9 ;  /* 0x0000000904007986 */ /* 0x0001f4000c101506 */
[----:B------:R-:W-:Y:S05]  /*1dd0*/  @P0 BREAK.RELIABLE B1 ;  /* 0x0000000000010942 */ /* 0x000fea0003800100 */
[----:B------:R-:W-:Y:S05]  /*1de0*/  @P0 BRA `(.L_x_851) ;  /* 0x0000002c00a80947 */ /* 0x000fea0003800000 */
[----:B------:R-:W1:Y:S01]  /*1df0*/  LDCU.64 UR8, c[0x0][0x390] ;  /* 0x00007200ff0877ac */ /* 0x000e620008000a00 */
[----:B0-----:R-:W-:Y:S01]  /*1e00*/  HFMA2 R4, -RZ, RZ, 0, 0 ;  /* 0x00000000ff047431 */ /* 0x001fe200000001ff */
[----:B------:R-:W-:Y:S01]  /*1e10*/  MOV R5, R3 ;  /* 0x0000000300057202 */ /* 0x000fe20000000f00 */
[----:B------:R-:W0:Y:S01]  /*1e20*/  LDCU UR5, c[0x0][0x38c] ;  /* 0x00007180ff0577ac */ /* 0x000e220008000800 */
[----:B------:R-:W-:Y:S01]  /*1e30*/  ISETP.NE.AND P0, PT, R2, RZ, PT ;  /* 0x000000ff0200720c */ /* 0x000fe20003f05270 */
[----:B------:R-:W2:Y:S01]  /*1e40*/  LDCU.64 UR10, c[0x0][0x4b8] ;  /* 0x00009700ff0a77ac */ /* 0x000ea20008000a00 */
[----:B-1----:R-:W-:Y:S01]  /*1e50*/  IMAD.HI.U32 R8, R3, UR8, R4 ;  /* 0x0000000803087c27 */ /* 0x002fe2000f8e0004 */
[----:B------:R-:W1:Y:S04]  /*1e60*/  LDCU UR8, c[0x0][0x4c0] ;  /* 0x00009800ff0877ac */ /* 0x000e680008000800 */
[----:B------:R-:W-:-:S04]  /*1e70*/  SHF.R.U32.HI R9, RZ, UR9, R8 ;  /* 0x00000009ff097c19 */ /* 0x000fc80008011608 */
[----:B------:R-:W-:-:S05]  /*1e80*/  IADD3 R6, PT, PT, -R9, RZ, RZ ;  /* 0x000000ff09067210 */ /* 0x000fca0007ffe1ff */
[----:B0-----:R-:W-:-:S04]  /*1e90*/  IMAD R6, R6, UR5, R3 ;  /* 0x0000000506067c24 */ /* 0x001fc8000f8e0203 */
[C---:B--2---:R-:W-:Y:S02]  /*1ea0*/  IMAD R5, R6.reuse, UR10, RZ ;  /* 0x0000000a06057c24 */ /* 0x044fe4000f8e02ff */
[C---:B------:R-:W-:Y:S02]  /*1eb0*/  IMAD R4, R6.reuse, UR11, RZ ;  /* 0x0000000b06047c24 */ /* 0x040fe4000f8e02ff */
[----:B-1----:R-:W-:Y:S01]  /*1ec0*/  IMAD R6, R6, UR8, RZ ;  /* 0x0000000806067c24 */ /* 0x002fe2000f8e02ff */
        /* <DEDUP_REMOVED lines=334> */
.L_x_852:
        /* <DEDUP_REMOVED lines=21> */
[----:B------:R-:W-:-:S05]  /*3500*/  IADD3.X R5, PT, PT, RZ, UR9, RZ, P0, !PT ;  /* 0x00000009ff057c10 */ /* 0x000fca00087fe4ff */
[----:B------:R0:W-:Y:S02]  /*3510*/  STG.E.U16 desc[UR6][R4.64], R9 ;  /* 0x0000000904007986 */ /* 0x0001e4000c101506 */
.L_x_849:
[----:B------:R-:W-:-:S13]  /*3520*/  ISETP.GE.AND P0, PT, R3, UR4, PT ;  /* 0x0000000403007c0c */ /* 0x000fda000bf06270 */
[----:B------:R-:W-:Y:S05]  /*3530*/  @P0 BREAK.RELIABLE B1 ;  /* 0x0000000000010942 */ /* 0x000fea0003800100 */
[----:B------:R-:W-:Y:S05]  /*3540*/  @P0 BRA `(.L_x_851) ;  /* 0x0000001400d00947 */ /* 0x000fea0003800000 */
[----:B------:R-:W-:Y:S05]  /*3550*/  BSYNC.RELIABLE B1 ;  /* 0x0000000000017941 */ /* 0x000fea0003800100 */
.L_x_848:
        /* <DEDUP_REMOVED lines=348> */
.L_x_853:
        /* <DEDUP_REMOVED lines=23> */
.L_x_851:
[----:B------:R-:W-:Y:S05]  /*4c90*/  BSYNC.RECONVERGENT B0 ;  /* 0x0000000000007941 */ /* 0x000fea0003800200 */
.L_x_847:
[----:B------:R-:W-:Y:S05]  /*4ca0*/  WARPSYNC.ALL ;  /* 0x0000000000007948 */ /* 0x000fea0003800000 */
[----:B------:R-:W-:-:S13]  /*4cb0*/  ISETP.GE.AND P0, PT, R3, UR4, PT ;  /* 0x0000000403007c0c */ /* 0x000fda000bf06270 */
[----:B------:R-:W-:Y:S05]  /*4cc0*/  @P0 EXIT ;  /* 0x000000000000094d */ /* 0x000fea0003800000 */
[----:B------:R-:W2:Y:S01]  /*4cd0*/  LDCU.64 UR4, c[0x0][0x390] ;  /* 0x00007200ff0477ac */ /* 0x000ea20008000a00 */
[----:B01----:R-:W-:Y:S01]  /*4ce0*/  HFMA2 R4, -RZ, RZ, 0, 0 ;  /* 0x00000000ff047431 */ /* 0x003fe200000001ff */
[----:B------:R-:W-:Y:S01]  /*4cf0*/  MOV R5, R3 ;  /* 0x0000000300057202 */ /* 0x000fe20000000f00 */
[----:B------:R-:W0:Y:S01]  /*4d00*/  LDCU UR8, c[0x0][0x38c] ;  /* 0x00007180ff0877ac */ /* 0x000e220008000800 */
[----:B------:R-:W-:Y:S01]  /*4d10*/  ISETP.NE.AND P0, PT, R2, RZ, PT ;  /* 0x000000ff0200720c */ /* 0x000fe20003f05270 */
[----:B------:R-:W1:Y:S01]  /*4d20*/  LDCU.64 UR10, c[0x0][0x4b8] ;  /* 0x00009700ff0a77ac */ /* 0x000e620008000a00 */
[----:B--2---:R-:W-:Y:S01]  /*4d30*/  IMAD.HI.U32 R6, R3, UR4, R4 ;  /* 0x0000000403067c27 */ /* 0x004fe2000f8e0004 */
[----:B------:R-:W2:Y:S04]  /*4d40*/  LDCU UR4, c[0x0][0x4c0] ;  /* 0x00009800ff0477ac */ /* 0x000ea80008000800 */
[----:B------:R-:W-:-:S04]  /*4d50*/  SHF.R.U32.HI R7, RZ, UR5, R6 ;  /* 0x00000005ff077c19 */ /* 0x000fc80008011606 */
[----:B------:R-:W-:-:S05]  /*4d60*/  IADD3 R4, PT, PT, -R7, RZ, RZ ;  /* 0x000000ff07047210 */ /* 0x000fca0007ffe1ff */
[----:B0-----:R-:W-:-:S04]  /*4d70*/  IMAD R4, R4, UR8, R3 ;  /* 0x0000000804047c24 */ /* 0x001fc8000f8e0203 */
[C---:B-1----:R-:W-:Y:S02]  /*4d80*/  IMAD R3, R4.reuse, UR10, RZ ;  /* 0x0000000a04037c24 */ /* 0x042fe4000f8e02ff */
[C---:B------:R-:W-:Y:S02]  /*4d90*/  IMAD R2, R4.reuse, UR11, RZ ;  /* 0x0000000b04027c24 */ /* 0x040fe4000f8e02ff */
[----:B--2---:R-:W-:Y:S01]  /*4da0*/  IMAD R4, R4, UR4, RZ ;  /* 0x0000000404047c24 */ /* 0x004fe2000f8e02ff */
        /* <DEDUP_REMOVED lines=313> */
[----:B------:R-:W2:Y:S09]  /*6140*/  LDCU UR5, c[0x0][0x5cc] ;  /* 0x0000b980ff0577ac */ /* 0x000eb20008000800 */
[----:B------:R-:W3:Y:S01]  /*6150*/  @P0 LDC.64 R12, c[0x0][0x4b0] ;  /* 0x00012c00ff0c0b82 */ /* 0x000ee20000000a00 */
[----:B------:R-:W4:Y:S01]  /*6160*/  LDCU.64 UR10, c[0x0][0x5d0] ;  /* 0x0000ba00ff0a77ac */ /* 0x000f220008000a00 */
[----:B0-----:R-:W-:-:S06]  /*6170*/  IMAD.HI.U32 R10, R7, UR9, R6 ;  /* 0x00000009070a7c27 */ /* 0x001fcc000f8e0006 */
[----:B------:R-:W0:Y:S01]  /*6180*/  @P0 LDC R15, c[0x0][0x4ac] ;  /* 0x00012b00ff0f0b82 */ /* 0x000e220000000800 */
[----:B-1----:R-:W-:Y:S02]  /*6190*/  SHF.R.U32.HI R11, RZ, UR4, R10 ;  /* 0x00000004ff0b7c19 */ /* 0x002fe4000801160a */
[----:B------:R-:W-:Y:S02]  /*61a0*/  @P0 MOV R10, RZ ;  /* 0x000000ff000a0202 */ /* 0x000fe40000000f00 */
[----:B------:R-:W-:-:S03]  /*61b0*/  IADD3 R5, PT, PT, -R11, RZ, RZ ;  /* 0x000000ff0b057210 */ /* 0x000fc60007ffe1ff */
[----:B------:R-:W1:Y:S02]  /*61c0*/  @P0 LDC.64 R8, c[0x0][0x5d8] ;  /* 0x00017600ff080b82 */ /* 0x000e640000000a00 */
[----:B------:R-:W-:-:S06]  /*61d0*/  IMAD R7, R5, UR8, R7 ;  /* 0x0000000805077c24 */ /* 0x000fcc000f8e0207 */
[----:B------:R-:W5:Y:S01]  /*61e0*/  @P0 LDC R6, c[0x0][0x5e0] ;  /* 0x00017800ff060b82 */ /* 0x000f620000000800 */
[----:B---3--:R-:W-:-:S04]  /*61f0*/  @P0 IMAD.HI.U32 R0, R11, R12, R10 ;  /* 0x0000000c0b000227 */ /* 0x008fc800078e000a */
[C---:B--2---:R-:W-:Y:S01]  /*6200*/  IMAD R3, R7.reuse, UR5, R3 ;  /* 0x0000000507037c24 */ /* 0x044fe2000f8e0203 */
[----:B------:R-:W-:Y:S01]  /*6210*/  @P0 SHF.R.U32.HI R0, RZ, R13, R0 ;  /* 0x0000000dff000219 */ /* 0x000fe20000011600 */
[C---:B----4-:R-:W-:Y:S02]  /*6220*/  IMAD R2, R7.reuse, UR10, R2 ;  /* 0x0000000a07027c24 */ /* 0x050fe4000f8e0202 */
[----:B------:R-:W-:Y:S01]  /*6230*/  IMAD R4, R7, UR11, R4 ;  /* 0x0000000b07047c24 */ /* 0x000fe2000f8e0204 */
[----:B------:R-:W-:-:S05]  /*6240*/  @P0 IADD3 R10, PT, PT, -R0, RZ, RZ ;  /* 0x000000ff000a0210 */ /* 0x000fca0007ffe1ff */
[----:B0-----:R-:W-:-:S04]  /*6250*/  @P0 IMAD R11, R15, R10, R11 ;  /* 0x0000000a0f0b0224 */ /* 0x001fc800078e020b */
[C---:B-1----:R-:W-:Y:S02]  /*6260*/  @P0 IMAD R3, R11.reuse, R8, R3 ;  /* 0x000000080b030224 */ /* 0x042fe400078e0203 */
[C---:B------:R-:W-:Y:S02]  /*6270*/  @P0 IMAD R2, R11.reuse, R9, R2 ;  /* 0x000000090b020224 */ /* 0x040fe400078e0202 */
[----:B-----5:R-:W-:-:S07]  /*6280*/  @P0 IMAD R4, R11, R6, R4 ;  /* 0x000000060b040224 */ /* 0x020fce00078e0204 */
.L_x_854:
[----:B------:R-:W0:Y:S01]  /*6290*/  LDCU.128 UR8, c[0x0][0x5f0] ;  /* 0x0000be00ff0877ac */ /* 0x000e220008000c00 */
[----:B------:R-:W1:Y:S01]  /*62a0*/  LDCU.64 UR4, c[0x0][0x5e8] ;  /* 0x0000bd00ff0477ac */ /* 0x000e620008000a00 */
[----:B0-----:R-:W-:-:S04]  /*62b0*/  IADD3 R6, P0, PT, R4, UR10, RZ ;  /* 0x0000000a04067c10 */ /* 0x001fc8000ff1e0ff */
[----:B------:R-:W-:-:S05]  /*62c0*/  IADD3.X R7, PT, PT, RZ, UR11, RZ, P0, !PT ;  /* 0x0000000bff077c10 */ /* 0x000fca00087fe4ff */
[----:B------:R-:W2:Y:S01]  /*62d0*/  LDG.E.U16 R6, desc[UR6][R6.64] ;  /* 0x0000000606067981 */ /* 0x000ea2000c1e1500 */
[----:B------:R-:W-:-:S04]  /*62e0*/  IADD3 R4, P0, PT, R2, UR8, RZ ;  /* 0x0000000802047c10 */ /* 0x000fc8000ff1e0ff */
[----:B------:R-:W-:-:S05]  /*62f0*/  IADD3.X R5, PT, PT, RZ, UR9, RZ, P0, !PT ;  /* 0x00000009ff057c10 */ /* 0x000fca00087fe4ff */
[----:B------:R-:W3:Y:S01]  /*6300*/  LDG.E.U16 R4, desc[UR6][R4.64] ;  /* 0x0000000604047981 */ /* 0x000ee2000c1e1500 */
[----:B--2---:R-:W-:-:S05]  /*6310*/  SHF.L.U32 R2, R6, 0x10, RZ ;  /* 0x0000001006027819 */ /* 0x004fca00000006ff */
[----:B------:R-:W-:Y:S01]  /*6320*/  FMUL.FTZ R8, R2, -1.4426950216293334961 ;  /* 0xbfb8aa3b02087820 */ /* 0x000fe20000410000 */
[----:B---3--:R-:W-:-:S05]  /*6330*/  SHF.L.U32 R0, R4, 0x10, RZ ;  /* 0x0000001004007819 */ /* 0x008fca00000006ff */
[----:B------:R-:W0:Y:S02]  /*6340*/  MUFU.EX2 R8, R8 ;  /* 0x0000000800087308 */ /* 0x000e240000000800 */
[----:B0-----:R-:W-:-:S06]  /*6350*/  FADD.FTZ R9, R8, 1 ;  /* 0x3f80000008097421 */ /* 0x001fcc0000010000 */
[----:B------:R-:W0:Y:S02]  /*6360*/  MUFU.RCP R9, R9 ;  /* 0x0000000900097308 */ /* 0x000e240000001000 */
[----:B0-----:R-:W-:Y:S01]  /*6370*/  FADD.FTZ R7, -R9, 1 ;  /* 0x3f80000009077421 */ /* 0x001fe20000010100 */
[----:B------:R-:W-:-:S03]  /*6380*/  FMUL.FTZ R0, R0, R9 ;  /* 0x0000000900007220 */ /* 0x000fc60000410000 */
[----:B------:R-:W-:Y:S01]  /*6390*/  FFMA.FTZ R7, R2, R7, 1 ;  /* 0x3f80000002077423 */ /* 0x000fe20000010007 */
[----:B-1----:R-:W-:-:S03]  /*63a0*/  IADD3 R2, P0, PT, R3, UR4, RZ ;  /* 0x0000000403027c10 */ /* 0x002fc6000ff1e0ff */
[----:B------:R-:W-:Y:S01]  /*63b0*/  FMUL.FTZ R0, R0, R7 ;  /* 0x0000000700007220 */ /* 0x000fe20000410000 */
[----:B------:R-:W-:-:S04]  /*63c0*/  IADD3.X R3, PT, PT, RZ, UR5, RZ, P0, !PT ;  /* 0x00000005ff037c10 */ /* 0x000fc800087fe4ff */
[----:B------:R-:W-:-:S05]  /*63d0*/  F2FP.BF16.F32.PACK_AB R0, RZ, R0 ;  /* 0x00000000ff00723e */ /* 0x000fca00000010ff */
[----:B------:R-:W-:Y:S01]  /*63e0*/  STG.E.U16 desc[UR6][R2.64], R0 ;  /* 0x0000000002007986 */ /* 0x000fe2000c101506 */
[----:B------:R-:W-:Y:S05]  /*63f0*/  EXIT ;  /* 0x000000000000794d */ /* 0x000fea0003800000 */
.L_x_855:
        /* <DEDUP_REMOVED lines=16> */
.L_x_11384:


//--------------------- .text._ZN2at6native27unrolled_elementwise_kernelIZZZNS0_61_GLOBAL__N__132982cb_23_ActivationSiluKernel_cu_9e10b42f_311320silu_backward_kernelERNS_18TensorIteratorBaseEENKUlvE_clEvENKUlvE2_clEvEUlN3c108BFloat16ES8_E_St5arrayIPcLm3EELi4E23TrivialOffsetCalculatorILi2EjESD_ILi1EjENS0_6memory15LoadWithoutCastENSG_16StoreWithoutCastEEEviT_T0_T2_T3_T4_T5_ --------------------------
	.section	.text._ZN2at6native27unrolled_elementwise_kernelIZZZNS0_61_GLOBAL__N__132982cb_23_ActivationSiluKernel_cu_9e10b42f_311320silu_backward_kernelERNS_18TensorIteratorBaseEENKUlvE_clEvENKUlvE2_clEvEUlN3c108BFloat16ES8_E_St5arrayIPcLm3EELi4E23TrivialOffsetCalculatorILi2EjESD_ILi1EjENS0_6memory15LoadWithoutCastENSG_16StoreWithoutCastEEEviT_T0_T2_T3_T4_T5_,"ax",@progbits
	.align	128
        .global         _ZN2at6native27unrolled_elementwise_kernelIZZZNS0_61_GLOBAL__N__132982cb_23_ActivationSiluKernel_cu_9e10b42f_311320silu_backward_kernelERNS_18TensorIteratorBaseEENKUlvE_clEvENKUlvE2_clEvEUlN3c108BFloat16ES8_E_St5arrayIPcLm3EELi4E23TrivialOffsetCalculatorILi2EjESD_ILi1EjENS0_6memory15LoadWithoutCastENSG_16StoreWithoutCastEEEviT_T0_T2_T3_T4_T5_
        .type           _ZN2at6native27unrolled_elementwise_kernelIZZZNS0_61_GLOBAL__N__132982cb_23_ActivationSiluKernel_cu_9e10b42f_311320silu_backward_kernelERNS_18TensorIteratorBaseEENKUlvE_clEvENKUlvE2_clEvEUlN3c108BFloat16ES8_E_St5arrayIPcLm3EELi4E23TrivialOffsetCalculatorILi2EjESD_ILi1EjENS0_6memory15LoadWithoutCastENSG_16StoreWithoutCastEEEviT_T0_T2_T3_T4_T5_,@function
        .size           _ZN2at6native27unrolled_elementwise_kernelIZZZNS0_61_GLOBAL__N__132982cb_23_ActivationSiluKernel_cu_9e10b42f_311320silu_backward_kernelERNS_18TensorIteratorBaseEENKUlvE_clEvENKUlvE2_clEvEUlN3c108BFloat16ES8_E_St5arrayIPcLm3EELi4E23TrivialOffsetCalculatorILi2EjESD_ILi1EjENS0_6memory15LoadWithoutCastENSG_16StoreWithoutCastEEEviT_T0_T2_T3_T4_T5_,(.L_x_11385 - _ZN2at6native27unrolled_elementwise_kernelIZZZNS0_61_GLOBAL__N__132982cb_23_ActivationSiluKernel_cu_9e10b42f_311320silu_backward_kernelERNS_18TensorIteratorBaseEENKUlvE_clEvENKUlvE2_clEvEUlN3c108BFloat16ES8_E_St5arrayIPcLm3EELi4E23TrivialOffsetCalculatorILi2EjESD_ILi1EjENS0_6memory15LoadWithoutCastENSG_16StoreWithoutCastEEEviT_T0_T2_T3_T4_T5_)
        .other          _ZN2at6native27unrolled_elementwise_kernelIZZZNS0_61_GLOBAL__N__132982cb_23_ActivationSiluKernel_cu_9e10b42f_311320silu_backward_kernelERNS_18TensorIteratorBaseEENKUlvE_clEvENKUlvE2_clEvEUlN3c108BFloat16ES8_E_St5arrayIPcLm3EELi4E23TrivialOffsetCalculatorILi2EjESD_ILi1EjENS0_6memory15LoadWithoutCastENSG_16StoreWithoutCastEEEviT_T0_T2_T3_T4_T5_,@"STO_CUDA_ENTRY STV_DEFAULT"
_ZN2at6native27unrolled_elementwise_kernelIZZZNS0_61_GLOBAL__N__132982cb_23_ActivationSiluKernel_cu_9e10b42f_311320silu_backward_kernelERNS_18TensorIteratorBaseEENKUlvE_clEvENKUlvE2_clEvEUlN3c108BFloat16ES8_E_St5arrayIPcLm3EELi4E23TrivialOffsetCalculatorILi2EjESD_ILi1EjENS0_6memory15LoadWithoutCastENSG_16StoreWithoutCastEEEviT_T0_T2_T3_T4_T5_:
.text._ZN2at6native27unrolled_elementwise_kernelIZZZNS0_61_GLOBAL__N__132982cb_23_ActivationSiluKernel_cu_9e10b42f_311320silu_backward_kernelERNS_18TensorIteratorBaseEENKUlvE_clEvENKUlvE2_clEvEUlN3c108BFloat16ES8_E_St5arrayIPcLm3EELi4E23TrivialOffsetCalculatorILi2EjESD_ILi1EjENS0_6memory15LoadWithoutCastENSG_16StoreWithoutCastEEEviT_T0_T2_T3_T4_T5_:
[----:B------:R-:W-:Y:S01]  /*0000*/  LDC R1, c[0x0][0x37c] ;  /* 0x0000df00ff017b82 */ /* 0x000fe20000000800 */
[----:B------:R-:W0:Y:S07]  /*0010*/  S2R R11, SR_CTAID.X ;  /* 0x00000000000b7919 */ /* 0x000e2e0000002500 */
[----:B------:R-:W0:Y:S01]  /*0020*/  LDC R0, c[0x0][0x380] ;  /* 0x0000e000ff007b82 */ /* 0x000e220000000800 */
[----:B------:R-:W1:Y:S01]  /*0030*/  LDCU.64 UR4, c[0x0][0x358] ;  /* 0x00006b00ff0477ac */ /* 0x000e620008000a00 */
[----:B------:R-:W2:Y:S06]  /*0040*/  S2R R10, SR_TID.X ;  /* 0x00000000000a7919 */ /* 0x000eac0000002100 */
[----:B------:R-:W3:Y:S08]  /*0050*/  LDC.64 R18, c[0x0][0x390] ;  /* 0x0000e400ff127b82 */ /* 0x000ef00000000a00 */
[----:B------:R-:W4:Y:S08]  /*0060*/  LDC.64 R4, c[0x0][0x390] ;  /* 0x0000e400ff047b82 */ /* 0x000f300000000a00 */
[----:B------:R-:W4:Y:S01]  /*0070*/  LDC.64 R6, c[0x0][0x398] ;  /* 0x0000e600ff067b82 */ /* 0x000f220000000a00 */
[--C-:B0-----:R-:W-:Y:S01]  /*0080*/  IMAD R9, R11, -0x200, R0.reuse ;  /* 0xfffffe000b097824 */ /* 0x101fe200078e0200 */
[----:B------:R-:W-:-:S06]  /*0090*/  PRMT R0, RZ, 0x7610, R0 ;  /* 0x00007610ff007816 */ /* 0x000fcc0000000000 */
[----:B------:R-:W0:Y:S01]  /*00a0*/  LDC.64 R14, c[0x0][0x390] ;  /* 0x0000e400ff0e7b82 */ /* 0x000e220000000a00 */
[----:B--2---:R-:W-:Y:S02]  /*00b0*/  MOV R8, R10 ;  /* 0x0000000a00087202 */ /* 0x004fe40000000f00 */
[----:B------:R-:W-:-:S05]  /*00c0*/  ISETP.GE.AND P0, PT, R10, R9, PT ;  /* 0x000000090a00720c */ /* 0x000fca0003f06270 */
[----:B------:R-:W2:Y:S08]  /*00d0*/  LDC.64 R12, c[0x0][0x398] ;  /* 0x0000e600ff0c7b82 */ /* 0x000eb00000000a00 */
[----:B------:R-:W2:Y:S01]  /*00e0*/  LDC.64 R2, c[0x0][0x398] ;  /* 0x0000e600ff027b82 */ /* 0x000ea20000000a00 */
[----:B------:R-:W-:-:S04]  /*00f0*/  @!P0 IADD3 R10, PT, PT, R8, 0x80, RZ ;  /* 0x00000080080a8810 */ /* 0x000fc80007ffe0ff */
[----:B------:R-:W-:-:S13]  /*0100*/  ISETP.GE.AND P1, PT, R10, R9, PT ;  /* 0x000000090a00720c */ /* 0x000fda0003f26270 */
[----:B------:R-:W-:Y:S01]  /*0110*/  @!P1 LEA R17, R11, R10, 0x9 ;  /* 0x0000000a0b119211 */ /* 0x000fe200078e48ff */
[----:B------:R-:W-:-:S04]  /*0120*/  @!P1 VIADD R10, R10, 0x80 ;  /* 0x000000800a0a9836 */ /* 0x000fc80000000000 */
[----:B---3--:R-:W-:Y:S01]  /*0130*/  @!P1 IMAD.WIDE.U32 R18, R17, 0x2, R18 ;  /* 0x0000000211129825 */ /* 0x008fe200078e0012 */
[----:B------:R-:W-:-:S04]  /*0140*/  ISETP.GE.AND P3, PT, R10, R9, PT ;  /* 0x000000090a00720c */ /* 0x000fc80003f66270 */
[----:B-1----:R1:W5:Y:S09]  /*0150*/  @!P1 LDG.E.U16 R0, desc[UR4][R18.64] ;  /* 0x0000000412009981 */ /* 0x002372000c1e1500 */
[----:B------:R-:W-:Y:S01]  /*0160*/  @!P3 LEA R21, R11, R10, 0x9 ;  /* 0x0000000a0b15b211 */ /* 0x000fe200078e48ff */
[----:B-1----:R-:W1:Y:S01]  /*0170*/  LDC.64 R18, c[0x0][0x390] ;  /* 0x0000e400ff127b82 */ /* 0x002e620000000a00 */
[----:B------:R-:W-:-:S03]  /*0180*/  @!P3 IADD3 R10, PT, PT, R10, 0x80, RZ ;  /* 0x000000800a0ab810 */ /* 0x000fc60007ffe0ff */
[----:B----4-:R-:W-:Y:S01]  /*0190*/  @!P3 IMAD.WIDE.U32 R4, R21, 0x2, R4 ;  /* 0x000000021504b825 */ /* 0x010fe200078e0004 */
[----:B------:R-:W-:-:S03]  /*01a0*/  ISETP.GE.AND P2, PT, R10, R9, PT ;  /* 0x000000090a00720c */ /* 0x000fc60003f46270 */
[----:B------:R-:W-:Y:S02]  /*01b0*/  @!P3 IMAD.WIDE.U32 R6, R21, 0x2, R6 ;  /* 0x000000021506b825 */ /* 0x000fe400078e0006 */
[----:B------:R-:W3:Y:S01]  /*01c0*/  LDC.64 R20, c[0x0][0x398] ;  /* 0x0000e600ff147b82 */ /* 0x000ee20000000a00 */
[----:B------:R-:W-:Y:S02]  /*01d0*/  @!P0 LEA R25, R11, R8, 0x9 ;  /* 0x000000080b198211 */ /* 0x000fe400078e48ff */
[----:B------:R-:W-:-:S05]  /*01e0*/  PRMT R24, RZ, 0x7610, R24 ;  /* 0x00007610ff187816 */ /* 0x000fca0000000018 */
[----:B------:R-:W-:Y:S02]  /*01f0*/  @!P2 IMAD R23, R11, 0x200, R10 ;  /* 0x000002000b17a824 */ /* 0x000fe400078e020a */
[----:B-1----:R-:W-:-:S05]  /*0200*/  @!P0 IMAD.WIDE.U32 R18, R25, 0x2, R18 ;  /* 0x0000000219128825 */ /* 0x002fca00078e0012 */
[----:B------:R-:W5:Y:S01]  /*0210*/  @!P0 LDG.E.U16 R24, desc[UR4][R18.64] ;  /* 0x0000000412188981 */ /* 0x000f62000c1e1500 */
[----:B---3--:R-:W-:Y:S01]  /*0220*/  @!P0 IMAD.WIDE.U32 R20, R25, 0x2, R20 ;  /* 0x0000000219148825 */ /* 0x008fe200078e0014 */
[----:B------:R-:W-:-:S06]  /*0230*/  PRMT R25, RZ, 0x7610, R25 ;  /* 0x00007610ff197816 */ /* 0x000fcc0000000019 */
[----:B------:R-:W5:Y:S01]  /*0240*/  @!P0 LDG.E.U16 R25, desc[UR4][R20.64] ;  /* 0x0000000414198981 */ /* 0x000f62000c1e1500 */
[----:B------:R-:W-:Y:S01]  /*0250*/  ISETP.GE.AND P0, PT, R8, R9, PT ;  /* 0x000000090800720c */ /* 0x000fe20003f06270 */
[----:B0-----:R-:W-:-:S04]  /*0260*/  @!P2 IMAD.WIDE.U32 R14, R23, 0x2, R14 ;  /* 0x00000002170ea825 */ /* 0x001fc800078e000e */
[----:B--2---:R-:W-:Y:S01]  /*0270*/  @!P2 IMAD.WIDE.U32 R22, R23, 0x2, R12 ;  /* 0x000000021716a825 */ /* 0x004fe200078e000c */
[----:B------:R-:W-:-:S03]  /*0280*/  PRMT R13, RZ, 0x7610, R13 ;  /* 0x00007610ff0d7816 */ /* 0x000fc6000000000d */
[----:B------:R-:W-:-:S05]  /*0290*/  @!P1 IMAD.WIDE.U32 R2, R17, 0x2, R2 ;  /* 0x0000000211029825 */ /* 0x000fca00078e0002 */
[----:B------:R0:W5:Y:S01]  /*02a0*/  @!P1 LDG.E.U16 R13, desc[UR4][R2.64] ;  /* 0x00000004020d9981 */ /* 0x000162000c1e1500 */
[----:B------:R-:W-:Y:S02]  /*02b0*/  PRMT R10, RZ, 0x7610, R10 ;  /* 0x00007610ff0a7816 */ /* 0x000fe4000000000a */
[----:B------:R-:W-:Y:S02]  /*02c0*/  PRMT R16, RZ, 0x7610, R16 ;  /* 0x00007610ff107816 */ /* 0x000fe40000000010 */
[----:B------:R-:W-:Y:S02]  /*02d0*/  PRMT R17, RZ, 0x7610, R17 ;  /* 0x00007610ff117816 */ /* 0x000fe40000000011 */
[----:B------:R1:W5:Y:S01]  /*02e0*/  @!P2 LDG.E.U16 R10, desc[UR4][R14.64] ;  /* 0x000000040e0aa981 */ /* 0x000362000c1e1500 */
[----:B0-----:R-:W0:Y:S01]  /*02f0*/  @!P0 LDC.64 R2, c[0x0][0x388] ;  /* 0x0000e200ff028b82 */ /* 0x001e220000000a00 */
[----:B------:R-:W-:Y:S02]  /*0300*/  PRMT R12, RZ, 0x7610, R12 ;  /* 0x00007610ff0c7816 */ /* 0x000fe4000000000c */
[----:B------:R2:W5:Y:S01]  /*0310*/  @!P3 LDG.E.U16 R16, desc[UR4][R4.64] ;  /* 0x000000040410b981 */ /* 0x000562000c1e1500 */
[----:B------:R-:W-:Y:S03]  /*0320*/  BSSY.RECONVERGENT B0, `(.L_x_856) ;  /* 0x0000019000007945 */ /* 0x000fe60003800200 */
[----:B------:R3:W5:Y:S01]  /*0330*/  @!P3 LDG.E.U16 R17, desc[UR4][R6.64] ;  /* 0x000000040611b981 */ /* 0x000762000c1e1500 */
[----:B-1----:R-:W-:-:S03]  /*0340*/  IADD3 R14, PT, PT, R8, 0x80, RZ ;  /* 0x00000080080e7810 */ /* 0x002fc60007ffe0ff */
[----:B------:R1:W5:Y:S01]  /*0350*/  @!P2 LDG.E.U16 R12, desc[UR4][R22.64] ;  /* 0x00000004160ca981 */ /* 0x000362000c1e1500 */
[C---:B--2---:R-:W-:Y:S02]  /*0360*/  IADD3 R4, PT, PT, R8.reuse, 0x100, RZ ;  /* 0x0000010008047810 */ /* 0x044fe40007ffe0ff */
[----:B------:R-:W-:Y:S01]  /*0370*/  @!P0 LEA R5, R11, R8, 0x9 ;  /* 0x000000080b058211 */ /* 0x000fe200078e48ff */
[----:B---3--:R-:W-:Y:S01]  /*0380*/  VIADD R6, R8, 0x180 ;  /* 0x0000018008067836 */ /* 0x008fe20000000000 */
[----:B------:R-:W-:Y:S02]  /*0390*/  @!P0 MOV R8, R14 ;  /* 0x0000000e00088202 */ /* 0x000fe40000000f00 */
[-C--:B------:R-:W-:Y:S02]  /*03a0*/  ISETP.GE.AND P1, PT, R14, R9.reuse, PT ;  /* 0x000000090e00720c */ /* 0x080fe40003f26270 */
[-C--:B------:R-:W-:Y:S02]  /*03b0*/  ISETP.GE.AND P2, PT, R4, R9.reuse, PT ;  /* 0x000000090400720c */ /* 0x080fe40003f46270 */
[-C--:B------:R-:W-:Y:S01]  /*03c0*/  ISETP.GE.AND P3, PT, R6, R9.reuse, PT ;  /* 0x000000090600720c */ /* 0x080fe20003f66270 */
[----:B0-----:R-:W-:Y:S01]  /*03d0*/  @!P0 IMAD.WIDE.U32 R2, R5, 0x2, R2 ;  /* 0x0000000205028825 */ /* 0x001fe200078e0002 */
[----:B------:R-:W-:Y:S01]  /*03e0*/  ISETP.GE.AND P4, PT, R8, R9, PT ;  /* 0x000000090800720c */ /* 0x000fe20003f86270 */
[----:B-1----:R-:W-:-:S12]  /*03f0*/  @P0 BRA `(.L_x_857) ;  /* 0x00000000002c0947 */ /* 0x002fd80003800000 */
[----:B-----5:R-:W-:Y:S01]  /*0400*/  SHF.L.U32 R25, R25, 0x10, RZ ;  /* 0x0000001019197819 */ /* 0x020fe200000006ff */
[----:B------:R-:W-:-:S04]  /*0410*/  IMAD.U32 R24, R24, 0x10000, RZ ;  /* 0x0001000018187824 */ /* 0x000fc800078e00ff */
[----:B------:R-:W-:-:S06]  /*0420*/  FMUL.FTZ R5, R25, -1.4426950216293334961 ;  /* 0xbfb8aa3b19057820 */ /* 0x000fcc0000410000 */
[----:B------:R-:W0:Y:S02]  /*0430*/  MUFU.EX2 R5, R5 ;  /* 0x0000000500057308 */ /* 0x000e240000000800 */
[----:B0-----:R-:W-:-:S06]  /*0440*/  FADD.FTZ R6, R5, 1 ;  /* 0x3f80000005067421 */ /* 0x001fcc0000010000 */
[----:B------:R-:W0:Y:S02]  /*0450*/  MUFU.RCP R7, R6 ;  /* 0x0000000600077308 */ /* 0x000e240000001000 */
[----:B0-----:R-:W-:Y:S01]  /*0460*/  FADD.FTZ R4, -R7, 1 ;  /* 0x3f80000007047421 */ /* 0x001fe20000010100 */
[----:B------:R-:W-:-:S03]  /*0470*/  FMUL.FTZ R24, R24, R7 ;  /* 0x0000000718187220 */ /* 0x000fc60000410000 */
[----:B------:R-:W-:-:S04]  /*0480*/  FFMA.FTZ R25, R25, R4, 1 ;  /* 0x3f80000019197423 */ /* 0x000fc80000010004 */
[----:B------:R-:W-:-:S05]  /*0490*/  FMUL.FTZ R4, R24, R25 ;  /* 0x0000001918047220 */ /* 0x000fca0000410000 */
[----:B------:R-:W-:-:S07]  /*04a0*/  F2FP.BF16.F32.PACK_AB R4, RZ, R4 ;  /* 0x00000004ff04723e */ /* 0x000fce00000010ff */
.L_x_857:
[----:B------:R-:W-:Y:S05]  /*04b0*/  BSYNC.RECONVERGENT B0 ;  /* 0x0000000000007941 */ /* 0x000fea0003800200 */
.L_x_856:
[----:B------:R-:W-:Y:S04]  /*04c0*/  BSSY.RECONVERGENT B0, `(.L_x_858) ;  /* 0x000000d000007945 */ /* 0x000fe80003800200 */
[----:B------:R-:W-:Y:S05]  /*04d0*/  @P1 BRA `(.L_x_859) ;  /* 0x00000000002c1947 */ /* 0x000fea0003800000 */
[----:B-----5:R-:W-:Y:S02]  /*04e0*/  SHF.L.U32 R13, R13, 0x10, RZ ;  /* 0x000000100d0d7819 */ /* 0x020fe400000006ff */
[----:B------:R-:W-:-:S03]  /*04f0*/  SHF.L.U32 R0, R0, 0x10, RZ ;  /* 0x0000001000007819 */ /* 0x000fc600000006ff */
        /* <DEDUP_REMOVED lines=9> */
.L_x_859:
[----:B------:R-:W-:Y:S05]  /*0590*/  BSYNC.RECONVERGENT B0 ;  /* 0x0000000000007941 */ /* 0x000fea0003800200 */
.L_x_858:
[----:B------:R-:W-:Y:S04]  /*05a0*/  BSSY.RECONVERGENT B0, `(.L_x_860) ;  /* 0x000000d000007945 */ /* 0x000fe80003800200 */
[----:B------:R-:W-:Y:S05]  /*05b0*/  @P2 BRA `(.L_x_861) ;  /* 0x00000000002c2947 */ /* 0x000fea0003800000 */
        /* <DEDUP_REMOVED lines=11> */
.L_x_861:
[----:B------:R-:W-:Y:S05]  /*0670*/  BSYNC.RECONVERGENT B0 ;  /* 0x0000000000007941 */ /* 0x000fea0003800200 */
.L_x_860:
        /* <DEDUP_REMOVED lines=13> */
.L_x_863:
[----:B------:R-:W-:Y:S05]  /*0750*/  BSYNC.RECONVERGENT B0 ;  /* 0x0000000000007941 */ /* 0x000fea0003800200 */
.L_x_862:
[----:B------:R0:W-:Y:S01]  /*0760*/  @!P0 STG.E.U16 desc[UR4][R2.64], R4 ;  /* 0x0000000402008986 */ /* 0x0001e2000c101504 */
[----:B------:R-:W-:Y:S04]  /*0770*/  BSSY.RECONVERGENT B0, `(.L_x_864) ;  /* 0x000000c000007945 */ /* 0x000fe80003800200 */
[----:B------:R-:W-:Y:S05]  /*0780*/  @P4 BRA `(.L_x_865) ;  /* 0x0000000000284947 */ /* 0x000fea0003800000 */
[----:B0-----:R-:W0:Y:S01]  /*0790*/  LDC.64 R2, c[0x0][0x388] ;  /* 0x0000e200ff027b82 */ /* 0x001e220000000a00 */
[----:B------:R-:W-:Y:S01]  /*07a0*/  LEA R7, R11, R8, 0x9 ;  /* 0x000000080b077211 */ /* 0x000fe200078e48ff */
[----:B------:R-:W-:-:S05]  /*07b0*/  VIADD R8, R8, 0x80 ;  /* 0x0000008008087836 */ /* 0x000fca0000000000 */
[----:B------:R-:W-:-:S13]  /*07c0*/  ISETP.GE.AND P0, PT, R8, R9, PT ;  /* 0x000000090800720c */ /* 0x000fda0003f06270 */
[----:B-----5:R-:W-:Y:S02]  /*07d0*/  @!P0 LEA R13, R11, R8, 0x9 ;  /* 0x000000080b0d8211 */ /* 0x020fe400078e48ff */
[----:B------:R-:W-:Y:S01]  /*07e0*/  @!P0 IADD3 R8, PT, PT, R8, 0x80, RZ ;  /* 0x0000008008088810 */ /* 0x000fe20007ffe0ff */
[----:B0-----:R-:W-:-:S04]  /*07f0*/  IMAD.WIDE.U32 R6, R7, 0x2, R2 ;  /* 0x0000000207067825 */ /* 0x001fc800078e0002 */
[----:B------:R-:W-:Y:S01]  /*0800*/  @!P0 IMAD.WIDE.U32 R2, R13, 0x2, R2 ;  /* 0x000000020d028825 */ /* 0x000fe200078e0002 */
[----:B------:R1:W-:Y:S04]  /*0810*/  STG.E.U16 desc[UR4][R6.64], R0 ;  /* 0x0000000006007986 */ /* 0x0003e8000c101504 */
[----:B------:R1:W-:Y:S02]  /*0820*/  @!P0 STG.E.U16 desc[UR4][R2.64], R5 ;  /* 0x0000000502008986 */ /* 0x0003e4000c101504 */
.L_x_865:
[----:B------:R-:W-:Y:S05]  /*0830*/  BSYNC.RECONVERGENT B0 ;  /* 0x0000000000007941 */ /* 0x000fea0003800200 */
.L_x_864:
[----:B------:R-:W-:-:S13]  /*0840*/  ISETP.GE.AND P0, PT, R8, R9, PT ;  /* 0x000000090800720c */ /* 0x000fda0003f06270 */
[----:B------:R-:W-:Y:S05]  /*0850*/  @P0 EXIT ;  /* 0x000000000000094d */ /* 0x000fea0003800000 */
[----:B01----:R-:W0:Y:S01]  /*0860*/  LDC.64 R2, c[0x0][0x388] ;  /* 0x0000e200ff027b82 */ /* 0x003e220000000a00 */
[----:B------:R-:W-:-:S05]  /*0870*/  LEA R11, R11, R8, 0x9 ;  /* 0x000000080b0b7211 */ /* 0x000fca00078e48ff */
[----:B0-----:R-:W-:-:S05]  /*0880*/  IMAD.WIDE.U32 R2, R11, 0x2, R2 ;  /* 0x000000020b027825 */ /* 0x001fca00078e0002 */
[----:B-----5:R-:W-:Y:S01]  /*0890*/  STG.E.U16 desc[UR4][R2.64], R10 ;  /* 0x0000000a02007986 */ /* 0x020fe2000c101504 */
[----:B------:R-:W-:Y:S05]  /*08a0*/  EXIT ;  /* 0x000000000000794d */ /* 0x000fea0003800000 */
.L_x_866:
        /* <DEDUP_REMOVED lines=13> */
.L_x_11385:


//--------------------- .text._ZN2at6native29vectorized_elementwise_kernelILi2EZZZNS0_61_GLOBAL__N__132982cb_23_ActivationSiluKernel_cu_9e10b42f_311320silu_backward_kernelERNS_18TensorIteratorBaseEENKUlvE_clEvENKUlvE2_clEvEUlN3c108BFloat16ES8_E_St5arrayIPcLm3EEEEviT0_T1_ --------------------------
	.section	.text._ZN2at6native29vectorized_elementwise_kernelILi2EZZZNS0_61_GLOBAL__N__132982cb_23_ActivationSiluKernel_cu_9e10b42f_311320silu_backward_kernelERNS_18TensorIteratorBaseEENKUlvE_clEvENKUlvE2_clEvEUlN3c108BFloat16ES8_E_St5arrayIPcLm3EEEEviT0_T1_,"ax",@progbits
	.align	128
        .global         _ZN2at6native29vectorized_elementwise_kernelILi2EZZZNS0_61_GLOBAL__N__132982cb_23_ActivationSiluKernel_cu_9e10b42f_311320silu_backward_kernelERNS_18TensorIteratorBaseEENKUlvE_clEvENKUlvE2_clEvEUlN3c108BFloat16ES8_E_St5arrayIPcLm3EEEEviT0_T1_
        .type           _ZN2at6native29vectorized_elementwise_kernelILi2EZZZNS0_61_GLOBAL__N__132982cb_23_ActivationSiluKernel_cu_9e10b42f_311320silu_backward_kernelERNS_18TensorIteratorBaseEENKUlvE_clEvENKUlvE2_clEvEUlN3c108BFloat16ES8_E_St5arrayIPcLm3EEEEviT0_T1_,@function
        .size           _ZN2at6native29vectorized_elementwise_kernelILi2EZZZNS0_61_GLOBAL__N__132982cb_23_ActivationSiluKernel_cu_9e10b42f_311320silu_backward_kernelERNS_18TensorIteratorBaseEENKUlvE_clEvENKUlvE2_clEvEUlN3c108BFloat16ES8_E_St5arrayIPcLm3EEEEviT0_T1_,(.L_x_11386 - _ZN2at6native29vectorized_elementwise_kernelILi2EZZZNS0_61_GLOBAL__N__132982cb_23_ActivationSiluKernel_cu_9e10b42f_311320silu_backward_kernelERNS_18TensorIteratorBaseEENKUlvE_clEvENKUlvE2_clEvEUlN3c108BFloat16ES8_E_St5arrayIPcLm3EEEEviT0_T1_)
        .other          _ZN2at6native29vectorized_elementwise_kernelILi2EZZZNS0_61_GLOBAL__N__132982cb_23_ActivationSiluKernel_cu_9e10b42f_311320silu_backward_kernelERNS_18TensorIteratorBaseEENKUlvE_clEvENKUlvE2_clEvEUlN3c108BFloat16ES8_E_St5arrayIPcLm3EEEEviT0_T1_,@"STO_CUDA_ENTRY STV_DEFAULT"
_ZN2at6native29vectorized_elementwise_kernelILi2EZZZNS0_61_GLOBAL__N__132982cb_23_ActivationSiluKernel_cu_9e10b42f_311320silu_backward_kernelERNS_18TensorIteratorBaseEENKUlvE_clEvENKUlvE2_clEvEUlN3c108BFloat16ES8_E_St5arrayIPcLm3EEEEviT0_T1_:
.text._ZN2at6native29vectorized_elementwise_kernelILi2EZZZNS0_61_GLOBAL__N__132982cb_23_ActivationSiluKernel_cu_9e10b42f_311320silu_backward_kernelERNS_18TensorIteratorBaseEENKUlvE_clEvENKUlvE2_clEvEUlN3c108BFloat16ES8_E_St5arrayIPcLm3EEEEviT0_T1_:
[----:B------:R-:W-:Y:S01]  /*0000*/  LDC R1, c[0x0][0x37c] ;  /* 0x0000df00ff017b82 */ /* 0x000fe20000000800 */
[----:B------:R-:W0:Y:S01]  /*0010*/  S2R R0, SR_CTAID.X ;  /* 0x0000000000007919 */ /* 0x000e220000002500 */
[----:B------:R-:W1:Y:S01]  /*0020*/  LDCU UR6, c[0x0][0x380] ;  /* 0x00007000ff0677ac */ /* 0x000e620008000800 */
[----:B------:R-:W2:Y:S01]  /*0030*/  LDCU.64 UR4, c[0x0][0x358] ;  /* 0x00006b00ff0477ac */ /* 0x000ea20008000a00 */
[----:B0-----:R-:W-:-:S04]  /*0040*/  SHF.L.U32 R0, R0, 0xa, RZ ;  /* 0x0000000a00007819 */ /* 0x001fc800000006ff */
[----:B-1----:R-:W-:-:S04]  /*0050*/  IADD3 R2, PT, PT, -R0, UR6, RZ ;  /* 0x0000000600027c10 */ /* 0x002fc8000fffe1ff */
[----:B------:R-:W-:-:S13]  /*0060*/  ISETP.GT.U32.AND P0, PT, R2, 0x3ff, PT ;  /* 0x000003ff0200780c */ /* 0x000fda0003f04070 */
[----:B--2---:R-:W-:Y:S05]  /*0070*/  @P0 BRA `(.L_x_867) ;  /* 0x0000001000540947 */ /* 0x004fea0003800000 */
[----:B------:R-:W0:Y:S01]  /*0080*/  S2R R21, SR_TID.X ;  /* 0x0000000000157919 */ /* 0x000e220000002100 */
[----:B------:R-:W1:Y:S01]  /*0090*/  LDC.64 R12, c[0x0][0x390] ;  /* 0x0000e400ff0c7b82 */ /* 0x000e620000000a00 */
[----:B------:R-:W-:-:S07]  /*00a0*/  PRMT R4, RZ, 0x7610, R4 ;  /* 0x00007610ff047816 */ /* 0x000fce0000000004 */
[----:B------:R-:W2:Y:S08]  /*00b0*/  LDC.64 R24, c[0x0][0x398] ;  /* 0x0000e600ff187b82 */ /* 0x000eb00000000a00 */
[----:B------:R-:W3:Y:S08]  /*00c0*/  LDC.64 R6, c[0x0][0x390] ;  /* 0x0000e400ff067b82 */ /* 0x000ef00000000a00 */
[----:B------:R-:W4:Y:S01]  /*00d0*/  LDC.64 R22, c[0x0][0x398] ;  /* 0x0000e600ff167b82 */ /* 0x000f220000000a00 */
[----:B0-----:R-:W-:-:S07]  /*00e0*/  ISETP.GE.U32.AND P0, PT, R21, R2, PT ;  /* 0x000000021500720c */ /* 0x001fce0003f06070 */
[----:B------:R-:W0:Y:S01]  /*00f0*/  LDC.64 R18, c[0x0][0x390] ;  /* 0x0000e400ff127b82 */ /* 0x000e220000000a00 */
[----:B------:R-:W-:-:S07]  /*0100*/  MOV R3, R21 ;  /* 0x0000001500037202 */ /* 0x000fce0000000f00 */
[----:B------:R-:W0:Y:S01]  /*0110*/  LDC.64 R16, c[0x0][0x398] ;  /* 0x0000e600ff107b82 */ /* 0x000e220000000a00 */
[----:B------:R-:W-:-:S04]  /*0120*/  @!P0 IADD3 R21, PT, PT, R3, 0x80, RZ ;  /* 0x0000008003158810 */ /* 0x000fc80007ffe0ff */
[----:B------:R-:W-:-:S03]  /*0130*/  ISETP.GE.U32.AND P1, PT, R21, R2, PT ;  /* 0x000000021500720c */ /* 0x000fc60003f26070 */
[----:B------:R-:W0:Y:S08]  /*0140*/  LDC.64 R14, c[0x0][0x390] ;  /* 0x0000e400ff0e7b82 */ /* 0x000e300000000a00 */
[----:B------:R-:W0:Y:S02]  /*0150*/  LDC.64 R28, c[0x0][0x390] ;  /* 0x0000e400ff1c7b82 */ /* 0x000e240000000a00 */
[----:B------:R-:W-:-:S02]  /*0160*/  @!P1 IADD3 R5, PT, PT, R0, R21, RZ ;  /* 0x0000001500059210 */ /* 0x000fc40007ffe0ff */
[----:B------:R-:W-:-:S03]  /*0170*/  @!P1 IADD3 R21, PT, PT, R21, 0x80, RZ ;  /* 0x0000008015159810 */ /* 0x000fc60007ffe0ff */
[----:B-1----:R-:W-:Y:S01]  /*0180*/  @!P1 IMAD.WIDE.U32 R12, R5, 0x2, R12 ;  /* 0x00000002050c9825 */ /* 0x002fe200078e000c */
[----:B------:R-:W-:-:S03]  /*0190*/  ISETP.GE.U32.AND P2, PT, R21, R2, PT ;  /* 0x000000021500720c */ /* 0x000fc60003f46070 */
[----:B--2---:R-:W-:Y:S01]  /*01a0*/  @!P1 IMAD.WIDE.U32 R24, R5, 0x2, R24 ;  /* 0x0000000205189825 */ /* 0x004fe200078e0018 */
[----:B------:R1:W5:Y:S09]  /*01b0*/  @!P1 LDG.E.U16 R4, desc[UR4][R12.64] ;  /* 0x000000040c049981 */ /* 0x000372000c1e1500 */
[----:B------:R-:W-:Y:S01]  /*01c0*/  @!P2 IADD3 R11, PT, PT, R0, R21, RZ ;  /* 0x00000015000ba210 */ /* 0x000fe20007ffe0ff */
[----:B-1----:R-:W1:Y:S01]  /*01d0*/  LDC.64 R12, c[0x0][0x398] ;  /* 0x0000e600ff0c7b82 */ /* 0x002e620000000a00 */
[----:B------:R-:W-:-:S04]  /*01e0*/  @!P2 IADD3 R21, PT, PT, R21, 0x80, RZ ;  /* 0x000000801515a810 */ /* 0x000fc80007ffe0ff */
[----:B------:R-:W-:-:S13]  /*01f0*/  ISETP.GE.U32.AND P3, PT, R21, R2, PT ;  /* 0x000000021500720c */ /* 0x000fda0003f66070 */
[----:B------:R-:W-:Y:S02]  /*0200*/  @!P3 IADD3 R9, PT, PT, R0, R21, RZ ;  /* 0x000000150009b210 */ /* 0x000fe40007ffe0ff */
[----:B------:R-:W-:-:S04]  /*0210*/  @!P3 IADD3 R21, PT, PT, R21, 0x80, RZ ;  /* 0x000000801515b810 */ /* 0x000fc80007ffe0ff */
[----:B------:R-:W-:Y:S01]  /*0220*/  ISETP.GE.U32.AND P4, PT, R21, R2, PT ;  /* 0x000000021500720c */ /* 0x000fe20003f86070 */
[----:B---3--:R-:W-:Y:S01]  /*0230*/  @!P2 IMAD.WIDE.U32 R26, R11, 0x2, R6 ;  /* 0x000000020b1aa825 */ /* 0x008fe200078e0006 */
[----:B------:R-:W-:-:S03]  /*0240*/  PRMT R5, RZ, 0x7610, R5 ;  /* 0x00007610ff057816 */ /* 0x000fc60000000005 */
[----:B----4-:R-:W-:-:S03]  /*0250*/  @!P2 IMAD.WIDE.U32 R22, R11, 0x2, R22 ;  /* 0x000000020b16a825 */ /* 0x010fc600078e0016 */
[----:B------:R2:W5:Y:S05]  /*0260*/  @!P1 LDG.E.U16 R5, desc[UR4][R24.64] ;  /* 0x0000000418059981 */ /* 0x00056a000c1e1500 */
[----:B------:R-:W-:Y:S02]  /*0270*/  @!P4 IADD3 R11, PT, PT, R0, R21, RZ ;  /* 0x00000015000bc210 */ /* 0x000fe40007ffe0ff */
[----:B------:R-:W-:Y:S01]  /*0280*/  @!P4 IADD3 R21, PT, PT, R21, 0x80, RZ ;  /* 0x000000801515c810 */ /* 0x000fe20007ffe0ff */
[----:B--2---:R-:W2:Y:S03]  /*0290*/  LDC.64 R24, c[0x0][0x398] ;  /* 0x0000e600ff187b82 */ /* 0x004ea60000000a00 */
[----:B------:R-:W-:-:S02]  /*02a0*/  ISETP.GE.U32.AND P1, PT, R21, R2, PT ;  /* 0x000000021500720c */ /* 0x000fc40003f26070 */
[----:B------:R-:W-:Y:S02]  /*02b0*/  PRMT R6, RZ, 0x7610, R6 ;  /* 0x00007610ff067816 */ /* 0x000fe40000000006 */
[----:B------:R-:W-:Y:S01]  /*02c0*/  PRMT R7, RZ, 0x7610, R7 ;  /* 0x00007610ff077816 */ /* 0x000fe20000000007 */
[----:B0-----:R-:W-:-:S03]  /*02d0*/  @!P3 IMAD.WIDE.U32 R18, R9, 0x2, R18 ;  /* 0x000000020912b825 */ /* 0x001fc600078e0012 */
[----:B------:R-:W5:Y:S01]  /*02e0*/  @!P2 LDG.E.U16 R6, desc[UR4][R26.64] ;  /* 0x000000041a06a981 */ /* 0x000f62000c1e1500 */
[----:B------:R-:W-:-:S04]  /*02f0*/  @!P3 IMAD.WIDE.U32 R16, R9, 0x2, R16 ;  /* 0x000000020910b825 */ /* 0x000fc800078e0010 */
[----:B------:R-:W-:Y:S01]  /*0300*/  @!P1 IADD3 R20, PT, PT, R0, R21, RZ ;  /* 0x0000001500149210 */ /* 0x000fe20007ffe0ff */
[----:B------:R0:W5:Y:S01]  /*0310*/  @!P2 LDG.E.U16 R7, desc[UR4][R22.64] ;  /* 0x000000041607a981 */ /* 0x000162000c1e1500 */
[----:B------:R-:W-:Y:S02]  /*0320*/  @!P1 IADD3 R21, PT, PT, R21, 0x80, RZ ;  /* 0x0000008015159810 */ /* 0x000fe40007ffe0ff */
[----:B------:R-:W-:Y:S02]  /*0330*/  PRMT R9, RZ, 0x7610, R9 ;  /* 0x00007610ff097816 */ /* 0x000fe40000000009 */
[----:B------:R-:W-:Y:S02]  /*0340*/  ISETP.GE.U32.AND P2, PT, R21, R2, PT ;  /* 0x000000021500720c */ /* 0x000fe40003f46070 */
[----:B------:R-:W-:Y:S01]  /*0350*/  PRMT R8, RZ, 0x7610, R8 ;  /* 0x00007610ff087816 */ /* 0x000fe20000000008 */
[----:B------:R-:W-:Y:S01]  /*0360*/  @!P4 IMAD.WIDE.U32 R14, R11, 0x2, R14 ;  /* 0x000000020b0ec825 */ /* 0x000fe200078e000e */
[----:B------:R-:W-:Y:S01]  /*0370*/  PRMT R10, RZ, 0x7610, R10 ;  /* 0x00007610ff0a7816 */ /* 0x000fe2000000000a */
[----:B------:R3:W5:Y:S01]  /*0380*/  @!P3 LDG.E.U16 R9, desc[UR4][R16.64] ;  /* 0x000000041009b981 */ /* 0x000762000c1e1500 */
[----:B0-----:R-:W0:Y:S01]  /*0390*/  LDC.64 R22, c[0x0][0x390] ;  /* 0x0000e400ff167b82 */ /* 0x001e220000000a00 */
[----:B------:R-:W-:-:S02]  /*03a0*/  @!P1 IMAD.WIDE.U32 R28, R20, 0x2, R28 ;  /* 0x00000002141c9825 */ /* 0x000fc400078e001c */
[----:B------:R4:W5:Y:S02]  /*03b0*/  @!P3 LDG.E.U16 R8, desc[UR4][R18.64] ;  /* 0x000000041208b981 */ /* 0x000964000c1e1500 */
[----:B--2---:R-:W-:Y:S02]  /*03c0*/  @!P1 IMAD.WIDE.U32 R24, R20, 0x2, R24 ;  /* 0x0000000214189825 */ /* 0x004fe400078e0018 */
[----:B------:R2:W5:Y:S01]  /*03d0*/  @!P4 LDG.E.U16 R10, desc[UR4][R14.64] ;  /* 0x000000040e0ac981 */ /* 0x000562000c1e1500 */
[----:B---3--:R-:W3:Y:S01]  /*03e0*/  LDC.64 R16, c[0x0][0x398] ;  /* 0x0000e600ff107b82 */ /* 0x008ee20000000a00 */
[----:B------:R-:W-:Y:S02]  /*03f0*/  @!P2 IADD3 R27, PT, PT, R0, R21, RZ ;  /* 0x00000015001ba210 */ /* 0x000fe40007ffe0ff */
[----:B----4-:R-:W-:Y:S02]  /*0400*/  PRMT R18, RZ, 0x7610, R18 ;  /* 0x00007610ff127816 */ /* 0x010fe40000000012 */
[----:B------:R-:W-:-:S03]  /*0410*/  PRMT R19, RZ, 0x7610, R19 ;  /* 0x00007610ff137816 */ /* 0x000fc60000000013 */
[----:B--2---:R-:W2:Y:S01]  /*0420*/  LDC.64 R14, c[0x0][0x398] ;  /* 0x0000e600ff0e7b82 */ /* 0x004ea20000000a00 */
[----:B------:R-:W-:Y:S01]  /*0430*/  @!P2 IADD3 R21, PT, PT, R21, 0x80, RZ ;  /* 0x000000801515a810 */ /* 0x000fe20007ffe0ff */
[----:B------:R-:W5:Y:S04]  /*0440*/  @!P1 LDG.E.U16 R18, desc[UR4][R28.64] ;  /* 0x000000041c129981 */ /* 0x000f68000c1e1500 */
[----:B------:R4:W5:Y:S01]  /*0450*/  @!P1 LDG.E.U16 R19, desc[UR4][R24.64] ;  /* 0x0000000418139981 */ /* 0x000962000c1e1500 */
[----:B------:R-:W-:Y:S01]  /*0460*/  ISETP.GE.U32.AND P1, PT, R21, R2, PT ;  /* 0x000000021500720c */ /* 0x000fe20003f26070 */
[----:B0-----:R-:W-:-:S04]  /*0470*/  @!P2 IMAD.WIDE.U32 R22, R27, 0x2, R22 ;  /* 0x000000021b16a825 */ /* 0x001fc800078e0016 */
[----:B---3--:R-:W-:-:S08]  /*0480*/  @!P2 IMAD.WIDE.U32 R16, R27, 0x2, R16 ;  /* 0x000000021b10a825 */ /* 0x008fd000078e0010 */
[----:B------:R-:W-:Y:S02]  /*0490*/  @!P1 IADD3 R27, PT, PT, R0, R21, RZ ;  /* 0x00000015001b9210 */ /* 0x000fe40007ffe0ff */
[----:B----4-:R-:W-:-:S03]  /*04a0*/  PRMT R25, RZ, 0x7610, R25 ;  /* 0x00007610ff197816 */ /* 0x010fc60000000019 */
[----:B--2---:R-:W-:-:S05]  /*04b0*/  @!P1 IMAD.WIDE.U32 R14, R27, 0x2, R14 ;  /* 0x000000021b0e9825 */ /* 0x004fca00078e000e */
[----:B------:R-:W5:Y:S01]  /*04c0*/  @!P1 LDG.E.U16 R25, desc[UR4][R14.64] ;  /* 0x000000040e199981 */ /* 0x000f62000c1e1500 */
[----:B-1----:R-:W-:Y:S01]  /*04d0*/  @!P4 IMAD.WIDE.U32 R12, R11, 0x2, R12 ;  /* 0x000000020b0cc825 */ /* 0x002fe200078e000c */
[----:B------:R-:W-:Y:S02]  /*04e0*/  PRMT R11, RZ, 0x7610, R11 ;  /* 0x00007610ff0b7816 */ /* 0x000fe4000000000b */
[----:B------:R-:W-:Y:S02]  /*04f0*/  PRMT R20, RZ, 0x7610, R20 ;  /* 0x00007610ff147816 */ /* 0x000fe40000000014 */
[----:B------:R-:W-:Y:S02]  /*0500*/  PRMT R21, RZ, 0x7610, R21 ;  /* 0x00007610ff157816 */ /* 0x000fe40000000015 */
[----:B------:R0:W5:Y:S04]  /*0510*/  @!P4 LDG.E.U16 R11, desc[UR4][R12.64] ;  /* 0x000000040c0bc981 */ /* 0x000168000c1e1500 */
[----:B------:R1:W5:Y:S04]  /*0520*/  @!P2 LDG.E.U16 R20, desc[UR4][R22.64] ;  /* 0x000000041614a981 */ /* 0x000368000c1e1500 */
[----:B------:R2:W5:Y:S01]  /*0530*/  @!P2 LDG.E.U16 R21, desc[UR4][R16.64] ;  /* 0x000000041015a981 */ /* 0x000562000c1e1500 */
[----:B0-----:R-:W0:Y:S08]  /*0540*/  LDC.64 R12, c[0x0][0x390] ;  /* 0x0000e400ff0c7b82 */ /* 0x001e300000000a00 */
[----:B-1----:R-:W1:Y:S08]  /*0550*/  LDC.64 R22, c[0x0][0x390] ;  /* 0x0000e400ff167b82 */ /* 0x002e700000000a00 */
[----:B--2---:R-:W2:Y:S01]  /*0560*/  LDC.64 R16, c[0x0][0x398] ;  /* 0x0000e600ff107b82 */ /* 0x004ea20000000a00 */
[----:B------:R-:W-:Y:S01]  /*0570*/  PRMT R26, RZ, 0x7610, R26 ;  /* 0x00007610ff1a7816 */ /* 0x000fe2000000001a */
[----:B0-----:R-:W-:-:S04]  /*0580*/  @!P1 IMAD.WIDE.U32 R12, R27, 0x2, R12 ;  /* 0x000000021b0c9825 */ /* 0x001fc800078e000c */
[----:B------:R-:W-:-:S04]  /*0590*/  @!P0 IMAD.IADD R27, R0, 0x1, R3 ;  /* 0x00000001001b8824 */ /* 0x000fc800078e0203 */
[----:B-1----:R-:W-:-:S05]  /*05a0*/  @!P0 IMAD.WIDE.U32 R22, R27, 0x2, R22 ;  /* 0x000000021b168825 */ /* 0x002fca00078e0016 */
[----:B------:R-:W5:Y:S01]  /*05b0*/  @!P0 LDG.E.U16 R26, desc[UR4][R22.64] ;  /* 0x00000004161a8981 */ /* 0x000f62000c1e1500 */
[----:B--2---:R-:W-:Y:S01]  /*05c0*/  @!P0 IMAD.WIDE.U32 R16, R27, 0x2, R16 ;  /* 0x000000021b108825 */ /* 0x004fe200078e0010 */
[----:B------:R-:W-:-:S06]  /*05d0*/  PRMT R27, RZ, 0x7610, R27 ;  /* 0x00007610ff1b7816 */ /* 0x000fcc000000001b */
[----:B------:R-:W5:Y:S01]  /*05e0*/  @!P0 LDG.E.U16 R27, desc[UR4][R16.64] ;  /* 0x00000004101b8981 */ /* 0x000f62000c1e1500 */
[----:B------:R-:W-:Y:S02]  /*05f0*/  ISETP.GE.U32.AND P0, PT, R3, R2, PT ;  /* 0x000000020300720c */ /* 0x000fe40003f06070 */
[----:B------:R-:W-:-:S06]  /*0600*/  PRMT R24, RZ, 0x7610, R24 ;  /* 0x00007610ff187816 */ /* 0x000fcc0000000018 */
[----:B------:R0:W5:Y:S05]  /*0610*/  @!P1 LDG.E.U16 R24, desc[UR4][R12.64] ;  /* 0x000000040c189981 */ /* 0x00016a000c1e1500 */
[----:B0-----:R-:W0:Y:S01]  /*0620*/  @!P0 LDC.64 R12, c[0x0][0x388] ;  /* 0x0000e200ff0c8b82 */ /* 0x001e220000000a00 */
[----:B------:R-:W-:Y:S04]  /*0630*/  BSSY.RECONVERGENT B0, `(.L_x_868) ;  /* 0x000000d000007945 */ /* 0x000fe80003800200 */
[----:B------:R-:W-:Y:S05]  /*0640*/  @P0 BRA `(.L_x_869) ;  /* 0x00000000002c0947 */ /* 0x000fea0003800000 */
[----:B-----5:R-:W-:Y:S02]  /*0650*/  SHF.L.U32 R27, R27, 0x10, RZ ;  /* 0x000000101b1b7819 */ /* 0x020fe400000006ff */
[----:B------:R-:W-:-:S03]  /*0660*/  SHF.L.U32 R26, R26, 0x10, RZ ;  /* 0x000000101a1a7819 */ /* 0x000fc600000006ff */
[----:B------:R-:W-:-:S06]  /*0670*/  FMUL.FTZ R15, R27, -1.4426950216293334961 ;  /* 0xbfb8aa3b1b0f7820 */ /* 0x000fcc0000410000 */
[----:B------:R-:W1:Y:S02]  /*0680*/  MUFU.EX2 R15, R15 ;  /* 0x0000000f000f7308 */ /* 0x000e640000000800 */
[----:B-1----:R-:W-:-:S06]  /*0690*/  FADD.FTZ R16, R15, 1 ;  /* 0x3f8000000f107421 */ /* 0x002fcc0000010000 */
[----:B------:R-:W1:Y:S02]  /*06a0*/  MUFU.RCP R17, R16 ;  /* 0x0000001000117308 */ /* 0x000e640000001000 */
[----:B-1----:R-:W-:Y:S01]  /*06b0*/  FADD.FTZ R14, -R17, 1 ;  /* 0x3f800000110e7421 */ /* 0x002fe20000010100 */
[----:B------:R-:W-:-:S03]  /*06c0*/  FMUL.FTZ R26, R26, R17 ;  /* 0x000000111a1a7220 */ /* 0x000fc60000410000 */
[----:B------:R-:W-:-:S04]  /*06d0*/  FFMA.FTZ R27, R27, R14, 1 ;  /* 0x3f8000001b1b7423 */ /* 0x000fc8000001000e */
[----:B------:R-:W-:-:S05]  /*06e0*/  FMUL.FTZ R14, R26, R27 ;  /* 0x0000001b1a0e7220 */ /* 0x000fca0000410000 */
[----:B------:R-:W-:-:S07]  /*06f0*/  F2FP.BF16.F32.PACK_AB R14, RZ, R14 ;  /* 0x0000000eff0e723e */ /* 0x000fce00000010ff */
.L_x_869:
[----:B------:R-:W-:Y:S05]  /*0700*/  BSYNC.RECONVERGENT B0 ;  /* 0x0000000000007941 */ /* 0x000fea0003800200 */
.L_x_868:
[C---:B------:R-:W-:Y:S01]  /*0710*/  IADD3 R15, PT, PT, R3.reuse, 0x100, RZ ;  /* 0x00000100030f7810 */ /* 0x040fe20007ffe0ff */
[----:B------:R-:W-:Y:S01]  /*0720*/  BSSY.RECONVERGENT B0, `(.L_x_870) ;  /* 0x000001d000007945 */ /* 0x000fe20003800200 */
[----:B------:R-:W-:Y:S02]  /*0730*/  IADD3 R17, PT, PT, R3, 0x200, RZ ;  /* 0x0000020003117810 */ /* 0x000fe40007ffe0ff */
[-C--:B------:R-:W-:Y:S02]  /*0740*/  ISETP.GE.U32.AND P1, PT, R15, R2.reuse, PT ;  /* 0x000000020f00720c */ /* 0x080fe40003f26070 */
[----:B------:R-:W-:Y:S02]  /*0750*/  IADD3 R15, PT, PT, R3, 0x180, RZ ;  /* 0x00000180030f7810 */ /* 0x000fe40007ffe0ff */
[----:B------:R-:W-:Y:S02]  /*0760*/  P2R R22, PR, RZ, 0x2 ;  /* 0x00000002ff167803 */ /* 0x000fe40000000000 */
[----:B------:R-:W-:-:S02]  /*0770*/  ISETP.GE.U32.AND P1, PT, R15, R2, PT ;  /* 0x000000020f00720c */ /* 0x000fc40003f26070 */
[----:B------:R-:W-:Y:S02]  /*0780*/  IADD3 R15, PT, PT, R3, 0x280, RZ ;  /* 0x00000280030f7810 */ /* 0x000fe40007ffe0ff */
[-C--:B------:R-:W-:Y:S02]  /*0790*/  ISETP.GE.U32.AND P2, PT, R17, R2.reuse, PT ;  /* 0x000000021100720c */ /* 0x080fe40003f46070 */
[-C--:B------:R-:W-:Y:S02]  /*07a0*/  ISETP.GE.U32.AND P3, PT, R15, R2.reuse, PT ;  /* 0x000000020f00720c */ /* 0x080fe40003f66070 */
[C---:B------:R-:W-:Y:S02]  /*07b0*/  IADD3 R15, PT, PT, R3.reuse, 0x80, RZ ;  /* 0x00000080030f7810 */ /* 0x040fe40007ffe0ff */
[----:B------:R-:W-:Y:S02]  /*07c0*/  IADD3 R17, PT, PT, R3, 0x300, RZ ;  /* 0x0000030003117810 */ /* 0x000fe40007ffe0ff */
[----:B------:R-:W-:-:S02]  /*07d0*/  ISETP.GE.U32.AND P6, PT, R15, R2, PT ;  /* 0x000000020f00720c */ /* 0x000fc40003fc6070 */
[----:B------:R-:W-:Y:S02]  /*07e0*/  @!P0 IADD3 R23, PT, PT, R0, R3, RZ ;  /* 0x0000000300178210 */ /* 0x000fe40007ffe0ff */
[----:B------:R-:W-:Y:S02]  /*07f0*/  ISETP.GE.U32.AND P4, PT, R17, R2, PT ;  /* 0x000000021100720c */ /* 0x000fe40003f86070 */
[----:B------:R-:W-:Y:S01]  /*0800*/  IADD3 R17, PT, PT, R3, 0x380, RZ ;  /* 0x0000038003117810 */ /* 0x000fe20007ffe0ff */
[----:B0-----:R-:W-:-:S03]  /*0810*/  @!P0 IMAD.WIDE.U32 R12, R23, 0x2, R12 ;  /* 0x00000002170c8825 */ /* 0x001fc600078e000c */
[----:B------:R-:W-:-:S03]  /*0820*/  ISETP.GE.U32.AND P5, PT, R17, R2, PT ;  /* 0x000000021100720c */ /* 0x000fc60003fa6070 */
[----:B------:R-:W-:Y:S10]  /*0830*/  @P6 BRA `(.L_x_871) ;  /* 0x00000000002c6947 */ /* 0x000ff40003800000 */
        /* <DEDUP_REMOVED lines=11> */
.L_x_871:
[----:B------:R-:W-:Y:S05]  /*08f0*/  BSYNC.RECONVERGENT B0 ;  /* 0x0000000000007941 */ /* 0x000fea0003800200 */
.L_x_870:
[----:B------:R-:W-:Y:S01]  /*0900*/  ISETP.NE.AND P6, PT, R22, RZ, PT ;  /* 0x000000ff1600720c */ /* 0x000fe20003fc5270 */
[----:B------:R-:W-:-:S12]  /*0910*/  BSSY.RECONVERGENT B0, `(.L_x_872) ;  /* 0x000000d000007945 */ /* 0x000fd80003800200 */
[----:B------:R-:W-:Y:S05]  /*0920*/  @P6 BRA `(.L_x_873) ;  /* 0x00000000002c6947 */ /* 0x000fea0003800000 */
[----:B-----5:R-:W-:Y:S01]  /*0930*/  IMAD.U32 R7, R7, 0x10000, RZ ;  /* 0x0001000007077824 */ /* 0x020fe200078e00ff */
        /* <DEDUP_REMOVED lines=10> */
.L_x_873:
[----:B------:R-:W-:Y:S05]  /*09e0*/  BSYNC.RECONVERGENT B0 ;  /* 0x0000000000007941 */ /* 0x000fea0003800200 */
.L_x_872:
        /* <DEDUP_REMOVED lines=13> */
.L_x_875:
[----:B------:R-:W-:Y:S05]  /*0ac0*/  BSYNC.RECONVERGENT B0 ;  /* 0x0000000000007941 */ /* 0x000fea0003800200 */
.L_x_874:
        /* <DEDUP_REMOVED lines=13> */
.L_x_877:
[----:B------:R-:W-:Y:S05]  /*0ba0*/  BSYNC.RECONVERGENT B0 ;  /* 0x0000000000007941 */ /* 0x000fea0003800200 */
.L_x_876:
        /* <DEDUP_REMOVED lines=13> */
.L_x_879:
[----:B------:R-:W-:Y:S05]  /*0c80*/  BSYNC.RECONVERGENT B0 ;  /* 0x0000000000007941 */ /* 0x000fea0003800200 */
.L_x_878:
        /* <DEDUP_REMOVED lines=13> */
.L_x_881:
[----:B------:R-:W-:Y:S05]  /*0d60*/  BSYNC.RECONVERGENT B0 ;  /* 0x0000000000007941 */ /* 0x000fea0003800200 */
.L_x_880:
        /* <DEDUP_REMOVED lines=13> */
.L_x_883:
[----:B------:R-:W-:Y:S05]  /*0e40*/  BSYNC.RECONVERGENT B0 ;  /* 0x0000000000007941 */ /* 0x000fea0003800200 */
.L_x_882:
[----:B------:R-:W-:Y:S01]  /*0e50*/  @!P0 MOV R3, R15 ;  /* 0x0000000f00038202 */ /* 0x000fe20000000f00 */
[----:B------:R0:W-:Y:S01]  /*0e60*/  @!P0 STG.E.U16 desc[UR4][R12.64], R14 ;  /* 0x0000000e0c008986 */ /* 0x0001e2000c101504 */
[----:B------:R-:W-:Y:S04]  /*0e70*/  BSSY.RECONVERGENT B0, `(.L_x_884) ;  /* 0x000002d000007945 */ /* 0x000fe80003800200 */
[----:B------:R-:W-:Y:S01]  /*0e80*/  BSSY.RELIABLE B1, `(.L_x_885) ;  /* 0x0000025000017945 */ /* 0x000fe20003800100 */
[----:B------:R-:W-:-:S13]  /*0e90*/  ISETP.GE.U32.AND P0, PT, R3, R2, PT ;  /* 0x000000020300720c */ /* 0x000fda0003f06070 */
[----:B0-----:R-:W-:Y:S05]  /*0ea0*/  @P0 BRA `(.L_x_886) ;  /* 0x0000000000300947 */ /* 0x001fea0003800000 */
[----:B-----5:R-:W0:Y:S01]  /*0eb0*/  LDC.64 R10, c[0x0][0x388] ;  /* 0x0000e200ff0a7b82 */ /* 0x020e220000000a00 */
[----:B------:R-:W-:Y:S01]  /*0ec0*/  IADD3 R13, PT, PT, R0, R3, RZ ;  /* 0x00000003000d7210 */ /* 0x000fe20007ffe0ff */
[----:B------:R-:W-:-:S05]  /*0ed0*/  VIADD R3, R3, 0x80 ;  /* 0x0000008003037836 */ /* 0x000fca0000000000 */
[----:B------:R-:W-:Y:S01]  /*0ee0*/  ISETP.GE.U32.AND P0, PT, R3, R2, PT ;  /* 0x000000020300720c */ /* 0x000fe20003f06070 */
[----:B0-----:R-:W-:-:S05]  /*0ef0*/  IMAD.WIDE.U32 R10, R13, 0x2, R10 ;  /* 0x000000020d0a7825 */ /* 0x001fca00078e000a */
[----:B------:R0:W-:Y:S07]  /*0f00*/  STG.E.U16 desc[UR4][R10.64], R16 ;  /* 0x000000100a007986 */ /* 0x0001ee000c101504 */
[----:B------:R-:W-:Y:S05]  /*0f10*/  @P0 BRA `(.L_x_887) ;  /* 0x0000000000300947 */ /* 0x000fea0003800000 */
[----:B0-----:R-:W0:Y:S01]  /*0f20*/  LDC.64 R10, c[0x0][0x388] ;  /* 0x0000e200ff0a7b82 */ /* 0x001e220000000a00 */
[----:B------:R-:W-:Y:S02]  /*0f30*/  IADD3 R13, PT, PT, R0, R3, RZ ;  /* 0x00000003000d7210 */ /* 0x000fe40007ffe0ff */
[----:B------:R-:W-:-:S03]  /*0f40*/  IADD3 R3, PT, PT, R3, 0x80, RZ ;  /* 0x0000008003037810 */ /* 0x000fc60007ffe0ff */
[----:B0-----:R-:W-:-:S05]  /*0f50*/  IMAD.WIDE.U32 R10, R13, 0x2, R10 ;  /* 0x000000020d0a7825 */ /* 0x001fca00078e000a */
[----:B------:R0:W-:Y:S02]  /*0f60*/  STG.E.U16 desc[UR4][R10.64], R4 ;  /* 0x000000040a007986 */ /* 0x0001e4000c101504 */
.L_x_886:
[----:B------:R-:W-:-:S13]  /*0f70*/  ISETP.GE.U32.AND P0, PT, R3, R2, PT ;  /* 0x000000020300720c */ /* 0x000fda0003f06070 */
[----:B------:R-:W-:Y:S05]  /*0f80*/  @P0 BRA `(.L_x_888) ;  /* 0x0000000000300947 */ /* 0x000fea0003800000 */
[----:B0----5:R-:W0:Y:S01]  /*0f90*/  LDC.64 R10, c[0x0][0x388] ;  /* 0x0000e200ff0a7b82 */ /* 0x021e220000000a00 */
[----:B------:R-:W-:Y:S02]  /*0fa0*/  IADD3 R13, PT, PT, R0, R3, RZ ;  /* 0x00000003000d7210 */ /* 0x000fe40007ffe0ff */
[----:B------:R-:W-:-:S03]  /*0fb0*/  IADD3 R3, PT, PT, R3, 0x80, RZ ;  /* 0x0000008003037810 */ /* 0x000fc60007ffe0ff */
[----:B0-----:R-:W-:-:S05]  /*0fc0*/  IMAD.WIDE.U32 R10, R13, 0x2, R10 ;  /* 0x000000020d0a7825 */ /* 0x001fca00078e000a */
[----:B------:R1:W-:Y:S02]  /*0fd0*/  STG.E.U16 desc[UR4][R10.64], R5 ;  /* 0x000000050a007986 */ /* 0x0003e4000c101504 */
.L_x_887:
[----:B------:R-:W-:-:S13]  /*0fe0*/  ISETP.GE.U32.AND P0, PT, R3, R2, PT ;  /* 0x000000020300720c */ /* 0x000fda0003f06070 */
[----:B------:R-:W-:Y:S05]  /*0ff0*/  @P0 BRA `(.L_x_889) ;  /* 0x0000000000340947 */ /* 0x000fea0003800000 */
[----:B-1----:R-:W1:Y:S01]  /*1000*/  LDC.64 R4, c[0x0][0x388] ;  /* 0x0000e200ff047b82 */ /* 0x002e620000000a00 */
[----:B0-----:R-:W-:Y:S02]  /*1010*/  IADD3 R11, PT, PT, R0, R3, RZ ;  /* 0x00000003000b7210 */ /* 0x001fe40007ffe0ff */
[----:B------:R-:W-:-:S03]  /*1020*/  IADD3 R3, PT, PT, R3, 0x80, RZ ;  /* 0x0000008003037810 */ /* 0x000fc60007ffe0ff */
[----:B-1----:R-:W-:-:S05]  /*1030*/  IMAD.WIDE.U32 R4, R11, 0x2, R4 ;  /* 0x000000020b047825 */ /* 0x002fca00078e0004 */
[----:B------:R1:W-:Y:S02]  /*1040*/  STG.E.U16 desc[UR4][R4.64], R6 ;  /* 0x0000000604007986 */ /* 0x0003e4000c101504 */
.L_x_888:
[----:B------:R-:W-:-:S13]  /*1050*/  ISETP.GE.U32.AND P0, PT, R3, R2, PT ;  /* 0x000000020300720c */ /* 0x000fda0003f06070 */
[----:B------:R-:W-:Y:S05]  /*1060*/  @P0 BREAK.RELIABLE B1 ;  /* 0x0000000000010942 */ /* 0x000fea0003800100 */
[----:B------:R-:W-:Y:S05]  /*1070*/  @P0 BRA `(.L_x_890) ;  /* 0x0000000000300947 */ /* 0x000fea0003800000 */
[----:B01---5:R-:W0:Y:S01]  /*1080*/  LDC.64 R4, c[0x0][0x388] ;  /* 0x0000e200ff047b82 */ /* 0x023e220000000a00 */
[----:B------:R-:W-:Y:S02]  /*1090*/  IADD3 R11, PT, PT, R0, R3, RZ ;  /* 0x00000003000b7210 */ /* 0x000fe40007ffe0ff */
[----:B------:R-:W-:-:S03]  /*10a0*/  IADD3 R3, PT, PT, R3, 0x80, RZ ;  /* 0x0000008003037810 */ /* 0x000fc60007ffe0ff */
[----:B0-----:R-:W-:-:S05]  /*10b0*/  IMAD.WIDE.U32 R4, R11, 0x2, R4 ;  /* 0x000000020b047825 */ /* 0x001fca00078e0004 */
[----:B------:R2:W-:Y:S02]  /*10c0*/  STG.E.U16 desc[UR4][R4.64], R7 ;  /* 0x0000000704007986 */ /* 0x0005e4000c101504 */
.L_x_889:
[----:B------:R-:W-:Y:S05]  /*10d0*/  BSYNC.RELIABLE B1 ;  /* 0x0000000000017941 */ /* 0x000fea0003800100 */
.L_x_885:
[----:B------:R-:W-:-:S13]  /*10e0*/  ISETP.GE.U32.AND P0, PT, R3, R2, PT ;  /* 0x000000020300720c */ /* 0x000fda0003f06070 */
[----:B-12---:R-:W1:Y:S01]  /*10f0*/  @!P0 LDC.64 R4, c[0x0][0x388] ;  /* 0x0000e200ff048b82 */ /* 0x006e620000000a00 */
[----:B------:R-:W-:Y:S02]  /*1100*/  @!P0 IADD3 R7, PT, PT, R0, R3, RZ ;  /* 0x0000000300078210 */ /* 0x000fe40007ffe0ff */
[----:B------:R-:W-:-:S03]  /*1110*/  @!P0 IADD3 R3, PT, PT, R3, 0x80, RZ ;  /* 0x0000008003038810 */ /* 0x000fc60007ffe0ff */
[----:B-1----:R-:W-:-:S05]  /*1120*/  @!P0 IMAD.WIDE.U32 R4, R7, 0x2, R4 ;  /* 0x0000000207048825 */ /* 0x002fca00078e0004 */
[----:B------:R2:W-:Y:S02]  /*1130*/  @!P0 STG.E.U16 desc[UR4][R4.64], R8 ;  /* 0x0000000804008986 */ /* 0x0005e4000c101504 */
.L_x_890:
[----:B------:R-:W-:Y:S05]  /*1140*/  BSYNC.RECONVERGENT B0 ;  /* 0x0000000000007941 */ /* 0x000fea0003800200 */
.L_x_884:
[----:B------:R-:W-:Y:S05]  /*1150*/  WARPSYNC.ALL ;  /* 0x0000000000007948 */ /* 0x000fea0003800000 */
[----:B------:R-:W-:-:S13]  /*1160*/  ISETP.GE.U32.AND P0, PT, R3, R2, PT ;  /* 0x000000020300720c */ /* 0x000fda0003f06070 */
[----:B------:R-:W-:Y:S05]  /*1170*/  @P0 EXIT ;  /* 0x000000000000094d */ /* 0x000fea0003800000 */
[----:B012--5:R-:W0:Y:S01]  /*1180*/  LDC.64 R4, c[0x0][0x388] ;  /* 0x0000e200ff047b82 */ /* 0x027e220000000a00 */
[----:B------:R-:W-:-:S05]  /*1190*/  IADD3 R3, PT, PT, R0, R3, RZ ;  /* 0x0000000300037210 */ /* 0x000fca0007ffe0ff */
[----:B0-----:R-:W-:-:S05]  /*11a0*/  IMAD.WIDE.U32 R2, R3, 0x2, R4 ;  /* 0x0000000203027825 */ /* 0x001fca00078e0004 */
[----:B------:R-:W-:Y:S01]  /*11b0*/  STG.E.U16 desc[UR4][R2.64], R9 ;  /* 0x0000000902007986 */ /* 0x000fe2000c101504 */
[----:B------:R-:W-:Y:S05]  /*11c0*/  EXIT ;  /* 0x000000000000794d */ /* 0x000fea0003800000 */
.L_x_867:
[----:B------:R-:W0:Y:S01]  /*11d0*/  S2R R4, SR_TID.X ;  /* 0x0000000000047919 */ /* 0x000e220000002100 */
[----:B------:R-:W1:Y:S02]  /*11e0*/  LDC.64 R2, c[0x0][0x398] ;  /* 0x0000e600ff027b82 */ /* 0x000e640000000a00 */
[----:B-1----:R-:W-:-:S04]  /*11f0*/  IMAD.WIDE.U32 R2, R0, 0x2, R2 ;  /* 0x0000000200027825 */ /* 0x002fc800078e0002 */
[----:B0-----:R-:W-:Y:S02]  /*1200*/  IMAD.WIDE.U32 R6, R4, 0x4, R2 ;  /* 0x0000000404067825 */ /* 0x001fe400078e0002 */
[----:B------:R-:W0:Y:S03]  /*1210*/  LDC.64 R2, c[0x0][0x390] ;  /* 0x0000e400ff027b82 */ /* 0x000e260000000a00 */
[----:B------:R-:W2:Y:S04]  /*1220*/  LDG.E R16, desc[UR4][R6.64] ;  /* 0x0000000406107981 */ /* 0x000ea8000c1e1900 */
[----:B------:R-:W3:Y:S04]  /*1230*/  LDG.E R12, desc[UR4][R6.64+0x200] ;  /* 0x00020004060c7981 */ /* 0x000ee8000c1e1900 */
[----:B------:R-:W4:Y:S04]  /*1240*/  LDG.E R8, desc[UR4][R6.64+0x400] ;  /* 0x0004000406087981 */ /* 0x000f28000c1e1900 */
[----:B------:R-:W5:Y:S01]  /*1250*/  LDG.E R9, desc[UR4][R6.64+0x600] ;  /* 0x0006000406097981 */ /* 0x000f62000c1e1900 */
[----:B0-----:R-:W-:-:S04]  /*1260*/  IMAD.WIDE.U32 R2, R0, 0x2, R2 ;  /* 0x0000000200027825 */ /* 0x001fc800078e0002 */
[----:B------:R-:W-:-:S05]  /*1270*/  IMAD.WIDE.U32 R14, R4, 0x4, R2 ;  /* 0x00000004040e7825 */ /* 0x000fca00078e0002 */
[----:B------:R-:W5:Y:S04]  /*1280*/  LDG.E R19, desc[UR4][R14.64] ;  /* 0x000000040e137981 */ /* 0x000f68000c1e1900 */
[----:B------:R-:W5:Y:S04]  /*1290*/  LDG.E R13, desc[UR4][R14.64+0x200] ;  /* 0x000200040e0d7981 */ /* 0x000f68000c1e1900 */
[----:B------:R-:W5:Y:S04]  /*12a0*/  LDG.E R10, desc[UR4][R14.64+0x400] ;  /* 0x000400040e0a7981 */ /* 0x000f68000c1e1900 */
[----:B------:R0:W5:Y:S01]  /*12b0*/  LDG.E R5, desc[UR4][R14.64+0x600] ;  /* 0x000600040e057981 */ /* 0x000162000c1e1900 */
[----:B--2---:R-:W-:-:S02]  /*12c0*/  SHF.L.U32 R2, R16, 0x10, RZ ;  /* 0x0000001010027819 */ /* 0x004fc400000006ff */
[----:B0-----:R-:W-:Y:S02]  /*12d0*/  PRMT R14, R16, 0x7632, R14 ;  /* 0x00007632100e7816 */ /* 0x001fe4000000000e */
[----:B---3--:R-:W-:Y:S01]  /*12e0*/  SHF.L.U32 R11, R12, 0x10, RZ ;  /* 0x000000100c0b7819 */ /* 0x008fe200000006ff */
[----:B------:R-:W-:Y:S01]  /*12f0*/  FMUL.FTZ R20, R2, -1.4426950216293334961 ;  /* 0xbfb8aa3b02147820 */ /* 0x000fe20000410000 */
[----:B------:R-:W-:Y:S02]  /*1300*/  SHF.L.U32 R14, R14, 0x10, RZ ;  /* 0x000000100e0e7819 */ /* 0x000fe400000006ff */
[----:B------:R-:W-:Y:S01]  /*1310*/  PRMT R12, R12, 0x7632, R12 ;  /* 0x000076320c0c7816 */ /* 0x000fe2000000000c */
[----:B------:R-:W-:Y:S01]  /*1320*/  FMUL.FTZ R18, R11, -1.4426950216293334961 ;  /* 0xbfb8aa3b0b127820 */ /* 0x000fe20000410000 */
[----:B----4-:R-:W-:Y:S02]  /*1330*/  IMAD.U32 R6, R8, 0x10000, RZ ;  /* 0x0001000008067824 */ /* 0x010fe400078e00ff */
[----:B------:R-:W-:Y:S01]  /*1340*/  FMUL.FTZ R23, R14, -1.4426950216293334961 ;  /* 0xbfb8aa3b0e177820 */ /* 0x000fe20000410000 */
[----:B------:R-:W0:Y:S01]  /*1350*/  MUFU.EX2 R20, R20 ;  /* 0x0000001400147308 */ /* 0x000e220000000800 */
[----:B------:R-:W-:Y:S01]  /*1360*/  SHF.L.U32 R12, R12, 0x10, RZ ;  /* 0x000000100c0c7819 */ /* 0x000fe200000006ff */
[----:B------:R-:W-:Y:S01]  /*1370*/  FMUL.FTZ R17, R6, -1.4426950216293334961 ;  /* 0xbfb8aa3b06117820 */ /* 0x000fe20000410000 */
[----:B------:R-:W-:-:S02]  /*1380*/  PRMT R8, R8, 0x7632, R8 ;  /* 0x0000763208087816 */ /* 0x000fc40000000008 */
[C---:B-----5:R-:W-:Y:S01]  /*1390*/  SHF.L.U32 R7, R9.reuse, 0x10, RZ ;  /* 0x0000001009077819 */ /* 0x060fe200000006ff */
[----:B------:R-:W-:Y:S01]  /*13a0*/  FMUL.FTZ R21, R12, -1.4426950216293334961 ;  /* 0xbfb8aa3b0c157820 */ /* 0x000fe20000410000 */
[----:B------:R-:W-:Y:S01]  /*13b0*/  SHF.L.U32 R8, R8, 0x10, RZ ;  /* 0x0000001008087819 */ /* 0x000fe200000006ff */
[----:B------:R-:W1:Y:S01]  /*13c0*/  MUFU.EX2 R23, R23 ;  /* 0x0000001700177308 */ /* 0x000e620000000800 */
[----:B------:R-:W-:Y:S01]  /*13d0*/  PRMT R9, R9, 0x7632, R9 ;  /* 0x0000763209097816 */ /* 0x000fe20000000009 */
[----:B------:R-:W-:Y:S02]  /*13e0*/  FMUL.FTZ R3, R7, -1.4426950216293334961 ;  /* 0xbfb8aa3b07037820 */ /* 0x000fe40000410000 */
[----:B------:R-:W-:Y:S01]  /*13f0*/  FMUL.FTZ R15, R8, -1.4426950216293334961 ;  /* 0xbfb8aa3b080f7820 */ /* 0x000fe20000410000 */
[----:B------:R-:W-:-:S03]  /*1400*/  SHF.L.U32 R9, R9, 0x10, RZ ;  /* 0x0000001009097819 */ /* 0x000fc600000006ff */
[----:B------:R-:W2:Y:S01]  /*1410*/  MUFU.EX2 R18, R18 ;  /* 0x0000001200127308 */ /* 0x000ea20000000800 */
[----:B0-----:R-:W-:Y:S01]  /*1420*/  FADD.FTZ R22, R20, 1 ;  /* 0x3f80000014167421 */ /* 0x001fe20000010000 */
[----:B------:R-:W-:-:S06]  /*1430*/  FMUL.FTZ R16, R9, -1.4426950216293334961 ;  /* 0xbfb8aa3b09107820 */ /* 0x000fcc0000410000 */
[----:B------:R-:W0:Y:S01]  /*1440*/  MUFU.EX2 R21, R21 ;  /* 0x0000001500157308 */ /* 0x000e220000000800 */
[----:B-1----:R-:W-:Y:S01]  /*1450*/  FADD.FTZ R20, R23, 1 ;  /* 0x3f80000017147421 */ /* 0x002fe20000010000 */
[C---:B------:R-:W-:Y:S02]  /*1460*/  PRMT R23, R19.reuse, 0x7632, R23 ;  /* 0x0000763213177816 */ /* 0x040fe40000000017 */
[----:B------:R-:W-:Y:S02]  /*1470*/  SHF.L.U32 R19, R19, 0x10, RZ ;  /* 0x0000001013137819 */ /* 0x000fe400000006ff */
[----:B------:R-:W-:Y:S02]  /*1480*/  SHF.L.U32 R27, R23, 0x10, RZ ;  /* 0x00000010171b7819 */ /* 0x000fe400000006ff */
[----:B------:R-:W1:Y:S01]  /*1490*/  MUFU.RCP R22, R22 ;  /* 0x0000001600167308 */ /* 0x000e620000001000 */
[----:B--2---:R-:W-:-:S07]  /*14a0*/  FADD.FTZ R18, R18, 1 ;  /* 0x3f80000012127421 */ /* 0x004fce0000010000 */
[----:B------:R-:W2:Y:S01]  /*14b0*/  MUFU.EX2 R3, R3 ;  /* 0x0000000300037308 */ /* 0x000ea20000000800 */
[----:B0-----:R-:W-:-:S07]  /*14c0*/  FADD.FTZ R21, R21, 1 ;  /* 0x3f80000015157421 */ /* 0x001fce0000010000 */
[----:B------:R-:W0:Y:S01]  /*14d0*/  MUFU.RCP R20, R20 ;  /* 0x0000001400147308 */ /* 0x000e220000001000 */
[----:B-1----:R-:W-:Y:S01]  /*14e0*/  FADD.FTZ R25, -R22, 1 ;  /* 0x3f80000016197421 */ /* 0x002fe20000010100 */
[----:B------:R-:W-:-:S03]  /*14f0*/  FMUL.FTZ R23, R19, R22 ;  /* 0x0000001613177220 */ /* 0x000fc60000410000 */
[----:B------:R-:W-:-:S03]  /*1500*/  FFMA.FTZ R24, R2, R25, 1 ;  /* 0x3f80000002187423 */ /* 0x000fc60000010019 */
[----:B------:R-:W1:Y:S01]  /*1510*/  MUFU.EX2 R17, R17 ;  /* 0x0000001100117308 */ /* 0x000e620000000800 */
[----:B--2---:R-:W-:Y:S02]  /*1520*/  FADD.FTZ R19, R3, 1 ;  /* 0x3f80000003137421 */ /* 0x004fe40000010000 */
[----:B------:R-:W2:Y:S05]  /*1530*/  LDC.64 R2, c[0x0][0x388] ;  /* 0x0000e200ff027b82 */ /* 0x000eaa0000000a00 */
[----:B------:R-:W3:Y:S01]  /*1540*/  MUFU.EX2 R15, R15 ;  /* 0x0000000f000f7308 */ /* 0x000ee20000000800 */
[----:B0-----:R-:W-:Y:S01]  /*1550*/  FADD.FTZ R25, -R20, 1 ;  /* 0x3f80000014197421 */ /* 0x001fe20000010100 */
[----:B------:R-:W-:Y:S01]  /*1560*/  FMUL.FTZ R22, R27, R20 ;  /* 0x000000141b167220 */ /* 0x000fe20000410000 */
[----:B------:R-:W-:-:S02]  /*1570*/  FMUL.FTZ R20, R23, R24 ;  /* 0x0000001817147220 */ /* 0x000fc40000410000 */
[----:B------:R-:W-:Y:S01]  /*1580*/  FFMA.FTZ R25, R14, R25, 1 ;  /* 0x3f8000000e197423 */ /* 0x000fe20000010019 */
[----:B------:R-:W-:Y:S02]  /*1590*/  PRMT R14, R13, 0x7632, R14 ;  /* 0x000076320d0e7816 */ /* 0x000fe4000000000e */
[----:B------:R-:W0:Y:S01]  /*15a0*/  MUFU.RCP R18, R18 ;  /* 0x0000001200127308 */ /* 0x000e220000001000 */
[----:B-1----:R-:W-:Y:S01]  /*15b0*/  FADD.FTZ R17, R17, 1 ;  /* 0x3f80000011117421 */ /* 0x002fe20000010000 */
[----:B------:R-:W-:-:S06]  /*15c0*/  SHF.L.U32 R24, R14, 0x10, RZ ;  /* 0x000000100e187819 */ /* 0x000fcc00000006ff */
[----:B------:R-:W1:Y:S01]  /*15d0*/  MUFU.EX2 R16, R16 ;  /* 0x0000001000107308 */ /* 0x000e620000000800 */
[----:B---3--:R-:W-:Y:S01]  /*15e0*/  FADD.FTZ R26, R15, 1 ;  /* 0x3f8000000f1a7421 */ /* 0x008fe20000010000 */
[----:B------:R-:W-:Y:S01]  /*15f0*/  SHF.L.U32 R15, R13, 0x10, RZ ;  /* 0x000000100d0f7819 */ /* 0x000fe200000006ff */
[----:B------:R-:W-:Y:S01]  /*1600*/  FMUL.FTZ R13, R22, R25 ;  /* 0x00000019160d7220 */ /* 0x000fe20000410000 */
[----:B--2---:R-:W-:Y:S01]  /*1610*/  IMAD.WIDE.U32 R2, R0, 0x2, R2 ;  /* 0x0000000200027825 */ /* 0x004fe200078e0002 */
[----:B------:R-:W-:-:S03]  /*1620*/  PRMT R0, R5, 0x7632, R0 ;  /* 0x0000763205007816 */ /* 0x000fc60000000000 */
[----:B------:R-:W2:Y:S01]  /*1630*/  MUFU.RCP R21, R21 ;  /* 0x0000001500157308 */ /* 0x000ea20000001000 */
[----:B0-----:R-:W-:Y:S01]  /*1640*/  FADD.FTZ R22, -R18, 1 ;  /* 0x3f80000012167421 */ /* 0x001fe20000010100 */
[----:B------:R-:W-:Y:S01]  /*1650*/  FMUL.FTZ R15, R15, R18 ;  /* 0x000000120f0f7220 */ /* 0x000fe20000410000 */
[----:B------:R-:W-:Y:S01]  /*1660*/  F2FP.BF16.F32.PACK_AB R13, R13, R20 ;  /* 0x000000140d0d723e */ /* 0x000fe200000010ff */
[----:B------:R-:W-:-:S04]  /*1670*/  IMAD.WIDE.U32 R2, R4, 0x4, R2 ;  /* 0x0000000404027825 */ /* 0x000fc800078e0002 */
[----:B------:R-:W-:Y:S01]  /*1680*/  FFMA.FTZ R22, R11, R22, 1 ;  /* 0x3f8000000b167423 */ /* 0x000fe20000010016 */
[----:B------:R-:W0:Y:S01]  /*1690*/  MUFU.RCP R17, R17 ;  /* 0x0000001100117308 */ /* 0x000e220000001000 */
[----:B-1----:R-:W-:Y:S01]  /*16a0*/  FADD.FTZ R18, R16, 1 ;  /* 0x3f80000010127421 */ /* 0x002fe20000010000 */
[C---:B------:R-:W-:Y:S01]  /*16b0*/  PRMT R16, R10.reuse, 0x7632, R16 ;  /* 0x000076320a107816 */ /* 0x040fe20000000010 */
[----:B------:R-:W-:Y:S01]  /*16c0*/  STG.E desc[UR4][R2.64], R13 ;  /* 0x0000000d02007986 */ /* 0x000fe2000c101904 */
[----:B------:R-:W-:-:S04]  /*16d0*/  SHF.L.U32 R10, R10, 0x10, RZ ;  /* 0x000000100a0a7819 */ /* 0x000fc800000006ff */
[----:B------:R-:W1:Y:S01]  /*16e0*/  MUFU.RCP R14, R26 ;  /* 0x0000001a000e7308 */ /* 0x000e620000001000 */
[----:B--2---:R-:W-:Y:S01]  /*16f0*/  FADD.FTZ R23, -R21, 1 ;  /* 0x3f80000015177421 */ /* 0x004fe20000010100 */
[----:B------:R-:W-:-:S03]  /*1700*/  FMUL.FTZ R24, R24, R21 ;  /* 0x0000001518187220 */ /* 0x000fc60000410000 */
[----:B------:R-:W-:Y:S01]  /*1710*/  FFMA.FTZ R23, R12, R23, 1 ;  /* 0x3f8000000c177423 */ /* 0x000fe20000010017 */
[----:B------:R-:W-:Y:S02]  /*1720*/  FMUL.FTZ R12, R15, R22 ;  /* 0x000000160f0c7220 */ /* 0x000fe40000410000 */
[----:B------:R-:W2:Y:S01]  /*1730*/  MUFU.RCP R19, R19 ;  /* 0x0000001300137308 */ /* 0x000ea20000001000 */
[----:B------:R-:W-:Y:S01]  /*1740*/  FMUL.FTZ R15, R24, R23 ;  /* 0x00000017180f7220 */ /* 0x000fe20000410000 */
[----:B0-----:R-:W-:Y:S01]  /*1750*/  FADD.FTZ R21, -R17, 1 ;  /* 0x3f80000011157421 */ /* 0x001fe20000010100 */
[----:B------:R-:W-:Y:S01]  /*1760*/  SHF.L.U32 R23, R16, 0x10, RZ ;  /* 0x0000001010177819 */ /* 0x000fe200000006ff */
[----:B------:R-:W-:Y:S01]  /*1770*/  FMUL.FTZ R17, R10, R17 ;  /* 0x000000110a117220 */ /* 0x000fe20000410000 */
[----:B------:R-:W-:Y:S01]  /*1780*/  SHF.L.U32 R10, R5, 0x10, RZ ;  /* 0x00000010050a7819 */ /* 0x000fe200000006ff */
[----:B------:R-:W-:Y:S01]  /*1790*/  FFMA.FTZ R6, R6, R21, 1 ;  /* 0x3f80000006067423 */ /* 0x000fe20000010015 */
[----:B------:R-:W-:Y:S01]  /*17a0*/  F2FP.BF16.F32.PACK_AB R15, R15, R12 ;  /* 0x0000000c0f0f723e */ /* 0x000fe200000010ff */
[----:B------:R-:W0:Y:S01]  /*17b0*/  MUFU.RCP R11, R18 ;  /* 0x00000012000b7308 */ /* 0x000e220000001000 */
[----:B-1----:R-:W-:Y:S01]  /*17c0*/  FMUL.FTZ R23, R23, R14 ;  /* 0x0000000e17177220 */ /* 0x002fe20000410000 */
[----:B------:R-:W-:Y:S01]  /*17d0*/  FADD.FTZ R21, -R14, 1 ;  /* 0x3f8000000e157421 */ /* 0x000fe20000010100 */
[----:B------:R-:W-:Y:S01]  /*17e0*/  SHF.L.U32 R14, R0, 0x10, RZ ;  /* 0x00000010000e7819 */ /* 0x000fe200000006ff */
[----:B------:R-:W-:Y:S01]  /*17f0*/  FMUL.FTZ R6, R17, R6 ;  /* 0x0000000611067220 */ /* 0x000fe20000410000 */
[----:B------:R-:W-:Y:S01]  /*1800*/  STG.E desc[UR4][R2.64+0x200], R15 ;  /* 0x0002000f02007986 */ /* 0x000fe2000c101904 */
[----:B------:R-:W-:Y:S01]  /*1810*/  FFMA.FTZ R8, R8, R21, 1 ;  /* 0x3f80000008087423 */ /* 0x000fe20000010015 */
[----:B--2---:R-:W-:Y:S01]  /*1820*/  FADD.FTZ R0, -R19, 1 ;  /* 0x3f80000013007421 */ /* 0x004fe20000010100 */
[----:B------:R-:W-:-:S02]  /*1830*/  FMUL.FTZ R10, R10, R19 ;  /* 0x000000130a0a7220 */ /* 0x000fc40000410000 */
[----:B------:R-:W-:Y:S01]  /*1840*/  FMUL.FTZ R23, R23, R8 ;  /* 0x0000000817177220 */ /* 0x000fe20000410000 */
[----:B------:R-:W-:-:S04]  /*1850*/  FFMA.FTZ R7, R7, R0, 1 ;  /* 0x3f80000007077423 */ /* 0x000fc80000010000 */
[----:B------:R-:W-:Y:S01]  /*1860*/  F2FP.BF16.F32.PACK_AB R23, R23, R6 ;  /* 0x000000061717723e */ /* 0x000fe200000010ff */
[----:B0-----:R-:W-:Y:S01]  /*1870*/  FADD.FTZ R16, -R11, 1 ;  /* 0x3f8000000b107421 */ /* 0x001fe20000010100 */
[----:B------:R-:W-:Y:S01]  /*1880*/  FMUL.FTZ R14, R14, R11 ;  /* 0x0000000b0e0e7220 */ /* 0x000fe20000410000 */
[----:B------:R-:W-:Y:S02]  /*1890*/  FMUL.FTZ R7, R10, R7 ;  /* 0x000000070a077220 */ /* 0x000fe40000410000 */
[----:B------:R-:W-:Y:S01]  /*18a0*/  FFMA.FTZ R9, R9, R16, 1 ;  /* 0x3f80000009097423 */ /* 0x000fe20000010010 */
[----:B------:R-:W-:Y:S03]  /*18b0*/  STG.E desc[UR4][R2.64+0x400], R23 ;  /* 0x0004001702007986 */ /* 0x000fe6000c101904 */
[----:B------:R-:W-:-:S05]  /*18c0*/  FMUL.FTZ R14, R14, R9 ;  /* 0x000000090e0e7220 */ /* 0x000fca0000410000 */
[----:B------:R-:W-:-:S05]  /*18d0*/  F2FP.BF16.F32.PACK_AB R7, R14, R7 ;  /* 0x000000070e07723e */ /* 0x000fca00000010ff */
[----:B------:R-:W-:Y:S01]  /*18e0*/  STG.E desc[UR4][R2.64+0x600], R7 ;  /* 0x0006000702007986 */ /* 0x000fe2000c101904 */
[----:B------:R-:W-:Y:S05]  /*18f0*/  EXIT ;  /* 0x000000000000794d */ /* 0x000fea0003800000 */
.L_x_891:
        /* <DEDUP_REMOVED lines=16> */
.L_x_11386:


//--------------------- .text._ZN2at6native29vectorized_elementwise_kernelILi4EZZZNS0_61_GLOBAL__N__132982cb_23_ActivationSiluKernel_cu_9e10b42f_311320silu_backward_kernelERNS_18TensorIteratorBaseEENKUlvE_clEvENKUlvE2_clEvEUlN3c108BFloat16ES8_E_St5arrayIPcLm3EEEEviT0_T1_ --------------------------
	.section	.text._ZN2at6native29vectorized_elementwise_kernelILi4EZZZNS0_61_GLOBAL__N__132982cb_23_ActivationSiluKernel_cu_9e10b42f_311320silu_backward_kernelERNS_18TensorIteratorBaseEENKUlvE_clEvENKUlvE2_clEvEUlN3c108BFloat16ES8_E_St5arrayIPcLm3EEEEviT0_T1_,"ax",@progbits
	.align	128
        .global         _ZN2at6native29vectorized_elementwise_kernelILi4EZZZNS0_61_GLOBAL__N__132982cb_23_ActivationSiluKernel_cu_9e10b42f_311320silu_backward_kernelERNS_18TensorIteratorBaseEENKUlvE_clEvENKUlvE2_clEvEUlN3c108BFloat16ES8_E_St5arrayIPcLm3EEEEviT0_T1_
        .type           _ZN2at6native29vectorized_elementwise_kernelILi4EZZZNS0_61_GLOBAL__N__132982cb_23_ActivationSiluKernel_cu_9e10b42f_311320silu_backward_kernelERNS_18TensorIteratorBaseEENKUlvE_clEvENKUlvE2_clEvEUlN3c108BFloat16ES8_E_St5arrayIPcLm3EEEEviT0_T1_,@function
        .size           _ZN2at6native29vectorized_elementwise_kernelILi4EZZZNS0_61_GLOBAL__N__132982cb_23_ActivationSiluKernel_cu_9e10b42f_311320silu_backward_kernelERNS_18TensorIteratorBaseEENKUlvE_clEvENKUlvE2_clEvEUlN3c108BFloat16ES8_E_St5arrayIPcLm3EEEEviT0_T1_,(.L_x_11387 - _ZN2at6native29vectorized_elementwise_kernelILi4EZZZNS0_61_GLOBAL__N__132982cb_23_ActivationSiluKernel_cu_9e10b42f_311320silu_backward_kernelERNS_18TensorIteratorBaseEENKUlvE_clEvENKUlvE2_clEvEUlN3c108BFloat16ES8_E_St5arrayIPcLm3EEEEviT0_T1_)
        .other          _ZN2at6native29vectorized_elementwise_kernelILi4EZZZNS0_61_GLOBAL__N__132982cb_23_ActivationSiluKernel_cu_9e10b42f_311320silu_backward_kernelERNS_18TensorIteratorBaseEENKUlvE_clEvENKUlvE2_clEvEUlN3c108BFloat16ES8_E_St5arrayIPcLm3EEEEviT0_T1_,@"STO_CUDA_ENTRY STV_DEFAULT"
_ZN2at6native29vectorized_elementwise_kernelILi4EZZZNS0_61_GLOBAL__N__132982cb_23_ActivationSiluKernel_cu_9e10b42f_311320silu_backward_kernelERNS_18TensorIteratorBaseEENKUlvE_clEvENKUlvE2_clEvEUlN3c108BFloat16ES8_E_St5arrayIPcLm3EEEEviT0_T1_:
.text._ZN2at6native29vectorized_elementwise_kernelILi4EZZZNS0_61_GLOBAL__N__132982cb_23_ActivationSiluKernel_cu_9e10b42f_311320silu_backward_kernelERNS_18TensorIteratorBaseEENKUlvE_clEvENKUlvE2_clEvEUlN3c108BFloat16ES8_E_St5arrayIPcLm3EEEEviT0_T1_:
        /* <DEDUP_REMOVED lines=112> */
.L_x_894:
[----:B------:R-:W-:Y:S05]  /*0700*/  BSYNC.RECONVERGENT B0 ;  /* 0x0000000000007941 */ /* 0x000fea0003800200 */
.L_x_893:
        /* <DEDUP_REMOVED lines=30> */
.L_x_896:
[----:B------:R-:W-:Y:S05]  /*08f0*/  BSYNC.RECONVERGENT B0 ;  /* 0x0000000000007941 */ /* 0x000fea0003800200 */
.L_x_895:
        /* <DEDUP_REMOVED lines=14> */
.L_x_898:
[----:B------:R-:W-:Y:S05]  /*09e0*/  BSYNC.RECONVERGENT B0 ;  /* 0x0000000000007941 */ /* 0x000fea0003800200 */
.L_x_897:
        /* <DEDUP_REMOVED lines=13> */
.L_x_900:
[----:B------:R-:W-:Y:S05]  /*0ac0*/  BSYNC.RECONVERGENT B0 ;  /* 0x0000000000007941 */ /* 0x000fea0003800200 */
.L_x_899:
        /* <DEDUP_REMOVED lines=13> */
.L_x_902:
[----:B------:R-:W-:Y:S05]  /*0ba0*/  BSYNC.RECONVERGENT B0 ;  /* 0x0000000000007941 */ /* 0x000fea0003800200 */
.L_x_901:
        /* <DEDUP_REMOVED lines=13> */
.L_x_904:
[----:B------:R-:W-:Y:S05]  /*0c80*/  BSYNC.RECONVERGENT B0 ;  /* 0x0000000000007941 */ /* 0x000fea0003800200 */
.L_x_903:
        /* <DEDUP_REMOVED lines=13> */
.L_x_906:
[----:B------:R-:W-:Y:S05]  /*0d60*/  BSYNC.RECONVERGENT B0 ;  /* 0x0000000000007941 */ /* 0x000fea0003800200 */
.L_x_905:
        /* <DEDUP_REMOVED lines=13> */
.L_x_908:
[----:B------:R-:W-:Y:S05]  /*0e40*/  BSYNC.RECONVERGENT B0 ;  /* 0x0000000000007941 */ /* 0x000fea0003800200 */
.L_x_907:
        /* <DEDUP_REMOVED lines=18> */
.L_x_911:
[----:B------:R-:W-:-:S13]  /*0f70*/  ISETP.GE.U32.AND P0, PT, R3, R2, PT ;  /* 0x000000020300720c */ /* 0x000fda0003f06070 */
[----:B------:R-:W-:Y:S05]  /*0f80*/  @P0 BRA `(.L_x_913) ;  /* 0x0000000000300947 */ /* 0x000fea0003800000 */
[----:B0----5:R-:W0:Y:S01]  /*0f90*/  LDC.64 R10, c[0x0][0x388] ;  /* 0x0000e200ff0a7b82 */ /* 0x021e220000000a00 */
[----:B------:R-:W-:Y:S02]  /*0fa0*/  IADD3 R13, PT, PT, R0, R3, RZ ;  /* 0x00000003000d7210 */ /* 0x000fe40007ffe0ff */
[----:B------:R-:W-:-:S03]  /*0fb0*/  IADD3 R3, PT, PT, R3, 0x80, RZ ;  /* 0x0000008003037810 */ /* 0x000fc60007ffe0ff */
[----:B0-----:R-:W-:-:S05]  /*0fc0*/  IMAD.WIDE.U32 R10, R13, 0x2, R10 ;  /* 0x000000020d0a7825 */ /* 0x001fca00078e000a */
[----:B------:R1:W-:Y:S02]  /*0fd0*/  STG.E.U16 desc[UR4][R10.64], R5 ;  /* 0x000000050a007986 */ /* 0x0003e4000c101504 */
.L_x_912:
[----:B------:R-:W-:-:S13]  /*0fe0*/  ISETP.GE.U32.AND P0, PT, R3, R2, PT ;  /* 0x000000020300720c */ /* 0x000fda0003f06070 */
[----:B------:R-:W-:Y:S05]  /*0ff0*/  @P0 BRA `(.L_x_914) ;  /* 0x0000000000340947 */ /* 0x000fea0003800000 */
[----:B-1----:R-:W1:Y:S01]  /*1000*/  LDC.64 R4, c[0x0][0x388] ;  /* 0x0000e200ff047b82 */ /* 0x002e620000000a00 */
[----:B0-----:R-:W-:Y:S02]  /*1010*/  IADD3 R11, PT, PT, R0, R3, RZ ;  /* 0x00000003000b7210 */ /* 0x001fe40007ffe0ff */
[----:B------:R-:W-:-:S03]  /*1020*/  IADD3 R3, PT, PT, R3, 0x80, RZ ;  /* 0x0000008003037810 */ /* 0x000fc60007ffe0ff */
[----:B-1----:R-:W-:-:S05]  /*1030*/  IMAD.WIDE.U32 R4, R11, 0x2, R4 ;  /* 0x000000020b047825 */ /* 0x002fca00078e0004 */
[----:B------:R1:W-:Y:S02]  /*1040*/  STG.E.U16 desc[UR4][R4.64], R6 ;  /* 0x0000000604007986 */ /* 0x0003e4000c101504 */
.L_x_913:
        /* <DEDUP_REMOVED lines=8> */
.L_x_914:
[----:B------:R-:W-:Y:S05]  /*10d0*/  BSYNC.RELIABLE B1 ;  /* 0x0000000000017941 */ /* 0x000fea0003800100 */
.L_x_910:
[----:B------:R-:W-:-:S13]  /*10e0*/  ISETP.GE.U32.AND P0, PT, R3, R2, PT ;  /* 0x000000020300720c */ /* 0x000fda0003f06070 */
[----:B-12---:R-:W1:Y:S01]  /*10f0*/  @!P0 LDC.64 R4, c[0x0][0x388] ;  /* 0x0000e200ff048b82 */ /* 0x006e620000000a00 */
[----:B------:R-:W-:Y:S02]  /*1100*/  @!P0 IADD3 R7, PT, PT, R0, R3, RZ ;  /* 0x0000000300078210 */ /* 0x000fe40007ffe0ff */
[----:B------:R-:W-:-:S03]  /*1110*/  @!P0 IADD3 R3, PT, PT, R3, 0x80, RZ ;  /* 0x0000008003038810 */ /* 0x000fc60007ffe0ff */
[----:B-1----:R-:W-:-:S05]  /*1120*/  @!P0 IMAD.WIDE.U32 R4, R7, 0x2, R4 ;  /* 0x0000000207048825 */ /* 0x002fca00078e0004 */
[----:B------:R2:W-:Y:S02]  /*1130*/  @!P0 STG.E.U16 desc[UR4][R4.64], R8 ;  /* 0x0000000804008986 */ /* 0x0005e4000c101504 */
.L_x_915:
[----:B------:R-:W-:Y:S05]  /*1140*/  BSYNC.RECONVERGENT B0 ;  /* 0x0000000000007941 */ /* 0x000fea0003800200 */
.L_x_909:
        /* <DEDUP_REMOVED lines=8> */
.L_x_892:
[----:B------:R-:W0:Y:S01]  /*11d0*/  S2R R6, SR_TID.X ;  /* 0x0000000000067919 */ /* 0x000e220000002100 */
[----:B------:R-:W1:Y:S02]  /*11e0*/  LDC.64 R2, c[0x0][0x398] ;  /* 0x0000e600ff027b82 */ /* 0x000e640000000a00 */
[----:B-1----:R-:W-:-:S04]  /*11f0*/  IMAD.WIDE.U32 R2, R0, 0x2, R2 ;  /* 0x0000000200027825 */ /* 0x002fc800078e0002 */
[----:B0-----:R-:W-:Y:S02]  /*1200*/  IMAD.WIDE.U32 R8, R6, 0x8, R2 ;  /* 0x0000000806087825 */ /* 0x001fe400078e0002 */
[----:B------:R-:W0:Y:S03]  /*1210*/  LDC.64 R2, c[0x0][0x390] ;  /* 0x0000e400ff027b82 */ /* 0x000e260000000a00 */
[----:B------:R-:W2:Y:S04]  /*1220*/  LDG.E.64 R10, desc[UR4][R8.64] ;  /* 0x00000004080a7981 */ /* 0x000ea8000c1e1b00 */
[----:B------:R1:W3:Y:S01]  /*1230*/  LDG.E.64 R12, desc[UR4][R8.64+0x400] ;  /* 0x00040004080c7981 */ /* 0x0002e2000c1e1b00 */
[----:B0-----:R-:W-:-:S04]  /*1240*/  IMAD.WIDE.U32 R2, R0, 0x2, R2 ;  /* 0x0000000200027825 */ /* 0x001fc800078e0002 */
[----:B------:R-:W-:-:S05]  /*1250*/  IMAD.WIDE.U32 R22, R6, 0x8, R2 ;  /* 0x0000000806167825 */ /* 0x000fca00078e0002 */
[----:B------:R-:W4:Y:S04]  /*1260*/  LDG.E.64 R4, desc[UR4][R22.64] ;  /* 0x0000000416047981 */ /* 0x000f28000c1e1b00 */
[----:B------:R0:W5:Y:S01]  /*1270*/  LDG.E.64 R2, desc[UR4][R22.64+0x400] ;  /* 0x0004000416027981 */ /* 0x000162000c1e1b00 */
[C---:B--2---:R-:W-:Y:S02]  /*1280*/  SHF.L.U32 R15, R10.reuse, 0x10, RZ ;  /* 0x000000100a0f7819 */ /* 0x044fe400000006ff */
[----:B------:R-:W-:Y:S02]  /*1290*/  SHF.L.U32 R14, R11, 0x10, RZ ;  /* 0x000000100b0e7819 */ /* 0x000fe400000006ff */
[----:B-1----:R-:W-:Y:S01]  /*12a0*/  PRMT R9, R10, 0x7632, R9 ;  /* 0x000076320a097816 */ /* 0x002fe20000000009 */
[----:B------:R-:W-:Y:S01]  /*12b0*/  FMUL.FTZ R20, R15, -1.4426950216293334961 ;  /* 0xbfb8aa3b0f147820 */ /* 0x000fe20000410000 */
[----:B------:R-:W-:Y:S01]  /*12c0*/  PRMT R10, R11, 0x7632, R10 ;  /* 0x000076320b0a7816 */ /* 0x000fe2000000000a */
[----:B------:R-:W-:Y:S01]  /*12d0*/  FMUL.FTZ R19, R14, -1.4426950216293334961 ;  /* 0xbfb8aa3b0e137820 */ /* 0x000fe20000410000 */
[----:B------:R-:W-:Y:S01]  /*12e0*/  SHF.L.U32 R9, R9, 0x10, RZ ;  /* 0x0000001009097819 */ /* 0x000fe200000006ff */
[----:B---3--:R-:W-:Y:S01]  /*12f0*/  IMAD.U32 R7, R12, 0x10000, RZ ;  /* 0x000100000c077824 */ /* 0x008fe200078e00ff */
[----:B------:R-:W-:Y:S01]  /*1300*/  SHF.L.U32 R10, R10, 0x10, RZ ;  /* 0x000000100a0a7819 */ /* 0x000fe200000006ff */
[----:B------:R-:W1:Y:S01]  /*1310*/  MUFU.EX2 R20, R20 ;  /* 0x0000001400147308 */ /* 0x000e620000000800 */
[----:B------:R-:W-:Y:S01]  /*1320*/  SHF.L.U32 R8, R13, 0x10, RZ ;  /* 0x000000100d087819 */ /* 0x000fe200000006ff */
[----:B------:R-:W-:Y:S01]  /*1330*/  FMUL.FTZ R21, R9, -1.4426950216293334961 ;  /* 0xbfb8aa3b09157820 */ /* 0x000fe20000410000 */
[----:B------:R-:W-:Y:S01]  /*1340*/  PRMT R11, R12, 0x7632, R11 ;  /* 0x000076320c0b7816 */ /* 0x000fe2000000000b */
[----:B0-----:R-:W-:Y:S01]  /*1350*/  FMUL.FTZ R22, R10, -1.4426950216293334961 ;  /* 0xbfb8aa3b0a167820 */ /* 0x001fe20000410000 */
[----:B------:R-:W-:Y:S01]  /*1360*/  PRMT R12, R13, 0x7632, R12 ;  /* 0x000076320d0c7816 */ /* 0x000fe2000000000c */
[----:B------:R-:W-:Y:S01]  /*1370*/  FMUL.FTZ R18, R8, -1.4426950216293334961 ;  /* 0xbfb8aa3b08127820 */ /* 0x000fe20000410000 */
[----:B------:R-:W-:Y:S01]  /*1380*/  FMUL.FTZ R16, R7, -1.4426950216293334961 ;  /* 0xbfb8aa3b07107820 */ /* 0x000fe20000410000 */
[----:B------:R-:W0:Y:S01]  /*1390*/  MUFU.EX2 R19, R19 ;  /* 0x0000001300137308 */ /* 0x000e220000000800 */
[----:B------:R-:W-:-:S02]  /*13a0*/  SHF.L.U32 R11, R11, 0x10, RZ ;  /* 0x000000100b0b7819 */ /* 0x000fc400000006ff */
[----:B------:R-:W-:-:S03]  /*13b0*/  SHF.L.U32 R12, R12, 0x10, RZ ;  /* 0x000000100c0c7819 */ /* 0x000fc600000006ff */
[----:B------:R-:W-:Y:S02]  /*13c0*/  FMUL.FTZ R17, R11, -1.4426950216293334961 ;  /* 0xbfb8aa3b0b117820 */ /* 0x000fe40000410000 */
[----:B------:R-:W2:Y:S01]  /*13d0*/  MUFU.EX2 R21, R21 ;  /* 0x0000001500157308 */ /* 0x000ea20000000800 */
[----:B-1----:R-:W-:Y:S01]  /*13e0*/  FADD.FTZ R24, R20, 1 ;  /* 0x3f80000014187421 */ /* 0x002fe20000010000 */
[----:B------:R-:W-:-:S06]  /*13f0*/  FMUL.FTZ R13, R12, -1.4426950216293334961 ;  /* 0xbfb8aa3b0c0d7820 */ /* 0x000fcc0000410000 */
[----:B------:R-:W1:Y:S01]  /*1400*/  MUFU.EX2 R22, R22 ;  /* 0x0000001600167308 */ /* 0x000e620000000800 */
[----:B0-----:R-:W-:-:S07]  /*1410*/  FADD.FTZ R23, R19, 1 ;  /* 0x3f80000013177421 */ /* 0x001fce0000010000 */
[----:B------:R-:W0:Y:S01]  /*1420*/  MUFU.RCP R24, R24 ;  /* 0x0000001800187308 */ /* 0x000e220000001000 */
[----:B--2---:R-:W-:Y:S01]  /*1430*/  FADD.FTZ R19, R21, 1 ;  /* 0x3f80000015137421 */ /* 0x004fe20000010000 */
[C---:B----4-:R-:W-:Y:S02]  /*1440*/  SHF.L.U32 R21, R4.reuse, 0x10, RZ ;  /* 0x0000001004157819 */ /* 0x050fe400000006ff */
[----:B------:R-:W-:-:S04]  /*1450*/  PRMT R4, R4, 0x7632, R4 ;  /* 0x0000763204047816 */ /* 0x000fc80000000004 */
[----:B------:R-:W2:Y:S01]  /*1460*/  MUFU.EX2 R18, R18 ;  /* 0x0000001200127308 */ /* 0x000ea20000000800 */
[----:B-1----:R-:W-:Y:S01]  /*1470*/  FADD.FTZ R20, R22, 1 ;  /* 0x3f80000016147421 */ /* 0x002fe20000010000 */
[C---:B------:R-:W-:Y:S02]  /*1480*/  SHF.L.U32 R22, R5.reuse, 0x10, RZ ;  /* 0x0000001005167819 */ /* 0x040fe400000006ff */
[----:B------:R-:W-:-:S04]  /*1490*/  PRMT R5, R5, 0x7632, R5 ;  /* 0x0000763205057816 */ /* 0x000fc80000000005 */
[----:B------:R-:W1:Y:S01]  /*14a0*/  MUFU.RCP R23, R23 ;  /* 0x0000001700177308 */ /* 0x000e620000001000 */
[----:B0-----:R-:W-:Y:S01]  /*14b0*/  FMUL.FTZ R21, R21, R24 ;  /* 0x0000001815157220 */ /* 0x001fe20000410000 */
[----:B------:R-:W-:Y:S01]  /*14c0*/  FADD.FTZ R24, -R24, 1 ;  /* 0x3f80000018187421 */ /* 0x000fe20000010100 */
[----:B------:R-:W-:-:S03]  /*14d0*/  SHF.L.U32 R25, R5, 0x10, RZ ;  /* 0x0000001005197819 */ /* 0x000fc600000006ff */
[----:B------:R-:W-:Y:S02]  /*14e0*/  FFMA.FTZ R24, R15, R24, 1 ;  /* 0x3f8000000f187423 */ /* 0x000fe40000010018 */
[----:B------:R-:W0:Y:S01]  /*14f0*/  MUFU.EX2 R16, R16 ;  /* 0x0000001000107308 */ /* 0x000e220000000800 */
[----:B--2---:R-:W-:-:S07]  /*1500*/  FADD.FTZ R26, R18, 1 ;  /* 0x3f800000121a7421 */ /* 0x004fce0000010000 */
[----:B------:R-:W2:Y:S01]  /*1510*/  MUFU.EX2 R17, R17 ;  /* 0x0000001100117308 */ /* 0x000ea20000000800 */
[----:B-1----:R-:W-:Y:S01]  /*1520*/  FMUL.FTZ R18, R22, R23 ;  /* 0x0000001716127220 */ /* 0x002fe20000410000 */
[----:B------:R-:W-:Y:S01]  /*1530*/  FADD.FTZ R23, -R23, 1 ;  /* 0x3f80000017177421 */ /* 0x000fe20000010100 */
[----:B------:R-:W-:Y:S02]  /*1540*/  SHF.L.U32 R22, R4, 0x10, RZ ;  /* 0x0000001004167819 */ /* 0x000fe400000006ff */
[----:B------:R-:W1:Y:S01]  /*1550*/  LDC.64 R4, c[0x0][0x388] ;  /* 0x0000e200ff047b82 */ /* 0x000e620000000a00 */
[----:B------:R-:W-:Y:S01]  /*1560*/  FFMA.FTZ R23, R14, R23, 1 ;  /* 0x3f8000000e177423 */ /* 0x000fe20000010017 */
[----:B------:R-:W-:Y:S01]  /*1570*/  FMUL.FTZ R14, R21, R24 ;  /* 0x00000018150e7220 */ /* 0x000fe20000410000 */
[----:B------:R-:W3:Y:S01]  /*1580*/  MUFU.RCP R19, R19 ;  /* 0x0000001300137308 */ /* 0x000ee20000001000 */
[----:B0-----:R-:W-:Y:S01]  /*1590*/  FADD.FTZ R16, R16, 1 ;  /* 0x3f80000010107421 */ /* 0x001fe20000010000 */
[----:B------:R-:W-:-:S06]  /*15a0*/  FMUL.FTZ R18, R18, R23 ;  /* 0x0000001712127220 */ /* 0x000fcc0000410000 */
[----:B------:R-:W0:Y:S01]  /*15b0*/  MUFU.EX2 R13, R13 ;  /* 0x0000000d000d7308 */ /* 0x000e220000000800 */
[----:B--2---:R-:W-:-:S07]  /*15c0*/  FADD.FTZ R17, R17, 1 ;  /* 0x3f80000011117421 */ /* 0x004fce0000010000 */
[----:B------:R-:W2:Y:S01]  /*15d0*/  MUFU.RCP R20, R20 ;  /* 0x0000001400147308 */ /* 0x000ea20000001000 */
[----:B---3--:R-:W-:Y:S01]  /*15e0*/  FMUL.FTZ R21, R22, R19 ;  /* 0x0000001316157220 */ /* 0x008fe20000410000 */
[----:B------:R-:W-:Y:S01]  /*15f0*/  FADD.FTZ R22, -R19, 1 ;  /* 0x3f80000013167421 */ /* 0x000fe20000010100 */
[----:B-1----:R-:W-:-:S04]  /*1600*/  IMAD.WIDE.U32 R4, R0, 0x2, R4 ;  /* 0x0000000200047825 */ /* 0x002fc800078e0004 */
[----:B------:R-:W-:Y:S01]  /*1610*/  FFMA.FTZ R22, R9, R22, 1 ;  /* 0x3f80000009167423 */ /* 0x000fe20000010016 */
[----:B------:R-:W1:Y:S01]  /*1620*/  MUFU.RCP R16, R16 ;  /* 0x0000001000107308 */ /* 0x000e620000001000 */
[----:B0-----:R-:W-:Y:S02]  /*1630*/  FADD.FTZ R24, R13, 1 ;  /* 0x3f8000000d187421 */ /* 0x001fe40000010000 */
[----:B------:R-:W-:Y:S01]  /*1640*/  FMUL.FTZ R21, R21, R22 ;  /* 0x0000001615157220 */ /* 0x000fe20000410000 */
[----:B-----5:R-:W-:Y:S01]  /*1650*/  SHF.L.U32 R13, R2, 0x10, RZ ;  /* 0x00000010020d7819 */ /* 0x020fe200000006ff */
[----:B------:R-:W-:Y:S01]  /*1660*/  IMAD.WIDE.U32 R4, R6, 0x8, R4 ;  /* 0x0000000806047825 */ /* 0x000fe200078e0004 */
[----:B------:R-:W-:Y:S02]  /*1670*/  PRMT R2, R2, 0x7632, R2 ;  /* 0x0000763202027816 */ /* 0x000fe40000000002 */
[----:B------:R-:W-:Y:S01]  /*1680*/  SHF.L.U32 R22, R3, 0x10, RZ ;  /* 0x0000001003167819 */ /* 0x000fe200000006ff */
[----:B------:R-:W0:Y:S01]  /*1690*/  MUFU.RCP R15, R26 ;  /* 0x0000001a000f7308 */ /* 0x000e220000001000 */
[----:B--2---:R-:W-:Y:S01]  /*16a0*/  FMUL.FTZ R19, R25, R20 ;  /* 0x0000001419137220 */ /* 0x004fe20000410000 */
[----:B------:R-:W-:Y:S01]  /*16b0*/  FADD.FTZ R25, -R20, 1 ;  /* 0x3f80000014197421 */ /* 0x000fe20000010100 */
[----:B------:R-:W-:-:S02]  /*16c0*/  PRMT R3, R3, 0x7632, R3 ;  /* 0x0000763203037816 */ /* 0x000fc40000000003 */
[----:B------:R-:W-:Y:S01]  /*16d0*/  SHF.L.U32 R20, R2, 0x10, RZ ;  /* 0x0000001002147819 */ /* 0x000fe200000006ff */
[----:B------:R-:W-:Y:S01]  /*16e0*/  FFMA.FTZ R10, R10, R25, 1 ;  /* 0x3f8000000a0a7423 */ /* 0x000fe20000010019 */
[----:B------:R-:W-:Y:S01]  /*16f0*/  F2FP.BF16.F32.PACK_AB R14, R21, R14 ;  /* 0x0000000e150e723e */ /* 0x000fe200000010ff */
[----:B------:R-:W2:Y:S02]  /*1700*/  MUFU.RCP R17, R17 ;  /* 0x0000001100117308 */ /* 0x000ea40000001000 */
[----:B------:R-:W-:Y:S01]  /*1710*/  FMUL.FTZ R19, R19, R10 ;  /* 0x0000000a13137220 */ /* 0x000fe20000410000 */
[----:B-1----:R-:W-:Y:S01]  /*1720*/  FADD.FTZ R10, -R16, 1 ;  /* 0x3f800000100a7421 */ /* 0x002fe20000010100 */
[----:B------:R-:W-:-:S03]  /*1730*/  FMUL.FTZ R16, R13, R16 ;  /* 0x000000100d107220 */ /* 0x000fc60000410000 */
[----:B------:R-:W-:Y:S01]  /*1740*/  FFMA.FTZ R7, R7, R10, 1 ;  /* 0x3f80000007077423 */ /* 0x000fe2000001000a */
[----:B------:R-:W1:Y:S01]  /*1750*/  MUFU.RCP R9, R24 ;  /* 0x0000001800097308 */ /* 0x000e620000001000 */
[----:B0-----:R-:W-:Y:S01]  /*1760*/  FMUL.FTZ R2, R22, R15 ;  /* 0x0000000f16027220 */ /* 0x001fe20000410000 */
[----:B------:R-:W-:Y:S01]  /*1770*/  SHF.L.U32 R22, R3, 0x10, RZ ;  /* 0x0000001003167819 */ /* 0x000fe200000006ff */
[----:B------:R-:W-:Y:S01]  /*1780*/  FADD.FTZ R15, -R15, 1 ;  /* 0x3f8000000f0f7421 */ /* 0x000fe20000010100 */
[----:B------:R-:W-:-:S03]  /*1790*/  FMUL.FTZ R7, R16, R7 ;  /* 0x0000000710077220 */ /* 0x000fc60000410000 */
[----:B------:R-:W-:Y:S01]  /*17a0*/  FFMA.FTZ R15, R8, R15, 1 ;  /* 0x3f800000080f7423 */ /* 0x000fe2000001000f */
[----:B--2---:R-:W-:Y:S01]  /*17b0*/  FADD.FTZ R10, -R17, 1 ;  /* 0x3f800000110a7421 */ /* 0x004fe20000010100 */
[----:B------:R-:W-:Y:S02]  /*17c0*/  FMUL.FTZ R20, R20, R17 ;  /* 0x0000001114147220 */ /* 0x000fe40000410000 */
[----:B------:R-:W-:Y:S01]  /*17d0*/  FMUL.FTZ R2, R2, R15 ;  /* 0x0000000f02027220 */ /* 0x000fe20000410000 */
[----:B------:R-:W-:Y:S01]  /*17e0*/  F2FP.BF16.F32.PACK_AB R15, R19, R18 ;  /* 0x00000012130f723e */ /* 0x000fe200000010ff */
[----:B------:R-:W-:Y:S01]  /*17f0*/  FFMA.FTZ R11, R11, R10, 1 ;  /* 0x3f8000000b0b7423 */ /* 0x000fe2000001000a */
[----:B-1----:R-:W-:Y:S01]  /*1800*/  FADD.FTZ R3, -R9, 1 ;  /* 0x3f80000009037421 */ /* 0x002fe20000010100 */
[----:B------:R-:W-:Y:S02]  /*1810*/  FMUL.FTZ R22, R22, R9 ;  /* 0x0000000916167220 */ /* 0x000fe40000410000 */
[----:B------:R-:W-:Y:S01]  /*1820*/  FMUL.FTZ R20, R20, R11 ;  /* 0x0000000b14147220 */ /* 0x000fe20000410000 */
[----:B------:R-:W-:Y:S01]  /*1830*/  STG.E.64 desc[UR4][R4.64], R14 ;  /* 0x0000000e04007986 */ /* 0x000fe2000c101b04 */
[----:B------:R-:W-:-:S03]  /*1840*/  FFMA.FTZ R3, R12, R3, 1 ;  /* 0x3f8000000c037423 */ /* 0x000fc60000010003 */
[----:B------:R-:W-:Y:S01]  /*1850*/  F2FP.BF16.F32.PACK_AB R20, R20, R7 ;  /* 0x000000071414723e */ /* 0x000fe200000010ff */
[----:B------:R-:W-:-:S05]  /*1860*/  FMUL.FTZ R3, R22, R3 ;  /* 0x0000000316037220 */ /* 0x000fca0000410000 */
[----:B------:R-:W-:-:S05]  /*1870*/  F2FP.BF16.F32.PACK_AB R21, R3, R2 ;  /* 0x000000020315723e */ /* 0x000fca00000010ff */
[----:B------:R-:W-:Y:S01]  /*1880*/  STG.E.64 desc[UR4][R4.64+0x400], R20 ;  /* 0x0004001404007986 */ /* 0x000fe2000c101b04 */
[----:B------:R-:W-:Y:S05]  /*1890*/  EXIT ;  /* 0x000000000000794d */ /* 0x000fea0003800000 */
.L_x_916:
        /* <DEDUP_REMOVED lines=14> */
.L_x_11387:


//--------------------- .text._ZN2at6native29vectorized_elementwise_kernelILi8EZZZNS0_61_GLOBAL__N__132982cb_23_ActivationSiluKernel_cu_9e10b42f_311320silu_backward_kernelERNS_18TensorIteratorBaseEENKUlvE_clEvENKUlvE2_clEvEUlN3c108BFloat16ES8_E_St5arrayIPcLm3EEEEviT0_T1_ --------------------------
	.section	.text._ZN2at6native29vectorized_elementwise_kernelILi8EZZZNS0_61_GLOBAL__N__132982cb_23_ActivationSiluKernel_cu_9e10b42f_311320silu_backward_kernelERNS_18TensorIteratorBaseEENKUlvE_clEvENKUlvE2_clEvEUlN3c108BFloat16ES8_E_St5arrayIPcLm3EEEEviT0_T1_,"ax",@progbits
	.align	128
        .global         _ZN2at6native29vectorized_elementwise_kernelILi8EZZZNS0_61_GLOBAL__N__132982cb_23_ActivationSiluKernel_cu_9e10b42f_311320silu_backward_kernelERNS_18TensorIteratorBaseEENKUlvE_clEvENKUlvE2_clEvEUlN3c108BFloat16ES8_E_St5arrayIPcLm3EEEEviT0_T1_
        .type           _ZN2at6native29vectorized_elementwise_kernelILi8EZZZNS0_61_GLOBAL__N__132982cb_23_ActivationSiluKernel_cu_9e10b42f_311320silu_backward_kernelERNS_18TensorIteratorBaseEENKUlvE_clEvENKUlvE2_clEvEUlN3c108BFloat16ES8_E_St5arrayIPcLm3EEEEviT0_T1_,@function
        .size           _ZN2at6native29vectorized_elementwise_kernelILi8EZZZNS0_61_GLOBAL__N__132982cb_23_ActivationSiluKernel_cu_9e10b42f_311320silu_backward_kernelERNS_18TensorIteratorBaseEENKUlvE_clEvENKUlvE2_clEvEUlN3c108BFloat16ES8_E_St5arrayIPcLm3EEEEviT0_T1_,(.L_x_11388 - _ZN2at6native29vectorized_elementwise_kernelILi8EZZZNS0_61_GLOBAL__N__132982cb_23_ActivationSiluKernel_cu_9e10b42f_311320silu_backward_kernelERNS_18TensorIteratorBaseEENKUlvE_clEvENKUlvE2_clEvEUlN3c108BFloat16ES8_E_St5arrayIPcLm3EEEEviT0_T1_)
        .other          _ZN2at6native29vectorized_elementwise_kernelILi8EZZZNS0_61_GLOBAL__N__132982cb_23_ActivationSiluKernel_cu_9e10b42f_311320silu_backward_kernelERNS_18TensorIteratorBaseEENKUlvE_clEvENKUlvE2_clEvEUlN3c108BFloat16ES8_E_St5arrayIPcLm3EEEEviT0_T1_,@"STO_CUDA_ENTRY STV_DEFAULT"
_ZN2at6native29vectorized_elementwise_kernelILi8EZZZNS0_61_GLOBAL__N__132982cb_23_ActivationSiluKernel_cu_9e10b42f_311320silu_backward_kernelERNS_18TensorIteratorBaseEENKUlvE_clEvENKUlvE2_clEvEUlN3c108BFloat16ES8_E_St5arrayIPcLm3EEEEviT0_T1_:
.text._ZN2at6native29vectorized_elementwise_kernelILi8EZZZNS0_61_GLOBAL__N__132982cb_23_ActivationSiluKernel_cu_9e10b42f_311320silu_backward_kernelERNS_18TensorIteratorBaseEENKUlvE_clEvENKUlvE2_clEvEUlN3c108BFloat16ES8_E_St5arrayIPcLm3EEEEviT0_T1_:
        /* <DEDUP_REMOVED lines=112> */
.L_x_919:
[----:B------:R-:W-:Y:S05]  /*0700*/  BSYNC.RECONVERGENT B0 ;  /* 0x0000000000007941 */ /* 0x000fea0003800200 */
.L_x_918:
        /* <DEDUP_REMOVED lines=30> */
.L_x_921:
[----:B------:R-:W-:Y:S05]  /*08f0*/  BSYNC.RECONVERGENT B0 ;  /* 0x0000000000007941 */ /* 0x000fea0003800200 */
.L_x_920:
        /* <DEDUP_REMOVED lines=14> */
.L_x_923:
[----:B------:R-:W-:Y:S05]  /*09e0*/  BSYNC.RECONVERGENT B0 ;  /* 0x0000000000007941 */ /* 0x000fea0003800200 */
.L_x_922:
        /* <DEDUP_REMOVED lines=13> */
.L_x_925:
[----:B------:R-:W-:Y:S05]  /*0ac0*/  BSYNC.RECONVERGENT B0 ;  /* 0x0000000000007941 */ /* 0x000fea0003800200 */
.L_x_924:
        /* <DEDUP_REMOVED lines=13> */
.L_x_927:
[----:B------:R-:W-:Y:S05]  /*0ba0*/  BSYNC.RECONVERGENT B0 ;  /* 0x0000000000007941 */ /* 0x000fea0003800200 */
.L_x_926:
        /* <DEDUP_REMOVED lines=13> */
.L_x_929:
[----:B------:R-:W-:Y:S05]  /*0c80*/  BSYNC.RECONVERGENT B0 ;  /* 0x0000000000007941 */ /* 0x000fea0003800200 */
.L_x_928:
        /* <DEDUP_REMOVED lines=13> */
.L_x_931:
[----:B------:R-:W-:Y:S05]  /*0d60*/  BSYNC.RECONVERGENT B0 ;  /* 0x0000000000007941 */ /* 0x000fea0003800200 */
.L_x_930:
        /* <DEDUP_REMOVED lines=13> */
.L_x_933:
[----:B------:R-:W-:Y:S05]  /*0e40*/  BSYNC.RECONVERGENT B0 ;  /* 0x0000000000007941 */ /* 0x000fea0003800200 */
.L_x_932:
        /* <DEDUP_REMOVED lines=18> */
.L_x_936:
[----:B------:R-:W-:-:S13]  /*0f70*/  ISETP.GE.U32.AND P0, PT, R3, R2, PT ;  /* 0x000000020300720c */ /* 0x000fda0003f06070 */
[----:B------:R-:W-:Y:S05]  /*0f80*/  @P0 BRA `(.L_x_938) ;  /* 0x0000000000300947 */ /* 0x000fea0003800000 */
[----:B0----5:R-:W0:Y:S01]  /*0f90*/  LDC.64 R10, c[0x0][0x388] ;  /* 0x0000e200ff0a7b82 */ /* 0x021e220000000a00 */
[----:B------:R-:W-:Y:S02]  /*0fa0*/  IADD3 R13, PT, PT, R0, R3, RZ ;  /* 0x00000003000d7210 */ /* 0x000fe40007ffe0ff */
[----:B------:R-:W-:-:S03]  /*0fb0*/  IADD3 R3, PT, PT, R3, 0x80, RZ ;  /* 0x0000008003037810 */ /* 0x000fc60007ffe0ff */
[----:B0-----:R-:W-:-:S05]  /*0fc0*/  IMAD.WIDE.U32 R10, R13, 0x2, R10 ;  /* 0x000000020d0a7825 */ /* 0x001fca00078e000a */
[----:B------:R1:W-:Y:S02]  /*0fd0*/  STG.E.U16 desc[UR4][R10.64], R5 ;  /* 0x000000050a007986 */ /* 0x0003e4000c101504 */
.L_x_937:
[----:B------:R-:W-:-:S13]  /*0fe0*/  ISETP.GE.U32.AND P0, PT, R3, R2, PT ;  /* 0x000000020300720c */ /* 0x000fda0003f06070 */
[----:B------:R-:W-:Y:S05]  /*0ff0*/  @P0 BRA `(.L_x_939) ;  /* 0x0000000000340947 */ /* 0x000fea0003800000 */
[----:B-1----:R-:W1:Y:S01]  /*1000*/  LDC.64 R4, c[0x0][0x388] ;  /* 0x0000e200ff047b82 */ /* 0x002e620000000a00 */
[----:B0-----:R-:W-:Y:S02]  /*1010*/  IADD3 R11, PT, PT, R0, R3, RZ ;  /* 0x00000003000b7210 */ /* 0x001fe40007ffe0ff */
[----:B------:R-:W-:-:S03]  /*1020*/  IADD3 R3, PT, PT, R3, 0x80, RZ ;  /* 0x0000008003037810 */ /* 0x000fc60007ffe0ff */
[----:B-1----:R-:W-:-:S05]  /*1030*/  IMAD.WIDE.U32 R4, R11, 0x2, R4 ;  /* 0x000000020b047825 */ /* 0x002fca00078e0004 */
[----:B------:R1:W-:Y:S02]  /*1040*/  STG.E.U16 desc[UR4][R4.64], R6 ;  /* 0x0000000604007986 */ /* 0x0003e4000c101504 */
.L_x_938:
        /* <DEDUP_REMOVED lines=8> */
.L_x_939:
[----:B------:R-:W-:Y:S05]  /*10d0*/  BSYNC.RELIABLE B1 ;  /* 0x0000000000017941 */ /* 0x000fea0003800100 */
.L_x_935:
[----:B------:R-:W-:-:S13]  /*10e0*/  ISETP.GE.U32.AND P0, PT, R3, R2, PT ;  /* 0x000000020300720c */ /* 0x000fda0003f06070 */
[----:B-12---:R-:W1:Y:S01]  /*10f0*/  @!P0 LDC.64 R4, c[0x0][0x388] ;  /* 0x0000e200ff048b82 */ /* 0x006e620000000a00 */
[----:B------:R-:W-:Y:S02]  /*1100*/  @!P0 IADD3 R7, PT, PT, R0, R3, RZ ;  /* 0x0000000300078210 */ /* 0x000fe40007ffe0ff */
[----:B------:R-:W-:-:S03]  /*1110*/  @!P0 IADD3 R3, PT, PT, R3, 0x80, RZ ;  /* 0x0000008003038810 */ /* 0x000fc60007ffe0ff */
[----:B-1----:R-:W-:-:S05]  /*1120*/  @!P0 IMAD.WIDE.U32 R4, R7, 0x2, R4 ;  /* 0x0000000207048825 */ /* 0x002fca00078e0004 */
[----:B------:R2:W-:Y:S02]  /*1130*/  @!P0 STG.E.U16 desc[UR4][R4.64], R8 ;  /* 0x0000000804008986 */ /* 0x0005e4000c101504 */
.L_x_940:
[----:B------:R-:W-:Y:S05]  /*1140*/  BSYNC.RECONVERGENT B0 ;  /* 0x0000000000007941 */ /* 0x000fea0003800200 */
.L_x_934:
        /* <DEDUP_REMOVED lines=8> */
.L_x_917:
[----:B------:R-:W0:Y:S01]  /*11d0*/  S2R R12, SR_TID.X ;  /* 0x00000000000c7919 */ /* 0x000e220000002100 */
[----:B------:R-:W1:Y:S02]  /*11e0*/  LDC.64 R2, c[0x0][0x398] ;  /* 0x0000e600ff027b82 */ /* 0x000e640000000a00 */
[----:B-1----:R-:W-:-:S04]  /*11f0*/  IMAD.WIDE.U32 R2, R0, 0x2, R2 ;  /* 0x0000000200027825 */ /* 0x002fc800078e0002 */
[----:B0-----:R-:W-:Y:S02]  /*1200*/  IMAD.WIDE.U32 R8, R12, 0x10, R2 ;  /* 0x000000100c087825 */ /* 0x001fe400078e0002 */
[----:B------:R-:W0:Y:S04]  /*1210*/  LDC.64 R2, c[0x0][0x390] ;  /* 0x0000e400ff027b82 */ /* 0x000e280000000a00 */
[----:B------:R-:W2:Y:S01]  /*1220*/  LDG.E.128 R8, desc[UR4][R8.64] ;  /* 0x0000000408087981 */ /* 0x000ea2000c1e1d00 */
[----:B0-----:R-:W-:-:S04]  /*1230*/  IMAD.WIDE.U32 R2, R0, 0x2, R2 ;  /* 0x0000000200027825 */ /* 0x001fc800078e0002 */
[----:B------:R-:W-:-:S06]  /*1240*/  IMAD.WIDE.U32 R4, R12, 0x10, R2 ;  /* 0x000000100c047825 */ /* 0x000fcc00078e0002 */
[----:B------:R-:W3:Y:S01]  /*1250*/  LDG.E.128 R4, desc[UR4][R4.64] ;  /* 0x0000000404047981 */ /* 0x000ee2000c1e1d00 */
[----:B--2---:R-:W-:Y:S01]  /*1260*/  SHF.L.U32 R17, R8, 0x10, RZ ;  /* 0x0000001008117819 */ /* 0x004fe200000006ff */
[----:B------:R-:W-:Y:S01]  /*1270*/  IMAD.U32 R3, R10, 0x10000, RZ ;  /* 0x000100000a037824 */ /* 0x000fe200078e00ff */
[----:B------:R-:W-:Y:S02]  /*1280*/  SHF.L.U32 R18, R9, 0x10, RZ ;  /* 0x0000001009127819 */ /* 0x000fe400000006ff */
[----:B------:R-:W-:Y:S01]  /*1290*/  SHF.L.U32 R2, R11, 0x10, RZ ;  /* 0x000000100b027819 */ /* 0x000fe200000006ff */
[----:B------:R-:W-:Y:S01]  /*12a0*/  FMUL.FTZ R23, R17, -1.4426950216293334961 ;  /* 0xbfb8aa3b11177820 */ /* 0x000fe20000410000 */
[----:B------:R-:W-:Y:S01]  /*12b0*/  FMUL.FTZ R16, R3, -1.4426950216293334961 ;  /* 0xbfb8aa3b03107820 */ /* 0x000fe20000410000 */
[----:B------:R-:W-:Y:S01]  /*12c0*/  FMUL.FTZ R21, R18, -1.4426950216293334961 ;  /* 0xbfb8aa3b12157820 */ /* 0x000fe20000410000 */
[----:B------:R-:W-:Y:S01]  /*12d0*/  PRMT R8, R8, 0x7632, R8 ;  /* 0x0000763208087816 */ /* 0x000fe20000000008 */
[----:B------:R-:W-:Y:S01]  /*12e0*/  FMUL.FTZ R22, R2, -1.4426950216293334961 ;  /* 0xbfb8aa3b02167820 */ /* 0x000fe20000410000 */
[----:B------:R-:W-:Y:S01]  /*12f0*/  PRMT R9, R9, 0x7632, R9 ;  /* 0x0000763209097816 */ /* 0x000fe20000000009 */
[----:B------:R-:W0:Y:S01]  /*1300*/  MUFU.EX2 R23, R23 ;  /* 0x0000001700177308 */ /* 0x000e220000000800 */
[----:B------:R-:W-:-:S02]  /*1310*/  SHF.L.U32 R8, R8, 0x10, RZ ;  /* 0x0000001008087819 */ /* 0x000fc400000006ff */
[----:B------:R-:W-:Y:S02]  /*1320*/  SHF.L.U32 R9, R9, 0x10, RZ ;  /* 0x0000001009097819 */ /* 0x000fe400000006ff */
[----:B------:R-:W-:Y:S01]  /*1330*/  PRMT R14, R10, 0x7632, R14 ;  /* 0x000076320a0e7816 */ /* 0x000fe2000000000e */
[----:B------:R-:W-:Y:S01]  /*1340*/  FMUL.FTZ R15, R8, -1.4426950216293334961 ;  /* 0xbfb8aa3b080f7820 */ /* 0x000fe20000410000 */
[----:B------:R-:W-:Y:S01]  /*1350*/  PRMT R13, R11, 0x7632, R13 ;  /* 0x000076320b0d7816 */ /* 0x000fe2000000000d */
[----:B------:R-:W1:Y:S01]  /*1360*/  MUFU.EX2 R21, R21 ;  /* 0x0000001500157308 */ /* 0x000e620000000800 */
[----:B------:R-:W-:Y:S01]  /*1370*/  FMUL.FTZ R24, R9, -1.4426950216293334961 ;  /* 0xbfb8aa3b09187820 */ /* 0x000fe20000410000 */
[----:B------:R-:W-:Y:S02]  /*1380*/  SHF.L.U32 R14, R14, 0x10, RZ ;  /* 0x000000100e0e7819 */ /* 0x000fe400000006ff */
[----:B------:R-:W-:-:S03]  /*1390*/  SHF.L.U32 R13, R13, 0x10, RZ ;  /* 0x000000100d0d7819 */ /* 0x000fc600000006ff */
[----:B------:R-:W-:Y:S01]  /*13a0*/  FMUL.FTZ R19, R14, -1.4426950216293334961 ;  /* 0xbfb8aa3b0e137820 */ /* 0x000fe20000410000 */
[----:B------:R-:W2:Y:S01]  /*13b0*/  MUFU.EX2 R22, R22 ;  /* 0x0000001600167308 */ /* 0x000ea20000000800 */
[----:B0-----:R-:W-:Y:S01]  /*13c0*/  FADD.FTZ R25, R23, 1 ;  /* 0x3f80000017197421 */ /* 0x001fe20000010000 */
[----:B------:R-:W-:Y:S01]  /*13d0*/  FMUL.FTZ R20, R13, -1.4426950216293334961 ;  /* 0xbfb8aa3b0d147820 */ /* 0x000fe20000410000 */
[----:B---3--:R-:W-:Y:S02]  /*13e0*/  SHF.L.U32 R26, R5, 0x10, RZ ;  /* 0x00000010051a7819 */ /* 0x008fe400000006ff */
[----:B------:R-:W-:-:S03]  /*13f0*/  SHF.L.U32 R10, R4, 0x10, RZ ;  /* 0x00000010040a7819 */ /* 0x000fc600000006ff */
[----:B------:R-:W0:Y:S01]  /*1400*/  MUFU.EX2 R16, R16 ;  /* 0x0000001000107308 */ /* 0x000e220000000800 */
[----:B-1----:R-:W-:Y:S01]  /*1410*/  FADD.FTZ R23, R21, 1 ;  /* 0x3f80000015177421 */ /* 0x002fe20000010000 */
[----:B------:R-:W-:Y:S02]  /*1420*/  PRMT R4, R4, 0x7632, R4 ;  /* 0x0000763204047816 */ /* 0x000fe40000000004 */
[----:B------:R-:W-:-:S04]  /*1430*/  PRMT R5, R5, 0x7632, R5 ;  /* 0x0000763205057816 */ /* 0x000fc80000000005 */
[----:B------:R-:W1:Y:S01]  /*1440*/  MUFU.EX2 R15, R15 ;  /* 0x0000000f000f7308 */ /* 0x000e620000000800 */
[----:B--2---:R-:W-:-:S07]  /*1450*/  FADD.FTZ R22, R22, 1 ;  /* 0x3f80000016167421 */ /* 0x004fce0000010000 */
[----:B------:R-:W2:Y:S01]  /*1460*/  MUFU.RCP R23, R23 ;  /* 0x0000001700177308 */ /* 0x000ea20000001000 */
[----:B0-----:R-:W-:-:S07]  /*1470*/  FADD.FTZ R21, R16, 1 ;  /* 0x3f80000010157421 */ /* 0x001fce0000010000 */
[----:B------:R-:W0:Y:S01]  /*1480*/  MUFU.RCP R25, R25 ;  /* 0x0000001900197308 */ /* 0x000e220000001000 */
[----:B-1----:R-:W-:-:S07]  /*1490*/  FADD.FTZ R11, R15, 1 ;  /* 0x3f8000000f0b7421 */ /* 0x002fce0000010000 */
[----:B------:R-:W1:Y:S01]  /*14a0*/  MUFU.EX2 R24, R24 ;  /* 0x0000001800187308 */ /* 0x000e620000000800 */
[----:B--2---:R-:W-:Y:S01]  /*14b0*/  FMUL.FTZ R15, R26, R23 ;  /* 0x000000171a0f7220 */ /* 0x004fe20000410000 */
[----:B------:R-:W-:-:S04]  /*14c0*/  FADD.FTZ R23, -R23, 1 ;  /* 0x3f80000017177421 */ /* 0x000fc80000010100 */
[----:B------:R-:W-:Y:S01]  /*14d0*/  FFMA.FTZ R18, R18, R23, 1 ;  /* 0x3f80000012127423 */ /* 0x000fe20000010017 */
[----:B------:R-:W-:Y:S01]  /*14e0*/  SHF.L.U32 R23, R7, 0x10, RZ ;  /* 0x0000001007177819 */ /* 0x000fe200000006ff */
[----:B------:R-:W2:Y:S01]  /*14f0*/  MUFU.RCP R22, R22 ;  /* 0x0000001600167308 */ /* 0x000ea20000001000 */
[----:B0-----:R-:W-:Y:S01]  /*1500*/  FMUL.FTZ R10, R10, R25 ;  /* 0x000000190a0a7220 */ /* 0x001fe20000410000 */
[----:B------:R-:W-:Y:S01]  /*1510*/  FADD.FTZ R16, -R25, 1 ;  /* 0x3f80000019107421 */ /* 0x000fe20000010100 */
[----:B------:R-:W-:Y:S01]  /*1520*/  PRMT R7, R7, 0x7632, R7 ;  /* 0x0000763207077816 */ /* 0x000fe20000000007 */
[----:B------:R-:W-:Y:S02]  /*1530*/  FMUL.FTZ R15, R15, R18 ;  /* 0x000000120f0f7220 */ /* 0x000fe40000410000 */
[----:B------:R-:W-:Y:S02]  /*1540*/  FFMA.FTZ R17, R17, R16, 1 ;  /* 0x3f80000011117423 */ /* 0x000fe40000010010 */
[----:B------:R-:W0:Y:S01]  /*1550*/  MUFU.EX2 R19, R19 ;  /* 0x0000001300137308 */ /* 0x000e220000000800 */
[----:B-1----:R-:W-:Y:S01]  /*1560*/  FADD.FTZ R25, R24, 1 ;  /* 0x3f80000018197421 */ /* 0x002fe20000010000 */
[----:B------:R-:W-:Y:S01]  /*1570*/  SHF.L.U32 R24, R6, 0x10, RZ ;  /* 0x0000001006187819 */ /* 0x000fe200000006ff */
[----:B------:R-:W-:Y:S01]  /*1580*/  FMUL.FTZ R10, R10, R17 ;  /* 0x000000110a0a7220 */ /* 0x000fe20000410000 */
[----:B------:R-:W-:-:S04]  /*1590*/  PRMT R6, R6, 0x7632, R6 ;  /* 0x0000763206067816 */ /* 0x000fc80000000006 */
[----:B------:R-:W1:Y:S01]  /*15a0*/  MUFU.RCP R21, R21 ;  /* 0x0000001500157308 */ /* 0x000e620000001000 */
[----:B--2---:R-:W-:Y:S01]  /*15b0*/  FADD.FTZ R27, -R22, 1 ;  /* 0x3f800000161b7421 */ /* 0x004fe20000010100 */
[----:B------:R-:W-:-:S03]  /*15c0*/  FMUL.FTZ R22, R23, R22 ;  /* 0x0000001617167220 */ /* 0x000fc60000410000 */
[----:B------:R-:W-:-:S03]  /*15d0*/  FFMA.FTZ R23, R2, R27, 1 ;  /* 0x3f80000002177423 */ /* 0x000fc6000001001b */
[----:B------:R-:W2:Y:S01]  /*15e0*/  MUFU.EX2 R20, R20 ;  /* 0x0000001400147308 */ /* 0x000ea20000000800 */
[----:B0-----:R-:W-:Y:S01]  /*15f0*/  FADD.FTZ R26, R19, 1 ;  /* 0x3f800000131a7421 */ /* 0x001fe20000010000 */
[----:B------:R-:W-:-:S06]  /*1600*/  FMUL.FTZ R22, R22, R23 ;  /* 0x0000001716167220 */ /* 0x000fcc0000410000 */
[----:B------:R-:W0:Y:S01]  /*1610*/  MUFU.RCP R11, R11 ;  /* 0x0000000b000b7308 */ /* 0x000e220000001000 */
[----:B-1----:R-:W-:Y:S01]  /*1620*/  FMUL.FTZ R19, R24, R21 ;  /* 0x0000001518137220 */ /* 0x002fe20000410000 */
[----:B------:R-:W-:-:S04]  /*1630*/  FADD.FTZ R24, -R21, 1 ;  /* 0x3f80000015187421 */ /* 0x000fc80000010100 */
[----:B------:R-:W-:Y:S02]  /*1640*/  FFMA.FTZ R24, R3, R24, 1 ;  /* 0x3f80000003187423 */ /* 0x000fe40000010018 */
[----:B------:R1:W3:Y:S01]  /*1650*/  MUFU.RCP R16, R25 ;  /* 0x0000001900107308 */ /* 0x0002e20000001000 */
[----:B--2---:R-:W-:Y:S01]  /*1660*/  FADD.FTZ R27, R20, 1 ;  /* 0x3f800000141b7421 */ /* 0x004fe20000010000 */
[----:B------:R-:W-:Y:S01]  /*1670*/  SHF.L.U32 R20, R4, 0x10, RZ ;  /* 0x0000001004147819 */ /* 0x000fe200000006ff */
[----:B------:R-:W2:Y:S01]  /*1680*/  LDC.64 R2, c[0x0][0x388] ;  /* 0x0000e200ff027b82 */ /* 0x000ea20000000a00 */
[----:B------:R-:W-:-:S04]  /*1690*/  FMUL.FTZ R19, R19, R24 ;  /* 0x0000001813137220 */ /* 0x000fc80000410000 */
[----:B------:R-:W4:Y:S01]  /*16a0*/  MUFU.RCP R21, R26 ;  /* 0x0000001a00157308 */ /* 0x000f220000001000 */
[----:B-1----:R-:W-:Y:S01]  /*16b0*/  SHF.L.U32 R25, R5, 0x10, RZ ;  /* 0x0000001005197819 */ /* 0x002fe200000006ff */
[----:B0-----:R-:W-:Y:S01]  /*16c0*/  FMUL.FTZ R5, R20, R11 ;  /* 0x0000000b14057220 */ /* 0x001fe20000410000 */
[----:B------:R-:W-:Y:S01]  /*16d0*/  FADD.FTZ R11, -R11, 1 ;  /* 0x3f8000000b0b7421 */ /* 0x000fe20000010100 */
[----:B------:R-:W-:-:S03]  /*16e0*/  SHF.L.U32 R20, R6, 0x10, RZ ;  /* 0x0000001006147819 */ /* 0x000fc600000006ff */
[----:B------:R-:W-:Y:S01]  /*16f0*/  FFMA.FTZ R8, R8, R11, 1 ;  /* 0x3f80000008087423 */ /* 0x000fe2000001000b */
[----:B------:R-:W0:Y:S01]  /*1700*/  MUFU.RCP R4, R27 ;  /* 0x0000001b00047308 */ /* 0x000e220000001000 */
[----:B------:R-:W-:Y:S01]  /*1710*/  SHF.L.U32 R11, R7, 0x10, RZ ;  /* 0x00000010070b7819 */ /* 0x000fe200000006ff */
[----:B---3--:R-:W-:Y:S01]  /*1720*/  FMUL.FTZ R6, R25, R16 ;  /* 0x0000001019067220 */ /* 0x008fe20000410000 */
[----:B------:R-:W-:Y:S01]  /*1730*/  FADD.FTZ R16, -R16, 1 ;  /* 0x3f80000010107421 */ /* 0x000fe20000010100 */
[----:B------:R-:W-:-:S03]  /*1740*/  FMUL.FTZ R5, R5, R8 ;  /* 0x0000000805057220 */ /* 0x000fc60000410000 */
[----:B------:R-:W-:Y:S01]  /*1750*/  FFMA.FTZ R9, R9, R16, 1 ;  /* 0x3f80000009097423 */ /* 0x000fe20000010010 */
[----:B----4-:R-:W-:Y:S01]  /*1760*/  FMUL.FTZ R7, R20, R21 ;  /* 0x0000001514077220 */ /* 0x010fe20000410000 */
[----:B------:R-:W-:Y:S01]  /*1770*/  FADD.FTZ R21, -R21, 1 ;  /* 0x3f80000015157421 */ /* 0x000fe20000010100 */
[----:B--2---:R-:W-:-:S04]  /*1780*/  IMAD.WIDE.U32 R2, R0, 0x2, R2 ;  /* 0x0000000200027825 */ /* 0x004fc800078e0002 */
[----:B------:R-:W-:Y:S01]  /*1790*/  FMUL.FTZ R6, R6, R9 ;  /* 0x0000000906067220 */ /* 0x000fe20000410000 */
[----:B------:R-:W-:Y:S01]  /*17a0*/  FFMA.FTZ R14, R14, R21, 1 ;  /* 0x3f8000000e0e7423 */ /* 0x000fe20000010015 */
[----:B0-----:R-:W-:Y:S01]  /*17b0*/  FMUL.FTZ R11, R11, R4 ;  /* 0x000000040b0b7220 */ /* 0x001fe20000410000 */
[----:B------:R-:W-:Y:S02]  /*17c0*/  FADD.FTZ R4, -R4, 1 ;  /* 0x3f80000004047421 */ /* 0x000fe40000010100 */
[----:B------:R-:W-:Y:S01]  /*17d0*/  FMUL.FTZ R14, R7, R14 ;  /* 0x0000000e070e7220 */ /* 0x000fe20000410000 */
[----:B------:R-:W-:-:S04]  /*17e0*/  IMAD.WIDE.U32 R2, R12, 0x10, R2 ;  /* 0x000000100c027825 */ /* 0x000fc800078e0002 */
[----:B------:R-:W-:-:S04]  /*17f0*/  FFMA.FTZ R4, R13, R4, 1 ;  /* 0x3f8000000d047423 */ /* 0x000fc80000010004 */
[----:B------:R-:W-:Y:S01]  /*1800*/  FMUL.FTZ R7, R11, R4 ;  /* 0x000000040b077220 */ /* 0x000fe20000410000 */
[----:B------:R-:W-:Y:S02]  /*1810*/  F2FP.BF16.F32.PACK_AB R4, R5, R10 ;  /* 0x0000000a0504723e */ /* 0x000fe400000010ff */
[----:B------:R-:W-:Y:S02]  /*1820*/  F2FP.BF16.F32.PACK_AB R5, R6, R15 ;  /* 0x0000000f0605723e */ /* 0x000fe400000010ff */
[----:B------:R-:W-:Y:S02]  /*1830*/  F2FP.BF16.F32.PACK_AB R6, R14, R19 ;  /* 0x000000130e06723e */ /* 0x000fe400000010ff */
[----:B------:R-:W-:-:S05]  /*1840*/  F2FP.BF16.F32.PACK_AB R7, R7, R22 ;  /* 0x000000160707723e */ /* 0x000fca00000010ff */
[----:B------:R-:W-:Y:S01]  /*1850*/  STG.E.128 desc[UR4][R2.64], R4 ;  /* 0x0000000402007986 */ /* 0x000fe2000c101d04 */
[----:B------:R-:W-:Y:S05]  /*1860*/  EXIT ;  /* 0x000000000000794d */ /* 0x000fea0003800000 */
.L_x_941:
        /* <DEDUP_REMOVED lines=9> */
.L_x_11388:


//--------------------- .text._ZN2at6native18elementwise_kernelILi128ELi4EZNS0_15gpu_kernel_implIZZZNS0_61_GLOBAL__N__132982cb_23_ActivationSiluKernel_cu_9e10b42f_311320silu_backward_kernelERNS_18TensorIteratorBaseEENKUlvE_clEvENKUlvE1_clEvEUlN3c104HalfES9_E_EEvS5_RKT_EUliE_EEviT1_ --------------------------
	.section	.text._ZN2at6native18elementwise_kernelILi128ELi4EZNS0_15gpu_kernel_implIZZZNS0_61_GLOBAL__N__132982cb_23_ActivationSiluKernel_cu_9e10b42f_311320silu_backward_kernelERNS_18TensorIteratorBaseEENKUlvE_clEvENKUlvE1_clEvEUlN3c104HalfES9_E_EEvS5_RKT_EUliE_EEviT1_,"ax",@progbits
	.align	128
        .global         _ZN2at6native18elementwise_kernelILi128ELi4EZNS0_15gpu_kernel_implIZZZNS0_61_GLOBAL__N__132982cb_23_ActivationSiluKernel_cu_9e10b42f_311320silu_backward_kernelERNS_18TensorIteratorBaseEENKUlvE_clEvENKUlvE1_clEvEUlN3c104HalfES9_E_EEvS5_RKT_EUliE_EEviT1_
        .type           _ZN2at6native18elementwise_kernelILi128ELi4EZNS0_15gpu_kernel_implIZZZNS0_61_GLOBAL__N__132982cb_23_ActivationSiluKernel_cu_9e10b42f_311320silu_backward_kernelERNS_18TensorIteratorBaseEENKUlvE_clEvENKUlvE1_clEvEUlN3c104HalfES9_E_EEvS5_RKT_EUliE_EEviT1_,@function
        .size           _ZN2at6native18elementwise_kernelILi128ELi4EZNS0_15gpu_kernel_implIZZZNS0_61_GLOBAL__N__132982cb_23_ActivationSiluKernel_cu_9e10b42f_311320silu_backward_kernelERNS_18TensorIteratorBaseEENKUlvE_clEvENKUlvE1_clEvEUlN3c104HalfES9_E_EEvS5_RKT_EUliE_EEviT1_,(.L_x_11389 - _ZN2at6native18elementwise_kernelILi128ELi4EZNS0_15gpu_kernel_implIZZZNS0_61_GLOBAL__N__132982cb_23_ActivationSiluKernel_cu_9e10b42f_311320silu_backward_kernelERNS_18TensorIteratorBaseEENKUlvE_clEvENKUlvE1_clEvEUlN3c104HalfES9_E_EEvS5_RKT_EUliE_EEviT1_)
        .other          _ZN2at6native18elementwise_kernelILi128ELi4EZNS0_15gpu_kernel_implIZZZNS0_61_GLOBAL__N__132982cb_23_ActivationSiluKernel_cu_9e10b42f_311320silu_backward_kernelERNS_18TensorIteratorBaseEENKUlvE_clEvENKUlvE1_clEvEUlN3c104HalfES9_E_EEvS5_RKT_EUliE_EEviT1_,@"STO_CUDA_ENTRY STV_DEFAULT"
_ZN2at6native18elementwise_kernelILi128ELi4EZNS0_15gpu_kernel_implIZZZNS0_61_GLOBAL__N__132982cb_23_ActivationSiluKernel_cu_9e10b42f_311320silu_backward_kernelERNS_18TensorIteratorBaseEENKUlvE_clEvENKUlvE1_clEvEUlN3c104HalfES9_E_EEvS5_RKT_EUliE_EEviT1_:
.text._ZN2at6native18elementwise_kernelILi128ELi4EZNS0_15gpu_kernel_implIZZZNS0_61_GLOBAL__N__132982cb_23_ActivationSiluKernel_cu_9e10b42f_311320silu_backward_kernelERNS_18TensorIteratorBaseEENKUlvE_clEvENKUlvE1_clEvEUlN3c104HalfES9_E_EEvS5_RKT_EUliE_EEviT1_:
        /* <DEDUP_REMOVED lines=371> */
.L_x_944:
        /* <DEDUP_REMOVED lines=16> */
[----:B0-----:R-:W-:-:S04]  /*1830*/  F2FP.F16.F32.PACK_AB R0, RZ, R0 ;  /* 0x00000000ff00723e */ /* 0x001fc800000000ff */
[----:B------:R-:W-:Y:S01]  /*1840*/  PRMT R19, R0, 0x7610, R19 ;  /* 0x0000761000137816 */ /* 0x000fe20000000013 */
[----:B------:R-:W-:Y:S06]  /*1850*/  BRA `(.L_x_950) ;  /* 0x0000000c00c87947 */ /* 0x000fec0003800000 */
.L_x_948:
[----:B------:R-:W2:Y:S02]  /*1860*/  LDG.E.U8 R2, desc[UR36][R2.64] ;  /* 0x0000002402027981 */ /* 0x000ea4000c1e1100 */
[----:B--2---:R-:W-:-:S04]  /*1870*/  I2FP.F32.U32 R0, R2 ;  /* 0x0000000200007245 */ /* 0x004fc80000201000 */
[----:B------:R-:W-:-:S04]  /*1880*/  F2FP.F16.F32.PACK_AB R0, RZ, R0 ;  /* 0x00000000ff00723e */ /* 0x000fc800000000ff */
[----:B------:R-:W-:Y:S01]  /*1890*/  PRMT R19, R0, 0x7610, R19 ;  /* 0x0000761000137816 */ /* 0x000fe20000000013 */
[----:B------:R-:W-:Y:S06]  /*18a0*/  BRA `(.L_x_950) ;  /* 0x0000000c00b47947 */ /* 0x000fec0003800000 */
.L_x_947:
        /* <DEDUP_REMOVED lines=8> */
[----:B0-----:R-:W-:-:S04]  /*1930*/  F2FP.F16.F32.PACK_AB R0, RZ, R0 ;  /* 0x00000000ff00723e */ /* 0x001fc800000000ff */
[----:B------:R-:W-:Y:S01]  /*1940*/  PRMT R19, R0, 0x7610, R19 ;  /* 0x0000761000137816 */ /* 0x000fe20000000013 */
[----:B------:R-:W-:Y:S06]  /*1950*/  BRA `(.L_x_950) ;  /* 0x0000000c00887947 */ /* 0x000fec0003800000 */
.L_x_952:
[----:B------:R-:W2:Y:S02]  /*1960*/  LDG.E R2, desc[UR36][R2.64] ;  /* 0x0000002402027981 */ /* 0x000ea4000c1e1900 */
[----:B--2---:R-:W-:-:S04]  /*1970*/  I2FP.F32.S32 R0, R2 ;  /* 0x0000000200007245 */ /* 0x004fc80000201400 */
[----:B------:R-:W-:-:S04]  /*1980*/  F2FP.F16.F32.PACK_AB R0, RZ, R0 ;  /* 0x00000000ff00723e */ /* 0x000fc800000000ff */
[----:B------:R-:W-:Y:S01]  /*1990*/  PRMT R19, R0, 0x7610, R19 ;  /* 0x0000761000137816 */ /* 0x000fe20000000013 */
[----:B------:R-:W-:Y:S06]  /*19a0*/  BRA `(.L_x_950) ;  /* 0x0000000c00747947 */ /* 0x000fec0003800000 */
.L_x_951:
[----:B------:R-:W2:Y:S02]  /*19b0*/  LDG.E.U16 R2, desc[UR36][R2.64] ;  /* 0x0000002402027981 */ /* 0x000ea4000c1e1500 */
[----:B--2---:R-:W0:Y:S02]  /*19c0*/  I2F.S16 R0, R2 ;  /* 0x0000000200007306 */ /* 0x004e240000101400 */
[----:B0-----:R-:W-:-:S04]  /*19d0*/  F2FP.F16.F32.PACK_AB R0, RZ, R0 ;  /* 0x00000000ff00723e */ /* 0x001fc800000000ff */
[----:B------:R-:W-:Y:S01]  /*19e0*/  PRMT R19, R0, 0x7610, R19 ;  /* 0x0000761000137816 */ /* 0x000fe20000000013 */
[----:B------:R-:W-:Y:S06]  /*19f0*/  BRA `(.L_x_950) ;  /* 0x0000000c00607947 */ /* 0x000fec0003800000 */
.L_x_946:
[----:B------:R-:W-:-:S09]  /*1a00*/  UISETP.GT.AND UP0, UPT, UR4, 0x6, UPT ;  /* 0x000000060400788c */ /* 0x000fd2000bf04270 */
[----:B------:R-:W-:Y:S05]  /*1a10*/  BRA.U UP0, `(.L_x_953) ;  /* 0x0000000100247547 */ /* 0x000fea000b800000 */
[----:B------:R-:W-:-:S09]  /*1a20*/  UISETP.NE.AND UP0, UPT, UR4, 0x5, UPT ;  /* 0x000000050400788c */ /* 0x000fd2000bf05270 */
[----:B------:R-:W-:Y:S05]  /*1a30*/  BRA.U !UP0, `(.L_x_954) ;  /* 0x0000000108147547 */ /* 0x000fea000b800000 */
[----:B------:R-:W-:-:S09]  /*1a40*/  UISETP.NE.AND UP0, UPT, UR4, 0x6, UPT ;  /* 0x000000060400788c */ /* 0x000fd2000bf05270 */
[----:B------:R-:W-:Y:S05]  /*1a50*/  BRA.U UP0, `(.L_x_949) ;  /* 0x0000000900ac7547 */ /* 0x000fea000b800000 */
[----:B------:R-:W2:Y:S02]  /*1a60*/  LDG.E R2, desc[UR36][R2.64] ;  /* 0x0000002402027981 */ /* 0x000ea4000c1e1900 */
[----:B--2---:R-:W-:Y:S01]  /*1a70*/  F2FP.F16.F32.PACK_AB R19, RZ, R2 ;  /* 0x00000002ff13723e */ /* 0x004fe200000000ff */
[----:B------:R-:W-:Y:S06]  /*1a80*/  BRA `(.L_x_950) ;  /* 0x0000000c003c7947 */ /* 0x000fec0003800000 */
.L_x_954:
[----:B------:R0:W5:Y:S01]  /*1a90*/  LDG.E.U16 R19, desc[UR36][R2.64] ;  /* 0x0000002402137981 */ /* 0x000162000c1e1500 */
[----:B------:R-:W-:Y:S05]  /*1aa0*/  BRA `(.L_x_950) ;  /* 0x0000000c00347947 */ /* 0x000fea0003800000 */
.L_x_953:
[----:B------:R-:W-:-:S09]  /*1ab0*/  UISETP.NE.AND UP0, UPT, UR4, 0x7, UPT ;  /* 0x000000070400788c */ /* 0x000fd2000bf05270 */
[----:B------:R-:W-:Y:S05]  /*1ac0*/  BRA.U !UP0, `(.L_x_955) ;  /* 0x0000000108247547 */ /* 0x000fea000b800000 */
[----:B------:R-:W-:-:S09]  /*1ad0*/  UISETP.NE.AND UP0, UPT, UR4, 0x8, UPT ;  /* 0x000000080400788c */ /* 0x000fd2000bf05270 */
[----:B------:R-:W-:Y:S05]  /*1ae0*/  BRA.U !UP0, `(.L_x_956) ;  /* 0x0000000108147547 */ /* 0x000fea000b800000 */
[----:B------:R-:W-:-:S09]  /*1af0*/  UISETP.NE.AND UP0, UPT, UR4, 0x9, UPT ;  /* 0x000000090400788c */ /* 0x000fd2000bf05270 */
[----:B------:R-:W-:Y:S05]  /*1b00*/  BRA.U UP0, `(.L_x_949) ;  /* 0x0000000900807547 */ /* 0x000fea000b800000 */
[----:B------:R-:W2:Y:S02]  /*1b10*/  LDG.E R2, desc[UR36][R2.64] ;  /* 0x0000002402027981 */ /* 0x000ea4000c1e1900 */
[----:B--2---:R-:W-:Y:S01]  /*1b20*/  F2FP.F16.F32.PACK_AB R19, RZ, R2 ;  /* 0x00000002ff13723e */ /* 0x004fe200000000ff */
[----:B------:R-:W-:Y:S06]  /*1b30*/  BRA `(.L_x_950) ;  /* 0x0000000c00107947 */ /* 0x000fec0003800000 */
.L_x_956:
[----:B------:R1:W5:Y:S01]  /*1b40*/  LDG.E.U16 R19, desc[UR36][R2.64] ;  /* 0x0000002402137981 */ /* 0x000362000c1e1500 */
[----:B------:R-:W-:Y:S05]  /*1b50*/  BRA `(.L_x_950) ;  /* 0x0000000c00087947 */ /* 0x000fea0003800000 */
.L_x_955:
[----:B------:R-:W2:Y:S01]  /*1b60*/  LDG.E.64 R2, desc[UR36][R2.64] ;  /* 0x0000002402027981 */ /* 0x000ea2000c1e1b00 */
[----:B------:R-:W-:Y:S01]  /*1b70*/  UMOV UR4, 0xf0000000 ;  /* 0xf000000000047882 */ /* 0x000fe20000000000 */
[----:B------:R-:W-:Y:S01]  /*1b80*/  UMOV UR5, 0x380fffff ;  /* 0x380fffff00057882 */ /* 0x000fe20000000000 */
[----:B--2---:R-:W0:Y:S01]  /*1b90*/  F2F.F32.F64 R0, R2 ;  /* 0x0000000200007310 */ /* 0x004e220000301000 */
[----:B------:R-:W-:-:S14]  /*1ba0*/  DSETP.GEU.AND P0, PT, |R2|, UR4, PT ;  /* 0x0000000402007e2a */ /* 0x000fdc000bf0e200 */
[----:B0-----:R-:W-:-:S05]  /*1bb0*/  @!P0 FMUL R0, R0, 1.175494350822287508e-38 ;  /* 0x0080000000008820 */ /* 0x001fca0000400000 */
[----:B------:R-:W-:-:S04]  /*1bc0*/  F2FP.F16.F32.PACK_AB R0, RZ, R0 ;  /* 0x00000000ff00723e */ /* 0x000fc800000000ff */
[----:B------:R-:W-:Y:S01]  /*1bd0*/  PRMT R19, R0, 0x7610, R19 ;  /* 0x0000761000137816 */ /* 0x000fe20000000013 */
[----:B------:R-:W-:Y:S06]  /*1be0*/  BRA `(.L_x_950) ;  /* 0x0000000800e47947 */ /* 0x000fec0003800000 */
.L_x_945:
        /* <DEDUP_REMOVED lines=11> */
[----:B------:R-:W-:-:S04]  /*1ca0*/  F2FP.F16.F32.PACK_AB R0, RZ, R0 ;  /* 0x00000000ff00723e */ /* 0x000fc800000000ff */
[----:B------:R-:W-:Y:S01]  /*1cb0*/  PRMT R19, R0, 0x7610, R19 ;  /* 0x0000761000137816 */ /* 0x000fe20000000013 */
[----:B------:R-:W-:Y:S06]  /*1cc0*/  BRA `(.L_x_950) ;  /* 0x0000000800ac7947 */ /* 0x000fec0003800000 */
.L_x_959:
        /* <DEDUP_REMOVED lines=9> */
.L_x_958:
        /* <DEDUP_REMOVED lines=24> */
[----:B------:R-:W-:-:S04]  /*1ee0*/  F2FP.F16.F32.PACK_AB R5, RZ, R5 ;  /* 0x00000005ff05723e */ /* 0x000fc800000000ff */
[----:B------:R-:W-:Y:S01]  /*1ef0*/  PRMT R19, R5, 0x7610, R19 ;  /* 0x0000761005137816 */ /* 0x000fe20000000013 */
[----:B------:R-:W-:Y:S06]  /*1f00*/  BRA `(.L_x_950) ;  /* 0x00000008001c7947 */ /* 0x000fec0003800000 */
.L_x_961:
        /* <DEDUP_REMOVED lines=11> */
[----:B------:R-:W-:-:S04]  /*1fc0*/  F2FP.F16.F32.PACK_AB R0, RZ, R0 ;  /* 0x00000000ff00723e */ /* 0x000fc800000000ff */
[----:B------:R-:W-:Y:S01]  /*1fd0*/  PRMT R19, R0, 0x7610, R19 ;  /* 0x0000761000137816 */ /* 0x000fe20000000013 */
[----:B------:R-:W-:Y:S06]  /*1fe0*/  BRA `(.L_x_950) ;  /* 0x0000000400e47947 */ /* 0x000fec0003800000 */
.L_x_960:
[----:B------:R-:W2:Y:S02]  /*1ff0*/  LDG.E.U16 R0, desc[UR36][R2.64] ;  /* 0x0000002402007981 */ /* 0x000ea4000c1e1500 */
[----:B--2---:R-:W-:-:S05]  /*2000*/  IMAD.U32 R0, R0, 0x10000, RZ ;  /* 0x0001000000007824 */ /* 0x004fca00078e00ff */
[----:B------:R-:W-:-:S04]  /*2010*/  F2FP.F16.F32.PACK_AB R0, RZ, R0 ;  /* 0x00000000ff00723e */ /* 0x000fc800000000ff */
[----:B------:R-:W-:Y:S01]  /*2020*/  PRMT R19, R0, 0x7610, R19 ;  /* 0x0000761000137816 */ /* 0x000fe20000000013 */
[----:B------:R-:W-:Y:S06]  /*2030*/  BRA `(.L_x_950) ;  /* 0x0000000400d07947 */ /* 0x000fec0003800000 */
.L_x_957:
        /* <DEDUP_REMOVED lines=10> */
[----:B------:R-:W-:-:S04]  /*20e0*/  F2FP.F16.F32.PACK_AB R0, RZ, R0 ;  /* 0x00000000ff00723e */ /* 0x000fc800000000ff */
[----:B------:R-:W-:Y:S01]  /*20f0*/  PRMT R19, R0, 0x7610, R19 ;  /* 0x0000761000137816 */ /* 0x000fe20000000013 */
[----:B------:R-:W-:Y:S06]  /*2100*/  BRA `(.L_x_950) ;  /* 0x00000004009c7947 */ /* 0x000fec0003800000 */
.L_x_964:
        /* <DEDUP_REMOVED lines=21> */
.L_x_968:
[----:B------:R-:W-:Y:S05]  /*2260*/  BSYNC.RECONVERGENT B1 ;  /* 0x0000000000017941 */ /* 0x000fea0003800200 */
.L_x_967:
[----:B------:R-:W-:Y:S01]  /*2270*/  IMAD.SHL.U32 R0, R0, 0x100000, RZ ;  /* 0x0010000000007824 */ /* 0x000fe200078e00ff */
[----:B------:R-:W-:-:S04]  /*2280*/  LEA R2, R2, 0x3b800000, 0x17 ;  /* 0x3b80000002027811 */ /* 0x000fc800078eb8ff */
[----:B------:R-:W-:-:S07]  /*2290*/  LOP3.LUT R0, R2, R0, R7, 0xfe, !PT ;  /* 0x0000000002007212 */ /* 0x000fce00078efe07 */
.L_x_966:
[----:B------:R-:W-:Y:S05]  /*22a0*/  BSYNC.RECONVERGENT B0 ;  /* 0x0000000000007941 */ /* 0x000fea0003800200 */
.L_x_965:
[----:B------:R-:W-:-:S04]  /*22b0*/  F2FP.F16.F32.PACK_AB R0, RZ, R0 ;  /* 0x00000000ff00723e */ /* 0x000fc800000000ff */
[----:B------:R-:W-:Y:S01]  /*22c0*/  PRMT R19, R0, 0x7610, R19 ;  /* 0x0000761000137816 */ /* 0x000fe20000000013 */
[----:B------:R-:W-:Y:S06]  /*22d0*/  BRA `(.L_x_950) ;  /* 0x0000000400287947 */ /* 0x000fec0003800000 */
.L_x_963:
        /* <DEDUP_REMOVED lines=21> */
.L_x_972:
[----:B------:R-:W-:Y:S05]  /*2430*/  BSYNC.RECONVERGENT B1 ;  /* 0x0000000000017941 */ /* 0x000fea0003800200 */
.L_x_971:
[----:B------:R-:W-:Y:S01]  /*2440*/  IMAD.SHL.U32 R0, R0, 0x200000, RZ ;  /* 0x0020000000007824 */ /* 0x000fe200078e00ff */
[----:B------:R-:W-:-:S04]  /*2450*/  LEA R2, R2, 0x37800000, 0x17 ;  /* 0x3780000002027811 */ /* 0x000fc800078eb8ff */
[----:B------:R-:W-:-:S07]  /*2460*/  LOP3.LUT R0, R2, R0, R7, 0xfe, !PT ;  /* 0x0000000002007212 */ /* 0x000fce00078efe07 */
.L_x_970:
[----:B------:R-:W-:Y:S05]  /*2470*/  BSYNC.RECONVERGENT B0 ;  /* 0x0000000000007941 */ /* 0x000fea0003800200 */
.L_x_969:
[----:B------:R-:W-:-:S04]  /*2480*/  F2FP.F16.F32.PACK_AB R0, RZ, R0 ;  /* 0x00000000ff00723e */ /* 0x000fc800000000ff */
[----:B------:R-:W-:Y:S01]  /*2490*/  PRMT R19, R0, 0x7610, R19 ;  /* 0x0000761000137816 */ /* 0x000fe20000000013 */
[----:B------:R-:W-:Y:S06]  /*24a0*/  BRA `(.L_x_950) ;  /* 0x0000000000b47947 */ /* 0x000fec0003800000 */
.L_x_962:
[----:B------:R-:W-:-:S09]  /*24b0*/  UISETP.NE.AND UP0, UPT, UR4, 0x1c, UPT ;  /* 0x0000001c0400788c */ /* 0x000fd2000bf05270 */
[----:B------:R-:W-:Y:S05]  /*24c0*/  BRA.U !UP0, `(.L_x_973) ;  /* 0x00000001089c7547 */ /* 0x000fea000b800000 */
[----:B------:R-:W-:-:S09]  /*24d0*/  UISETP.NE.AND UP0, UPT, UR4, 0x1d, UPT ;  /* 0x0000001d0400788c */ /* 0x000fd2000bf05270 */
[----:B------:R-:W-:Y:S05]  /*24e0*/  BRA.U !UP0, `(.L_x_974) ;  /* 0x0000000108807547 */ /* 0x000fea000b800000 */
[----:B------:R-:W-:-:S09]  /*24f0*/  UISETP.NE.AND UP0, UPT, UR4, 0x2c, UPT ;  /* 0x0000002c0400788c */ /* 0x000fd2000bf05270 */
[----:B------:R-:W-:Y:S05]  /*2500*/  BRA.U !UP0, `(.L_x_975) ;  /* 0x0000000108487547 */ /* 0x000fea000b800000 */
.L_x_949:
        /* <DEDUP_REMOVED lines=15> */
[----:B--2---:R-:W-:Y:S05]  /*2600*/  CALL.ABS.NOINC R2 ;  /* 0x0000000002007343 */ /* 0x004fea0003c00000 */
.L_x_976:
[----:B------:R-:W-:Y:S01]  /*2610*/  PRMT R19, RZ, 0x7610, R19 ;  /* 0x00007610ff137816 */ /* 0x000fe20000000013 */
[----:B------:R-:W-:Y:S06]  /*2620*/  BRA `(.L_x_950) ;  /* 0x0000000000547947 */ /* 0x000fec0003800000 */
.L_x_975:
        /* <DEDUP_REMOVED lines=8> */
.L_x_978:
[----:B------:R-:W-:Y:S05]  /*26b0*/  BSYNC.RECONVERGENT B0 ;  /* 0x0000000000007941 */ /* 0x000fea0003800200 */
.L_x_977:
[----:B------:R-:W-:-:S04]  /*26c0*/  F2FP.F16.F32.PACK_AB R0, RZ, R0 ;  /* 0x00000000ff00723e */ /* 0x000fc800000000ff */
[----:B------:R-:W-:Y:S01]  /*26d0*/  PRMT R19, R0, 0x7610, R19 ;  /* 0x0000761000137816 */ /* 0x000fe20000000013 */
[----:B------:R-:W-:Y:S06]  /*26e0*/  BRA `(.L_x_950) ;  /* 0x0000000000247947 */ /* 0x000fec0003800000 */
.L_x_974:
[----:B------:R-:W2:Y:S02]  /*26f0*/  LDG.E.64 R2, desc[UR36][R2.64] ;  /* 0x0000002402027981 */ /* 0x000ea4000c1e1b00 */
[----:B--2---:R-:W0:Y:S02]  /*2700*/  I2F.U64 R0, R2 ;  /* 0x0000000200007312 */ /* 0x004e240000301000 */
[----:B0-----:R-:W-:-:S04]  /*2710*/  F2FP.F16.F32.PACK_AB R0, RZ, R0 ;  /* 0x00000000ff00723e */ /* 0x001fc800000000ff */
[----:B------:R-:W-:Y:S01]  /*2720*/  PRMT R19, R0, 0x7610, R19 ;  /* 0x0000761000137816 */ /* 0x000fe20000000013 */
[----:B------:R-:W-:Y:S06]  /*2730*/  BRA `(.L_x_950) ;  /* 0x0000000000107947 */ /* 0x000fec0003800000 */
.L_x_973:
[----:B------:R-:W2:Y:S02]  /*2740*/  LDG.E R2, desc[UR36][R2.64] ;  /* 0x0000002402027981 */ /* 0x000ea4000c1e1900 */
[----:B--2---:R-:W-:-:S04]  /*2750*/  I2FP.F32.U32 R0, R2 ;  /* 0x0000000200007245 */ /* 0x004fc80000201000 */
[----:B------:R-:W-:-:S04]  /*2760*/  F2FP.F16.F32.PACK_AB R0, RZ, R0 ;  /* 0x00000000ff00723e */ /* 0x000fc800000000ff */
[----:B------:R-:W-:-:S07]  /*2770*/  PRMT R19, R0, 0x7610, R19 ;  /* 0x0000761000137816 */ /* 0x000fce0000000013 */
.L_x_950:
[----:B------:R-:W0:Y:S01]  /*2780*/  LDCU.64 UR6, c[0x0][0x5f8] ;  /* 0x0000bf00ff0677ac */ /* 0x000e220008000a00 */
[----:B------:R-:W-:-:S04]  /*2790*/  UPRMT UR4, UR42, 0x9910, URZ ;  /* 0x000099102a047896 */ /* 0x000fc800080000ff */
[----:B------:R-:W-:Y:S01]  /*27a0*/  UISETP.GT.AND UP0, UPT, UR4, 0x9, UPT ;  /* 0x000000090400788c */ /* 0x000fe2000bf04270 */
[----:B01----:R-:W-:-:S05]  /*27b0*/  IADD3 R2, P0, PT, R18, UR6, RZ ;  /* 0x0000000612027c10 */ /* 0x003fca000ff1e0ff */
        /* <DEDUP_REMOVED lines=12> */
[----:B0-----:R-:W-:Y:S01]  /*2880*/  F2FP.F16.F32.PACK_AB R0, RZ, R0 ;  /* 0x00000000ff00723e */ /* 0x001fe200000000ff */
[----:B------:R-:W-:Y:S06]  /*2890*/  BRA `(.L_x_984) ;  /* 0x0000000c008c7947 */ /* 0x000fec0003800000 */
.L_x_982:
[----:B------:R-:W2:Y:S02]  /*28a0*/  LDG.E.U8 R2, desc[UR36][R2.64] ;  /* 0x0000002402027981 */ /* 0x000ea4000c1e1100 */
[----:B--2---:R-:W-:-:S04]  /*28b0*/  I2FP.F32.U32 R0, R2 ;  /* 0x0000000200007245 */ /* 0x004fc80000201000 */
[----:B------:R-:W-:Y:S01]  /*28c0*/  F2FP.F16.F32.PACK_AB R0, RZ, R0 ;  /* 0x00000000ff00723e */ /* 0x000fe200000000ff */
[----:B------:R-:W-:Y:S06]  /*28d0*/  BRA `(.L_x_984) ;  /* 0x0000000c007c7947 */ /* 0x000fec0003800000 */
.L_x_981:
        /* <DEDUP_REMOVED lines=8> */
[----:B0-----:R-:W-:Y:S01]  /*2960*/  F2FP.F16.F32.PACK_AB R0, RZ, R0 ;  /* 0x00000000ff00723e */ /* 0x001fe200000000ff */
[----:B------:R-:W-:Y:S06]  /*2970*/  BRA `(.L_x_984) ;  /* 0x0000000c00547947 */ /* 0x000fec0003800000 */
.L_x_986:
[----:B------:R-:W2:Y:S02]  /*2980*/  LDG.E R2, desc[UR36][R2.64] ;  /* 0x0000002402027981 */ /* 0x000ea4000c1e1900 */
[----:B--2---:R-:W-:-:S04]  /*2990*/  I2FP.F32.S32 R0, R2 ;  /* 0x0000000200007245 */ /* 0x004fc80000201400 */
[----:B------:R-:W-:Y:S01]  /*29a0*/  F2FP.F16.F32.PACK_AB R0, RZ, R0 ;  /* 0x00000000ff00723e */ /* 0x000fe200000000ff */
[----:B------:R-:W-:Y:S06]  /*29b0*/  BRA `(.L_x_984) ;  /* 0x0000000c00447947 */ /* 0x000fec0003800000 */
.L_x_985:
[----:B------:R-:W2:Y:S02]  /*29c0*/  LDG.E.U16 R2, desc[UR36][R2.64] ;  /* 0x0000002402027981 */ /* 0x000ea4000c1e1500 */
[----:B--2---:R-:W0:Y:S02]  /*29d0*/  I2F.S16 R0, R2 ;  /* 0x0000000200007306 */ /* 0x004e240000101400 */
[----:B0-----:R-:W-:Y:S01]  /*29e0*/  F2FP.F16.F32.PACK_AB R0, RZ, R0 ;  /* 0x00000000ff00723e */ /* 0x001fe200000000ff */
[----:B------:R-:W-:Y:S06]  /*29f0*/  BRA `(.L_x_984) ;  /* 0x0000000c00347947 */ /* 0x000fec0003800000 */
.L_x_980:
        /* <DEDUP_REMOVED lines=9> */
.L_x_988:
[----:B------:R1:W5:Y:S01]  /*2a90*/  LDG.E.U16 R0, desc[UR36][R2.64] ;  /* 0x0000002402007981 */ /* 0x000362000c1e1500 */
[----:B------:R-:W-:Y:S05]  /*2aa0*/  BRA `(.L_x_984) ;  /* 0x0000000c00087947 */ /* 0x000fea0003800000 */
.L_x_987:
        /* <DEDUP_REMOVED lines=9> */
.L_x_990:
[----:B------:R0:W5:Y:S01]  /*2b40*/  LDG.E.U16 R0, desc[UR36][R2.64] ;  /* 0x0000002402007981 */ /* 0x000162000c1e1500 */
[----:B------:R-:W-:Y:S05]  /*2b50*/  BRA `(.L_x_984) ;  /* 0x0000000800dc7947 */ /* 0x000fea0003800000 */
.L_x_989:
[----:B------:R-:W2:Y:S01]  /*2b60*/  LDG.E.64 R2, desc[UR36][R2.64] ;  /* 0x0000002402027981 */ /* 0x000ea2000c1e1b00 */
[----:B------:R-:W-:Y:S01]  /*2b70*/  UMOV UR4, 0xf0000000 ;  /* 0xf000000000047882 */ /* 0x000fe20000000000 */
[----:B------:R-:W-:Y:S01]  /*2b80*/  UMOV UR5, 0x380fffff ;  /* 0x380fffff00057882 */ /* 0x000fe20000000000 */
[----:B--2---:R-:W0:Y:S01]  /*2b90*/  F2F.F32.F64 R0, R2 ;  /* 0x0000000200007310 */ /* 0x004e220000301000 */
[----:B------:R-:W-:-:S14]  /*2ba0*/  DSETP.GEU.AND P0, PT, |R2|, UR4, PT ;  /* 0x0000000402007e2a */ /* 0x000fdc000bf0e200 */
[----:B0-----:R-:W-:-:S05]  /*2bb0*/  @!P0 FMUL R0, R0, 1.175494350822287508e-38 ;  /* 0x0080000000008820 */ /* 0x001fca0000400000 */
[----:B------:R-:W-:Y:S01]  /*2bc0*/  F2FP.F16.F32.PACK_AB R0, RZ, R0 ;  /* 0x00000000ff00723e */ /* 0x000fe200000000ff */
[----:B------:R-:W-:Y:S06]  /*2bd0*/  BRA `(.L_x_984) ;  /* 0x0000000800bc7947 */ /* 0x000fec0003800000 */
.L_x_979:
        /* <DEDUP_REMOVED lines=11> */
[----:B------:R-:W-:Y:S01]  /*2c90*/  F2FP.F16.F32.PACK_AB R0, RZ, R0 ;  /* 0x00000000ff00723e */ /* 0x000fe200000000ff */
[----:B------:R-:W-:Y:S06]  /*2ca0*/  BRA `(.L_x_984) ;  /* 0x0000000800887947 */ /* 0x000fec0003800000 */
.L_x_993:
        /* <DEDUP_REMOVED lines=8> */
.L_x_992:
        /* <DEDUP_REMOVED lines=27> */
.L_x_995:
[----:B------:R-:W2:Y:S02]  /*2ee0*/  LDG.E.U8 R2, desc[UR36][R2.64] ;  /* 0x0000002402027981 */ /* 0x000ea4000c1e1100 */
[C---:B--2---:R-:W-:Y:S01]  /*2ef0*/  SHF.L.U32 R4, R2.reuse, 0x19, RZ ;  /* 0x0000001902047819 */ /* 0x044fe200000006ff */
        /* <DEDUP_REMOVED lines=9> */
[----:B------:R-:W-:Y:S01]  /*2f90*/  F2FP.F16.F32.PACK_AB R0, RZ, R0 ;  /* 0x00000000ff00723e */ /* 0x000fe200000000ff */
[----:B------:R-:W-:Y:S06]  /*2fa0*/  BRA `(.L_x_984) ;  /* 0x0000000400c87947 */ /* 0x000fec0003800000 */
.L_x_994:
[----:B------:R-:W2:Y:S02]  /*2fb0*/  LDG.E.U16 R0, desc[UR36][R2.64] ;  /* 0x0000002402007981 */ /* 0x000ea4000c1e1500 */
[----:B--2---:R-:W-:-:S05]  /*2fc0*/  IMAD.U32 R0, R0, 0x10000, RZ ;  /* 0x0001000000007824 */ /* 0x004fca00078e00ff */
[----:B------:R-:W-:Y:S01]  /*2fd0*/  F2FP.F16.F32.PACK_AB R0, RZ, R0 ;  /* 0x00000000ff00723e */ /* 0x000fe200000000ff */
[----:B------:R-:W-:Y:S06]  /*2fe0*/  BRA `(.L_x_984) ;  /* 0x0000000400b87947 */ /* 0x000fec0003800000 */
.L_x_991:
        /* <DEDUP_REMOVED lines=10> */
[----:B------:R-:W-:Y:S01]  /*3090*/  F2FP.F16.F32.PACK_AB R0, RZ, R0 ;  /* 0x00000000ff00723e */ /* 0x000fe200000000ff */
[----:B------:R-:W-:Y:S06]  /*30a0*/  BRA `(.L_x_984) ;  /* 0x0000000400887947 */ /* 0x000fec0003800000 */
.L_x_998:
        /* <DEDUP_REMOVED lines=21> */
.L_x_1002:
[----:B------:R-:W-:Y:S05]  /*3200*/  BSYNC.RECONVERGENT B1 ;  /* 0x0000000000017941 */ /* 0x000fea0003800200 */
.L_x_1001:
[----:B------:R-:W-:Y:S01]  /*3210*/  IMAD.SHL.U32 R0, R0, 0x100000, RZ ;  /* 0x0010000000007824 */ /* 0x000fe200078e00ff */
[----:B------:R-:W-:-:S04]  /*3220*/  LEA R2, R2, 0x3b800000, 0x17 ;  /* 0x3b80000002027811 */ /* 0x000fc800078eb8ff */
[----:B------:R-:W-:-:S07]  /*3230*/  LOP3.LUT R0, R2, R0, R7, 0xfe, !PT ;  /* 0x0000000002007212 */ /* 0x000fce00078efe07 */
.L_x_1000:
[----:B------:R-:W-:Y:S05]  /*3240*/  BSYNC.RECONVERGENT B0 ;  /* 0x0000000000007941 */ /* 0x000fea0003800200 */
.L_x_999:
[----:B------:R-:W-:Y:S01]  /*3250*/  F2FP.F16.F32.PACK_AB R0, RZ, R0 ;  /* 0x00000000ff00723e */ /* 0x000fe200000000ff */
[----:B------:R-:W-:Y:S06]  /*3260*/  BRA `(.L_x_984) ;  /* 0x0000000400187947 */ /* 0x000fec0003800000 */
.L_x_997:
        /* <DEDUP_REMOVED lines=21> */
.L_x_1006:
[----:B------:R-:W-:Y:S05]  /*33c0*/  BSYNC.RECONVERGENT B1 ;  /* 0x0000000000017941 */ /* 0x000fea0003800200 */
.L_x_1005:
[----:B------:R-:W-:Y:S01]  /*33d0*/  IMAD.SHL.U32 R0, R0, 0x200000, RZ ;  /* 0x0020000000007824 */ /* 0x000fe200078e00ff */
[----:B------:R-:W-:-:S04]  /*33e0*/  LEA R2, R2, 0x37800000, 0x17 ;  /* 0x3780000002027811 */ /* 0x000fc800078eb8ff */
[----:B------:R-:W-:-:S07]  /*33f0*/  LOP3.LUT R0, R2, R0, R7, 0xfe, !PT ;  /* 0x0000000002007212 */ /* 0x000fce00078efe07 */
.L_x_1004:
[----:B------:R-:W-:Y:S05]  /*3400*/  BSYNC.RECONVERGENT B0 ;  /* 0x0000000000007941 */ /* 0x000fea0003800200 */
.L_x_1003:
[----:B------:R-:W-:Y:S01]  /*3410*/  F2FP.F16.F32.PACK_AB R0, RZ, R0 ;  /* 0x00000000ff00723e */ /* 0x000fe200000000ff */
[----:B------:R-:W-:Y:S06]  /*3420*/  BRA `(.L_x_984) ;  /* 0x0000000000a87947 */ /* 0x000fec0003800000 */
.L_x_996:
[----:B------:R-:W-:-:S09]  /*3430*/  UISETP.NE.AND UP0, UPT, UR4, 0x1c, UPT ;  /* 0x0000001c0400788c */ /* 0x000fd2000bf05270 */
[----:B------:R-:W-:Y:S05]  /*3440*/  BRA.U !UP0, `(.L_x_1007) ;  /* 0x0000000108947547 */ /* 0x000fea000b800000 */
[----:B------:R-:W-:-:S09]  /*3450*/  UISETP.NE.AND UP0, UPT, UR4, 0x1d, UPT ;  /* 0x0000001d0400788c */ /* 0x000fd2000bf05270 */
[----:B------:R-:W-:Y:S05]  /*3460*/  BRA.U !UP0, `(.L_x_1008) ;  /* 0x00000001087c7547 */ /* 0x000fea000b800000 */
[----:B------:R-:W-:-:S09]  /*3470*/  UISETP.NE.AND UP0, UPT, UR4, 0x2c, UPT ;  /* 0x0000002c0400788c */ /* 0x000fd2000bf05270 */
[----:B------:R-:W-:Y:S05]  /*3480*/  BRA.U !UP0, `(.L_x_1009) ;  /* 0x0000000108487547 */ /* 0x000fea000b800000 */
.L_x_983:
        /* <DEDUP_REMOVED lines=16> */
.L_x_1010:
[----:B------:R-:W-:Y:S01]  /*3590*/  PRMT R0, RZ, 0x7610, R0 ;  /* 0x00007610ff007816 */ /* 0x000fe20000000000 */
[----:B------:R-:W-:Y:S06]  /*35a0*/  BRA `(.L_x_984) ;  /* 0x0000000000487947 */ /* 0x000fec0003800000 */
.L_x_1009:
        /* <DEDUP_REMOVED lines=8> */
.L_x_1012:
[----:B------:R-:W-:Y:S05]  /*3630*/  BSYNC.RECONVERGENT B0 ;  /* 0x0000000000007941 */ /* 0x000fea0003800200 */
.L_x_1011:
[----:B------:R-:W-:Y:S01]  /*3640*/  F2FP.F16.F32.PACK_AB R0, RZ, R0 ;  /* 0x00000000ff00723e */ /* 0x000fe200000000ff */
[----:B------:R-:W-:Y:S06]  /*3650*/  BRA `(.L_x_984) ;  /* 0x00000000001c7947 */ /* 0x000fec0003800000 */
.L_x_1008:
[----:B------:R-:W2:Y:S02]  /*3660*/  LDG.E.64 R2, desc[UR36][R2.64] ;  /* 0x0000002402027981 */ /* 0x000ea4000c1e1b00 */
[----:B--2---:R-:W0:Y:S02]  /*3670*/  I2F.U64 R0, R2 ;  /* 0x0000000200007312 */ /* 0x004e240000301000 */
[----:B0-----:R-:W-:Y:S01]  /*3680*/  F2FP.F16.F32.PACK_AB R0, RZ, R0 ;  /* 0x00000000ff00723e */ /* 0x001fe200000000ff */
[----:B------:R-:W-:Y:S06]  /*3690*/  BRA `(.L_x_984) ;  /* 0x00000000000c7947 */ /* 0x000fec0003800000 */
.L_x_1007:
[----:B------:R-:W2:Y:S02]  /*36a0*/  LDG.E R2, desc[UR36][R2.64] ;  /* 0x0000002402027981 */ /* 0x000ea4000c1e1900 */
[----:B--2---:R-:W-:-:S04]  /*36b0*/  I2FP.F32.U32 R0, R2 ;  /* 0x0000000200007245 */ /* 0x004fc80000201000 */
[----:B------:R-:W-:-:S07]  /*36c0*/  F2FP.F16.F32.PACK_AB R0, RZ, R0 ;  /* 0x00000000ff00723e */ /* 0x000fce00000000ff */
.L_x_984:
[----:B-----5:R-:W-:Y:S01]  /*36d0*/  HADD2.F32 R0, -RZ, R0.H0_H0 ;  /* 0x20000000ff007230 */ /* 0x020fe20000004100 */
[----:B------:R-:W2:Y:S01]  /*36e0*/  LDCU.64 UR6, c[0x0][0x5e8] ;  /* 0x0000bd00ff0677ac */ /* 0x000ea20008000a00 */
[----:B------:R-:W-:-:S03]  /*36f0*/  HADD2.F32 R19, -RZ, R19.H0_H0 ;  /* 0x20000013ff137230 */ /* 0x000fc60000004100 */
[----:B------:R-:W-:Y:S01]  /*3700*/  FMUL.FTZ R4, R0, -1.4426950216293334961 ;  /* 0xbfb8aa3b00047820 */ /* 0x000fe20000410000 */
[----:B------:R-:W-:-:S04]  /*3710*/  UPRMT UR4, UR43, 0x9910, URZ ;  /* 0x000099102b047896 */ /* 0x000fc800080000ff */
[----:B------:R-:W-:Y:S01]  /*3720*/  UISETP.GT.AND UP0, UPT, UR4, 0x9, UPT ;  /* 0x000000090400788c */ /* 0x000fe2000bf04270 */
[----:B------:R-:W3:Y:S02]  /*3730*/  MUFU.EX2 R4, R4 ;  /* 0x0000000400047308 */ /* 0x000ee40000000800 */
[----:B---3--:R-:W-:-:S06]  /*3740*/  FADD.FTZ R5, R4, 1 ;  /* 0x3f80000004057421 */ /* 0x008fcc0000010000 */
[----:B01----:R-:W0:Y:S02]  /*3750*/  MUFU.RCP R2, R5 ;  /* 0x0000000500027308 */ /* 0x003e240000001000 */
[----:B0-----:R-:W-:Y:S01]  /*3760*/  FADD.FTZ R3, -R2, 1 ;  /* 0x3f80000002037421 */ /* 0x001fe20000010100 */
[----:B------:R-:W-:Y:S01]  /*3770*/  FMUL.FTZ R19, R19, R2 ;  /* 0x0000000213137220 */ /* 0x000fe20000410000 */
[----:B--2---:R-:W-:Y:S02]  /*3780*/  IADD3 R2, P0, PT, R16, UR6, RZ ;  /* 0x0000000610027c10 */ /* 0x004fe4000ff1e0ff */
[----:B------:R-:W-:Y:S02]  /*3790*/  FFMA.FTZ R0, R0, R3, 1 ;  /* 0x3f80000000007423 */ /* 0x000fe40000010003 */
[----:B------:R-:W-:Y:S02]  /*37a0*/  IADD3.X R3, PT, PT, RZ, UR7, RZ, P0, !PT ;  /* 0x00000007ff037c10 */ /* 0x000fe400087fe4ff */
[----:B------:R-:W-:-:S05]  /*37b0*/  FMUL.FTZ R0, R19, R0 ;  /* 0x0000000013007220 */ /* 0x000fca0000410000 */
[----:B------:R-:W-:Y:S01]  /*37c0*/  F2FP.F16.F32.PACK_AB R0, RZ, R0 ;  /* 0x00000000ff00723e */ /* 0x000fe200000000ff */
[----:B------:R-:W-:Y:S06]  /*37d0*/  BRA.U UP0, `(.L_x_1013) ;  /* 0x0000000500047547 */ /* 0x000fec000b800000 */
        /* <DEDUP_REMOVED lines=8> */
[----:B------:R-:W-:-:S04]  /*3860*/  HADD2.F32 R0, -RZ, R0.H0_H0 ;  /* 0x20000000ff007230 */ /* 0x000fc80000004100 */
[----:B------:R-:W0:Y:S02]  /*3870*/  F2I.FTZ.TRUNC.NTZ R5, R0 ;  /* 0x0000000000057305 */ /* 0x000e24000021f100 */
[----:B0-----:R0:W-:Y:S01]  /*3880*/  STG.E.U8 desc[UR36][R2.64], R5 ;  /* 0x0000000502007986 */ /* 0x0011e2000c101124 */
[----:B------:R-:W-:Y:S05]  /*3890*/  BRA `(.L_x_1018) ;  /* 0x0000000c00807947 */ /* 0x000fea0003800000 */
.L_x_1016:
[----:B------:R-:W-:-:S06]  /*38a0*/  HADD2.F32 R5, -RZ, R0.H0_H0 ;  /* 0x20000000ff057230 */ /* 0x000fcc0000004100 */
[----:B------:R-:W0:Y:S02]  /*38b0*/  F2I.S64.TRUNC R4, R5 ;  /* 0x0000000500047311 */ /* 0x000e24000020d900 */
[----:B0-----:R1:W-:Y:S01]  /*38c0*/  STG.E.U8 desc[UR36][R2.64], R4 ;  /* 0x0000000402007986 */ /* 0x0013e2000c101124 */
[----:B------:R-:W-:Y:S05]  /*38d0*/  BRA `(.L_x_1018) ;  /* 0x0000000c00707947 */ /* 0x000fea0003800000 */
.L_x_1015:
[----:B------:R-:W-:-:S09]  /*38e0*/  UISETP.NE.AND UP0, UPT, UR4, 0x2, UPT ;  /* 0x000000020400788c */ /* 0x000fd2000bf05270 */
[----:B------:R-:W-:Y:S05]  /*38f0*/  BRA.U !UP0, `(.L_x_1019) ;  /* 0x0000000108307547 */ /* 0x000fea000b800000 */
[----:B------:R-:W-:-:S09]  /*3900*/  UISETP.NE.AND UP0, UPT, UR4, 0x3, UPT ;  /* 0x000000030400788c */ /* 0x000fd2000bf05270 */
[----:B------:R-:W-:Y:S05]  /*3910*/  BRA.U !UP0, `(.L_x_1020) ;  /* 0x0000000108187547 */ /* 0x000fea000b800000 */
[----:B------:R-:W-:-:S09]  /*3920*/  UISETP.NE.AND UP0, UPT, UR4, 0x4, UPT ;  /* 0x000000040400788c */ /* 0x000fd2000bf05270 */
[----:B------:R-:W-:Y:S05]  /*3930*/  BRA.U UP0, `(.L_x_1017) ;  /* 0x0000000900b87547 */ /* 0x000fea000b800000 */
[----:B------:R-:W-:-:S06]  /*3940*/  HADD2.F32 R4, -RZ, R0.H0_H0 ;  /* 0x20000000ff047230 */ /* 0x000fcc0000004100 */
[----:B------:R-:W0:Y:S02]  /*3950*/  F2I.S64.TRUNC R4, R4 ;  /* 0x0000000400047311 */ /* 0x000e24000020d900 */
[----:B0-----:R4:W-:Y:S01]  /*3960*/  STG.E.64 desc[UR36][R2.64], R4 ;  /* 0x0000000402007986 */ /* 0x0019e2000c101b24 */
[----:B------:R-:W-:Y:S05]  /*3970*/  BRA `(.L_x_1018) ;  /* 0x0000000c00487947 */ /* 0x000fea0003800000 */
.L_x_1020:
[----:B------:R-:W-:-:S04]  /*3980*/  HADD2.F32 R0, -RZ, R0.H0_H0 ;  /* 0x20000000ff007230 */ /* 0x000fc80000004100 */
[----:B------:R-:W0:Y:S02]  /*3990*/  F2I.FTZ.TRUNC.NTZ R5, R0 ;  /* 0x0000000000057305 */ /* 0x000e24000021f100 */
[----:B0-----:R3:W-:Y:S01]  /*39a0*/  STG.E desc[UR36][R2.64], R5 ;  /* 0x0000000502007986 */ /* 0x0017e2000c101924 */
[----:B------:R-:W-:Y:S05]  /*39b0*/  BRA `(.L_x_1018) ;  /* 0x0000000c00387947 */ /* 0x000fea0003800000 */
.L_x_1019:
[----:B------:R-:W-:-:S04]  /*39c0*/  HADD2.F32 R0, -RZ, R0.H0_H0 ;  /* 0x20000000ff007230 */ /* 0x000fc80000004100 */
[----:B------:R-:W0:Y:S02]  /*39d0*/  F2I.FTZ.TRUNC.NTZ R5, R0 ;  /* 0x0000000000057305 */ /* 0x000e24000021f100 */
[----:B0-----:R2:W-:Y:S01]  /*39e0*/  STG.E.U16 desc[UR36][R2.64], R5 ;  /* 0x0000000502007986 */ /* 0x0015e2000c101524 */
[----:B------:R-:W-:Y:S05]  /*39f0*/  BRA `(.L_x_1018) ;  /* 0x0000000c00287947 */ /* 0x000fea0003800000 */
.L_x_1014:
[----:B------:R-:W-:-:S09]  /*3a00*/  UISETP.GT.AND UP0, UPT, UR4, 0x6, UPT ;  /* 0x000000060400788c */ /* 0x000fd2000bf04270 */
[----:B------:R-:W-:Y:S05]  /*3a10*/  BRA.U UP0, `(.L_x_1021) ;  /* 0x0000000100247547 */ /* 0x000fea000b800000 */
[----:B------:R-:W-:-:S09]  /*3a20*/  UISETP.NE.AND UP0, UPT, UR4, 0x5, UPT ;  /* 0x000000050400788c */ /* 0x000fd2000bf05270 */
[----:B------:R-:W-:Y:S05]  /*3a30*/  BRA.U !UP0, `(.L_x_1022) ;  /* 0x0000000108147547 */ /* 0x000fea000b800000 */
[----:B------:R-:W-:-:S09]  /*3a40*/  UISETP.NE.AND UP0, UPT, UR4, 0x6, UPT ;  /* 0x000000060400788c */ /* 0x000fd2000bf05270 */
[----:B------:R-:W-:Y:S05]  /*3a50*/  BRA.U UP0, `(.L_x_1017) ;  /* 0x0000000900707547 */ /* 0x000fea000b800000 */
[----:B------:R-:W-:-:S05]  /*3a60*/  HADD2.F32 R5, -RZ, R0.H0_H0 ;  /* 0x20000000ff057230 */ /* 0x000fca0000004100 */
[----:B------:R0:W-:Y:S01]  /*3a70*/  STG.E desc[UR36][R2.64], R5 ;  /* 0x0000000502007986 */ /* 0x0001e2000c101924 */
[----:B------:R-:W-:Y:S05]  /*3a80*/  BRA `(.L_x_1018) ;  /* 0x0000000c00047947 */ /* 0x000fea0003800000 */
.L_x_1022:
[----:B------:R0:W-:Y:S01]  /*3a90*/  STG.E.U16 desc[UR36][R2.64], R0 ;  /* 0x0000000002007986 */ /* 0x0001e2000c101524 */
[----:B------:R-:W-:Y:S05]  /*3aa0*/  BRA `(.L_x_1018) ;  /* 0x0000000800fc7947 */ /* 0x000fea0003800000 */
.L_x_1021:
[----:B------:R-:W-:-:S09]  /*3ab0*/  UISETP.NE.AND UP0, UPT, UR4, 0x7, UPT ;  /* 0x000000070400788c */ /* 0x000fd2000bf05270 */
[----:B------:R-:W-:Y:S05]  /*3ac0*/  BRA.U !UP0, `(.L_x_1023) ;  /* 0x0000000108347547 */ /* 0x000fea000b800000 */
[----:B------:R-:W-:-:S09]  /*3ad0*/  UISETP.NE.AND UP0, UPT, UR4, 0x8, UPT ;  /* 0x000000080400788c */ /* 0x000fd2000bf05270 */
[----:B------:R-:W-:Y:S05]  /*3ae0*/  BRA.U !UP0, `(.L_x_1024) ;  /* 0x0000000108187547 */ /* 0x000fea000b800000 */
[----:B------:R-:W-:-:S09]  /*3af0*/  UISETP.NE.AND UP0, UPT, UR4, 0x9, UPT ;  /* 0x000000090400788c */ /* 0x000fd2000bf05270 */
[----:B------:R-:W-:Y:S05]  /*3b00*/  BRA.U UP0, `(.L_x_1017) ;  /* 0x0000000900447547 */ /* 0x000fea000b800000 */
[----:B------:R-:W-:Y:S02]  /*3b10*/  HADD2.F32 R4, -RZ, R0.H0_H0 ;  /* 0x20000000ff047230 */ /* 0x000fe40000004100 */
[----:B------:R-:W-:-:S05]  /*3b20*/  IMAD.MOV.U32 R5, RZ, RZ, RZ ;  /* 0x000000ffff057224 */ /* 0x000fca00078e00ff */
[----:B------:R0:W-:Y:S01]  /*3b30*/  STG.E.64 desc[UR36][R2.64], R4 ;  /* 0x0000000402007986 */ /* 0x0001e2000c101b24 */
[----:B------:R-:W-:Y:S05]  /*3b40*/  BRA `(.L_x_1018) ;  /* 0x0000000800d47947 */ /* 0x000fea0003800000 */
.L_x_1024:
[----:B------:R-:W-:-:S05]  /*3b50*/  HADD2.F32 R0, -RZ, R0.H0_H0 ;  /* 0x20000000ff007230 */ /* 0x000fca0000004100 */
[----:B------:R-:W-:-:S04]  /*3b60*/  F2FP.F16.F32.PACK_AB R0, RZ, R0 ;  /* 0x00000000ff00723e */ /* 0x000fc800000000ff */
[----:B------:R-:W-:-:S05]  /*3b70*/  PRMT R0, R0, 0x5410, RZ ;  /* 0x0000541000007816 */ /* 0x000fca00000000ff */
[----:B------:R0:W-:Y:S01]  /*3b80*/  STG.E desc[UR36][R2.64], R0 ;  /* 0x0000000002007986 */ /* 0x0001e2000c101924 */
[----:B------:R-:W-:Y:S05]  /*3b90*/  BRA `(.L_x_1018) ;  /* 0x0000000800c07947 */ /* 0x000fea0003800000 */
.L_x_1023:
[----:B------:R-:W-:-:S05]  /*3ba0*/  HADD2.F32 R4, -RZ, R0.H0_H0 ;  /* 0x20000000ff047230 */ /* 0x000fca0000004100 */
[----:B------:R-:W-:-:S06]  /*3bb0*/  FMUL.FTZ R4, R4, 1 ;  /* 0x3f80000004047820 */ /* 0x000fcc0000410000 */
[----:B------:R-:W0:Y:S02]  /*3bc0*/  F2F.F64.F32 R4, R4 ;  /* 0x0000000400047310 */ /* 0x000e240000201800 */
[----:B0-----:R0:W-:Y:S01]  /*3bd0*/  STG.E.64 desc[UR36][R2.64], R4 ;  /* 0x0000000402007986 */ /* 0x0011e2000c101b24 */
[----:B------:R-:W-:Y:S05]  /*3be0*/  BRA `(.L_x_1018) ;  /* 0x0000000800ac7947 */ /* 0x000fea0003800000 */
.L_x_1013:
        /* <DEDUP_REMOVED lines=8> */
[----:B------:R-:W-:-:S05]  /*3c70*/  HADD2.F32 R0, -RZ, R0.H0_H0 ;  /* 0x20000000ff007230 */ /* 0x000fca0000004100 */
[----:B------:R-:W-:-:S04]  /*3c80*/  FSETP.NEU.FTZ.AND P0, PT, R0, RZ, PT ;  /* 0x000000ff0000720b */ /* 0x000fc80003f1d000 */
[----:B------:R-:W-:-:S05]  /*3c90*/  SEL R5, RZ, 0x1, !P0 ;  /* 0x00000001ff057807 */ /* 0x000fca0004000000 */
[----:B------:R0:W-:Y:S01]  /*3ca0*/  STG.E.U8 desc[UR36][R2.64], R5 ;  /* 0x0000000502007986 */ /* 0x0001e2000c101124 */
[----:B------:R-:W-:Y:S05]  /*3cb0*/  BRA `(.L_x_1018) ;  /* 0x0000000800787947 */ /* 0x000fea0003800000 */
.L_x_1027:
[----:B------:R-:W-:Y:S01]  /*3cc0*/  HADD2.F32 R0, -RZ, R0.H0_H0 ;  /* 0x20000000ff007230 */ /* 0x000fe20000004100 */
[----:B------:R-:W-:-:S04]  /*3cd0*/  CS2R R6, SRZ ;  /* 0x0000000000067805 */ /* 0x000fc8000001ff00 */
[----:B------:R-:W-:-:S04]  /*3ce0*/  FMUL.FTZ R0, R0, 1 ;  /* 0x3f80000000007820 */ /* 0x000fc80000410000 */
[----:B------:R-:W0:Y:S02]  /*3cf0*/  F2F.F64.F32 R4, R0 ;  /* 0x0000000000047310 */ /* 0x000e240000201800 */
[----:B0-----:R0:W-:Y:S01]  /*3d00*/  STG.E.128 desc[UR36][R2.64], R4 ;  /* 0x0000000402007986 */ /* 0x0011e2000c101d24 */
[----:B------:R-:W-:Y:S05]  /*3d10*/  BRA `(.L_x_1018) ;  /* 0x0000000800607947 */ /* 0x000fea0003800000 */
.L_x_1026:
[----:B------:R-:W-:-:S09]  /*3d20*/  UISETP.NE.AND UP0, UPT, UR4, 0xf, UPT ;  /* 0x0000000f0400788c */ /* 0x000fd2000bf05270 */
[----:B------:R-:W-:Y:S05]  /*3d30*/  BRA.U !UP0, `(.L_x_1028) ;  /* 0x0000000108a07547 */ /* 0x000fea000b800000 */
[----:B------:R-:W-:-:S09]  /*3d40*/  UISETP.NE.AND UP0, UPT, UR4, 0x17, UPT ;  /* 0x000000170400788c */ /* 0x000fd2000bf05270 */
[----:B------:R-:W-:Y:S05]  /*3d50*/  BRA.U !UP0, `(.L_x_1029) ;  /* 0x00000001084c7547 */ /* 0x000fea000b800000 */
[----:B------:R-:W-:-:S09]  /*3d60*/  UISETP.NE.AND UP0, UPT, UR4, 0x18, UPT ;  /* 0x000000180400788c */ /* 0x000fd2000bf05270 */
[----:B------:R-:W-:Y:S05]  /*3d70*/  BRA.U UP0, `(.L_x_1017) ;  /* 0x0000000500a87547 */ /* 0x000fea000b800000 */
[----:B------:R-:W-:Y:S01]  /*3d80*/  HADD2.F32 R7, -RZ, R0.H0_H0 ;  /* 0x20000000ff077230 */ /* 0x000fe20000004100 */
        /* <DEDUP_REMOVED lines=12> */
.L_x_1031:
[----:B------:R-:W-:Y:S05]  /*3e50*/  BSYNC.RECONVERGENT B0 ;  /* 0x0000000000007941 */ /* 0x000fea0003800200 */
.L_x_1030:
[----:B------:R-:W-:-:S05]  /*3e60*/  LOP3.LUT R5, R0, 0x80, R5, 0xf8, !PT ;  /* 0x0000008000057812 */ /* 0x000fca00078ef805 */
[----:B------:R0:W-:Y:S01]  /*3e70*/  STG.E.U8 desc[UR36][R2.64], R5 ;  /* 0x0000000502007986 */ /* 0x0001e2000c101124 */
[----:B------:R-:W-:Y:S05]  /*3e80*/  BRA `(.L_x_1018) ;  /* 0x0000000800047947 */ /* 0x000fea0003800000 */
.L_x_1029:
[----:B------:R-:W-:Y:S01]  /*3e90*/  HADD2.F32 R7, -RZ, R0.H0_H0 ;  /* 0x20000000ff077230 */ /* 0x000fe20000004100 */
        /* <DEDUP_REMOVED lines=14> */
.L_x_1033:
[----:B------:R-:W-:Y:S05]  /*3f80*/  BSYNC.RECONVERGENT B0 ;  /* 0x0000000000007941 */ /* 0x000fea0003800200 */
.L_x_1032:
[----:B------:R-:W-:-:S05]  /*3f90*/  LOP3.LUT R5, R0, 0x80, R5, 0xf8, !PT ;  /* 0x0000008000057812 */ /* 0x000fca00078ef805 */
[----:B------:R0:W-:Y:S01]  /*3fa0*/  STG.E.U8 desc[UR36][R2.64], R5 ;  /* 0x0000000502007986 */ /* 0x0001e2000c101124 */
[----:B------:R-:W-:Y:S05]  /*3fb0*/  BRA `(.L_x_1018) ;  /* 0x0000000400b87947 */ /* 0x000fea0003800000 */
.L_x_1028:
[----:B------:R-:W-:-:S05]  /*3fc0*/  HADD2.F32 R0, -RZ, R0.H0_H0 ;  /* 0x20000000ff007230 */ /* 0x000fca0000004100 */
[----:B------:R-:W-:-:S05]  /*3fd0*/  F2FP.BF16.F32.PACK_AB R0, RZ, R0 ;  /* 0x00000000ff00723e */ /* 0x000fca00000010ff */
[----:B------:R0:W-:Y:S01]  /*3fe0*/  STG.E.U16 desc[UR36][R2.64], R0 ;  /* 0x0000000002007986 */ /* 0x0001e2000c101524 */
[----:B------:R-:W-:Y:S05]  /*3ff0*/  BRA `(.L_x_1018) ;  /* 0x0000000400a87947 */ /* 0x000fea0003800000 */
.L_x_1025:
        /* <DEDUP_REMOVED lines=8> */
[----:B------:R-:W-:-:S06]  /*4080*/  HADD2.F32 R5, -RZ, R0.H0_H0 ;  /* 0x20000000ff057230 */ /* 0x000fcc0000004100 */
[----:B------:R-:W0:Y:S02]  /*4090*/  F2I.FTZ.U32.TRUNC.NTZ R5, R5 ;  /* 0x0000000500057305 */ /* 0x000e24000021f000 */
[----:B0-----:R0:W-:Y:S01]  /*40a0*/  STG.E.U16 desc[UR36][R2.64], R5 ;  /* 0x0000000502007986 */ /* 0x0011e2000c101524 */
[----:B------:R-:W-:Y:S05]  /*40b0*/  BRA `(.L_x_1018) ;  /* 0x0000000400787947 */ /* 0x000fea0003800000 */
.L_x_1036:
[----:B------:R-:W-:Y:S01]  /*40c0*/  HADD2.F32 R5, -RZ, R0.H0_H0 ;  /* 0x20000000ff057230 */ /* 0x000fe20000004100 */
[----:B------:R-:W-:Y:S01]  /*40d0*/  BSSY.RECONVERGENT B0, `(.L_x_1037) ;  /* 0x0000014000007945 */ /* 0x000fe20003800200 */
[----:B------:R-:W-:-:S03]  /*40e0*/  IMAD.MOV.U32 R0, RZ, RZ, 0x80 ;  /* 0x00000080ff007424 */ /* 0x000fc600078e00ff */
        /* <DEDUP_REMOVED lines=10> */
.L_x_1039:
[----:B------:R-:W-:-:S04]  /*4190*/  SHF.R.U32.HI R0, RZ, 0x14, R5 ;  /* 0x00000014ff007819 */ /* 0x000fc80000011605 */
[----:B------:R-:W-:-:S04]  /*41a0*/  LOP3.LUT R0, R0, 0x1, RZ, 0xc0, !PT ;  /* 0x0000000100007812 */ /* 0x000fc800078ec0ff */
[----:B------:R-:W-:-:S04]  /*41b0*/  IADD3 R0, PT, PT, R5, 0x487ffff, R0 ;  /* 0x0487ffff05007810 */ /* 0x000fc80007ffe000 */
[----:B------:R-:W-:-:S04]  /*41c0*/  SHF.R.U32.HI R0, RZ, 0x14, R0 ;  /* 0x00000014ff007819 */ /* 0x000fc80000011600 */
[----:B------:R-:W-:-:S07]  /*41d0*/  LOP3.LUT R4, R0, 0xff, RZ, 0xc0, !PT ;  /* 0x000000ff00047812 */ /* 0x000fce00078ec0ff */
.L_x_1040:
[----:B------:R-:W-:-:S04]  /*41e0*/  SHF.R.U32.HI R5, RZ, 0x18, R5 ;  /* 0x00000018ff057819 */ /* 0x000fc80000011605 */
[----:B------:R-:W-:-:S04]  /*41f0*/  LOP3.LUT R4, R4, 0x80, R5, 0xf8, !PT ;  /* 0x0000008004047812 */ /* 0x000fc800078ef805 */
[----:B------:R-:W-:-:S07]  /*4200*/  PRMT R0, R4, 0x7610, R0 ;  /* 0x0000761004007816 */ /* 0x000fce0000000000 */
.L_x_1038:
[----:B------:R-:W-:Y:S05]  /*4210*/  BSYNC.RECONVERGENT B0 ;  /* 0x0000000000007941 */ /* 0x000fea0003800200 */
.L_x_1037:
[----:B------:R0:W-:Y:S01]  /*4220*/  STG.E.U8 desc[UR36][R2.64], R0 ;  /* 0x0000000002007986 */ /* 0x0001e2000c101124 */
[----:B------:R-:W-:Y:S05]  /*4230*/  BRA `(.L_x_1018) ;  /* 0x0000000400187947 */ /* 0x000fea0003800000 */
.L_x_1035:
[----:B------:R-:W-:Y:S01]  /*4240*/  HADD2.F32 R5, -RZ, R0.H0_H0 ;  /* 0x20000000ff057230 */ /* 0x000fe20000004100 */
[----:B------:R-:W-:Y:S01]  /*4250*/  BSSY.RECONVERGENT B0, `(.L_x_1041) ;  /* 0x0000014000007945 */ /* 0x000fe20003800200 */
[----:B------:R-:W-:-:S03]  /*4260*/  MOV R0, 0x80 ;  /* 0x0000008000007802 */ /* 0x000fc60000000f00 */
        /* <DEDUP_REMOVED lines=10> */
.L_x_1043:
[----:B------:R-:W-:-:S04]  /*4310*/  SHF.R.U32.HI R0, RZ, 0x15, R5 ;  /* 0x00000015ff007819 */ /* 0x000fc80000011605 */
[----:B------:R-:W-:-:S04]  /*4320*/  LOP3.LUT R0, R0, 0x1, RZ, 0xc0, !PT ;  /* 0x0000000100007812 */ /* 0x000fc800078ec0ff */
[----:B------:R-:W-:-:S04]  /*4330*/  IADD3 R0, PT, PT, R5, 0x88fffff, R0 ;  /* 0x088fffff05007810 */ /* 0x000fc80007ffe000 */
[----:B------:R-:W-:-:S04]  /*4340*/  SHF.R.U32.HI R0, RZ, 0x15, R0 ;  /* 0x00000015ff007819 */ /* 0x000fc80000011600 */
[----:B------:R-:W-:-:S07]  /*4350*/  LOP3.LUT R4, R0, 0xff, RZ, 0xc0, !PT ;  /* 0x000000ff00047812 */ /* 0x000fce00078ec0ff */
.L_x_1044:
[----:B------:R-:W-:-:S04]  /*4360*/  SHF.R.U32.HI R5, RZ, 0x18, R5 ;  /* 0x00000018ff057819 */ /* 0x000fc80000011605 */
[----:B------:R-:W-:-:S04]  /*4370*/  LOP3.LUT R4, R4, 0x80, R5, 0xf8, !PT ;  /* 0x0000008004047812 */ /* 0x000fc800078ef805 */
[----:B------:R-:W-:-:S07]  /*4380*/  PRMT R0, R4, 0x7610, R0 ;  /* 0x0000761004007816 */ /* 0x000fce0000000000 */
.L_x_1042:
[----:B------:R-:W-:Y:S05]  /*4390*/  BSYNC.RECONVERGENT B0 ;  /* 0x0000000000007941 */ /* 0x000fea0003800200 */
.L_x_1041:
[----:B------:R0:W-:Y:S01]  /*43a0*/  STG.E.U8 desc[UR36][R2.64], R0 ;  /* 0x0000000002007986 */ /* 0x0001e2000c101124 */
[----:B------:R-:W-:Y:S05]  /*43b0*/  BRA `(.L_x_1018) ;  /* 0x0000000000b87947 */ /* 0x000fea0003800000 */
.L_x_1034:
[----:B------:R-:W-:-:S09]  /*43c0*/  UISETP.NE.AND UP0, UPT, UR4, 0x1c, UPT ;  /* 0x0000001c0400788c */ /* 0x000fd2000bf05270 */
[----:B------:R-:W-:Y:S05]  /*43d0*/  BRA.U !UP0, `(.L_x_1045) ;  /* 0x0000000108a47547 */ /* 0x000fea000b800000 */
[----:B------:R-:W-:-:S09]  /*43e0*/  UISETP.NE.AND UP0, UPT, UR4, 0x1d, UPT ;  /* 0x0000001d0400788c */ /* 0x000fd2000bf05270 */
[----:B------:R-:W-:Y:S05]  /*43f0*/  BRA.U !UP0, `(.L_x_1046) ;  /* 0x00000001088c7547 */ /* 0x000fea000b800000 */
[----:B------:R-:W-:-:S09]  /*4400*/  UISETP.NE.AND UP0, UPT, UR4, 0x2c, UPT ;  /* 0x0000002c0400788c */ /* 0x000fd2000bf05270 */
[----:B------:R-:W-:Y:S05]  /*4410*/  BRA.U !UP0, `(.L_x_1047) ;  /* 0x0000000108447547 */ /* 0x000fea000b800000 */
.L_x_1017:
[----:B------:R-:W-:Y:S01]  /*4420*/  MOV R0, 0x0 ;  /* 0x0000000000007802 */ /* 0x000fe20000000f00 */
[----:B------:R-:W0:Y:S01]  /*4430*/  LDCU.64 UR6, c[0x4][0x148] ;  /* 0x01002900ff0677ac */ /* 0x000e220008000a00 */
[----:B------:R-:W-:Y:S02]  /*4440*/  IMAD.MOV.U32 R8, RZ, RZ, 0x65 ;  /* 0x00000065ff087424 */ /* 0x000fe400078e00ff */
[----:B------:R1:W2:Y:S01]  /*4450*/  LDC.64 R2, c[0x4][R0] ;  /* 0x0100000000027b82 */ /* 0x0002a20000000a00 */
[----:B------:R-:W3:Y:S01]  /*4460*/  LDCU.64 UR8, c[0x4][0x150] ;  /* 0x01002a00ff0877ac */ /* 0x000ee20008000a00 */
[----:B------:R-:W-:Y:S02]  /*4470*/  IMAD.MOV.U32 R12, RZ, RZ, 0x1 ;  /* 0x00000001ff0c7424 */ /* 0x000fe400078e00ff */
[----:B------:R-:W-:Y:S01]  /*4480*/  IMAD.MOV.U32 R13, RZ, RZ, RZ ;  /* 0x000000ffff0d7224 */ /* 0x000fe200078e00ff */
[----:B------:R-:W4:Y:S01]  /*4490*/  LDCU.64 UR4, c[0x4][0x50] ;  /* 0x01000a00ff0477ac */ /* 0x000f220008000a00 */
[----:B0-----:R-:W-:-:S02]  /*44a0*/  IMAD.U32 R4, RZ, RZ, UR6 ;  /* 0x00000006ff047e24 */ /* 0x001fc4000f8e00ff */
[----:B------:R-:W-:Y:S02]  /*44b0*/  IMAD.U32 R5, RZ, RZ, UR7 ;  /* 0x00000007ff057e24 */ /* 0x000fe4000f8e00ff */
[----:B---3--:R-:W-:Y:S02]  /*44c0*/  IMAD.U32 R6, RZ, RZ, UR8 ;  /* 0x00000008ff067e24 */ /* 0x008fe4000f8e00ff */
[----:B------:R-:W-:Y:S01]  /*44d0*/  IMAD.U32 R7, RZ, RZ, UR9 ;  /* 0x00000009ff077e24 */ /* 0x000fe2000f8e00ff */
[----:B----4-:R-:W-:Y:S01]  /*44e0*/  MOV R10, UR4 ;  /* 0x00000004000a7c02 */ /* 0x010fe20008000f00 */
[----:B-1----:R-:W-:-:S07]  /*44f0*/  IMAD.U32 R11, RZ, RZ, UR5 ;  /* 0x00000005ff0b7e24 */ /* 0x002fce000f8e00ff */
[----:B------:R-:W-:-:S07]  /*4500*/  LEPC R20, `(.L_x_1048) ;  /* 0x000000001014794e */ /* 0x000fce0000000000 */
[----:B--2---:R-:W-:Y:S05]  /*4510*/  CALL.ABS.NOINC R2 ;  /* 0x0000000002007343 */ /* 0x004fea0003c00000 */
.L_x_1048:
[----:B------:R-:W-:Y:S05]  /*4520*/  BRA `(.L_x_1018) ;  /* 0x00000000005c7947 */ /* 0x000fea0003800000 */
.L_x_1047:
[----:B------:R-:W-:-:S05]  /*4530*/  HADD2.F32 R5, -RZ, R0.H0_H0 ;  /* 0x20000000ff057230 */ /* 0x000fca0000004100 */
[----:B------:R-:W-:-:S04]  /*4540*/  SHF.R.U32.HI R6, RZ, 0x17, R5 ;  /* 0x00000017ff067819 */ /* 0x000fc80000011605 */
[----:B------:R-:W-:-:S04]  /*4550*/  LOP3.LUT R4, R6, 0xff, RZ, 0xc0, !PT ;  /* 0x000000ff06047812 */ /* 0x000fc800078ec0ff */
[----:B------:R-:W-:-:S13]  /*4560*/  ISETP.NE.AND P1, PT, R4, 0xff, PT ;  /* 0x000000ff0400780c */ /* 0x000fda0003f25270 */
[--C-:B------:R-:W-:Y:S02]  /*4570*/  @P1 SHF.R.U32.HI R0, RZ, 0x16, R5.reuse ;  /* 0x00000016ff001819 */ /* 0x100fe40000011605 */
[----:B------:R-:W-:Y:S01]  /*4580*/  @P1 LOP3.LUT P0, RZ, R4, 0x3fffff, R5, 0xf8, !PT ;  /* 0x003fffff04ff1812 */ /* 0x000fe2000780f805 */
[----:B------:R-:W-:Y:S01]  /*4590*/  HFMA2 R5, -RZ, RZ, 0, 1.5199184417724609375e-05 ;  /* 0x000000ffff057431 */ /* 0x000fe200000001ff */
        /* <DEDUP_REMOVED lines=9> */
.L_x_1046:
[----:B------:R-:W-:-:S06]  /*4630*/  HADD2.F32 R4, -RZ, R0.H0_H0 ;  /* 0x20000000ff047230 */ /* 0x000fcc0000004100 */
[----:B------:R-:W0:Y:S02]  /*4640*/  F2I.U64.TRUNC R4, R4 ;  /* 0x0000000400047311 */ /* 0x000e24000020d800 */
[----:B0-----:R0:W-:Y:S01]  /*4650*/  STG.E.64 desc[UR36][R2.64], R4 ;  /* 0x0000000402007986 */ /* 0x0011e2000c101b24 */
[----:B------:R-:W-:Y:S05]  /*4660*/  BRA `(.L_x_1018) ;  /* 0x00000000000c7947 */ /* 0x000fea0003800000 */
.L_x_1045:
[----:B------:R-:W-:-:S04]  /*4670*/  HADD2.F32 R0, -RZ, R0.H0_H0 ;  /* 0x20000000ff007230 */ /* 0x000fc80000004100 */
[----:B------:R-:W0:Y:S02]  /*4680*/  F2I.FTZ.U32.TRUNC.NTZ R5, R0 ;  /* 0x0000000000057305 */ /* 0x000e24000021f000 */
[----:B0-----:R0:W-:Y:S02]  /*4690*/  STG.E desc[UR36][R2.64], R5 ;  /* 0x0000000502007986 */ /* 0x0011e4000c101924 */
.L_x_1018:
[----:B------:R-:W-:-:S07]  /*46a0*/  VIADD R17, R17, 0x80 ;  /* 0x0000008011117836 */ /* 0x000fce0000000000 */
.L_x_943:
[----:B------:R-:W-:Y:S05]  /*46b0*/  BSYNC.RECONVERGENT B6 ;  /* 0x0000000000067941 */ /* 0x000fea0003800200 */
.L_x_942:
[----:B------:R-:W5:Y:S01]  /*46c0*/  LDCU UR4, c[0x0][0x380] ;  /* 0x00007000ff0477ac */ /* 0x000f620008000800 */
[----:B------:R-:W-:Y:S01]  /*46d0*/  BSSY.RECONVERGENT B6, `(.L_x_1049) ;  /* 0x000045c000067945 */ /* 0x000fe20003800200 */
[----:B-----5:R-:W-:-:S13]  /*46e0*/  ISETP.GE.AND P0, PT, R17, UR4, PT ;  /* 0x0000000411007c0c */ /* 0x020fda000bf06270 */
[----:B------:R-:W-:Y:S05]  /*46f0*/  @P0 BRA `(.L_x_1050) ;  /* 0x0000004400640947 */ /* 0x000fea0003800000 */
[----:B------:R-:W5:Y:S01]  /*4700*/  LDCU UR4, c[0x0][0x388] ;  /* 0x00007100ff0477ac */ /* 0x000f620008000800 */
[----:B------:R-:W-:Y:S01]  /*4710*/  MOV R18, RZ ;  /* 0x000000ff00127202 */ /* 0x000fe20000000f00 */
[----:B0-----:R-:W-:Y:S02]  /*4720*/  IMAD.MOV.U32 R0, RZ, RZ, RZ ;  /* 0x000000ffff007224 */ /* 0x001fe400078e00ff */
[----:B------:R-:W-:Y:S01]  /*4730*/  IMAD.MOV.U32 R16, RZ, RZ, RZ ;  /* 0x000000ffff107224 */ /* 0x000fe200078e00ff */
        /* <DEDUP_REMOVED lines=350> */
.L_x_1051:
        /* <DEDUP_REMOVED lines=19> */
.L_x_1055:
[----:B------:R-:W2:Y:S02]  /*5e50*/  LDG.E.U8 R2, desc[UR36][R2.64] ;  /* 0x0000002402027981 */ /* 0x000ea4000c1e1100 */
[----:B--2---:R-:W-:-:S04]  /*5e60*/  I2FP.F32.U32 R0, R2 ;  /* 0x0000000200007245 */ /* 0x004fc80000201000 */
[----:B------:R-:W-:-:S04]  /*5e70*/  F2FP.F16.F32.PACK_AB R0, RZ, R0 ;  /* 0x00000000ff00723e */ /* 0x000fc800000000ff */
[----:B------:R-:W-:Y:S01]  /*5e80*/  PRMT R19, R0, 0x7610, R19 ;  /* 0x0000761000137816 */ /* 0x000fe20000000013 */
[----:B------:R-:W-:Y:S06]  /*5e90*/  BRA `(.L_x_1057) ;  /* 0x0000000c00b47947 */ /* 0x000fec0003800000 */
.L_x_1054:
        /* <DEDUP_REMOVED lines=11> */
.L_x_1059:
[----:B------:R-:W2:Y:S02]  /*5f50*/  LDG.E R2, desc[UR36][R2.64] ;  /* 0x0000002402027981 */ /* 0x000ea4000c1e1900 */
[----:B--2---:R-:W-:-:S04]  /*5f60*/  I2FP.F32.S32 R0, R2 ;  /* 0x0000000200007245 */ /* 0x004fc80000201400 */
[----:B------:R-:W-:-:S04]  /*5f70*/  F2FP.F16.F32.PACK_AB R0, RZ, R0 ;  /* 0x00000000ff00723e */ /* 0x000fc800000000ff */
[----:B------:R-:W-:Y:S01]  /*5f80*/  PRMT R19, R0, 0x7610, R19 ;  /* 0x0000761000137816 */ /* 0x000fe20000000013 */
[----:B------:R-:W-:Y:S06]  /*5f90*/  BRA `(.L_x_1057) ;  /* 0x0000000c00747947 */ /* 0x000fec0003800000 */
.L_x_1058:
[----:B------:R-:W2:Y:S02]  /*5fa0*/  LDG.E.U16 R2, desc[UR36][R2.64] ;  /* 0x0000002402027981 */ /* 0x000ea4000c1e1500 */
[----:B--2---:R-:W0:Y:S02]  /*5fb0*/  I2F.S16 R0, R2 ;  /* 0x0000000200007306 */ /* 0x004e240000101400 */
[----:B0-----:R-:W-:-:S04]  /*5fc0*/  F2FP.F16.F32.PACK_AB R0, RZ, R0 ;  /* 0x00000000ff00723e */ /* 0x001fc800000000ff */
[----:B------:R-:W-:Y:S01]  /*5fd0*/  PRMT R19, R0, 0x7610, R19 ;  /* 0x0000761000137816 */ /* 0x000fe20000000013 */
[----:B------:R-:W-:Y:S06]  /*5fe0*/  BRA `(.L_x_1057) ;  /* 0x0000000c00607947 */ /* 0x000fec0003800000 */
.L_x_1053:
        /* <DEDUP_REMOVED lines=9> */
.L_x_1061:
[----:B------:R1:W5:Y:S01]  /*6080*/  LDG.E.U16 R19, desc[UR36][R2.64] ;  /* 0x0000002402137981 */ /* 0x000362000c1e1500 */
[----:B------:R-:W-:Y:S05]  /*6090*/  BRA `(.L_x_1057) ;  /* 0x0000000c00347947 */ /* 0x000fea0003800000 */
.L_x_1060:
        /* <DEDUP_REMOVED lines=9> */
.L_x_1063:
[----:B------:R0:W5:Y:S01]  /*6130*/  LDG.E.U16 R19, desc[UR36][R2.64] ;  /* 0x0000002402137981 */ /* 0x000162000c1e1500 */
[----:B------:R-:W-:Y:S05]  /*6140*/  BRA `(.L_x_1057) ;  /* 0x0000000c00087947 */ /* 0x000fea0003800000 */
.L_x_1062:
        /* <DEDUP_REMOVED lines=9> */
.L_x_1052:
        /* <DEDUP_REMOVED lines=14> */
.L_x_1066:
        /* <DEDUP_REMOVED lines=9> */
.L_x_1065:
        /* <DEDUP_REMOVED lines=24> */
[----:B------:R-:W-:-:S04]  /*64d0*/  F2FP.F16.F32.PACK_AB R5, RZ, R5 ;  /* 0x00000005ff05723e */ /* 0x000fc800000000ff */
[----:B------:R-:W-:Y:S01]  /*64e0*/  PRMT R19, R5, 0x7610, R19 ;  /* 0x0000761005137816 */ /* 0x000fe20000000013 */
[----:B------:R-:W-:Y:S06]  /*64f0*/  BRA `(.L_x_1057) ;  /* 0x00000008001c7947 */ /* 0x000fec0003800000 */
.L_x_1068:
        /* <DEDUP_REMOVED lines=11> */
[----:B------:R-:W-:-:S04]  /*65b0*/  F2FP.F16.F32.PACK_AB R0, RZ, R0 ;  /* 0x00000000ff00723e */ /* 0x000fc800000000ff */
[----:B------:R-:W-:Y:S01]  /*65c0*/  PRMT R19, R0, 0x7610, R19 ;  /* 0x0000761000137816 */ /* 0x000fe20000000013 */
[----:B------:R-:W-:Y:S06]  /*65d0*/  BRA `(.L_x_1057) ;  /* 0x0000000400e47947 */ /* 0x000fec0003800000 */
.L_x_1067:
[----:B------:R-:W2:Y:S02]  /*65e0*/  LDG.E.U16 R0, desc[UR36][R2.64] ;  /* 0x0000002402007981 */ /* 0x000ea4000c1e1500 */
[----:B--2---:R-:W-:-:S05]  /*65f0*/  IMAD.U32 R0, R0, 0x10000, RZ ;  /* 0x0001000000007824 */ /* 0x004fca00078e00ff */
[----:B------:R-:W-:-:S04]  /*6600*/  F2FP.F16.F32.PACK_AB R0, RZ, R0 ;  /* 0x00000000ff00723e */ /* 0x000fc800000000ff */
[----:B------:R-:W-:Y:S01]  /*6610*/  PRMT R19, R0, 0x7610, R19 ;  /* 0x0000761000137816 */ /* 0x000fe20000000013 */
[----:B------:R-:W-:Y:S06]  /*6620*/  BRA `(.L_x_1057) ;  /* 0x0000000400d07947 */ /* 0x000fec0003800000 */
.L_x_1064:
        /* <DEDUP_REMOVED lines=13> */
.L_x_1071:
        /* <DEDUP_REMOVED lines=21> */
.L_x_1075:
[----:B------:R-:W-:Y:S05]  /*6850*/  BSYNC.RECONVERGENT B1 ;  /* 0x0000000000017941 */ /* 0x000fea0003800200 */
.L_x_1074:
[----:B------:R-:W-:Y:S01]  /*6860*/  IMAD.SHL.U32 R0, R0, 0x100000, RZ ;  /* 0x0010000000007824 */ /* 0x000fe200078e00ff */
[----:B------:R-:W-:-:S04]  /*6870*/  LEA R2, R2, 0x3b800000, 0x17 ;  /* 0x3b80000002027811 */ /* 0x000fc800078eb8ff */
[----:B------:R-:W-:-:S07]  /*6880*/  LOP3.LUT R0, R2, R0, R7, 0xfe, !PT ;  /* 0x0000000002007212 */ /* 0x000fce00078efe07 */
.L_x_1073:
[----:B------:R-:W-:Y:S05]  /*6890*/  BSYNC.RECONVERGENT B0 ;  /* 0x0000000000007941 */ /* 0x000fea0003800200 */
.L_x_1072:
[----:B------:R-:W-:-:S04]  /*68a0*/  F2FP.F16.F32.PACK_AB R0, RZ, R0 ;  /* 0x00000000ff00723e */ /* 0x000fc800000000ff */
[----:B------:R-:W-:Y:S01]  /*68b0*/  PRMT R19, R0, 0x7610, R19 ;  /* 0x0000761000137816 */ /* 0x000fe20000000013 */
[----:B------:R-:W-:Y:S06]  /*68c0*/  BRA `(.L_x_1057) ;  /* 0x0000000400287947 */ /* 0x000fec0003800000 */
.L_x_1070:
        /* <DEDUP_REMOVED lines=21> */
.L_x_1079:
[----:B------:R-:W-:Y:S05]  /*6a20*/  BSYNC.RECONVERGENT B1 ;  /* 0x0000000000017941 */ /* 0x000fea0003800200 */
.L_x_1078:
[----:B------:R-:W-:Y:S01]  /*6a30*/  IMAD.SHL.U32 R0, R0, 0x200000, RZ ;  /* 0x0020000000007824 */ /* 0x000fe200078e00ff */
[----:B------:R-:W-:-:S04]  /*6a40*/  LEA R2, R2, 0x37800000, 0x17 ;  /* 0x3780000002027811 */ /* 0x000fc800078eb8ff */
[----:B------:R-:W-:-:S07]  /*6a50*/  LOP3.LUT R0, R2, R0, R7, 0xfe, !PT ;  /* 0x0000000002007212 */ /* 0x000fce00078efe07 */
.L_x_1077:
[----:B------:R-:W-:Y:S05]  /*6a60*/  BSYNC.RECONVERGENT B0 ;  /* 0x0000000000007941 */ /* 0x000fea0003800200 */
.L_x_1076:
[----:B------:R-:W-:-:S04]  /*6a70*/  F2FP.F16.F32.PACK_AB R0, RZ, R0 ;  /* 0x00000000ff00723e */ /* 0x000fc800000000ff */
[----:B------:R-:W-:Y:S01]  /*6a80*/  PRMT R19, R0, 0x7610, R19 ;  /* 0x0000761000137816 */ /* 0x000fe20000000013 */
[----:B------:R-:W-:Y:S06]  /*6a90*/  BRA `(.L_x_1057) ;  /* 0x0000000000b47947 */ /* 0x000fec0003800000 */
.L_x_1069:
        /* <DEDUP_REMOVED lines=14> */
.L_x_1083:
[----:B------:R-:W-:Y:S05]  /*6b80*/  BSYNC.RECONVERGENT B0 ;  /* 0x0000000000007941 */ /* 0x000fea0003800200 */
.L_x_1082:
[----:B------:R-:W-:-:S04]  /*6b90*/  F2FP.F16.F32.PACK_AB R0, RZ, R0 ;  /* 0x00000000ff00723e */ /* 0x000fc800000000ff */
[----:B------:R-:W-:Y:S01]  /*6ba0*/  PRMT R19, R0, 0x7610, R19 ;  /* 0x0000761000137816 */ /* 0x000fe20000000013 */
[----:B------:R-:W-:Y:S06]  /*6bb0*/  BRA `(.L_x_1057) ;  /* 0x00000000006c7947 */ /* 0x000fec0003800000 */
.L_x_1056:
        /* <DEDUP_REMOVED lines=9> */
[----:B------:R-:W-:-:S02]  /*6c50*/  IMAD.U32 R5, RZ, RZ, UR5 ;  /* 0x00000005ff057e24 */ /* 0x000fc4000f8e00ff */
[----:B-1----:R-:W-:Y:S01]  /*6c60*/  IMAD.U32 R6, RZ, RZ, UR6 ;  /* 0x00000006ff067e24 */ /* 0x002fe2000f8e00ff */
[----:B------:R-:W-:Y:S01]  /*6c70*/  MOV R7, UR7 ;  /* 0x0000000700077c02 */ /* 0x000fe20008000f00 */
[----:B---3--:R-:W-:Y:S02]  /*6c80*/  IMAD.U32 R10, RZ, RZ, UR8 ;  /* 0x00000008ff0a7e24 */ /* 0x008fe4000f8e00ff */
[----:B------:R-:W-:-:S07]  /*6c90*/  IMAD.U32 R11, RZ, RZ, UR9 ;  /* 0x00000009ff0b7e24 */ /* 0x000fce000f8e00ff */
[----:B------:R-:W-:-:S07]  /*6ca0*/  LEPC R20, `(.L_x_1084) ;  /* 0x000000001014794e */ /* 0x000fce0000000000 */
[----:B--2---:R-:W-:Y:S05]  /*6cb0*/  CALL.ABS.NOINC R2 ;  /* 0x0000000002007343 */ /* 0x004fea0003c00000 */
.L_x_1084:
[----:B------:R-:W-:Y:S01]  /*6cc0*/  PRMT R19, RZ, 0x7610, R19 ;  /* 0x00007610ff137816 */ /* 0x000fe20000000013 */
[----:B------:R-:W-:Y:S06]  /*6cd0*/  BRA `(.L_x_1057) ;  /* 0x0000000000247947 */ /* 0x000fec0003800000 */
.L_x_1081:
[----:B------:R-:W2:Y:S02]  /*6ce0*/  LDG.E.64 R2, desc[UR36][R2.64] ;  /* 0x0000002402027981 */ /* 0x000ea4000c1e1b00 */
[----:B--2---:R-:W0:Y:S02]  /*6cf0*/  I2F.U64 R0, R2 ;  /* 0x0000000200007312 */ /* 0x004e240000301000 */
[----:B0-----:R-:W-:-:S04]  /*6d00*/  F2FP.F16.F32.PACK_AB R0, RZ, R0 ;  /* 0x00000000ff00723e */ /* 0x001fc800000000ff */
[----:B------:R-:W-:Y:S01]  /*6d10*/  PRMT R19, R0, 0x7610, R19 ;  /* 0x0000761000137816 */ /* 0x000fe20000000013 */
[----:B------:R-:W-:Y:S06]  /*6d20*/  BRA `(.L_x_1057) ;  /* 0x0000000000107947 */ /* 0x000fec0003800000 */
.L_x_1080:
[----:B------:R-:W2:Y:S02]  /*6d30*/  LDG.E R2, desc[UR36][R2.64] ;  /* 0x0000002402027981 */ /* 0x000ea4000c1e1900 */
[----:B--2---:R-:W-:-:S04]  /*6d40*/  I2FP.F32.U32 R0, R2 ;  /* 0x0000000200007245 */ /* 0x004fc80000201000 */
[----:B------:R-:W-:-:S04]  /*6d50*/  F2FP.F16.F32.PACK_AB R0, RZ, R0 ;  /* 0x00000000ff00723e */ /* 0x000fc800000000ff */
[----:B------:R-:W-:-:S07]  /*6d60*/  PRMT R19, R0, 0x7610, R19 ;  /* 0x0000761000137816 */ /* 0x000fce0000000013 */
.L_x_1057:
        /* <DEDUP_REMOVED lines=18> */
.L_x_1088:
[----:B------:R-:W2:Y:S02]  /*6e90*/  LDG.E.U8 R2, desc[UR36][R2.64] ;  /* 0x0000002402027981 */ /* 0x000ea4000c1e1100 */
[----:B--2---:R-:W-:-:S04]  /*6ea0*/  I2FP.F32.U32 R0, R2 ;  /* 0x0000000200007245 */ /* 0x004fc80000201000 */
[----:B------:R-:W-:Y:S01]  /*6eb0*/  F2FP.F16.F32.PACK_AB R0, RZ, R0 ;  /* 0x00000000ff00723e */ /* 0x000fe200000000ff */
[----:B------:R-:W-:Y:S06]  /*6ec0*/  BRA `(.L_x_1090) ;  /* 0x0000000c007c7947 */ /* 0x000fec0003800000 */
.L_x_1087:
        /* <DEDUP_REMOVED lines=10> */
.L_x_1092:
[----:B------:R-:W2:Y:S02]  /*6f70*/  LDG.E R2, desc[UR36][R2.64] ;  /* 0x0000002402027981 */ /* 0x000ea4000c1e1900 */
[----:B--2---:R-:W-:-:S04]  /*6f80*/  I2FP.F32.S32 R0, R2 ;  /* 0x0000000200007245 */ /* 0x004fc80000201400 */
[----:B------:R-:W-:Y:S01]  /*6f90*/  F2FP.F16.F32.PACK_AB R0, RZ, R0 ;  /* 0x00000000ff00723e */ /* 0x000fe200000000ff */
[----:B------:R-:W-:Y:S06]  /*6fa0*/  BRA `(.L_x_1090) ;  /* 0x0000000c00447947 */ /* 0x000fec0003800000 */
.L_x_1091:
[----:B------:R-:W2:Y:S02]  /*6fb0*/  LDG.E.U16 R2, desc[UR36][R2.64] ;  /* 0x0000002402027981 */ /* 0x000ea4000c1e1500 */
[----:B--2---:R-:W0:Y:S02]  /*6fc0*/  I2F.S16 R0, R2 ;  /* 0x0000000200007306 */ /* 0x004e240000101400 */
[----:B0-----:R-:W-:Y:S01]  /*6fd0*/  F2FP.F16.F32.PACK_AB R0, RZ, R0 ;  /* 0x00000000ff00723e */ /* 0x001fe200000000ff */
[----:B------:R-:W-:Y:S06]  /*6fe0*/  BRA `(.L_x_1090) ;  /* 0x0000000c00347947 */ /* 0x000fec0003800000 */
.L_x_1086:
        /* <DEDUP_REMOVED lines=9> */
.L_x_1094:
[----:B------:R0:W5:Y:S01]  /*7080*/  LDG.E.U16 R0, desc[UR36][R2.64] ;  /* 0x0000002402007981 */ /* 0x000162000c1e1500 */
[----:B------:R-:W-:Y:S05]  /*7090*/  BRA `(.L_x_1090) ;  /* 0x0000000c00087947 */ /* 0x000fea0003800000 */
.L_x_1093:
        /* <DEDUP_REMOVED lines=9> */
.L_x_1096:
[----:B------:R1:W5:Y:S01]  /*7130*/  LDG.E.U16 R0, desc[UR36][R2.64] ;  /* 0x0000002402007981 */ /* 0x000362000c1e1500 */
[----:B------:R-:W-:Y:S05]  /*7140*/  BRA `(.L_x_1090) ;  /* 0x0000000800dc7947 */ /* 0x000fea0003800000 */
.L_x_1095:
        /* <DEDUP_REMOVED lines=8> */
.L_x_1085:
        /* <DEDUP_REMOVED lines=13> */
.L_x_1099:
        /* <DEDUP_REMOVED lines=8> */
.L_x_1098:
        /* <DEDUP_REMOVED lines=27> */
.L_x_1101:
        /* <DEDUP_REMOVED lines=11> */
[----:B------:R-:W-:Y:S01]  /*7580*/  F2FP.F16.F32.PACK_AB R0, RZ, R0 ;  /* 0x00000000ff00723e */ /* 0x000fe200000000ff */
[----:B------:R-:W-:Y:S06]  /*7590*/  BRA `(.L_x_1090) ;  /* 0x0000000400c87947 */ /* 0x000fec0003800000 */
.L_x_1100:
[----:B------:R-:W2:Y:S02]  /*75a0*/  LDG.E.U16 R0, desc[UR36][R2.64] ;  /* 0x0000002402007981 */ /* 0x000ea4000c1e1500 */
[----:B--2---:R-:W-:-:S05]  /*75b0*/  IMAD.U32 R0, R0, 0x10000, RZ ;  /* 0x0001000000007824 */ /* 0x004fca00078e00ff */
[----:B------:R-:W-:Y:S01]  /*75c0*/  F2FP.F16.F32.PACK_AB R0, RZ, R0 ;  /* 0x00000000ff00723e */ /* 0x000fe200000000ff */
[----:B------:R-:W-:Y:S06]  /*75d0*/  BRA `(.L_x_1090) ;  /* 0x0000000400b87947 */ /* 0x000fec0003800000 */
.L_x_1097:
        /* <DEDUP_REMOVED lines=12> */
.L_x_1104:
        /* <DEDUP_REMOVED lines=21> */
.L_x_1108:
[----:B------:R-:W-:Y:S05]  /*77f0*/  BSYNC.RECONVERGENT B1 ;  /* 0x0000000000017941 */ /* 0x000fea0003800200 */
.L_x_1107:
[----:B------:R-:W-:Y:S01]  /*7800*/  IMAD.SHL.U32 R0, R0, 0x100000, RZ ;  /* 0x0010000000007824 */ /* 0x000fe200078e00ff */
[----:B------:R-:W-:-:S04]  /*7810*/  LEA R2, R2, 0x3b800000, 0x17 ;  /* 0x3b80000002027811 */ /* 0x000fc800078eb8ff */
[----:B------:R-:W-:-:S07]  /*7820*/  LOP3.LUT R0, R2, R0, R7, 0xfe, !PT ;  /* 0x0000000002007212 */ /* 0x000fce00078efe07 */
.L_x_1106:
[----:B------:R-:W-:Y:S05]  /*7830*/  BSYNC.RECONVERGENT B0 ;  /* 0x0000000000007941 */ /* 0x000fea0003800200 */
.L_x_1105:
[----:B------:R-:W-:Y:S01]  /*7840*/  F2FP.F16.F32.PACK_AB R0, RZ, R0 ;  /* 0x00000000ff00723e */ /* 0x000fe200000000ff */
[----:B------:R-:W-:Y:S06]  /*7850*/  BRA `(.L_x_1090) ;  /* 0x0000000400187947 */ /* 0x000fec0003800000 */
.L_x_1103:
        /* <DEDUP_REMOVED lines=21> */
.L_x_1112:
[----:B------:R-:W-:Y:S05]  /*79b0*/  BSYNC.RECONVERGENT B1 ;  /* 0x0000000000017941 */ /* 0x000fea0003800200 */
.L_x_1111:
[----:B------:R-:W-:Y:S01]  /*79c0*/  IMAD.SHL.U32 R0, R0, 0x200000, RZ ;  /* 0x0020000000007824 */ /* 0x000fe200078e00ff */
[----:B------:R-:W-:-:S04]  /*79d0*/  LEA R2, R2, 0x37800000, 0x17 ;  /* 0x3780000002027811 */ /* 0x000fc800078eb8ff */
[----:B------:R-:W-:-:S07]  /*79e0*/  LOP3.LUT R0, R2, R0, R7, 0xfe, !PT ;  /* 0x0000000002007212 */ /* 0x000fce00078efe07 */
.L_x_1110:
[----:B------:R-:W-:Y:S05]  /*79f0*/  BSYNC.RECONVERGENT B0 ;  /* 0x0000000000007941 */ /* 0x000fea0003800200 */
.L_x_1109:
[----:B------:R-:W-:Y:S01]  /*7a00*/  F2FP.F16.F32.PACK_AB R0, RZ, R0 ;  /* 0x00000000ff00723e */ /* 0x000fe200000000ff */
[----:B------:R-:W-:Y:S06]  /*7a10*/  BRA `(.L_x_1090) ;  /* 0x0000000000a87947 */ /* 0x000fec0003800000 */
.L_x_1102:
        /* <DEDUP_REMOVED lines=14> */
.L_x_1116:
[----:B------:R-:W-:Y:S05]  /*7b00*/  BSYNC.RECONVERGENT B0 ;  /* 0x0000000000007941 */ /* 0x000fea0003800200 */
.L_x_1115:
[----:B------:R-:W-:Y:S01]  /*7b10*/  F2FP.F16.F32.PACK_AB R0, RZ, R0 ;  /* 0x00000000ff00723e */ /* 0x000fe200000000ff */
[----:B------:R-:W-:Y:S06]  /*7b20*/  BRA `(.L_x_1090) ;  /* 0x0000000000647947 */ /* 0x000fec0003800000 */
.L_x_1089:
        /* <DEDUP_REMOVED lines=16> */
.L_x_1117:
[----:B------:R-:W-:Y:S01]  /*7c30*/  PRMT R0, RZ, 0x7610, R0 ;  /* 0x00007610ff007816 */ /* 0x000fe20000000000 */
[----:B------:R-:W-:Y:S06]  /*7c40*/  BRA `(.L_x_1090) ;  /* 0x00000000001c7947 */ /* 0x000fec0003800000 */
.L_x_1114:
[----:B------:R-:W2:Y:S02]  /*7c50*/  LDG.E.64 R2, desc[UR36][R2.64] ;  /* 0x0000002402027981 */ /* 0x000ea4000c1e1b00 */
[----:B--2---:R-:W0:Y:S02]  /*7c60*/  I2F.U64 R0, R2 ;  /* 0x0000000200007312 */ /* 0x004e240000301000 */
[----:B0-----:R-:W-:Y:S01]  /*7c70*/  F2FP.F16.F32.PACK_AB R0, RZ, R0 ;  /* 0x00000000ff00723e */ /* 0x001fe200000000ff */
[----:B------:R-:W-:Y:S06]  /*7c80*/  BRA `(.L_x_1090) ;  /* 0x00000000000c7947 */ /* 0x000fec0003800000 */
.L_x_1113:
[----:B------:R-:W2:Y:S02]  /*7c90*/  LDG.E R2, desc[UR36][R2.64] ;  /* 0x0000002402027981 */ /* 0x000ea4000c1e1900 */
[----:B--2---:R-:W-:-:S04]  /*7ca0*/  I2FP.F32.U32 R0, R2 ;  /* 0x0000000200007245 */ /* 0x004fc80000201000 */
[----:B------:R-:W-:-:S07]  /*7cb0*/  F2FP.F16.F32.PACK_AB R0, RZ, R0 ;  /* 0x00000000ff00723e */ /* 0x000fce00000000ff */
.L_x_1090:
        /* <DEDUP_REMOVED lines=12> */
[----:B------:R-:W-:-:S03]  /*7d80*/  FFMA.FTZ R0, R0, R3, 1 ;  /* 0x3f80000000007423 */ /* 0x000fc60000010003 */
[----:B------:R-:W-:Y:S02]  /*7d90*/  IMAD.X R3, RZ, RZ, UR7, P0 ;  /* 0x00000007ff037e24 */ /* 0x000fe400080e06ff */
        /* <DEDUP_REMOVED lines=15> */
.L_x_1121:
[----:B------:R-:W-:-:S06]  /*7e90*/  HADD2.F32 R5, -RZ, R0.H0_H0 ;  /* 0x20000000ff057230 */ /* 0x000fcc0000004100 */
[----:B------:R-:W0:Y:S02]  /*7ea0*/  F2I.S64.TRUNC R4, R5 ;  /* 0x0000000500047311 */ /* 0x000e24000020d900 */
[----:B0-----:R0:W-:Y:S01]  /*7eb0*/  STG.E.U8 desc[UR36][R2.64], R4 ;  /* 0x0000000402007986 */ /* 0x0011e2000c101124 */
[----:B------:R-:W-:Y:S05]  /*7ec0*/  BRA `(.L_x_1123) ;  /* 0x0000000c006c7947 */ /* 0x000fea0003800000 */
.L_x_1120:
        /* <DEDUP_REMOVED lines=10> */
.L_x_1125:
[----:B------:R-:W-:-:S04]  /*7f70*/  HADD2.F32 R0, -RZ, R0.H0_H0 ;  /* 0x20000000ff007230 */ /* 0x000fc80000004100 */
[----:B------:R-:W0:Y:S02]  /*7f80*/  F2I.FTZ.TRUNC.NTZ R5, R0 ;  /* 0x0000000000057305 */ /* 0x000e24000021f100 */
[----:B0-----:R0:W-:Y:S01]  /*7f90*/  STG.E desc[UR36][R2.64], R5 ;  /* 0x0000000502007986 */ /* 0x0011e2000c101924 */
[----:B------:R-:W-:Y:S05]  /*7fa0*/  BRA `(.L_x_1123) ;  /* 0x0000000c00347947 */ /* 0x000fea0003800000 */
.L_x_1124:
[----:B------:R-:W-:-:S04]  /*7fb0*/  HADD2.F32 R0, -RZ, R0.H0_H0 ;  /* 0x20000000ff007230 */ /* 0x000fc80000004100 */
[----:B------:R-:W0:Y:S02]  /*7fc0*/  F2I.FTZ.TRUNC.NTZ R5, R0 ;  /* 0x0000000000057305 */ /* 0x000e24000021f100 */
[----:B0-----:R0:W-:Y:S01]  /*7fd0*/  STG.E.U16 desc[UR36][R2.64], R5 ;  /* 0x0000000502007986 */ /* 0x0011e2000c101524 */
[----:B------:R-:W-:Y:S05]  /*7fe0*/  BRA `(.L_x_1123) ;  /* 0x0000000c00247947 */ /* 0x000fea0003800000 */
.L_x_1119:
        /* <DEDUP_REMOVED lines=9> */
.L_x_1127:
[----:B------:R0:W-:Y:S01]  /*8080*/  STG.E.U16 desc[UR36][R2.64], R0 ;  /* 0x0000000002007986 */ /* 0x0001e2000c101524 */
[----:B------:R-:W-:Y:S05]  /*8090*/  BRA `(.L_x_1123) ;  /* 0x0000000800f87947 */ /* 0x000fea0003800000 */
.L_x_1126:
[----:B------:R-:W-:-:S09]  /*80a0*/  UISETP.NE.AND UP0, UPT, UR4, 0x7, UPT ;  /* 0x000000070400788c */ /* 0x000fd2000bf05270 */
[----:B------:R-:W-:Y:S05]  /*80b0*/  BRA.U !UP0, `(.L_x_1128) ;  /* 0x0000000108347547 */ /* 0x000fea000b800000 */
[----:B------:R-:W-:-:S09]  /*80c0*/  UISETP.NE.AND UP0, UPT, UR4, 0x8, UPT ;  /* 0x000000080400788c */ /* 0x000fd2000bf05270 */
[----:B------:R-:W-:Y:S05]  /*80d0*/  BRA.U !UP0, `(.L_x_1129) ;  /* 0x0000000108187547 */ /* 0x000fea000b800000 */
[----:B------:R-:W-:-:S09]  /*80e0*/  UISETP.NE.AND UP0, UPT, UR4, 0x9, UPT ;  /* 0x000000090400788c */ /* 0x000fd2000bf05270 */
[----:B------:R-:W-:Y:S05]  /*80f0*/  BRA.U UP0, `(.L_x_1122) ;  /* 0x0000000500fc7547 */ /* 0x000fea000b800000 */
[----:B------:R-:W-:Y:S02]  /*8100*/  HFMA2 R5, -RZ, RZ, 0, 0 ;  /* 0x00000000ff057431 */ /* 0x000fe400000001ff */
[----:B------:R-:W-:-:S05]  /*8110*/  HADD2.F32 R4, -RZ, R0.H0_H0 ;  /* 0x20000000ff047230 */ /* 0x000fca0000004100 */
[----:B------:R0:W-:Y:S01]  /*8120*/  STG.E.64 desc[UR36][R2.64], R4 ;  /* 0x0000000402007986 */ /* 0x0001e2000c101b24 */
[----:B------:R-:W-:Y:S05]  /*8130*/  BRA `(.L_x_1123) ;  /* 0x0000000800d07947 */ /* 0x000fea0003800000 */
.L_x_1129:
[----:B------:R-:W-:-:S05]  /*8140*/  HADD2.F32 R0, -RZ, R0.H0_H0 ;  /* 0x20000000ff007230 */ /* 0x000fca0000004100 */
[----:B------:R-:W-:-:S04]  /*8150*/  F2FP.F16.F32.PACK_AB R0, RZ, R0 ;  /* 0x00000000ff00723e */ /* 0x000fc800000000ff */
[----:B------:R-:W-:-:S05]  /*8160*/  PRMT R0, R0, 0x5410, RZ ;  /* 0x0000541000007816 */ /* 0x000fca00000000ff */
[----:B------:R0:W-:Y:S01]  /*8170*/  STG.E desc[UR36][R2.64], R0 ;  /* 0x0000000002007986 */ /* 0x0001e2000c101924 */
[----:B------:R-:W-:Y:S05]  /*8180*/  BRA `(.L_x_1123) ;  /* 0x0000000800bc7947 */ /* 0x000fea0003800000 */
.L_x_1128:
[----:B------:R-:W-:-:S05]  /*8190*/  HADD2.F32 R4, -RZ, R0.H0_H0 ;  /* 0x20000000ff047230 */ /* 0x000fca0000004100 */
[----:B------:R-:W-:-:S06]  /*81a0*/  FMUL.FTZ R4, R4, 1 ;  /* 0x3f80000004047820 */ /* 0x000fcc0000410000 */
[----:B------:R-:W0:Y:S02]  /*81b0*/  F2F.F64.F32 R4, R4 ;  /* 0x0000000400047310 */ /* 0x000e240000201800 */
[----:B0-----:R0:W-:Y:S01]  /*81c0*/  STG.E.64 desc[UR36][R2.64], R4 ;  /* 0x0000000402007986 */ /* 0x0011e2000c101b24 */
[----:B------:R-:W-:Y:S05]  /*81d0*/  BRA `(.L_x_1123) ;  /* 0x0000000800a87947 */ /* 0x000fea0003800000 */
.L_x_1118:
        /* <DEDUP_REMOVED lines=14> */
.L_x_1133:
[----:B------:R-:W-:Y:S01]  /*82c0*/  HADD2.F32 R5, -RZ, R0.H0_H0 ;  /* 0x20000000ff057230 */ /* 0x000fe20000004100 */
        /* <DEDUP_REMOVED lines=17> */
.L_x_1136:
[----:B------:R-:W-:-:S04]  /*83e0*/  SHF.R.U32.HI R5, RZ, 0x18, R5 ;  /* 0x00000018ff057819 */ /* 0x000fc80000011605 */
[----:B------:R-:W-:-:S07]  /*83f0*/  LOP3.LUT R0, R0, 0x80, R5, 0xf8, !PT ;  /* 0x0000008000007812 */ /* 0x000fce00078ef805 */
.L_x_1135:
[----:B------:R-:W-:Y:S05]  /*8400*/  BSYNC.RECONVERGENT B0 ;  /* 0x0000000000007941 */ /* 0x000fea0003800200 */
.L_x_1134:
[----:B------:R3:W-:Y:S01]  /*8410*/  STG.E.U8 desc[UR36][R2.64], R0 ;  /* 0x0000000002007986 */ /* 0x0007e2000c101124 */
[----:B------:R-:W-:Y:S05]  /*8420*/  BRA `(.L_x_1123) ;  /* 0x0000000800147947 */ /* 0x000fea0003800000 */
.L_x_1132:
        /* <DEDUP_REMOVED lines=18> */
.L_x_1139:
[----:B------:R-:W-:-:S04]  /*8550*/  SHF.R.U32.HI R5, RZ, 0x18, R5 ;  /* 0x00000018ff057819 */ /* 0x000fc80000011605 */
[----:B------:R-:W-:-:S07]  /*8560*/  LOP3.LUT R0, R0, 0x80, R5, 0xf8, !PT ;  /* 0x0000008000007812 */ /* 0x000fce00078ef805 */
.L_x_1138:
[----:B------:R-:W-:Y:S05]  /*8570*/  BSYNC.RECONVERGENT B0 ;  /* 0x0000000000007941 */ /* 0x000fea0003800200 */
.L_x_1137:
[----:B------:R0:W-:Y:S01]  /*8580*/  STG.E.U8 desc[UR36][R2.64], R0 ;  /* 0x0000000002007986 */ /* 0x0001e2000c101124 */
[----:B------:R-:W-:Y:S05]  /*8590*/  BRA `(.L_x_1123) ;  /* 0x0000000400b87947 */ /* 0x000fea0003800000 */
.L_x_1131:
[----:B------:R-:W-:-:S09]  /*85a0*/  UISETP.NE.AND UP0, UPT, UR4, 0x1c, UPT ;  /* 0x0000001c0400788c */ /* 0x000fd2000bf05270 */
[----:B------:R-:W-:Y:S05]  /*85b0*/  BRA.U !UP0, `(.L_x_1140) ;  /* 0x0000000108607547 */ /* 0x000fea000b800000 */
[----:B------:R-:W-:-:S09]  /*85c0*/  UISETP.NE.AND UP0, UPT, UR4, 0x1d, UPT ;  /* 0x0000001d0400788c */ /* 0x000fd2000bf05270 */
[----:B------:R-:W-:Y:S05]  /*85d0*/  BRA.U !UP0, `(.L_x_1141) ;  /* 0x0000000108487547 */ /* 0x000fea000b800000 */
[----:B------:R-:W-:-:S09]  /*85e0*/  UISETP.NE.AND UP0, UPT, UR4, 0x2c, UPT ;  /* 0x0000002c0400788c */ /* 0x000fd2000bf05270 */
[----:B------:R-:W-:Y:S05]  /*85f0*/  BRA.U UP0, `(.L_x_1122) ;  /* 0x0000000100bc7547 */ /* 0x000fea000b800000 */
        /* <DEDUP_REMOVED lines=16> */
.L_x_1141:
[----:B------:R-:W-:-:S06]  /*8700*/  HADD2.F32 R4, -RZ, R0.H0_H0 ;  /* 0x20000000ff047230 */ /* 0x000fcc0000004100 */
[----:B------:R-:W0:Y:S02]  /*8710*/  F2I.U64.TRUNC R4, R4 ;  /* 0x0000000400047311 */ /* 0x000e24000020d800 */
[----:B0-----:R1:W-:Y:S01]  /*8720*/  STG.E.64 desc[UR36][R2.64], R4 ;  /* 0x0000000402007986 */ /* 0x0013e2000c101b24 */
[----:B------:R-:W-:Y:S05]  /*8730*/  BRA `(.L_x_1123) ;  /* 0x0000000400507947 */ /* 0x000fea0003800000 */
.L_x_1140:
[----:B------:R-:W-:-:S04]  /*8740*/  HADD2.F32 R0, -RZ, R0.H0_H0 ;  /* 0x20000000ff007230 */ /* 0x000fc80000004100 */
[----:B------:R-:W0:Y:S02]  /*8750*/  F2I.FTZ.U32.TRUNC.NTZ R5, R0 ;  /* 0x0000000000057305 */ /* 0x000e24000021f000 */
[----:B0-----:R0:W-:Y:S01]  /*8760*/  STG.E desc[UR36][R2.64], R5 ;  /* 0x0000000502007986 */ /* 0x0011e2000c101924 */
[----:B------:R-:W-:Y:S05]  /*8770*/  BRA `(.L_x_1123) ;  /* 0x0000000400407947 */ /* 0x000fea0003800000 */
.L_x_1130:
        /* <DEDUP_REMOVED lines=11> */
.L_x_1143:
[----:B------:R-:W-:Y:S01]  /*8830*/  HADD2.F32 R0, -RZ, R0.H0_H0 ;  /* 0x20000000ff007230 */ /* 0x000fe20000004100 */
[----:B------:R-:W-:-:S04]  /*8840*/  CS2R R6, SRZ ;  /* 0x0000000000067805 */ /* 0x000fc8000001ff00 */
[----:B------:R-:W-:-:S04]  /*8850*/  FMUL.FTZ R0, R0, 1 ;  /* 0x3f80000000007820 */ /* 0x000fc80000410000 */
[----:B------:R-:W0:Y:S02]  /*8860*/  F2F.F64.F32 R4, R0 ;  /* 0x0000000000047310 */ /* 0x000e240000201800 */
[----:B0-----:R0:W-:Y:S01]  /*8870*/  STG.E.128 desc[UR36][R2.64], R4 ;  /* 0x0000000402007986 */ /* 0x0011e2000c101d24 */
[----:B------:R-:W-:Y:S05]  /*8880*/  BRA `(.L_x_1123) ;  /* 0x0000000000fc7947 */ /* 0x000fea0003800000 */
.L_x_1142:
[----:B------:R-:W-:-:S09]  /*8890*/  UISETP.NE.AND UP0, UPT, UR4, 0xf, UPT ;  /* 0x0000000f0400788c */ /* 0x000fd2000bf05270 */
[----:B------:R-:W-:Y:S05]  /*88a0*/  BRA.U !UP0, `(.L_x_1144) ;  /* 0x0000000108e87547 */ /* 0x000fea000b800000 */
[----:B------:R-:W-:-:S09]  /*88b0*/  UISETP.NE.AND UP0, UPT, UR4, 0x17, UPT ;  /* 0x000000170400788c */ /* 0x000fd2000bf05270 */
[----:B------:R-:W-:Y:S05]  /*88c0*/  BRA.U !UP0, `(.L_x_1145) ;  /* 0x0000000108907547 */ /* 0x000fea000b800000 */
[----:B------:R-:W-:-:S09]  /*88d0*/  UISETP.NE.AND UP0, UPT, UR4, 0x18, UPT ;  /* 0x000000180400788c */ /* 0x000fd2000bf05270 */
[----:B------:R-:W-:Y:S05]  /*88e0*/  BRA.U !UP0, `(.L_x_1146) ;  /* 0x0000000108447547 */ /* 0x000fea000b800000 */
.L_x_1122:
[----:B------:R-:W-:Y:S01]  /*88f0*/  MOV R0, 0x0 ;  /* 0x0000000000007802 */ /* 0x000fe20000000f00 */
[----:B------:R-:W0:Y:S01]  /*8900*/  LDCU.64 UR4, c[0x4][0x148] ;  /* 0x01002900ff0477ac */ /* 0x000e220008000a00 */
[----:B------:R-:W-:Y:S02]  /*8910*/  HFMA2 R8, -RZ, RZ, 0, 6.020069122314453125e-06 ;  /* 0x00000065ff087431 */ /* 0x000fe400000001ff */
[----:B------:R-:W-:Y:S01]  /*8920*/  IMAD.MOV.U32 R12, RZ, RZ, 0x1 ;  /* 0x00000001ff0c7424 */ /* 0x000fe200078e00ff */
[----:B------:R1:W2:Y:S01]  /*8930*/  LDC.64 R2, c[0x4][R0] ;  /* 0x0100000000027b82 */ /* 0x0002a20000000a00 */
[----:B------:R-:W3:Y:S01]  /*8940*/  LDCU.64 UR6, c[0x4][0x150] ;  /* 0x01002a00ff0677ac */ /* 0x000ee20008000a00 */
[----:B------:R-:W-:Y:S01]  /*8950*/  IMAD.MOV.U32 R13, RZ, RZ, RZ ;  /* 0x000000ffff0d7224 */ /* 0x000fe200078e00ff */
[----:B------:R-:W4:Y:S01]  /*8960*/  LDCU.64 UR8, c[0x4][0x50] ;  /* 0x01000a00ff0877ac */ /* 0x000f220008000a00 */
[----:B0-----:R-:W-:Y:S01]  /*8970*/  IMAD.U32 R4, RZ, RZ, UR4 ;  /* 0x00000004ff047e24 */ /* 0x001fe2000f8e00ff */
[----:B------:R-:W-:Y:S01]  /*8980*/  MOV R5, UR5 ;  /* 0x0000000500057c02 */ /* 0x000fe20008000f00 */
[----:B---3--:R-:W-:-:S02]  /*8990*/  IMAD.U32 R6, RZ, RZ, UR6 ;  /* 0x00000006ff067e24 */ /* 0x008fc4000f8e00ff */
[----:B------:R-:W-:Y:S02]  /*89a0*/  IMAD.U32 R7, RZ, RZ, UR7 ;  /* 0x00000007ff077e24 */ /* 0x000fe4000f8e00ff */
[----:B----4-:R-:W-:Y:S02]  /*89b0*/  IMAD.U32 R10, RZ, RZ, UR8 ;  /* 0x00000008ff0a7e24 */ /* 0x010fe4000f8e00ff */
[----:B-1----:R-:W-:-:S07]  /*89c0*/  IMAD.U32 R11, RZ, RZ, UR9 ;  /* 0x00000009ff0b7e24 */ /* 0x002fce000f8e00ff */
[----:B------:R-:W-:-:S07]  /*89d0*/  LEPC R20, `(.L_x_1147) ;  /* 0x000000001014794e */ /* 0x000fce0000000000 */
[----:B--2---:R-:W-:Y:S05]  /*89e0*/  CALL.ABS.NOINC R2 ;  /* 0x0000000002007343 */ /* 0x004fea0003c00000 */
.L_x_1147:
[----:B------:R-:W-:Y:S05]  /*89f0*/  BRA `(.L_x_1123) ;  /* 0x0000000000a07947 */ /* 0x000fea0003800000 */
.L_x_1146:
[----:B------:R-:W-:Y:S01]  /*8a00*/  HADD2.F32 R7, -RZ, R0.H0_H0 ;  /* 0x20000000ff077230 */ /* 0x000fe20000004100 */
        /* <DEDUP_REMOVED lines=12> */
.L_x_1149:
[----:B------:R-:W-:Y:S05]  /*8ad0*/  BSYNC.RECONVERGENT B0 ;  /* 0x0000000000007941 */ /* 0x000fea0003800200 */
.L_x_1148:
[----:B------:R-:W-:-:S05]  /*8ae0*/  LOP3.LUT R5, R0, 0x80, R5, 0xf8, !PT ;  /* 0x0000008000057812 */ /* 0x000fca00078ef805 */
[----:B------:R0:W-:Y:S01]  /*8af0*/  STG.E.U8 desc[UR36][R2.64], R5 ;  /* 0x0000000502007986 */ /* 0x0001e2000c101124 */
[----:B------:R-:W-:Y:S05]  /*8b00*/  BRA `(.L_x_1123) ;  /* 0x00000000005c7947 */ /* 0x000fea0003800000 */
.L_x_1145:
[----:B------:R-:W-:Y:S01]  /*8b10*/  HADD2.F32 R5, -RZ, R0.H0_H0 ;  /* 0x20000000ff057230 */ /* 0x000fe20000004100 */
        /* <DEDUP_REMOVED lines=11> */
.L_x_1151:
[----:B------:R-:W-:Y:S01]  /*8bd0*/  IMAD.MOV.U32 R0, RZ, RZ, 0x7f ;  /* 0x0000007fff007424 */ /* 0x000fe200078e00ff */
[----:B------:R-:W-:-:S04]  /*8be0*/  ISETP.GT.U32.AND P0, PT, R4, 0x7f800000, PT ;  /* 0x7f8000000400780c */ /* 0x000fc80003f04070 */
[----:B------:R-:W-:-:S09]  /*8bf0*/  SEL R0, R0, 0x7c, P0 ;  /* 0x0000007c00007807 */ /* 0x000fd20000000000 */
.L_x_1152:
[----:B------:R-:W-:Y:S05]  /*8c00*/  BSYNC.RECONVERGENT B0 ;  /* 0x0000000000007941 */ /* 0x000fea0003800200 */
.L_x_1150:
[----:B------:R-:W-:-:S04]  /*8c10*/  SHF.R.U32.HI R5, RZ, 0x18, R5 ;  /* 0x00000018ff057819 */ /* 0x000fc80000011605 */
[----:B------:R-:W-:-:S05]  /*8c20*/  LOP3.LUT R5, R0, 0x80, R5, 0xf8, !PT ;  /* 0x0000008000057812 */ /* 0x000fca00078ef805 */
[----:B------:R0:W-:Y:S01]  /*8c30*/  STG.E.U8 desc[UR36][R2.64], R5 ;  /* 0x0000000502007986 */ /* 0x0001e2000c101124 */
[----:B------:R-:W-:Y:S05]  /*8c40*/  BRA `(.L_x_1123) ;  /* 0x00000000000c7947 */ /* 0x000fea0003800000 */
.L_x_1144:
[----:B------:R-:W-:-:S05]  /*8c50*/  HADD2.F32 R0, -RZ, R0.H0_H0 ;  /* 0x20000000ff007230 */ /* 0x000fca0000004100 */
[----:B------:R-:W-:-:S05]  /*8c60*/  F2FP.BF16.F32.PACK_AB R0, RZ, R0 ;  /* 0x00000000ff00723e */ /* 0x000fca00000010ff */
[----:B------:R0:W-:Y:S02]  /*8c70*/  STG.E.U16 desc[UR36][R2.64], R0 ;  /* 0x0000000002007986 */ /* 0x0001e4000c101524 */
.L_x_1123:
[----:B------:R-:W-:-:S07]  /*8c80*/  IADD3 R17, PT, PT, R17, 0x80, RZ ;  /* 0x0000008011117810 */ /* 0x000fce0007ffe0ff */
.L_x_1050:
[----:B------:R-:W-:Y:S05]  /*8c90*/  BSYNC.RECONVERGENT B6 ;  /* 0x0000000000067941 */ /* 0x000fea0003800200 */
.L_x_1049:
[----:B------:R-:W5:Y:S01]  /*8ca0*/  LDCU UR4, c[0x0][0x380] ;  /* 0x00007000ff0477ac */ /* 0x000f620008000800 */
[----:B------:R-:W-:Y:S01]  /*8cb0*/  BSSY.RECONVERGENT B6, `(.L_x_1153) ;  /* 0x000045c000067945 */ /* 0x000fe20003800200 */
[----:B-----5:R-:W-:-:S13]  /*8cc0*/  ISETP.GE.AND P0, PT, R17, UR4, PT ;  /* 0x0000000411007c0c */ /* 0x020fda000bf06270 */
[----:B------:R-:W-:Y:S05]  /*8cd0*/  @P0 BRA `(.L_x_1154) ;  /* 0x0000004400640947 */ /* 0x000fea0003800000 */
[----:B------:R-:W5:Y:S01]  /*8ce0*/  LDCU UR4, c[0x0][0x388] ;  /* 0x00007100ff0477ac */ /* 0x000f620008000800 */
[----:B------:R-:W-:Y:S02]  /*8cf0*/  IMAD.MOV.U32 R18, RZ, RZ, RZ ;  /* 0x000000ffff127224 */ /* 0x000fe400078e00ff */
[----:B0--3--:R-:W-:Y:S02]  /*8d00*/  IMAD.MOV.U32 R0, RZ, RZ, RZ ;  /* 0x000000ffff007224 */ /* 0x009fe400078e00ff */
[----:B------:R-:W-:Y:S01]  /*8d10*/  IMAD.MOV.U32 R16, RZ, RZ, RZ ;  /* 0x000000ffff107224 */ /* 0x000fe200078e00ff */
[----:B-----5:R-:W-:-:S09]  /*8d20*/  UISETP.NE.AND UP0, UPT, UR4, URZ, UPT ;  /* 0x000000ff0400728c */ /* 0x020fd2000bf05270 */
[----:B------:R-:W-:Y:S05]  /*8d30*/  BRA.U !UP0, `(.L_x_1155) ;  /* 0x0000001508707547 */ /* 0x000fea000b800000 */
[----:B------:R-:W1:Y:S01]  /*8d40*/  LDCU.64 UR4, c[0x0][0x390] ;  /* 0x00007200ff0477ac */ /* 0x000e620008000a00 */
[----:B------:R-:W-:Y:S01]  /*8d50*/  IMAD.MOV.U32 R16, RZ, RZ, RZ ;  /* 0x000000ffff107224 */ /* 0x000fe200078e00ff */
[----:B------:R-:W0:Y:S01]  /*8d60*/  LDCU UR6, c[0x0][0x38c] ;  /* 0x00007180ff0677ac */ /* 0x000e220008000800 */
[----:B------:R-:W3:Y:S01]  /*8d70*/  LDCU.64 UR8, c[0x0][0x4b8] ;  /* 0x00009700ff0877ac */ /* 0x000ee20008000a00 */
[----:B------:R-:W-:Y:S01]  /*8d80*/  UISETP.NE.AND UP0, UPT, UR41, URZ, UPT ;  /* 0x000000ff2900728c */ /* 0x000fe2000bf05270 */
[----:B-12-4-:R-:W-:Y:S01]  /*8d90*/  IMAD.HI.U32 R2, R17, UR4, R16 ;  /* 0x0000000411027c27 */ /* 0x016fe2000f8e0010 */
[----:B------:R-:W1:Y:S04]  /*8da0*/  LDCU UR4, c[0x0][0x4c0] ;  /* 0x00009800ff0477ac */ /* 0x000e680008000800 */
[----:B------:R-:W-:-:S04]  /*8db0*/  SHF.R.U32.HI R3, RZ, UR5, R2 ;  /* 0x00000005ff037c19 */ /* 0x000fc80008011602 */
[----:B------:R-:W-:-:S05]  /*8dc0*/  IADD3 R18, PT, PT, -R3, RZ, RZ ;  /* 0x000000ff03127210 */ /* 0x000fca0007ffe1ff */
[----:B0-----:R-:W-:-:S04]  /*8dd0*/  IMAD R18, R18, UR6, R17 ;  /* 0x0000000612127c24 */ /* 0x001fc8000f8e0211 */
[C---:B---3--:R-:W-:Y:S02]  /*8de0*/  IMAD R16, R18.reuse, UR8, RZ ;  /* 0x0000000812107c24 */ /* 0x048fe4000f8e02ff */
        /* <DEDUP_REMOVED lines=337> */
.L_x_1155:
[----:B------:R-:W1:Y:S01]  /*a300*/  LDCU.64 UR6, c[0x0][0x5f0] ;  /* 0x0000be00ff0677ac */ /* 0x000e620008000a00 */
[----:B------:R-:W-:-:S04]  /*a310*/  UPRMT UR4, UR39, 0x9910, URZ ;  /* 0x0000991027047896 */ /* 0x000fc800080000ff */
[----:B------:R-:W-:Y:S01]  /*a320*/  UISETP.GT.AND UP0, UPT, UR4, 0x9, UPT ;  /* 0x000000090400788c */ /* 0x000fe2000bf04270 */
[----:B-12-4-:R-:W-:-:S05]  /*a330*/  IADD3 R2, P0, PT, R0, UR6, RZ ;  /* 0x0000000600027c10 */ /* 0x016fca000ff1e0ff */
        /* <DEDUP_REMOVED lines=15> */
.L_x_1159:
[----:B------:R-:W2:Y:S02]  /*a430*/  LDG.E.U8 R2, desc[UR36][R2.64] ;  /* 0x0000002402027981 */ /* 0x000ea4000c1e1100 */
[----:B--2---:R-:W-:-:S04]  /*a440*/  I2FP.F32.U32 R0, R2 ;  /* 0x0000000200007245 */ /* 0x004fc80000201000 */
[----:B------:R-:W-:-:S04]  /*a450*/  F2FP.F16.F32.PACK_AB R0, RZ, R0 ;  /* 0x00000000ff00723e */ /* 0x000fc800000000ff */
[----:B------:R-:W-:Y:S01]  /*a460*/  PRMT R19, R0, 0x7610, R19 ;  /* 0x0000761000137816 */ /* 0x000fe20000000013 */
[----:B------:R-:W-:Y:S06]  /*a470*/  BRA `(.L_x_1161) ;  /* 0x0000000c00b47947 */ /* 0x000fec0003800000 */
.L_x_1158:
        /* <DEDUP_REMOVED lines=11> */
.L_x_1163:
[----:B------:R-:W2:Y:S02]  /*a530*/  LDG.E R2, desc[UR36][R2.64] ;  /* 0x0000002402027981 */ /* 0x000ea4000c1e1900 */
[----:B--2---:R-:W-:-:S04]  /*a540*/  I2FP.F32.S32 R0, R2 ;  /* 0x0000000200007245 */ /* 0x004fc80000201400 */
[----:B------:R-:W-:-:S04]  /*a550*/  F2FP.F16.F32.PACK_AB R0, RZ, R0 ;  /* 0x00000000ff00723e */ /* 0x000fc800000000ff */
[----:B------:R-:W-:Y:S01]  /*a560*/  PRMT R19, R0, 0x7610, R19 ;  /* 0x0000761000137816 */ /* 0x000fe20000000013 */
[----:B------:R-:W-:Y:S06]  /*a570*/  BRA `(.L_x_1161) ;  /* 0x0000000c00747947 */ /* 0x000fec0003800000 */
.L_x_1162:
[----:B------:R-:W2:Y:S02]  /*a580*/  LDG.E.U16 R2, desc[UR36][R2.64] ;  /* 0x0000002402027981 */ /* 0x000ea4000c1e1500 */
[----:B--2---:R-:W0:Y:S02]  /*a590*/  I2F.S16 R0, R2 ;  /* 0x0000000200007306 */ /* 0x004e240000101400 */
[----:B0-----:R-:W-:-:S04]  /*a5a0*/  F2FP.F16.F32.PACK_AB R0, RZ, R0 ;  /* 0x00000000ff00723e */ /* 0x001fc800000000ff */
[----:B------:R-:W-:Y:S01]  /*a5b0*/  PRMT R19, R0, 0x7610, R19 ;  /* 0x0000761000137816 */ /* 0x000fe20000000013 */
[----:B------:R-:W-:Y:S06]  /*a5c0*/  BRA `(.L_x_1161) ;  /* 0x0000000c00607947 */ /* 0x000fec0003800000 */
.L_x_1157:
        /* <DEDUP_REMOVED lines=9> */
.L_x_1165:
[----:B------:R1:W5:Y:S01]  /*a660*/  LDG.E.U16 R19, desc[UR36][R2.64] ;  /* 0x0000002402137981 */ /* 0x000362000c1e1500 */
[----:B------:R-:W-:Y:S05]  /*a670*/  BRA `(.L_x_1161) ;  /* 0x0000000c00347947 */ /* 0x000fea0003800000 */
.L_x_1164:
        /* <DEDUP_REMOVED lines=9> */
.L_x_1167:
[----:B------:R0:W5:Y:S01]  /*a710*/  LDG.E.U16 R19, desc[UR36][R2.64] ;  /* 0x0000002402137981 */ /* 0x000162000c1e1500 */
[----:B------:R-:W-:Y:S05]  /*a720*/  BRA `(.L_x_1161) ;  /* 0x0000000c00087947 */ /* 0x000fea0003800000 */
.L_x_1166:
        /* <DEDUP_REMOVED lines=9> */
.L_x_1156:
        /* <DEDUP_REMOVED lines=14> */
.L_x_1170:
        /* <DEDUP_REMOVED lines=9> */
.L_x_1169:
        /* <DEDUP_REMOVED lines=27> */
.L_x_1172:
        /* <DEDUP_REMOVED lines=14> */
.L_x_1171:
[----:B------:R-:W2:Y:S02]  /*abc0*/  LDG.E.U16 R0, desc[UR36][R2.64] ;  /* 0x0000002402007981 */ /* 0x000ea4000c1e1500 */
[----:B--2---:R-:W-:-:S05]  /*abd0*/  IMAD.U32 R0, R0, 0x10000, RZ ;  /* 0x0001000000007824 */ /* 0x004fca00078e00ff */
[----:B------:R-:W-:-:S04]  /*abe0*/  F2FP.F16.F32.PACK_AB R0, RZ, R0 ;  /* 0x00000000ff00723e */ /* 0x000fc800000000ff */
[----:B------:R-:W-:Y:S01]  /*abf0*/  PRMT R19, R0, 0x7610, R19 ;  /* 0x0000761000137816 */ /* 0x000fe20000000013 */
[----:B------:R-:W-:Y:S06]  /*ac00*/  BRA `(.L_x_1161) ;  /* 0x0000000400d07947 */ /* 0x000fec0003800000 */
.L_x_1168:
        /* <DEDUP_REMOVED lines=13> */
.L_x_1175:
        /* <DEDUP_REMOVED lines=21> */
.L_x_1179:
[----:B------:R-:W-:Y:S05]  /*ae30*/  BSYNC.RECONVERGENT B1 ;  /* 0x0000000000017941 */ /* 0x000fea0003800200 */
.L_x_1178:
[----:B------:R-:W-:Y:S01]  /*ae40*/  IMAD.SHL.U32 R0, R0, 0x100000, RZ ;  /* 0x0010000000007824 */ /* 0x000fe200078e00ff */
[----:B------:R-:W-:-:S04]  /*ae50*/  LEA R2, R2, 0x3b800000, 0x17 ;  /* 0x3b80000002027811 */ /* 0x000fc800078eb8ff */
[----:B------:R-:W-:-:S07]  /*ae60*/  LOP3.LUT R0, R2, R0, R7, 0xfe, !PT ;  /* 0x0000000002007212 */ /* 0x000fce00078efe07 */
.L_x_1177:
[----:B------:R-:W-:Y:S05]  /*ae70*/  BSYNC.RECONVERGENT B0 ;  /* 0x0000000000007941 */ /* 0x000fea0003800200 */
.L_x_1176:
[----:B------:R-:W-:-:S04]  /*ae80*/  F2FP.F16.F32.PACK_AB R0, RZ, R0 ;  /* 0x00000000ff00723e */ /* 0x000fc800000000ff */
[----:B------:R-:W-:Y:S01]  /*ae90*/  PRMT R19, R0, 0x7610, R19 ;  /* 0x0000761000137816 */ /* 0x000fe20000000013 */
[----:B------:R-:W-:Y:S06]  /*aea0*/  BRA `(.L_x_1161) ;  /* 0x0000000400287947 */ /* 0x000fec0003800000 */
.L_x_1174:
        /* <DEDUP_REMOVED lines=21> */
.L_x_1183:
[----:B------:R-:W-:Y:S05]  /*b000*/  BSYNC.RECONVERGENT B1 ;  /* 0x0000000000017941 */ /* 0x000fea0003800200 */
.L_x_1182:
[----:B------:R-:W-:Y:S01]  /*b010*/  IMAD.SHL.U32 R0, R0, 0x200000, RZ ;  /* 0x0020000000007824 */ /* 0x000fe200078e00ff */
[----:B------:R-:W-:-:S04]  /*b020*/  LEA R2, R2, 0x37800000, 0x17 ;  /* 0x3780000002027811 */ /* 0x000fc800078eb8ff */
[----:B------:R-:W-:-:S07]  /*b030*/  LOP3.LUT R0, R2, R0, R7, 0xfe, !PT ;  /* 0x0000000002007212 */ /* 0x000fce00078efe07 */
.L_x_1181:
[----:B------:R-:W-:Y:S05]  /*b040*/  BSYNC.RECONVERGENT B0 ;  /* 0x0000000000007941 */ /* 0x000fea0003800200 */
.L_x_1180:
[----:B------:R-:W-:-:S04]  /*b050*/  F2FP.F16.F32.PACK_AB R0, RZ, R0 ;  /* 0x00000000ff00723e */ /* 0x000fc800000000ff */
[----:B------:R-:W-:Y:S01]  /*b060*/  PRMT R19, R0, 0x7610, R19 ;  /* 0x0000761000137816 */ /* 0x000fe20000000013 */
[----:B------:R-:W-:Y:S06]  /*b070*/  BRA `(.L_x_1161) ;  /* 0x0000000000b47947 */ /* 0x000fec0003800000 */
.L_x_1173:
        /* <DEDUP_REMOVED lines=14> */
.L_x_1187:
[----:B------:R-:W-:Y:S05]  /*b160*/  BSYNC.RECONVERGENT B0 ;  /* 0x0000000000007941 */ /* 0x000fea0003800200 */
.L_x_1186:
[----:B------:R-:W-:-:S04]  /*b170*/  F2FP.F16.F32.PACK_AB R0, RZ, R0 ;  /* 0x00000000ff00723e */ /* 0x000fc800000000ff */
[----:B------:R-:W-:Y:S01]  /*b180*/  PRMT R19, R0, 0x7610, R19 ;  /* 0x0000761000137816 */ /* 0x000fe20000000013 */
[----:B------:R-:W-:Y:S06]  /*b190*/  BRA `(.L_x_1161) ;  /* 0x00000000006c7947 */ /* 0x000fec0003800000 */
.L_x_1160:
        /* <DEDUP_REMOVED lines=16> */
.L_x_1188:
[----:B------:R-:W-:Y:S01]  /*b2a0*/  PRMT R19, RZ, 0x7610, R19 ;  /* 0x00007610ff137816 */ /* 0x000fe20000000013 */
[----:B------:R-:W-:Y:S06]  /*b2b0*/  BRA `(.L_x_1161) ;  /* 0x0000000000247947 */ /* 0x000fec0003800000 */
.L_x_1185:
[----:B------:R-:W2:Y:S02]  /*b2c0*/  LDG.E.64 R2, desc[UR36][R2.64] ;  /* 0x0000002402027981 */ /* 0x000ea4000c1e1b00 */
[----:B--2---:R-:W0:Y:S02]  /*b2d0*/  I2F.U64 R0, R2 ;  /* 0x0000000200007312 */ /* 0x004e240000301000 */
[----:B0-----:R-:W-:-:S04]  /*b2e0*/  F2FP.F16.F32.PACK_AB R0, RZ, R0 ;  /* 0x00000000ff00723e */ /* 0x001fc800000000ff */
[----:B------:R-:W-:Y:S01]  /*b2f0*/  PRMT R19, R0, 0x7610, R19 ;  /* 0x0000761000137816 */ /* 0x000fe20000000013 */
[----:B------:R-:W-:Y:S06]  /*b300*/  BRA `(.L_x_1161) ;  /* 0x0000000000107947 */ /* 0x000fec0003800000 */
.L_x_1184:
[----:B------:R-:W2:Y:S02]  /*b310*/  LDG.E R2, desc[UR36][R2.64] ;  /* 0x0000002402027981 */ /* 0x000ea4000c1e1900 */
[----:B--2---:R-:W-:-:S04]  /*b320*/  I2FP.F32.U32 R0, R2 ;  /* 0x0000000200007245 */ /* 0x004fc80000201000 */
[----:B------:R-:W-:-:S04]  /*b330*/  F2FP.F16.F32.PACK_AB R0, RZ, R0 ;  /* 0x00000000ff00723e */ /* 0x000fc800000000ff */
[----:B------:R-:W-:-:S07]  /*b340*/  PRMT R19, R0, 0x7610, R19 ;  /* 0x0000761000137816 */ /* 0x000fce0000000013 */
.L_x_1161:
        /* <DEDUP_REMOVED lines=18> */
.L_x_1192:
[----:B------:R-:W2:Y:S02]  /*b470*/  LDG.E.U8 R2, desc[UR36][R2.64] ;  /* 0x0000002402027981 */ /* 0x000ea4000c1e1100 */
[----:B--2---:R-:W-:-:S04]  /*b480*/  I2FP.F32.U32 R0, R2 ;  /* 0x0000000200007245 */ /* 0x004fc80000201000 */
[----:B------:R-:W-:Y:S01]  /*b490*/  F2FP.F16.F32.PACK_AB R0, RZ, R0 ;  /* 0x00000000ff00723e */ /* 0x000fe200000000ff */
[----:B------:R-:W-:Y:S06]  /*b4a0*/  BRA `(.L_x_1194) ;  /* 0x0000000c007c7947 */ /* 0x000fec0003800000 */
.L_x_1191:
        /* <DEDUP_REMOVED lines=10> */
.L_x_1196:
[----:B------:R-:W2:Y:S02]  /*b550*/  LDG.E R2, desc[UR36][R2.64] ;  /* 0x0000002402027981 */ /* 0x000ea4000c1e1900 */
[----:B--2---:R-:W-:-:S04]  /*b560*/  I2FP.F32.S32 R0, R2 ;  /* 0x0000000200007245 */ /* 0x004fc80000201400 */
[----:B------:R-:W-:Y:S01]  /*b570*/  F2FP.F16.F32.PACK_AB R0, RZ, R0 ;  /* 0x00000000ff00723e */ /* 0x000fe200000000ff */
[----:B------:R-:W-:Y:S06]  /*b580*/  BRA `(.L_x_1194) ;  /* 0x0000000c00447947 */ /* 0x000fec0003800000 */
.L_x_1195:
[----:B------:R-:W2:Y:S02]  /*b590*/  LDG.E.U16 R2, desc[UR36][R2.64] ;  /* 0x0000002402027981 */ /* 0x000ea4000c1e1500 */
[----:B--2---:R-:W0:Y:S02]  /*b5a0*/  I2F.S16 R0, R2 ;  /* 0x0000000200007306 */ /* 0x004e240000101400 */
[----:B0-----:R-:W-:Y:S01]  /*b5b0*/  F2FP.F16.F32.PACK_AB R0, RZ, R0 ;  /* 0x00000000ff00723e */ /* 0x001fe200000000ff */
[----:B------:R-:W-:Y:S06]  /*b5c0*/  BRA `(.L_x_1194) ;  /* 0x0000000c00347947 */ /* 0x000fec0003800000 */
.L_x_1190:
        /* <DEDUP_REMOVED lines=9> */
.L_x_1198:
[----:B------:R0:W5:Y:S01]  /*b660*/  LDG.E.U16 R0, desc[UR36][R2.64] ;  /* 0x0000002402007981 */ /* 0x000162000c1e1500 */
[----:B------:R-:W-:Y:S05]  /*b670*/  BRA `(.L_x_1194) ;  /* 0x0000000c00087947 */ /* 0x000fea0003800000 */
.L_x_1197:
        /* <DEDUP_REMOVED lines=9> */
.L_x_1200:
[----:B------:R1:W5:Y:S01]  /*b710*/  LDG.E.U16 R0, desc[UR36][R2.64] ;  /* 0x0000002402007981 */ /* 0x000362000c1e1500 */
[----:B------:R-:W-:Y:S05]  /*b720*/  BRA `(.L_x_1194) ;  /* 0x0000000800dc7947 */ /* 0x000fea0003800000 */
.L_x_1199:
        /* <DEDUP_REMOVED lines=8> */
.L_x_1189:
        /* <DEDUP_REMOVED lines=13> */
.L_x_1203:
        /* <DEDUP_REMOVED lines=8> */
.L_x_1202:
        /* <DEDUP_REMOVED lines=27> */
.L_x_1205:
        /* <DEDUP_REMOVED lines=13> */
.L_x_1204:
[----:B------:R-:W2:Y:S02]  /*bb80*/  LDG.E.U16 R0, desc[UR36][R2.64] ;  /* 0x0000002402007981 */ /* 0x000ea4000c1e1500 */
[----:B--2---:R-:W-:-:S05]  /*bb90*/  IMAD.U32 R0, R0, 0x10000, RZ ;  /* 0x0001000000007824 */ /* 0x004fca00078e00ff */
[----:B------:R-:W-:Y:S01]  /*bba0*/  F2FP.F16.F32.PACK_AB R0, RZ, R0 ;  /* 0x00000000ff00723e */ /* 0x000fe200000000ff */
[----:B------:R-:W-:Y:S06]  /*bbb0*/  BRA `(.L_x_1194) ;  /* 0x0000000400b87947 */ /* 0x000fec0003800000 */
.L_x_1201:
        /* <DEDUP_REMOVED lines=12> */
.L_x_1208:
        /* <DEDUP_REMOVED lines=21> */
.L_x_1212:
[----:B------:R-:W-:Y:S05]  /*bdd0*/  BSYNC.RECONVERGENT B1 ;  /* 0x0000000000017941 */ /* 0x000fea0003800200 */
.L_x_1211:
[----:B------:R-:W-:Y:S01]  /*bde0*/  IMAD.SHL.U32 R0, R0, 0x100000, RZ ;  /* 0x0010000000007824 */ /* 0x000fe200078e00ff */
[----:B------:R-:W-:-:S04]  /*bdf0*/  LEA R2, R2, 0x3b800000, 0x17 ;  /* 0x3b80000002027811 */ /* 0x000fc800078eb8ff */
[----:B------:R-:W-:-:S07]  /*be00*/  LOP3.LUT R0, R2, R0, R7, 0xfe, !PT ;  /* 0x0000000002007212 */ /* 0x000fce00078efe07 */
.L_x_1210:
[----:B------:R-:W-:Y:S05]  /*be10*/  BSYNC.RECONVERGENT B0 ;  /* 0x0000000000007941 */ /* 0x000fea0003800200 */
.L_x_1209:
[----:B------:R-:W-:Y:S01]  /*be20*/  F2FP.F16.F32.PACK_AB R0, RZ, R0 ;  /* 0x00000000ff00723e */ /* 0x000fe200000000ff */
[----:B------:R-:W-:Y:S06]  /*be30*/  BRA `(.L_x_1194) ;  /* 0x0000000400187947 */ /* 0x000fec0003800000 */
.L_x_1207:
        /* <DEDUP_REMOVED lines=21> */
.L_x_1216:
[----:B------:R-:W-:Y:S05]  /*bf90*/  BSYNC.RECONVERGENT B1 ;  /* 0x0000000000017941 */ /* 0x000fea0003800200 */
.L_x_1215:
[----:B------:R-:W-:Y:S01]  /*bfa0*/  IMAD.SHL.U32 R0, R0, 0x200000, RZ ;  /* 0x0020000000007824 */ /* 0x000fe200078e00ff */
[----:B------:R-:W-:-:S04]  /*bfb0*/  LEA R2, R2, 0x37800000, 0x17 ;  /* 0x3780000002027811 */ /* 0x000fc800078eb8ff */
[----:B------:R-:W-:-:S07]  /*bfc0*/  LOP3.LUT R0, R2, R0, R7, 0xfe, !PT ;  /* 0x0000000002007212 */ /* 0x000fce00078efe07 */
.L_x_1214:
[----:B------:R-:W-:Y:S05]  /*bfd0*/  BSYNC.RECONVERGENT B0 ;  /* 0x0000000000007941 */ /* 0x000fea0003800200 */
.L_x_1213:
[----:B------:R-:W-:Y:S01]  /*bfe0*/  F2FP.F16.F32.PACK_AB R0, RZ, R0 ;  /* 0x00000000ff00723e */ /* 0x000fe200000000ff */
[----:B------:R-:W-:Y:S06]  /*bff0*/  BRA `(.L_x_1194) ;  /* 0x0000000000a87947 */ /* 0x000fec0003800000 */
.L_x_1206:
        /* <DEDUP_REMOVED lines=14> */
.L_x_1220:
[----:B------:R-:W-:Y:S05]  /*c0e0*/  BSYNC.RECONVERGENT B0 ;  /* 0x0000000000007941 */ /* 0x000fea0003800200 */
.L_x_1219:
[----:B------:R-:W-:Y:S01]  /*c0f0*/  F2FP.F16.F32.PACK_AB R0, RZ, R0 ;  /* 0x00000000ff00723e */ /* 0x000fe200000000ff */
[----:B------:R-:W-:Y:S06]  /*c100*/  BRA `(.L_x_1194) ;  /* 0x0000000000647947 */ /* 0x000fec0003800000 */
.L_x_1193:
        /* <DEDUP_REMOVED lines=15> */
[----:B--2--5:R-:W-:Y:S05]  /*c200*/  CALL.ABS.NOINC R2 ;  /* 0x0000000002007343 */ /* 0x024fea0003c00000 */
.L_x_1221:
[----:B------:R-:W-:Y:S01]  /*c210*/  PRMT R0, RZ, 0x7610, R0 ;  /* 0x00007610ff007816 */ /* 0x000fe20000000000 */
[----:B------:R-:W-:Y:S06]  /*c220*/  BRA `(.L_x_1194) ;  /* 0x00000000001c7947 */ /* 0x000fec0003800000 */
.L_x_1218:
[----:B------:R-:W2:Y:S02]  /*c230*/  LDG.E.64 R2, desc[UR36][R2.64] ;  /* 0x0000002402027981 */ /* 0x000ea4000c1e1b00 */
[----:B--2---:R-:W0:Y:S02]  /*c240*/  I2F.U64 R0, R2 ;  /* 0x0000000200007312 */ /* 0x004e240000301000 */
[----:B0-----:R-:W-:Y:S01]  /*c250*/  F2FP.F16.F32.PACK_AB R0, RZ, R0 ;  /* 0x00000000ff00723e */ /* 0x001fe200000000ff */
[----:B------:R-:W-:Y:S06]  /*c260*/  BRA `(.L_x_1194) ;  /* 0x00000000000c7947 */ /* 0x000fec0003800000 */
.L_x_1217:
[----:B------:R-:W2:Y:S02]  /*c270*/  LDG.E R2, desc[UR36][R2.64] ;  /* 0x0000002402027981 */ /* 0x000ea4000c1e1900 */
[----:B--2---:R-:W-:-:S04]  /*c280*/  I2FP.F32.U32 R0, R2 ;  /* 0x0000000200007245 */ /* 0x004fc80000201000 */
[----:B------:R-:W-:-:S07]  /*c290*/  F2FP.F16.F32.PACK_AB R0, RZ, R0 ;  /* 0x00000000ff00723e */ /* 0x000fce00000000ff */
.L_x_1194:
        /* <DEDUP_REMOVED lines=29> */
.L_x_1225:
[----:B------:R-:W-:-:S06]  /*c470*/  HADD2.F32 R5, -RZ, R0.H0_H0 ;  /* 0x20000000ff057230 */ /* 0x000fcc0000004100 */
[----:B------:R-:W0:Y:S02]  /*c480*/  F2I.S64.TRUNC R4, R5 ;  /* 0x0000000500047311 */ /* 0x000e24000020d900 */
[----:B0-----:R0:W-:Y:S01]  /*c490*/  STG.E.U8 desc[UR36][R2.64], R4 ;  /* 0x0000000402007986 */ /* 0x0011e2000c101124 */
[----:B------:R-:W-:Y:S05]  /*c4a0*/  BRA `(.L_x_1227) ;  /* 0x0000000c006c7947 */ /* 0x000fea0003800000 */
.L_x_1224:
        /* <DEDUP_REMOVED lines=10> */
.L_x_1229:
[----:B------:R-:W-:-:S04]  /*c550*/  HADD2.F32 R0, -RZ, R0.H0_H0 ;  /* 0x20000000ff007230 */ /* 0x000fc80000004100 */
[----:B------:R-:W0:Y:S02]  /*c560*/  F2I.FTZ.TRUNC.NTZ R5, R0 ;  /* 0x0000000000057305 */ /* 0x000e24000021f100 */
[----:B0-----:R0:W-:Y:S01]  /*c570*/  STG.E desc[UR36][R2.64], R5 ;  /* 0x0000000502007986 */ /* 0x0011e2000c101924 */
[----:B------:R-:W-:Y:S05]  /*c580*/  BRA `(.L_x_1227) ;  /* 0x0000000c00347947 */ /* 0x000fea0003800000 */
.L_x_1228:
[----:B------:R-:W-:-:S04]  /*c590*/  HADD2.F32 R0, -RZ, R0.H0_H0 ;  /* 0x20000000ff007230 */ /* 0x000fc80000004100 */
[----:B------:R-:W0:Y:S02]  /*c5a0*/  F2I.FTZ.TRUNC.NTZ R5, R0 ;  /* 0x0000000000057305 */ /* 0x000e24000021f100 */
[----:B0-----:R0:W-:Y:S01]  /*c5b0*/  STG.E.U16 desc[UR36][R2.64], R5 ;  /* 0x0000000502007986 */ /* 0x0011e2000c101524 */
[----:B------:R-:W-:Y:S05]  /*c5c0*/  BRA `(.L_x_1227) ;  /* 0x0000000c00247947 */ /* 0x000fea0003800000 */
.L_x_1223:
        /* <DEDUP_REMOVED lines=9> */
.L_x_1231:
[----:B------:R0:W-:Y:S01]  /*c660*/  STG.E.U16 desc[UR36][R2.64], R0 ;  /* 0x0000000002007986 */ /* 0x0001e2000c101524 */
[----:B------:R-:W-:Y:S05]  /*c670*/  BRA `(.L_x_1227) ;  /* 0x0000000800f87947 */ /* 0x000fea0003800000 */
.L_x_1230:
        /* <DEDUP_REMOVED lines=10> */
.L_x_1233:
[----:B------:R-:W-:-:S05]  /*c720*/  HADD2.F32 R0, -RZ, R0.H0_H0 ;  /* 0x20000000ff007230 */ /* 0x000fca0000004100 */
[----:B------:R-:W-:-:S04]  /*c730*/  F2FP.F16.F32.PACK_AB R0, RZ, R0 ;  /* 0x00000000ff00723e */ /* 0x000fc800000000ff */
[----:B------:R-:W-:-:S05]  /*c740*/  PRMT R0, R0, 0x5410, RZ ;  /* 0x0000541000007816 */ /* 0x000fca00000000ff */
[----:B------:R0:W-:Y:S01]  /*c750*/  STG.E desc[UR36][R2.64], R0 ;  /* 0x0000000002007986 */ /* 0x0001e2000c101924 */
[----:B------:R-:W-:Y:S05]  /*c760*/  BRA `(.L_x_1227) ;  /* 0x0000000800bc7947 */ /* 0x000fea0003800000 */
.L_x_1232:
[----:B------:R-:W-:-:S05]  /*c770*/  HADD2.F32 R4, -RZ, R0.H0_H0 ;  /* 0x20000000ff047230 */ /* 0x000fca0000004100 */
[----:B------:R-:W-:-:S06]  /*c780*/  FMUL.FTZ R4, R4, 1 ;  /* 0x3f80000004047820 */ /* 0x000fcc0000410000 */
[----:B------:R-:W0:Y:S02]  /*c790*/  F2F.F64.F32 R4, R4 ;  /* 0x0000000400047310 */ /* 0x000e240000201800 */
[----:B0-----:R0:W-:Y:S01]  /*c7a0*/  STG.E.64 desc[UR36][R2.64], R4 ;  /* 0x0000000402007986 */ /* 0x0011e2000c101b24 */
[----:B------:R-:W-:Y:S05]  /*c7b0*/  BRA `(.L_x_1227) ;  /* 0x0000000800a87947 */ /* 0x000fea0003800000 */
.L_x_1222:
        /* <DEDUP_REMOVED lines=14> */
.L_x_1237:
        /* <DEDUP_REMOVED lines=18> */
.L_x_1240:
[----:B------:R-:W-:-:S04]  /*c9c0*/  SHF.R.U32.HI R5, RZ, 0x18, R5 ;  /* 0x00000018ff057819 */ /* 0x000fc80000011605 */
[----:B------:R-:W-:-:S07]  /*c9d0*/  LOP3.LUT R0, R0, 0x80, R5, 0xf8, !PT ;  /* 0x0000008000007812 */ /* 0x000fce00078ef805 */
.L_x_1239:
[----:B------:R-:W-:Y:S05]  /*c9e0*/  BSYNC.RECONVERGENT B0 ;  /* 0x0000000000007941 */ /* 0x000fea0003800200 */
.L_x_1238:
[----:B------:R0:W-:Y:S01]  /*c9f0*/  STG.E.U8 desc[UR36][R2.64], R0 ;  /* 0x0000000002007986 */ /* 0x0001e2000c101124 */
[----:B------:R-:W-:Y:S05]  /*ca00*/  BRA `(.L_x_1227) ;  /* 0x0000000800147947 */ /* 0x000fea0003800000 */
.L_x_1236:
        /* <DEDUP_REMOVED lines=17> */
[----:B------:R-:W-:-:S07]  /*cb20*/  MOV R0, R4 ;  /* 0x0000000400007202 */ /* 0x000fce0000000f00 */
.L_x_1243:
[----:B------:R-:W-:-:S04]  /*cb30*/  SHF.R.U32.HI R5, RZ, 0x18, R5 ;  /* 0x00000018ff057819 */ /* 0x000fc80000011605 */
[----:B------:R-:W-:-:S07]  /*cb40*/  LOP3.LUT R0, R0, 0x80, R5, 0xf8, !PT ;  /* 0x0000008000007812 */ /* 0x000fce00078ef805 */
.L_x_1242:
[----:B------:R-:W-:Y:S05]  /*cb50*/  BSYNC.RECONVERGENT B0 ;  /* 0x0000000000007941 */ /* 0x000fea0003800200 */
.L_x_1241:
[----:B------:R0:W-:Y:S01]  /*cb60*/  STG.E.U8 desc[UR36][R2.64], R0 ;  /* 0x0000000002007986 */ /* 0x0001e2000c101124 */
[----:B------:R-:W-:Y:S05]  /*cb70*/  BRA `(.L_x_1227) ;  /* 0x0000000400b87947 */ /* 0x000fea0003800000 */
.L_x_1235:
        /* <DEDUP_REMOVED lines=22> */
.L_x_1245:
[----:B------:R-:W-:-:S06]  /*cce0*/  HADD2.F32 R4, -RZ, R0.H0_H0 ;  /* 0x20000000ff047230 */ /* 0x000fcc0000004100 */
[----:B------:R-:W0:Y:S02]  /*ccf0*/  F2I.U64.TRUNC R4, R4 ;  /* 0x0000000400047311 */ /* 0x000e24000020d800 */
[----:B0-----:R0:W-:Y:S01]  /*cd00*/  STG.E.64 desc[UR36][R2.64], R4 ;  /* 0x0000000402007986 */ /* 0x0011e2000c101b24 */
[----:B------:R-:W-:Y:S05]  /*cd10*/  BRA `(.L_x_1227) ;  /* 0x0000000400507947 */ /* 0x000fea0003800000 */
.L_x_1244:
[----:B------:R-:W-:-:S04]  /*cd20*/  HADD2.F32 R0, -RZ, R0.H0_H0 ;  /* 0x20000000ff007230 */ /* 0x000fc80000004100 */
[----:B------:R-:W0:Y:S02]  /*cd30*/  F2I.FTZ.U32.TRUNC.NTZ R5, R0 ;  /* 0x0000000000057305 */ /* 0x000e24000021f000 */
[----:B0-----:R0:W-:Y:S01]  /*cd40*/  STG.E desc[UR36][R2.64], R5 ;  /* 0x0000000502007986 */ /* 0x0011e2000c101924 */
[----:B------:R-:W-:Y:S05]  /*cd50*/  BRA `(.L_x_1227) ;  /* 0x0000000400407947 */ /* 0x000fea0003800000 */
.L_x_1234:
        /* <DEDUP_REMOVED lines=11> */
.L_x_1247:
[----:B------:R-:W-:Y:S01]  /*ce10*/  HADD2.F32 R0, -RZ, R0.H0_H0 ;  /* 0x20000000ff007230 */ /* 0x000fe20000004100 */
[----:B------:R-:W-:-:S04]  /*ce20*/  CS2R R6, SRZ ;  /* 0x0000000000067805 */ /* 0x000fc8000001ff00 */
[----:B------:R-:W-:-:S04]  /*ce30*/  FMUL.FTZ R0, R0, 1 ;  /* 0x3f80000000007820 */ /* 0x000fc80000410000 */
[----:B------:R-:W0:Y:S02]  /*ce40*/  F2F.F64.F32 R4, R0 ;  /* 0x0000000000047310 */ /* 0x000e240000201800 */
[----:B0-----:R0:W-:Y:S01]  /*ce50*/  STG.E.128 desc[UR36][R2.64], R4 ;  /* 0x0000000402007986 */ /* 0x0011e2000c101d24 */
[----:B------:R-:W-:Y:S05]  /*ce60*/  BRA `(.L_x_1227) ;  /* 0x0000000000fc7947 */ /* 0x000fea0003800000 */
.L_x_1246:
[----:B------:R-:W-:-:S09]  /*ce70*/  UISETP.NE.AND UP0, UPT, UR4, 0xf, UPT ;  /* 0x0000000f0400788c */ /* 0x000fd2000bf05270 */
[----:B------:R-:W-:Y:S05]  /*ce80*/  BRA.U !UP0, `(.L_x_1248) ;  /* 0x0000000108e87547 */ /* 0x000fea000b800000 */
[----:B------:R-:W-:-:S09]  /*ce90*/  UISETP.NE.AND UP0, UPT, UR4, 0x17, UPT ;  /* 0x000000170400788c */ /* 0x000fd2000bf05270 */
[----:B------:R-:W-:Y:S05]  /*cea0*/  BRA.U !UP0, `(.L_x_1249) ;  /* 0x0000000108907547 */ /* 0x000fea000b800000 */
[----:B------:R-:W-:-:S09]  /*ceb0*/  UISETP.NE.AND UP0, UPT, UR4, 0x18, UPT ;  /* 0x000000180400788c */ /* 0x000fd2000bf05270 */
[----:B------:R-:W-:Y:S05]  /*cec0*/  BRA.U !UP0, `(.L_x_1250) ;  /* 0x0000000108447547 */ /* 0x000fea000b800000 */
.L_x_1226:
        /* <DEDUP_REMOVED lines=8> */
[----:B0-----:R-:W-:Y:S01]  /*cf50*/  MOV R4, UR4 ;  /* 0x0000000400047c02 */ /* 0x001fe20008000f00 */
[----:B------:R-:W-:-:S02]  /*cf60*/  IMAD.U32 R5, RZ, RZ, UR5 ;  /* 0x00000005ff057e24 */ /* 0x000fc4000f8e00ff */
[----:B---3--:R-:W-:Y:S02]  /*cf70*/  IMAD.U32 R6, RZ, RZ, UR6 ;  /* 0x00000006ff067e24 */ /* 0x008fe4000f8e00ff */
[----:B------:R-:W-:Y:S02]  /*cf80*/  IMAD.U32 R7, RZ, RZ, UR7 ;  /* 0x00000007ff077e24 */ /* 0x000fe4000f8e00ff */
[----:B----4-:R-:W-:Y:S01]  /*cf90*/  IMAD.U32 R10, RZ, RZ, UR8 ;  /* 0x00000008ff0a7e24 */ /* 0x010fe2000f8e00ff */
[----:B-1----:R-:W-:-:S07]  /*cfa0*/  MOV R11, UR9 ;  /* 0x00000009000b7c02 */ /* 0x002fce0008000f00 */
[----:B------:R-:W-:-:S07]  /*cfb0*/  LEPC R20, `(.L_x_1251) ;  /* 0x000000001014794e */ /* 0x000fce0000000000 */
[----:B--2---:R-:W-:Y:S05]  /*cfc0*/  CALL.ABS.NOINC R2 ;  /* 0x0000000002007343 */ /* 0x004fea0003c00000 */
.L_x_1251:
[----:B------:R-:W-:Y:S05]  /*cfd0*/  BRA `(.L_x_1227) ;  /* 0x0000000000a07947 */ /* 0x000fea0003800000 */
.L_x_1250:
        /* <DEDUP_REMOVED lines=13> */
.L_x_1253:
[----:B------:R-:W-:Y:S05]  /*d0b0*/  BSYNC.RECONVERGENT B0 ;  /* 0x0000000000007941 */ /* 0x000fea0003800200 */
.L_x_1252:
[----:B------:R-:W-:-:S05]  /*d0c0*/  LOP3.LUT R5, R0, 0x80, R5, 0xf8, !PT ;  /* 0x0000008000057812 */ /* 0x000fca00078ef805 */
[----:B------:R3:W-:Y:S01]  /*d0d0*/  STG.E.U8 desc[UR36][R2.64], R5 ;  /* 0x0000000502007986 */ /* 0x0007e2000c101124 */
[----:B------:R-:W-:Y:S05]  /*d0e0*/  BRA `(.L_x_1227) ;  /* 0x00000000005c7947 */ /* 0x000fea0003800000 */
.L_x_1249:
        /* <DEDUP_REMOVED lines=12> */
.L_x_1255:
[----:B------:R-:W-:Y:S01]  /*d1b0*/  HFMA2 R0, -RZ, RZ, 0, 7.569789886474609375e-06 ;  /* 0x0000007fff007431 */ /* 0x000fe200000001ff */
[----:B------:R-:W-:-:S04]  /*d1c0*/  ISETP.GT.U32.AND P0, PT, R4, 0x7f800000, PT ;  /* 0x7f8000000400780c */ /* 0x000fc80003f04070 */
[----:B------:R-:W-:-:S09]  /*d1d0*/  SEL R0, R0, 0x7c, P0 ;  /* 0x0000007c00007807 */ /* 0x000fd20000000000 */
.L_x_1256:
[----:B------:R-:W-:Y:S05]  /*d1e0*/  BSYNC.RECONVERGENT B0 ;  /* 0x0000000000007941 */ /* 0x000fea0003800200 */
.L_x_1254:
[----:B------:R-:W-:-:S04]  /*d1f0*/  SHF.R.U32.HI R5, RZ, 0x18, R5 ;  /* 0x00000018ff057819 */ /* 0x000fc80000011605 */
[----:B------:R-:W-:-:S05]  /*d200*/  LOP3.LUT R5, R0, 0x80, R5, 0xf8, !PT ;  /* 0x0000008000057812 */ /* 0x000fca00078ef805 */
[----:B------:R2:W-:Y:S01]  /*d210*/  STG.E.U8 desc[UR36][R2.64], R5 ;  /* 0x0000000502007986 */ /* 0x0005e2000c101124 */
[----:B------:R-:W-:Y:S05]  /*d220*/  BRA `(.L_x_1227) ;  /* 0x00000000000c7947 */ /* 0x000fea0003800000 */
.L_x_1248:
[----:B------:R-:W-:-:S05]  /*d230*/  HADD2.F32 R0, -RZ, R0.H0_H0 ;  /* 0x20000000ff007230 */ /* 0x000fca0000004100 */
[----:B------:R-:W-:-:S05]  /*d240*/  F2FP.BF16.F32.PACK_AB R0, RZ, R0 ;  /* 0x00000000ff00723e */ /* 0x000fca00000010ff */
[----:B------:R4:W-:Y:S02]  /*d250*/  STG.E.U16 desc[UR36][R2.64], R0 ;  /* 0x0000000002007986 */ /* 0x0009e4000c101524 */
.L_x_1227:
[----:B------:R-:W-:-:S07]  /*d260*/  VIADD R17, R17, 0x80 ;  /* 0x0000008011117836 */ /* 0x000fce0000000000 */
.L_x_1154:
[----:B------:R-:W-:Y:S05]  /*d270*/  BSYNC.RECONVERGENT B6 ;  /* 0x0000000000067941 */ /* 0x000fea0003800200 */
.L_x_1153:
[----:B------:R-:W5:Y:S02]  /*d280*/  LDCU UR4, c[0x0][0x380] ;  /* 0x00007000ff0477ac */ /* 0x000f640008000800 */
[----:B-----5:R-:W-:-:S13]  /*d290*/  ISETP.GE.AND P0, PT, R17, UR4, PT ;  /* 0x0000000411007c0c */ /* 0x020fda000bf06270 */
[----:B------:R-:W-:Y:S05]  /*d2a0*/  @P0 EXIT ;  /* 0x000000000000094d */ /* 0x000fea0003800000 */
[----:B------:R-:W5:Y:S01]  /*d2b0*/  LDCU UR4, c[0x0][0x388] ;  /* 0x00007100ff0477ac */ /* 0x000f620008000800 */
[----:B------:R-:W-:Y:S02]  /*d2c0*/  IMAD.MOV.U32 R18, RZ, RZ, RZ ;  /* 0x000000ffff127224 */ /* 0x000fe400078e00ff */
[----:B0--34-:R-:W-:Y:S02]  /*d2d0*/  IMAD.MOV.U32 R0, RZ, RZ, RZ ;  /* 0x000000ffff007224 */ /* 0x019fe400078e00ff */
[----:B------:R-:W-:Y:S01]  /*d2e0*/  IMAD.MOV.U32 R16, RZ, RZ, RZ ;  /* 0x000000ffff107224 */ /* 0x000fe200078e00ff */
[----:B-----5:R-:W-:-:S09]  /*d2f0*/  UISETP.NE.AND UP0, UPT, UR4, URZ, UPT ;  /* 0x000000ff0400728c */ /* 0x020fd2000bf05270 */
[----:B------:R-:W-:Y:S05]  /*d300*/  BRA.U !UP0, `(.L_x_1257) ;  /* 0x0000001508707547 */ /* 0x000fea000b800000 */
[----:B------:R-:W1:Y:S01]  /*d310*/  LDCU.64 UR4, c[0x0][0x390] ;  /* 0x00007200ff0477ac */ /* 0x000e620008000a00 */
[----:B------:R-:W-:Y:S01]  /*d320*/  MOV R16, RZ ;  /* 0x000000ff00107202 */ /* 0x000fe20000000f00 */
[----:B------:R-:W0:Y:S01]  /*d330*/  LDCU UR6, c[0x0][0x38c] ;  /* 0x00007180ff0677ac */ /* 0x000e220008000800 */
[----:B------:R-:W3:Y:S01]  /*d340*/  LDCU.64 UR8, c[0x0][0x4b8] ;  /* 0x00009700ff0877ac */ /* 0x000ee20008000a00 */
[----:B------:R-:W-:Y:S02]  /*d350*/  UISETP.NE.AND UP0, UPT, UR41, URZ, UPT ;  /* 0x000000ff2900728c */ /* 0x000fe4000bf05270 */
[----:B-12---:R-:W-:Y:S01]  /*d360*/  IMAD.HI.U32 R2, R17, UR4, R16 ;  /* 0x0000000411027c27 */ /* 0x006fe2000f8e0010 */
[----:B------:R-:W1:Y:S04]  /*d370*/  LDCU UR4, c[0x0][0x4c0] ;  /* 0x00009800ff0477ac */ /* 0x000e680008000800 */
[----:B------:R-:W-:-:S05]  /*d380*/  SHF.R.U32.HI R3, RZ, UR5, R2 ;  /* 0x00000005ff037c19 */ /* 0x000fca0008011602 */
[----:B------:R-:W-:-:S04]  /*d390*/  IMAD.MOV R0, RZ, RZ, -R3 ;  /* 0x000000ffff007224 */ /* 0x000fc800078e0a03 */
        /* <DEDUP_REMOVED lines=330> */
[----:B------:R-:W2:Y:S03]  /*e840*/  LDCU.64 UR8, c[0x0][0x5d8] ;  /* 0x0000bb00ff0877ac */ /* 0x000ea60008000a00 */
        /* <DEDUP_REMOVED lines=8> */
.L_x_1257:
[----:B------:R-:W0:Y:S01]  /*e8d0*/  LDCU.64 UR6, c[0x0][0x5e8] ;  /* 0x0000bd00ff0677ac */ /* 0x000e220008000a00 */
[----:B------:R-:W1:Y:S01]  /*e8e0*/  LDCU.64 UR8, c[0x0][0x5f0] ;  /* 0x0000be00ff0877ac */ /* 0x000e620008000a00 */
[----:B------:R-:W-:-:S04]  /*e8f0*/  UPRMT UR4, UR39, 0x9910, URZ ;  /* 0x0000991027047896 */ /* 0x000fc800080000ff */
[----:B------:R-:W-:Y:S01]  /*e900*/  UISETP.GT.AND UP0, UPT, UR4, 0x9, UPT ;  /* 0x000000090400788c */ /* 0x000fe2000bf04270 */
[----:B0-----:R-:W-:Y:S02]  /*e910*/  IADD3 R16, P0, PT, R16, UR6, RZ ;  /* 0x0000000610107c10 */ /* 0x001fe4000ff1e0ff */
[----:B-12---:R-:W-:-:S03]  /*e920*/  IADD3 R2, P1, PT, R0, UR8, RZ ;  /* 0x0000000800027c10 */ /* 0x006fc6000ff3e0ff */
[----:B------:R-:W-:Y:S02]  /*e930*/  IMAD.X R17, RZ, RZ, UR7, P0 ;  /* 0x00000007ff117e24 */ /* 0x000fe400080e06ff */
[----:B------:R-:W-:Y:S01]  /*e940*/  IMAD.X R3, RZ, RZ, UR9, P1 ;  /* 0x00000009ff037e24 */ /* 0x000fe200088e06ff */
        /* <DEDUP_REMOVED lines=14> */
.L_x_1261:
[----:B------:R-:W2:Y:S02]  /*ea30*/  LDG.E.U8 R2, desc[UR36][R2.64] ;  /* 0x0000002402027981 */ /* 0x000ea4000c1e1100 */
[----:B--2---:R-:W-:-:S04]  /*ea40*/  I2FP.F32.U32 R0, R2 ;  /* 0x0000000200007245 */ /* 0x004fc80000201000 */
[----:B------:R-:W-:-:S04]  /*ea50*/  F2FP.F16.F32.PACK_AB R0, RZ, R0 ;  /* 0x00000000ff00723e */ /* 0x000fc800000000ff */
[----:B------:R-:W-:Y:S01]  /*ea60*/  PRMT R19, R0, 0x7610, R19 ;  /* 0x0000761000137816 */ /* 0x000fe20000000013 */
[----:B------:R-:W-:Y:S06]  /*ea70*/  BRA `(.L_x_1263) ;  /* 0x0000000c00b47947 */ /* 0x000fec0003800000 */
.L_x_1260:
        /* <DEDUP_REMOVED lines=11> */
.L_x_1265:
[----:B------:R-:W2:Y:S02]  /*eb30*/  LDG.E R2, desc[UR36][R2.64] ;  /* 0x0000002402027981 */ /* 0x000ea4000c1e1900 */
[----:B--2---:R-:W-:-:S04]  /*eb40*/  I2FP.F32.S32 R0, R2 ;  /* 0x0000000200007245 */ /* 0x004fc80000201400 */
[----:B------:R-:W-:-:S04]  /*eb50*/  F2FP.F16.F32.PACK_AB R0, RZ, R0 ;  /* 0x00000000ff00723e */ /* 0x000fc800000000ff */
[----:B------:R-:W-:Y:S01]  /*eb60*/  PRMT R19, R0, 0x7610, R19 ;  /* 0x0000761000137816 */ /* 0x000fe20000000013 */
[----:B------:R-:W-:Y:S06]  /*eb70*/  BRA `(.L_x_1263) ;  /* 0x0000000c00747947 */ /* 0x000fec0003800000 */
.L_x_1264:
[----:B------:R-:W2:Y:S02]  /*eb80*/  LDG.E.U16 R2, desc[UR36][R2.64] ;  /* 0x0000002402027981 */ /* 0x000ea4000c1e1500 */
[----:B--2---:R-:W0:Y:S02]  /*eb90*/  I2F.S16 R0, R2 ;  /* 0x0000000200007306 */ /* 0x004e240000101400 */
[----:B0-----:R-:W-:-:S04]  /*eba0*/  F2FP.F16.F32.PACK_AB R0, RZ, R0 ;  /* 0x00000000ff00723e */ /* 0x001fc800000000ff */
[----:B------:R-:W-:Y:S01]  /*ebb0*/  PRMT R19, R0, 0x7610, R19 ;  /* 0x0000761000137816 */ /* 0x000fe20000000013 */
[----:B------:R-:W-:Y:S06]  /*ebc0*/  BRA `(.L_x_1263) ;  /* 0x0000000c00607947 */ /* 0x000fec0003800000 */
.L_x_1259:
        /* <DEDUP_REMOVED lines=9> */
.L_x_1267:
[----:B------:R0:W5:Y:S01]  /*ec60*/  LDG.E.U16 R19, desc[UR36][R2.64] ;  /* 0x0000002402137981 */ /* 0x000162000c1e1500 */
[----:B------:R-:W-:Y:S05]  /*ec70*/  BRA `(.L_x_1263) ;  /* 0x0000000c00347947 */ /* 0x000fea0003800000 */
.L_x_1266:
        /* <DEDUP_REMOVED lines=9> */
.L_x_1269:
[----:B------:R1:W5:Y:S01]  /*ed10*/  LDG.E.U16 R19, desc[UR36][R2.64] ;  /* 0x0000002402137981 */ /* 0x000362000c1e1500 */
[----:B------:R-:W-:Y:S05]  /*ed20*/  BRA `(.L_x_1263) ;  /* 0x0000000c00087947 */ /* 0x000fea0003800000 */
.L_x_1268:
        /* <DEDUP_REMOVED lines=9> */
.L_x_1258:
        /* <DEDUP_REMOVED lines=14> */
.L_x_1272:
        /* <DEDUP_REMOVED lines=9> */
.L_x_1271:
        /* <DEDUP_REMOVED lines=27> */
.L_x_1274:
        /* <DEDUP_REMOVED lines=14> */
.L_x_1273:
[----:B------:R-:W2:Y:S02]  /*f1c0*/  LDG.E.U16 R0, desc[UR36][R2.64] ;  /* 0x0000002402007981 */ /* 0x000ea4000c1e1500 */
[----:B--2---:R-:W-:-:S05]  /*f1d0*/  IMAD.U32 R0, R0, 0x10000, RZ ;  /* 0x0001000000007824 */ /* 0x004fca00078e00ff */
[----:B------:R-:W-:-:S04]  /*f1e0*/  F2FP.F16.F32.PACK_AB R0, RZ, R0 ;  /* 0x00000000ff00723e */ /* 0x000fc800000000ff */
[----:B------:R-:W-:Y:S01]  /*f1f0*/  PRMT R19, R0, 0x7610, R19 ;  /* 0x0000761000137816 */ /* 0x000fe20000000013 */
[----:B------:R-:W-:Y:S06]  /*f200*/  BRA `(.L_x_1263) ;  /* 0x0000000400d07947 */ /* 0x000fec0003800000 */
.L_x_1270:
        /* <DEDUP_REMOVED lines=13> */
.L_x_1277:
        /* <DEDUP_REMOVED lines=21> */
.L_x_1281:
[----:B------:R-:W-:Y:S05]  /*f430*/  BSYNC.RECONVERGENT B1 ;  /* 0x0000000000017941 */ /* 0x000fea0003800200 */
.L_x_1280:
[----:B------:R-:W-:Y:S01]  /*f440*/  IMAD.SHL.U32 R0, R0, 0x100000, RZ ;  /* 0x0010000000007824 */ /* 0x000fe200078e00ff */
[----:B------:R-:W-:-:S04]  /*f450*/  LEA R2, R2, 0x3b800000, 0x17 ;  /* 0x3b80000002027811 */ /* 0x000fc800078eb8ff */
[----:B------:R-:W-:-:S07]  /*f460*/  LOP3.LUT R0, R2, R0, R7, 0xfe, !PT ;  /* 0x0000000002007212 */ /* 0x000fce00078efe07 */
.L_x_1279:
[----:B------:R-:W-:Y:S05]  /*f470*/  BSYNC.RECONVERGENT B0 ;  /* 0x0000000000007941 */ /* 0x000fea0003800200 */
.L_x_1278:
[----:B------:R-:W-:-:S04]  /*f480*/  F2FP.F16.F32.PACK_AB R0, RZ, R0 ;  /* 0x00000000ff00723e */ /* 0x000fc800000000ff */
[----:B------:R-:W-:Y:S01]  /*f490*/  PRMT R19, R0, 0x7610, R19 ;  /* 0x0000761000137816 */ /* 0x000fe20000000013 */
[----:B------:R-:W-:Y:S06]  /*f4a0*/  BRA `(.L_x_1263) ;  /* 0x0000000400287947 */ /* 0x000fec0003800000 */
.L_x_1276:
        /* <DEDUP_REMOVED lines=21> */
.L_x_1285:
[----:B------:R-:W-:Y:S05]  /*f600*/  BSYNC.RECONVERGENT B1 ;  /* 0x0000000000017941 */ /* 0x000fea0003800200 */
.L_x_1284:
[----:B------:R-:W-:Y:S01]  /*f610*/  IMAD.SHL.U32 R0, R0, 0x200000, RZ ;  /* 0x0020000000007824 */ /* 0x000fe200078e00ff */
[----:B------:R-:W-:-:S04]  /*f620*/  LEA R2, R2, 0x37800000, 0x17 ;  /* 0x3780000002027811 */ /* 0x000fc800078eb8ff */
[----:B------:R-:W-:-:S07]  /*f630*/  LOP3.LUT R0, R2, R0, R7, 0xfe, !PT ;  /* 0x0000000002007212 */ /* 0x000fce00078efe07 */
.L_x_1283:
[----:B------:R-:W-:Y:S05]  /*f640*/  BSYNC.RECONVERGENT B0 ;  /* 0x0000000000007941 */ /* 0x000fea0003800200 */
.L_x_1282:
[----:B------:R-:W-:-:S04]  /*f650*/  F2FP.F16.F32.PACK_AB R0, RZ, R0 ;  /* 0x00000000ff00723e */ /* 0x000fc800000000ff */
[----:B------:R-:W-:Y:S01]  /*f660*/  PRMT R19, R0, 0x7610, R19 ;  /* 0x0000761000137816 */ /* 0x000fe20000000013 */
[----:B------:R-:W-:Y:S06]  /*f670*/  BRA `(.L_x_1263) ;  /* 0x0000000000b47947 */ /* 0x000fec0003800000 */
.L_x_1275:
        /* <DEDUP_REMOVED lines=8> */
[----:B------:R-:W-:Y:S01]  /*f700*/  HFMA2 R0, -RZ, RZ, 3.814697265625e-06, 0 ;  /* 0x00400000ff007431 */ /* 0x000fe200000001ff */
[----:B--2---:R-:W-:-:S13]  /*f710*/  ISETP.NE.AND P0, PT, R2, RZ, PT ;  /* 0x000000ff0200720c */ /* 0x004fda0003f05270 */
[----:B------:R-:W-:Y:S05]  /*f720*/  @!P0 BRA `(.L_x_1289) ;  /* 0x00000000000c8947 */ /* 0x000fea0003800000 */
[----:B------:R-:W-:-:S13]  /*f730*/  ISETP.NE.AND P0, PT, R2, 0xff, PT ;  /* 0x000000ff0200780c */ /* 0x000fda0003f05270 */
[----:B------:R-:W-:Y:S02]  /*f740*/  @!P0 IMAD.MOV.U32 R0, RZ, RZ, 0x7f800001 ;  /* 0x7f800001ff008424 */ /* 0x000fe400078e00ff */
[----:B------:R-:W-:-:S07]  /*f750*/  @P0 IMAD.SHL.U32 R0, R2, 0x800000, RZ ;  /* 0x0080000002000824 */ /* 0x000fce00078e00ff */
.L_x_1289:
[----:B------:R-:W-:Y:S05]  /*f760*/  BSYNC.RECONVERGENT B0 ;  /* 0x0000000000007941 */ /* 0x000fea0003800200 */
.L_x_1288:
[----:B------:R-:W-:-:S04]  /*f770*/  F2FP.F16.F32.PACK_AB R0, RZ, R0 ;  /* 0x00000000ff00723e */ /* 0x000fc800000000ff */
[----:B------:R-:W-:Y:S01]  /*f780*/  PRMT R19, R0, 0x7610, R19 ;  /* 0x0000761000137816 */ /* 0x000fe20000000013 */
[----:B------:R-:W-:Y:S06]  /*f790*/  BRA `(.L_x_1263) ;  /* 0x00000000006c7947 */ /* 0x000fec0003800000 */
.L_x_1262:
        /* <DEDUP_REMOVED lines=8> */
[----:B0-----:R-:W-:Y:S01]  /*f820*/  IMAD.U32 R4, RZ, RZ, UR4 ;  /* 0x00000004ff047e24 */ /* 0x001fe2000f8e00ff */
[----:B------:R-:W-:Y:S01]  /*f830*/  MOV R5, UR5 ;  /* 0x0000000500057c02 */ /* 0x000fe20008000f00 */
[----:B-1----:R-:W-:-:S02]  /*f840*/  IMAD.U32 R6, RZ, RZ, UR6 ;  /* 0x00000006ff067e24 */ /* 0x002fc4000f8e00ff */
[----:B------:R-:W-:Y:S02]  /*f850*/  IMAD.U32 R7, RZ, RZ, UR7 ;  /* 0x00000007ff077e24 */ /* 0x000fe4000f8e00ff */
[----:B---3--:R-:W-:Y:S01]  /*f860*/  IMAD.U32 R10, RZ, RZ, UR8 ;  /* 0x00000008ff0a7e24 */ /* 0x008fe2000f8e00ff */
[----:B------:R-:W-:-:S07]  /*f870*/  MOV R11, UR9 ;  /* 0x00000009000b7c02 */ /* 0x000fce0008000f00 */
[----:B------:R-:W-:-:S07]  /*f880*/  LEPC R20, `(.L_x_1290) ;  /* 0x000000001014794e */ /* 0x000fce0000000000 */
[----:B--2---:R-:W-:Y:S05]  /*f890*/  CALL.ABS.NOINC R2 ;  /* 0x0000000002007343 */ /* 0x004fea0003c00000 */
.L_x_1290:
[----:B------:R-:W-:Y:S01]  /*f8a0*/  PRMT R19, RZ, 0x7610, R19 ;  /* 0x00007610ff137816 */ /* 0x000fe20000000013 */
[----:B------:R-:W-:Y:S06]  /*f8b0*/  BRA `(.L_x_1263) ;  /* 0x0000000000247947 */ /* 0x000fec0003800000 */
.L_x_1287:
[----:B------:R-:W2:Y:S02]  /*f8c0*/  LDG.E.64 R2, desc[UR36][R2.64] ;  /* 0x0000002402027981 */ /* 0x000ea4000c1e1b00 */
[----:B--2---:R-:W0:Y:S02]  /*f8d0*/  I2F.U64 R0, R2 ;  /* 0x0000000200007312 */ /* 0x004e240000301000 */
[----:B0-----:R-:W-:-:S04]  /*f8e0*/  F2FP.F16.F32.PACK_AB R0, RZ, R0 ;  /* 0x00000000ff00723e */ /* 0x001fc800000000ff */
[----:B------:R-:W-:Y:S01]  /*f8f0*/  PRMT R19, R0, 0x7610, R19 ;  /* 0x0000761000137816 */ /* 0x000fe20000000013 */
[----:B------:R-:W-:Y:S06]  /*f900*/  BRA `(.L_x_1263) ;  /* 0x0000000000107947 */ /* 0x000fec0003800000 */
.L_x_1286:
[----:B------:R-:W2:Y:S02]  /*f910*/  LDG.E R2, desc[UR36][R2.64] ;  /* 0x0000002402027981 */ /* 0x000ea4000c1e1900 */
[----:B--2---:R-:W-:-:S04]  /*f920*/  I2FP.F32.U32 R0, R2 ;  /* 0x0000000200007245 */ /* 0x004fc80000201000 */
[----:B------:R-:W-:-:S04]  /*f930*/  F2FP.F16.F32.PACK_AB R0, RZ, R0 ;  /* 0x00000000ff00723e */ /* 0x000fc800000000ff */
[----:B------:R-:W-:-:S07]  /*f940*/  PRMT R19, R0, 0x7610, R19 ;  /* 0x0000761000137816 */ /* 0x000fce0000000013 */
.L_x_1263:
[----:B------:R-:W0:Y:S01]  /*f950*/  LDCU.64 UR6, c[0x0][0x5f8] ;  /* 0x0000bf00ff0677ac */ /* 0x000e220008000a00 */
[----:B------:R-:W-:-:S04]  /*f960*/  UPRMT UR4, UR42, 0x9910, URZ ;  /* 0x000099102a047896 */ /* 0x000fc800080000ff */
[----:B------:R-:W-:Y:S01]  /*f970*/  UISETP.GT.AND UP0, UPT, UR4, 0x9, UPT ;  /* 0x000000090400788c */ /* 0x000fe2000bf04270 */
[----:B01----:R-:W-:-:S04]  /*f980*/  IADD3 R2, P0, PT, R18, UR6, RZ ;  /* 0x0000000612027c10 */ /* 0x003fc8000ff1e0ff */
        /* <DEDUP_REMOVED lines=14> */
.L_x_1294:
[----:B------:R-:W2:Y:S02]  /*fa70*/  LDG.E.U8 R2, desc[UR36][R2.64] ;  /* 0x0000002402027981 */ /* 0x000ea4000c1e1100 */
[----:B--2---:R-:W-:-:S04]  /*fa80*/  I2FP.F32.U32 R0, R2 ;  /* 0x0000000200007245 */ /* 0x004fc80000201000 */
[----:B------:R-:W-:Y:S01]  /*fa90*/  F2FP.F16.F32.PACK_AB R0, RZ, R0 ;  /* 0x00000000ff00723e */ /* 0x000fe200000000ff */
[----:B------:R-:W-:Y:S06]  /*faa0*/  BRA `(.L_x_1296) ;  /* 0x0000000c007c7947 */ /* 0x000fec0003800000 */
.L_x_1293:
        /* <DEDUP_REMOVED lines=10> */
.L_x_1298:
[----:B------:R-:W2:Y:S02]  /*fb50*/  LDG.E R2, desc[UR36][R2.64] ;  /* 0x0000002402027981 */ /* 0x000ea4000c1e1900 */
[----:B--2---:R-:W-:-:S04]  /*fb60*/  I2FP.F32.S32 R0, R2 ;  /* 0x0000000200007245 */ /* 0x004fc80000201400 */
[----:B------:R-:W-:Y:S01]  /*fb70*/  F2FP.F16.F32.PACK_AB R0, RZ, R0 ;  /* 0x00000000ff00723e */ /* 0x000fe200000000ff */
[----:B------:R-:W-:Y:S06]  /*fb80*/  BRA `(.L_x_1296) ;  /* 0x0000000c00447947 */ /* 0x000fec0003800000 */
.L_x_1297:
[----:B------:R-:W2:Y:S02]  /*fb90*/  LDG.E.U16 R2, desc[UR36][R2.64] ;  /* 0x0000002402027981 */ /* 0x000ea4000c1e1500 */
[----:B--2---:R-:W0:Y:S02]  /*fba0*/  I2F.S16 R0, R2 ;  /* 0x0000000200007306 */ /* 0x004e240000101400 */
[----:B0-----:R-:W-:Y:S01]  /*fbb0*/  F2FP.F16.F32.PACK_AB R0, RZ, R0 ;  /* 0x00000000ff00723e */ /* 0x001fe200000000ff */
[----:B------:R-:W-:Y:S06]  /*fbc0*/  BRA `(.L_x_1296) ;  /* 0x0000000c00347947 */ /* 0x000fec0003800000 */
.L_x_1292:
        /* <DEDUP_REMOVED lines=9> */
.L_x_1300:
[----:B------:R1:W5:Y:S01]  /*fc60*/  LDG.E.U16 R0, desc[UR36][R2.64] ;  /* 0x0000002402007981 */ /* 0x000362000c1e1500 */
[----:B------:R-:W-:Y:S05]  /*fc70*/  BRA `(.L_x_1296) ;  /* 0x0000000c00087947 */ /* 0x000fea0003800000 */
.L_x_1299:
        /* <DEDUP_REMOVED lines=9> */
.L_x_1302:
[----:B------:R0:W5:Y:S01]  /*fd10*/  LDG.E.U16 R0, desc[UR36][R2.64] ;  /* 0x0000002402007981 */ /* 0x000162000c1e1500 */
[----:B------:R-:W-:Y:S05]  /*fd20*/  BRA `(.L_x_1296) ;  /* 0x0000000800dc7947 */ /* 0x000fea0003800000 */
.L_x_1301:
        /* <DEDUP_REMOVED lines=8> */
.L_x_1291:
        /* <DEDUP_REMOVED lines=13> */
.L_x_1305:
        /* <DEDUP_REMOVED lines=8> */
.L_x_1304:
        /* <DEDUP_REMOVED lines=27> */
.L_x_1307:
        /* <DEDUP_REMOVED lines=13> */
.L_x_1306:
[----:B------:R-:W2:Y:S02]  /*10180*/  LDG.E.U16 R0, desc[UR36][R2.64] ;  /* 0x0000002402007981 */ /* 0x000ea4000c1e1500 */
[----:B--2---:R-:W-:-:S05]  /*10190*/  IMAD.U32 R0, R0, 0x10000, RZ ;  /* 0x0001000000007824 */ /* 0x004fca00078e00ff */
[----:B------:R-:W-:Y:S01]  /*101a0*/  F2FP.F16.F32.PACK_AB R0, RZ, R0 ;  /* 0x00000000ff00723e */ /* 0x000fe200000000ff */
[----:B------:R-:W-:Y:S06]  /*101b0*/  BRA `(.L_x_1296) ;  /* 0x0000000400b87947 */ /* 0x000fec0003800000 */
.L_x_1303:
        /* <DEDUP_REMOVED lines=12> */
.L_x_1310:
        /* <DEDUP_REMOVED lines=21> */
.L_x_1314:
[----:B------:R-:W-:Y:S05]  /*103d0*/  BSYNC.RECONVERGENT B1 ;  /* 0x0000000000017941 */ /* 0x000fea0003800200 */
.L_x_1313:
[----:B------:R-:W-:Y:S01]  /*103e0*/  IMAD.SHL.U32 R0, R0, 0x100000, RZ ;  /* 0x0010000000007824 */ /* 0x000fe200078e00ff */
[----:B------:R-:W-:-:S04]  /*103f0*/  LEA R2, R2, 0x3b800000, 0x17 ;  /* 0x3b80000002027811 */ /* 0x000fc800078eb8ff */
[----:B------:R-:W-:-:S07]  /*10400*/  LOP3.LUT R0, R2, R0, R7, 0xfe, !PT ;  /* 0x0000000002007212 */ /* 0x000fce00078efe07 */
.L_x_1312:
[----:B------:R-:W-:Y:S05]  /*10410*/  BSYNC.RECONVERGENT B0 ;  /* 0x0000000000007941 */ /* 0x000fea0003800200 */
.L_x_1311:
[----:B------:R-:W-:Y:S01]  /*10420*/  F2FP.F16.F32.PACK_AB R0, RZ, R0 ;  /* 0x00000000ff00723e */ /* 0x000fe200000000ff */
[----:B------:R-:W-:Y:S06]  /*10430*/  BRA `(.L_x_1296) ;  /* 0x0000000400187947 */ /* 0x000fec0003800000 */
.L_x_1309:
        /* <DEDUP_REMOVED lines=21> */
.L_x_1318:
[----:B------:R-:W-:Y:S05]  /*10590*/  BSYNC.RECONVERGENT B1 ;  /* 0x0000000000017941 */ /* 0x000fea0003800200 */
.L_x_1317:
[----:B------:R-:W-:Y:S02]  /*105a0*/  SHF.L.U32 R0, R0, 0x15, RZ ;  /* 0x0000001500007819 */ /* 0x000fe400000006ff */
[----:B------:R-:W-:-:S04]  /*105b0*/  LEA R2, R2, 0x37800000, 0x17 ;  /* 0x3780000002027811 */ /* 0x000fc800078eb8ff */
[----:B------:R-:W-:-:S07]  /*105c0*/  LOP3.LUT R0, R2, R0, R7, 0xfe, !PT ;  /* 0x0000000002007212 */ /* 0x000fce00078efe07 */
.L_x_1316:
[----:B------:R-:W-:Y:S05]  /*105d0*/  BSYNC.RECONVERGENT B0 ;  /* 0x0000000000007941 */ /* 0x000fea0003800200 */
.L_x_1315:
[----:B------:R-:W-:Y:S01]  /*105e0*/  F2FP.F16.F32.PACK_AB R0, RZ, R0 ;  /* 0x00000000ff00723e */ /* 0x000fe200000000ff */
[----:B------:R-:W-:Y:S06]  /*105f0*/  BRA `(.L_x_1296) ;  /* 0x0000000000a87947 */ /* 0x000fec0003800000 */
.L_x_1308:
        /* <DEDUP_REMOVED lines=14> */
.L_x_1322:
[----:B------:R-:W-:Y:S05]  /*106e0*/  BSYNC.RECONVERGENT B0 ;  /* 0x0000000000007941 */ /* 0x000fea0003800200 */
.L_x_1321:
[----:B------:R-:W-:Y:S01]  /*106f0*/  F2FP.F16.F32.PACK_AB R0, RZ, R0 ;  /* 0x00000000ff00723e */ /* 0x000fe200000000ff */
[----:B------:R-:W-:Y:S06]  /*10700*/  BRA `(.L_x_1296) ;  /* 0x0000000000647947 */ /* 0x000fec0003800000 */
.L_x_1295:
        /* <DEDUP_REMOVED lines=8> */
[----:B0-----:R-:W-:Y:S01]  /*10790*/  MOV R4, UR4 ;  /* 0x0000000400047c02 */ /* 0x001fe20008000f00 */
[----:B------:R-:W-:-:S02]  /*107a0*/  IMAD.U32 R5, RZ, RZ, UR5 ;  /* 0x00000005ff057e24 */ /* 0x000fc4000f8e00ff */
[----:B-1----:R-:W-:Y:S02]  /*107b0*/  IMAD.U32 R6, RZ, RZ, UR6 ;  /* 0x00000006ff067e24 */ /* 0x002fe4000f8e00ff */
[----:B------:R-:W-:Y:S01]  /*107c0*/  IMAD.U32 R7, RZ, RZ, UR7 ;  /* 0x00000007ff077e24 */ /* 0x000fe2000f8e00ff */
[----:B---3--:R-:W-:Y:S01]  /*107d0*/  MOV R10, UR8 ;  /* 0x00000008000a7c02 */ /* 0x008fe20008000f00 */
[----:B------:R-:W-:-:S07]  /*107e0*/  IMAD.U32 R11, RZ, RZ, UR9 ;  /* 0x00000009ff0b7e24 */ /* 0x000fce000f8e00ff */
[----:B------:R-:W-:-:S07]  /*107f0*/  LEPC R20, `(.L_x_1323) ;  /* 0x000000001014794e */ /* 0x000fce0000000000 */
[----:B--2--5:R-:W-:Y:S05]  /*10800*/  CALL.ABS.NOINC R2 ;  /* 0x0000000002007343 */ /* 0x024fea0003c00000 */
.L_x_1323:
[----:B------:R-:W-:Y:S01]  /*10810*/  PRMT R0, RZ, 0x7610, R0 ;  /* 0x00007610ff007816 */ /* 0x000fe20000000000 */
[----:B------:R-:W-:Y:S06]  /*10820*/  BRA `(.L_x_1296) ;  /* 0x00000000001c7947 */ /* 0x000fec0003800000 */
.L_x_1320:
[----:B------:R-:W2:Y:S02]  /*10830*/  LDG.E.64 R2, desc[UR36][R2.64] ;  /* 0x0000002402027981 */ /* 0x000ea4000c1e1b00 */
[----:B--2---:R-:W0:Y:S02]  /*10840*/  I2F.U64 R0, R2 ;  /* 0x0000000200007312 */ /* 0x004e240000301000 */
[----:B0-----:R-:W-:Y:S01]  /*10850*/  F2FP.F16.F32.PACK_AB R0, RZ, R0 ;  /* 0x00000000ff00723e */ /* 0x001fe200000000ff */
[----:B------:R-:W-:Y:S06]  /*10860*/  BRA `(.L_x_1296) ;  /* 0x00000000000c7947 */ /* 0x000fec0003800000 */
.L_x_1319:
[----:B------:R-:W2:Y:S02]  /*10870*/  LDG.E R2, desc[UR36][R2.64] ;  /* 0x0000002402027981 */ /* 0x000ea4000c1e1900 */
[----:B--2---:R-:W-:-:S04]  /*10880*/  I2FP.F32.U32 R0, R2 ;  /* 0x0000000200007245 */ /* 0x004fc80000201000 */
[----:B------:R-:W-:-:S07]  /*10890*/  F2FP.F16.F32.PACK_AB R0, RZ, R0 ;  /* 0x00000000ff00723e */ /* 0x000fce00000000ff */
.L_x_1296:
[----:B-----5:R-:W-:Y:S01]  /*108a0*/  HADD2.F32 R0, -RZ, R0.H0_H0 ;  /* 0x20000000ff007230 */ /* 0x020fe20000004100 */
[----:B------:R-:W-:Y:S01]  /*108b0*/  UPRMT UR4, UR43, 0x9910, URZ ;  /* 0x000099102b047896 */ /* 0x000fe200080000ff */
[----:B------:R-:W-:-:S03]  /*108c0*/  HADD2.F32 R19, -RZ, R19.H0_H0 ;  /* 0x20000013ff137230 */ /* 0x000fc60000004100 */
[----:B01----:R-:W-:Y:S01]  /*108d0*/  FMUL.FTZ R2, R0, -1.4426950216293334961 ;  /* 0xbfb8aa3b00027820 */ /* 0x003fe20000410000 */
[----:B------:R-:W-:-:S05]  /*108e0*/  UISETP.GT.AND UP0, UPT, UR4, 0x9, UPT ;  /* 0x000000090400788c */ /* 0x000fca000bf04270 */
[----:B------:R-:W0:Y:S02]  /*108f0*/  MUFU.EX2 R2, R2 ;  /* 0x0000000200027308 */ /* 0x000e240000000800 */
[----:B0-----:R-:W-:-:S06]  /*10900*/  FADD.FTZ R3, R2, 1 ;  /* 0x3f80000002037421 */ /* 0x001fcc0000010000 */
[----:B------:R-:W0:Y:S02]  /*10910*/  MUFU.RCP R4, R3 ;  /* 0x0000000300047308 */ /* 0x000e240000001000 */
[----:B0-----:R-:W-:Y:S01]  /*10920*/  FADD.FTZ R5, -R4, 1 ;  /* 0x3f80000004057421 */ /* 0x001fe20000010100 */
[----:B------:R-:W-:-:S03]  /*10930*/  FMUL.FTZ R19, R19, R4 ;  /* 0x0000000413137220 */ /* 0x000fc60000410000 */
[----:B------:R-:W-:-:S04]  /*10940*/  FFMA.FTZ R0, R0, R5, 1 ;  /* 0x3f80000000007423 */ /* 0x000fc80000010005 */
        /* <DEDUP_REMOVED lines=13> */
[----:B0-----:R-:W-:Y:S01]  /*10a20*/  STG.E.U8 desc[UR36][R16.64], R3 ;  /* 0x0000000310007986 */ /* 0x001fe2000c101124 */
[----:B------:R-:W-:Y:S05]  /*10a30*/  EXIT ;  /* 0x000000000000794d */ /* 0x000fea0003800000 */
.L_x_1327:
[----:B------:R-:W-:-:S06]  /*10a40*/  HADD2.F32 R3, -RZ, R0.H0_H0 ;  /* 0x20000000ff037230 */ /* 0x000fcc0000004100 */
[----:B------:R-:W0:Y:S02]  /*10a50*/  F2I.S64.TRUNC R2, R3 ;  /* 0x0000000300027311 */ /* 0x000e24000020d900 */
[----:B0-----:R-:W-:Y:S01]  /*10a60*/  STG.E.U8 desc[UR36][R16.64], R2 ;  /* 0x0000000210007986 */ /* 0x001fe2000c101124 */
[----:B------:R-:W-:Y:S05]  /*10a70*/  EXIT ;  /* 0x000000000000794d */ /* 0x000fea0003800000 */
.L_x_1326:
        /* <DEDUP_REMOVED lines=8> */
[----:B0-----:R-:W-:Y:S01]  /*10b00*/  STG.E.64 desc[UR36][R16.64], R2 ;  /* 0x0000000210007986 */ /* 0x001fe2000c101b24 */
[----:B------:R-:W-:Y:S05]  /*10b10*/  EXIT ;  /* 0x000000000000794d */ /* 0x000fea0003800000 */
.L_x_1330:
[----:B------:R-:W-:-:S04]  /*10b20*/  HADD2.F32 R0, -RZ, R0.H0_H0 ;  /* 0x20000000ff007230 */ /* 0x000fc80000004100 */
[----:B------:R-:W0:Y:S02]  /*10b30*/  F2I.FTZ.TRUNC.NTZ R3, R0 ;  /* 0x0000000000037305 */ /* 0x000e24000021f100 */
[----:B0-----:R-:W-:Y:S01]  /*10b40*/  STG.E desc[UR36][R16.64], R3 ;  /* 0x0000000310007986 */ /* 0x001fe2000c101924 */
[----:B------:R-:W-:Y:S05]  /*10b50*/  EXIT ;  /* 0x000000000000794d */ /* 0x000fea0003800000 */
.L_x_1329:
[----:B------:R-:W-:-:S04]  /*10b60*/  HADD2.F32 R0, -RZ, R0.H0_H0 ;  /* 0x20000000ff007230 */ /* 0x000fc80000004100 */
[----:B------:R-:W0:Y:S02]  /*10b70*/  F2I.FTZ.TRUNC.NTZ R3, R0 ;  /* 0x0000000000037305 */ /* 0x000e24000021f100 */
[----:B0-----:R-:W-:Y:S01]  /*10b80*/  STG.E.U16 desc[UR36][R16.64], R3 ;  /* 0x0000000310007986 */ /* 0x001fe2000c101524 */
[----:B------:R-:W-:Y:S05]  /*10b90*/  EXIT ;  /* 0x000000000000794d */ /* 0x000fea0003800000 */
.L_x_1325:
[----:B------:R-:W-:-:S09]  /*10ba0*/  UISETP.GT.AND UP0, UPT, UR4, 0x6, UPT ;  /* 0x000000060400788c */ /* 0x000fd2000bf04270 */
[----:B------:R-:W-:Y:S05]  /*10bb0*/  BRA.U UP0, `(.L_x_1331) ;  /* 0x0000000100247547 */ /* 0x000fea000b800000 */
[----:B------:R-:W-:-:S09]  /*10bc0*/  UISETP.NE.AND UP0, UPT, UR4, 0x5, UPT ;  /* 0x000000050400788c */ /* 0x000fd2000bf05270 */
[----:B------:R-:W-:Y:S05]  /*10bd0*/  BRA.U !UP0, `(.L_x_1332) ;  /* 0x0000000108147547 */ /* 0x000fea000b800000 */
[----:B------:R-:W-:-:S09]  /*10be0*/  UISETP.NE.AND UP0, UPT, UR4, 0x6, UPT ;  /* 0x000000060400788c */ /* 0x000fd2000bf05270 */
[----:B------:R-:W-:Y:S05]  /*10bf0*/  BRA.U UP0, `(.L_x_1328) ;  /* 0x0000000900287547 */ /* 0x000fea000b800000 */
[----:B------:R-:W-:-:S05]  /*10c00*/  HADD2.F32 R3, -RZ, R0.H0_H0 ;  /* 0x20000000ff037230 */ /* 0x000fca0000004100 */
[----:B------:R-:W-:Y:S01]  /*10c10*/  STG.E desc[UR36][R16.64], R3 ;  /* 0x0000000310007986 */ /* 0x000fe2000c101924 */
[----:B------:R-:W-:Y:S05]  /*10c20*/  EXIT ;  /* 0x000000000000794d */ /* 0x000fea0003800000 */
.L_x_1332:
[----:B------:R-:W-:Y:S01]  /*10c30*/  STG.E.U16 desc[UR36][R16.64], R0 ;  /* 0x0000000010007986 */ /* 0x000fe2000c101524 */
[----:B------:R-:W-:Y:S05]  /*10c40*/  EXIT ;  /* 0x000000000000794d */ /* 0x000fea0003800000 */
.L_x_1331:
        /* <DEDUP_REMOVED lines=8> */
[----:B------:R-:W-:Y:S01]  /*10cd0*/  STG.E.64 desc[UR36][R16.64], R2 ;  /* 0x0000000210007986 */ /* 0x000fe2000c101b24 */
[----:B------:R-:W-:Y:S05]  /*10ce0*/  EXIT ;  /* 0x000000000000794d */ /* 0x000fea0003800000 */
.L_x_1334:
[----:B------:R-:W-:-:S05]  /*10cf0*/  HADD2.F32 R0, -RZ, R0.H0_H0 ;  /* 0x20000000ff007230 */ /* 0x000fca0000004100 */
[----:B------:R-:W-:-:S04]  /*10d00*/  F2FP.F16.F32.PACK_AB R0, RZ, R0 ;  /* 0x00000000ff00723e */ /* 0x000fc800000000ff */
[----:B------:R-:W-:-:S05]  /*10d10*/  PRMT R0, R0, 0x5410, RZ ;  /* 0x0000541000007816 */ /* 0x000fca00000000ff */
[----:B------:R-:W-:Y:S01]  /*10d20*/  STG.E desc[UR36][R16.64], R0 ;  /* 0x0000000010007986 */ /* 0x000fe2000c101924 */
[----:B------:R-:W-:Y:S05]  /*10d30*/  EXIT ;  /* 0x000000000000794d */ /* 0x000fea0003800000 */
.L_x_1333:
[----:B------:R-:W-:-:S05]  /*10d40*/  HADD2.F32 R2, -RZ, R0.H0_H0 ;  /* 0x20000000ff027230 */ /* 0x000fca0000004100 */
[----:B------:R-:W-:-:S06]  /*10d50*/  FMUL.FTZ R2, R2, 1 ;  /* 0x3f80000002027820 */ /* 0x000fcc0000410000 */
[----:B------:R-:W0:Y:S02]  /*10d60*/  F2F.F64.F32 R2, R2 ;  /* 0x0000000200027310 */ /* 0x000e240000201800 */
[----:B0-----:R-:W-:Y:S01]  /*10d70*/  STG.E.64 desc[UR36][R16.64], R2 ;  /* 0x0000000210007986 */ /* 0x001fe2000c101b24 */
[----:B------:R-:W-:Y:S05]  /*10d80*/  EXIT ;  /* 0x000000000000794d */ /* 0x000fea0003800000 */
.L_x_1324:
        /* <DEDUP_REMOVED lines=12> */
[----:B0-----:R-:W-:Y:S01]  /*10e50*/  STG.E.U16 desc[UR36][R16.64], R3 ;  /* 0x0000000310007986 */ /* 0x001fe2000c101524 */
[----:B------:R-:W-:Y:S05]  /*10e60*/  EXIT ;  /* 0x000000000000794d */ /* 0x000fea0003800000 */
.L_x_1338:
        /* <DEDUP_REMOVED lines=17> */
.L_x_1341:
[----:B------:R-:W-:-:S04]  /*10f80*/  SHF.R.U32.HI R3, RZ, 0x18, R3 ;  /* 0x00000018ff037819 */ /* 0x000fc80000011603 */
[----:B------:R-:W-:-:S04]  /*10f90*/  LOP3.LUT R0, R0, 0x80, R3, 0xf8, !PT ;  /* 0x0000008000007812 */ /* 0x000fc800078ef803 */
[----:B------:R-:W-:-:S07]  /*10fa0*/  PRMT R8, R0, 0x7610, R8 ;  /* 0x0000761000087816 */ /* 0x000fce0000000008 */
.L_x_1340:
[----:B------:R-:W-:Y:S05]  /*10fb0*/  BSYNC.RECONVERGENT B0 ;  /* 0x0000000000007941 */ /* 0x000fea0003800200 */
.L_x_1339:
[----:B------:R-:W-:Y:S01]  /*10fc0*/  STG.E.U8 desc[UR36][R16.64], R8 ;  /* 0x0000000810007986 */ /* 0x000fe2000c101124 */
[----:B------:R-:W-:Y:S05]  /*10fd0*/  EXIT ;  /* 0x000000000000794d */ /* 0x000fea0003800000 */
.L_x_1337:
        /* <DEDUP_REMOVED lines=17> */
.L_x_1344:
[----:B------:R-:W-:-:S04]  /*110f0*/  SHF.R.U32.HI R3, RZ, 0x18, R3 ;  /* 0x00000018ff037819 */ /* 0x000fc80000011603 */
[----:B------:R-:W-:-:S04]  /*11100*/  LOP3.LUT R0, R0, 0x80, R3, 0xf8, !PT ;  /* 0x0000008000007812 */ /* 0x000fc800078ef803 */
[----:B------:R-:W-:-:S07]  /*11110*/  PRMT R8, R0, 0x7610, R8 ;  /* 0x0000761000087816 */ /* 0x000fce0000000008 */
.L_x_1343:
[----:B------:R-:W-:Y:S05]  /*11120*/  BSYNC.RECONVERGENT B0 ;  /* 0x0000000000007941 */ /* 0x000fea0003800200 */
.L_x_1342:
[----:B------:R-:W-:Y:S01]  /*11130*/  STG.E.U8 desc[UR36][R16.64], R8 ;  /* 0x0000000810007986 */ /* 0x000fe2000c101124 */
[----:B------:R-:W-:Y:S05]  /*11140*/  EXIT ;  /* 0x000000000000794d */ /* 0x000fea0003800000 */
.L_x_1336:
        /* <DEDUP_REMOVED lines=22> */
.L_x_1346:
[----:B------:R-:W-:-:S06]  /*112b0*/  HADD2.F32 R2, -RZ, R0.H0_H0 ;  /* 0x20000000ff027230 */ /* 0x000fcc0000004100 */
[----:B------:R-:W0:Y:S02]  /*112c0*/  F2I.U64.TRUNC R2, R2 ;  /* 0x0000000200027311 */ /* 0x000e24000020d800 */
[----:B0-----:R-:W-:Y:S01]  /*112d0*/  STG.E.64 desc[UR36][R16.64], R2 ;  /* 0x0000000210007986 */ /* 0x001fe2000c101b24 */
[----:B------:R-:W-:Y:S05]  /*112e0*/  EXIT ;  /* 0x000000000000794d */ /* 0x000fea0003800000 */
.L_x_1345:
[----:B------:R-:W-:-:S04]  /*112f0*/  HADD2.F32 R0, -RZ, R0.H0_H0 ;  /* 0x20000000ff007230 */ /* 0x000fc80000004100 */
[----:B------:R-:W0:Y:S02]  /*11300*/  F2I.FTZ.U32.TRUNC.NTZ R3, R0 ;  /* 0x0000000000037305 */ /* 0x000e24000021f000 */
[----:B0-----:R-:W-:Y:S01]  /*11310*/  STG.E desc[UR36][R16.64], R3 ;  /* 0x0000000310007986 */ /* 0x001fe2000c101924 */
[----:B------:R-:W-:Y:S05]  /*11320*/  EXIT ;  /* 0x000000000000794d */ /* 0x000fea0003800000 */
.L_x_1335:
        /* <DEDUP_REMOVED lines=9> */
[----:B------:R-:W-:Y:S01]  /*113c0*/  STG.E.U8 desc[UR36][R16.64], R3 ;  /* 0x0000000310007986 */ /* 0x000fe2000c101124 */
[----:B------:R-:W-:Y:S05]  /*113d0*/  EXIT ;  /* 0x000000000000794d */ /* 0x000fea0003800000 */
.L_x_1348:
[----:B------:R-:W-:Y:S01]  /*113e0*/  HADD2.F32 R0, -RZ, R0.H0_H0 ;  /* 0x20000000ff007230 */ /* 0x000fe20000004100 */
[----:B------:R-:W-:-:S04]  /*113f0*/  CS2R R6, SRZ ;  /* 0x0000000000067805 */ /* 0x000fc8000001ff00 */
[----:B------:R-:W-:-:S04]  /*11400*/  FMUL.FTZ R0, R0, 1 ;  /* 0x3f80000000007820 */ /* 0x000fc80000410000 */
[----:B------:R-:W0:Y:S02]  /*11410*/  F2F.F64.F32 R4, R0 ;  /* 0x0000000000047310 */ /* 0x000e240000201800 */
[----:B0-----:R-:W-:Y:S01]  /*11420*/  STG.E.128 desc[UR36][R16.64], R4 ;  /* 0x0000000410007986 */ /* 0x001fe2000c101d24 */
[----:B------:R-:W-:Y:S05]  /*11430*/  EXIT ;  /* 0x000000000000794d */ /* 0x000fea0003800000 */
.L_x_1347:
[----:B------:R-:W-:-:S09]  /*11440*/  UISETP.NE.AND UP0, UPT, UR4, 0xf, UPT ;  /* 0x0000000f0400788c */ /* 0x000fd2000bf05270 */
[----:B------:R-:W-:Y:S05]  /*11450*/  BRA.U !UP0, `(.L_x_1349) ;  /* 0x0000000108e87547 */ /* 0x000fea000b800000 */
[----:B------:R-:W-:-:S09]  /*11460*/  UISETP.NE.AND UP0, UPT, UR4, 0x17, UPT ;  /* 0x000000170400788c */ /* 0x000fd2000bf05270 */
[----:B------:R-:W-:Y:S05]  /*11470*/  BRA.U !UP0, `(.L_x_1350) ;  /* 0x0000000108907547 */ /* 0x000fea000b800000 */
[----:B------:R-:W-:-:S09]  /*11480*/  UISETP.NE.AND UP0, UPT, UR4, 0x18, UPT ;  /* 0x000000180400788c */ /* 0x000fd2000bf05270 */
[----:B------:R-:W-:Y:S05]  /*11490*/  BRA.U !UP0, `(.L_x_1351) ;  /* 0x0000000108447547 */ /* 0x000fea000b800000 */
.L_x_1328:
[----:B------:R-:W-:Y:S01]  /*114a0*/  MOV R0, 0x0 ;  /* 0x0000000000007802 */ /* 0x000fe20000000f00 */
[----:B------:R-:W0:Y:S01]  /*114b0*/  LDCU.64 UR4, c[0x4][0x148] ;  /* 0x01002900ff0477ac */ /* 0x000e220008000a00 */
[----:B------:R-:W-:Y:S02]  /*114c0*/  HFMA2 R13, -RZ, RZ, 0, 0 ;  /* 0x00000000ff0d7431 */ /* 0x000fe400000001ff */
[----:B------:R-:W-:Y:S01]  /*114d0*/  IMAD.MOV.U32 R8, RZ, RZ, 0x65 ;  /* 0x00000065ff087424 */ /* 0x000fe200078e00ff */
[----:B------:R1:W2:Y:S01]  /*114e0*/  LDC.64 R2, c[0x4][R0] ;  /* 0x0100000000027b82 */ /* 0x0002a20000000a00 */
[----:B------:R-:W3:Y:S01]  /*114f0*/  LDCU.64 UR6, c[0x4][0x150] ;  /* 0x01002a00ff0677ac */ /* 0x000ee20008000a00 */
[----:B------:R-:W-:Y:S01]  /*11500*/  IMAD.MOV.U32 R12, RZ, RZ, 0x1 ;  /* 0x00000001ff0c7424 */ /* 0x000fe200078e00ff */
[----:B------:R-:W4:Y:S01]  /*11510*/  LDCU.64 UR8, c[0x4][0x50] ;  /* 0x01000a00ff0877ac */ /* 0x000f220008000a00 */
[----:B0-----:R-:W-:Y:S01]  /*11520*/  MOV R4, UR4 ;  /* 0x0000000400047c02 */ /* 0x001fe20008000f00 */
[----:B------:R-:W-:-:S02]  /*11530*/  IMAD.U32 R5, RZ, RZ, UR5 ;  /* 0x00000005ff057e24 */ /* 0x000fc4000f8e00ff */
[----:B---3--:R-:W-:Y:S02]  /*11540*/  IMAD.U32 R6, RZ, RZ, UR6 ;  /* 0x00000006ff067e24 */ /* 0x008fe4000f8e00ff */
[----:B------:R-:W-:Y:S01]  /*11550*/  IMAD.U32 R7, RZ, RZ, UR7 ;  /* 0x00000007ff077e24 */ /* 0x000fe2000f8e00ff */
[----:B----4-:R-:W-:Y:S01]  /*11560*/  MOV R10, UR8 ;  /* 0x00000008000a7c02 */ /* 0x010fe20008000f00 */
[----:B-1----:R-:W-:-:S07]  /*11570*/  IMAD.U32 R11, RZ, RZ, UR9 ;  /* 0x00000009ff0b7e24 */ /* 0x002fce000f8e00ff */
[----:B------:R-:W-:-:S07]  /*11580*/  LEPC R20, `(.L_x_1352) ;  /* 0x000000001014794e */ /* 0x000fce0000000000 */
[----:B--2---:R-:W-:Y:S05]  /*11590*/  CALL.ABS.NOINC R2 ;  /* 0x0000000002007343 */ /* 0x004fea0003c00000 */
.L_x_1352:
[----:B------:R-:W-:Y:S05]  /*115a0*/  EXIT ;  /* 0x000000000000794d */ /* 0x000fea0003800000 */
.L_x_1351:
        /* <DEDUP_REMOVED lines=13> */
.L_x_1354:
[----:B------:R-:W-:Y:S05]  /*11680*/  BSYNC.RECONVERGENT B0 ;  /* 0x0000000000007941 */ /* 0x000fea0003800200 */
.L_x_1353:
[----:B------:R-:W-:-:S05]  /*11690*/  LOP3.LUT R3, R0, 0x80, R3, 0xf8, !PT ;  /* 0x0000008000037812 */ /* 0x000fca00078ef803 */
[----:B------:R-:W-:Y:S01]  /*116a0*/  STG.E.U8 desc[UR36][R16.64], R3 ;  /* 0x0000000310007986 */ /* 0x000fe2000c101124 */
[----:B------:R-:W-:Y:S05]  /*116b0*/  EXIT ;  /* 0x000000000000794d */ /* 0x000fea0003800000 */
.L_x_1350:
        /* <DEDUP_REMOVED lines=12> */
.L_x_1356:
[----:B------:R-:W-:Y:S01]  /*11780*/  IMAD.MOV.U32 R0, RZ, RZ, 0x7f ;  /* 0x0000007fff007424 */ /* 0x000fe200078e00ff */
[----:B------:R-:W-:-:S04]  /*11790*/  ISETP.GT.U32.AND P0, PT, R2, 0x7f800000, PT ;  /* 0x7f8000000200780c */ /* 0x000fc80003f04070 */
[----:B------:R-:W-:-:S09]  /*117a0*/  SEL R0, R0, 0x7c, P0 ;  /* 0x0000007c00007807 */ /* 0x000fd20000000000 */
.L_x_1357:
[----:B------:R-:W-:Y:S05]  /*117b0*/  BSYNC.RECONVERGENT B0 ;  /* 0x0000000000007941 */ /* 0x000fea0003800200 */
.L_x_1355:
[----:B------:R-:W-:-:S04]  /*117c0*/  SHF.R.U32.HI R3, RZ, 0x18, R3 ;  /* 0x00000018ff037819 */ /* 0x000fc80000011603 */
[----:B------:R-:W-:-:S05]  /*117d0*/  LOP3.LUT R3, R0, 0x80, R3, 0xf8, !PT ;  /* 0x0000008000037812 */ /* 0x000fca00078ef803 */
[----:B------:R-:W-:Y:S01]  /*117e0*/  STG.E.U8 desc[UR36][R16.64], R3 ;  /* 0x0000000310007986 */ /* 0x000fe2000c101124 */
[----:B------:R-:W-:Y:S05]  /*117f0*/  EXIT ;  /* 0x000000000000794d */ /* 0x000fea0003800000 */
.L_x_1349:
[----:B------:R-:W-:-:S05]  /*11800*/  HADD2.F32 R0, -RZ, R0.H0_H0 ;  /* 0x20000000ff007230 */ /* 0x000fca0000004100 */
[----:B------:R-:W-:-:S05]  /*11810*/  F2FP.BF16.F32.PACK_AB R0, RZ, R0 ;  /* 0x00000000ff00723e */ /* 0x000fca00000010ff */
[----:B------:R-:W-:Y:S01]  /*11820*/  STG.E.U16 desc[UR36][R16.64], R0 ;  /* 0x0000000010007986 */ /* 0x000fe2000c101524 */
[----:B------:R-:W-:Y:S05]  /*11830*/  EXIT ;  /* 0x000000000000794d */ /* 0x000fea0003800000 */
.L_x_1358:
        /* <DEDUP_REMOVED lines=12> */
.L_x_11389:


//--------------------- .text._ZN2at6native27unrolled_elementwise_kernelIZZZNS0_61_GLOBAL__N__132982cb_23_ActivationSiluKernel_cu_9e10b42f_311320silu_backward_kernelERNS_18TensorIteratorBaseEENKUlvE_clEvENKUlvE1_clEvEUlN3c104HalfES8_E_St5arrayIPcLm3EELi4E23TrivialOffsetCalculatorILi2EjESD_ILi1EjENS0_6memory12LoadWithCastILi2EEENSG_13StoreWithCastILi1EEEEEviT_T0_T2_T3_T4_T5_ --------------------------
	.section	.text._ZN2at6native27unrolled_elementwise_kernelIZZZNS0_61_GLOBAL__N__132982cb_23_ActivationSiluKernel_cu_9e10b42f_311320silu_backward_kernelERNS_18TensorIteratorBaseEENKUlvE_clEvENKUlvE1_clEvEUlN3c104HalfES8_E_St5arrayIPcLm3EELi4E23TrivialOffsetCalculatorILi2EjESD_ILi1EjENS0_6memory12LoadWithCastILi2EEENSG_13StoreWithCastILi1EEEEEviT_T0_T2_T3_T4_T5_,"ax",@progbits
	.align	128
        .global         _ZN2at6native27unrolled_elementwise_kernelIZZZNS0_61_GLOBAL__N__132982cb_23_ActivationSiluKernel_cu_9e10b42f_311320silu_backward_kernelERNS_18TensorIteratorBaseEENKUlvE_clEvENKUlvE1_clEvEUlN3c104HalfES8_E_St5arrayIPcLm3EELi4E23TrivialOffsetCalculatorILi2EjESD_ILi1EjENS0_6memory12LoadWithCastILi2EEENSG_13StoreWithCastILi1EEEEEviT_T0_T2_T3_T4_T5_
        .type           _ZN2at6native27unrolled_elementwise_kernelIZZZNS0_61_GLOBAL__N__132982cb_23_ActivationSiluKernel_cu_9e10b42f_311320silu_backward_kernelERNS_18TensorIteratorBaseEENKUlvE_clEvENKUlvE1_clEvEUlN3c104HalfES8_E_St5arrayIPcLm3EELi4E23TrivialOffsetCalculatorILi2EjESD_ILi1EjENS0_6memory12LoadWithCastILi2EEENSG_13StoreWithCastILi1EEEEEviT_T0_T2_T3_T4_T5_,@function
        .size           _ZN2at6native27unrolled_elementwise_kernelIZZZNS0_61_GLOBAL__N__132982cb_23_ActivationSiluKernel_cu_9e10b42f_311320silu_backward_kernelERNS_18TensorIteratorBaseEENKUlvE_clEvENKUlvE1_clEvEUlN3c104HalfES8_E_St5arrayIPcLm3EELi4E23TrivialOffsetCalculatorILi2EjESD_ILi1EjENS0_6memory12LoadWithCastILi2EEENSG_13StoreWithCastILi1EEEEEviT_T0_T2_T3_T4_T5_,(.L_x_11390 - _ZN2at6native27unrolled_elementwise_kernelIZZZNS0_61_GLOBAL__N__132982cb_23_ActivationSiluKernel_cu_9e10b42f_311320silu_backward_kernelERNS_18TensorIteratorBaseEENKUlvE_clEvENKUlvE1_clEvEUlN3c104HalfES8_E_St5arrayIPcLm3EELi4E23TrivialOffsetCalculatorILi2EjESD_ILi1EjENS0_6memory12LoadWithCastILi2EEENSG_13StoreWithCastILi1EEEEEviT_T0_T2_T3_T4_T5_)
        .other          _ZN2at6native27unrolled_elementwise_kernelIZZZNS0_61_GLOBAL__N__132982cb_23_ActivationSiluKernel_cu_9e10b42f_311320silu_backward_kernelERNS_18TensorIteratorBaseEENKUlvE_clEvENKUlvE1_clEvEUlN3c104HalfES8_E_St5arrayIPcLm3EELi4E23TrivialOffsetCalculatorILi2EjESD_ILi1EjENS0_6memory12LoadWithCastILi2EEENSG_13StoreWithCastILi1EEEEEviT_T0_T2_T3_T4_T5_,@"STO_CUDA_ENTRY STV_DEFAULT"
_ZN2at6native27unrolled_elementwise_kernelIZZZNS0_61_GLOBAL__N__132982cb_23_ActivationSiluKernel_cu_9e10b42f_311320silu_backward_kernelERNS_18TensorIteratorBaseEENKUlvE_clEvENKUlvE1_clEvEUlN3c104HalfES8_E_St5arrayIPcLm3EELi4E23TrivialOffsetCalculatorILi2EjESD_ILi1EjENS0_6memory12LoadWithCastILi2EEENSG_13StoreWithCastILi1EEEEEviT_T0_T2_T3_T4_T5_:
.text._ZN2at6native27unrolled_elementwise_kernelIZZZNS0_61_GLOBAL__N__132982cb_23_ActivationSiluKernel_cu_9e10b42f_311320silu_backward_kernelERNS_18TensorIteratorBaseEENKUlvE_clEvENKUlvE1_clEvEUlN3c104HalfES8_E_St5arrayIPcLm3EELi4E23TrivialOffsetCalculatorILi2EjESD_ILi1EjENS0_6memory12LoadWithCastILi2EEENSG_13StoreWithCastILi1EEEEEviT_T0_T2_T3_T4_T5_:
        /* <DEDUP_REMOVED lines=36> */
.L_x_1364:
[----:B------:R-:W2:Y:S02]  /*0240*/  LDG.E.U8 R4, desc[UR36][R4.64] ;  /* 0x0000002404047981 */ /* 0x000ea4000c1e1100 */
[----:B--2---:R-:W-:-:S04]  /*0250*/  I2FP.F32.U32 R0, R4 ;  /* 0x0000000400007245 */ /* 0x004fc80000201000 */
[----:B------:R-:W-:-:S04]  /*0260*/  F2FP.F16.F32.PACK_AB R0, RZ, R0 ;  /* 0x00000000ff00723e */ /* 0x000fc800000000ff */
[----:B------:R-:W-:Y:S01]  /*0270*/  PRMT R16, R0, 0x7610, R16 ;  /* 0x0000761000107816 */ /* 0x000fe20000000010 */
[----:B------:R-:W-:Y:S06]  /*0280*/  BRA `(.L_x_1366) ;  /* 0x0000000c00b87947 */ /* 0x000fec0003800000 */
.L_x_1363:
        /* <DEDUP_REMOVED lines=11> */
.L_x_1368:
[----:B------:R-:W2:Y:S02]  /*0340*/  LDG.E R4, desc[UR36][R4.64] ;  /* 0x0000002404047981 */ /* 0x000ea4000c1e1900 */
[----:B--2---:R-:W-:-:S04]  /*0350*/  I2FP.F32.S32 R0, R4 ;  /* 0x0000000400007245 */ /* 0x004fc80000201400 */
[----:B------:R-:W-:-:S04]  /*0360*/  F2FP.F16.F32.PACK_AB R0, RZ, R0 ;  /* 0x00000000ff00723e */ /* 0x000fc800000000ff */
[----:B------:R-:W-:Y:S01]  /*0370*/  PRMT R16, R0, 0x7610, R16 ;  /* 0x0000761000107816 */ /* 0x000fe20000000010 */
[----:B------:R-:W-:Y:S06]  /*0380*/  BRA `(.L_x_1366) ;  /* 0x0000000c00787947 */ /* 0x000fec0003800000 */
.L_x_1367:
[----:B------:R-:W2:Y:S02]  /*0390*/  LDG.E.U16 R4, desc[UR36][R4.64] ;  /* 0x0000002404047981 */ /* 0x000ea4000c1e1500 */
[----:B--2---:R-:W0:Y:S02]  /*03a0*/  I2F.S16 R0, R4 ;  /* 0x0000000400007306 */ /* 0x004e240000101400 */
[----:B0-----:R-:W-:-:S04]  /*03b0*/  F2FP.F16.F32.PACK_AB R0, RZ, R0 ;  /* 0x00000000ff00723e */ /* 0x001fc800000000ff */
[----:B------:R-:W-:Y:S01]  /*03c0*/  PRMT R16, R0, 0x7610, R16 ;  /* 0x0000761000107816 */ /* 0x000fe20000000010 */
[----:B------:R-:W-:Y:S06]  /*03d0*/  BRA `(.L_x_1366) ;  /* 0x0000000c00647947 */ /* 0x000fec0003800000 */
.L_x_1362:
        /* <DEDUP_REMOVED lines=9> */
.L_x_1370:
[----:B------:R1:W5:Y:S01]  /*0470*/  LDG.E.U16 R16, desc[UR36][R4.64] ;  /* 0x0000002404107981 */ /* 0x000362000c1e1500 */
[----:B------:R-:W-:Y:S05]  /*0480*/  BRA `(.L_x_1366) ;  /* 0x0000000c00387947 */ /* 0x000fea0003800000 */
.L_x_1369:
        /* <DEDUP_REMOVED lines=9> */
.L_x_1372:
[----:B------:R0:W5:Y:S01]  /*0520*/  LDG.E.U16 R16, desc[UR36][R4.64] ;  /* 0x0000002404107981 */ /* 0x000162000c1e1500 */
[----:B------:R-:W-:Y:S05]  /*0530*/  BRA `(.L_x_1366) ;  /* 0x0000000c000c7947 */ /* 0x000fea0003800000 */
.L_x_1371:
        /* <DEDUP_REMOVED lines=9> */
.L_x_1361:
        /* <DEDUP_REMOVED lines=14> */
.L_x_1375:
        /* <DEDUP_REMOVED lines=9> */
.L_x_1374:
        /* <DEDUP_REMOVED lines=27> */
.L_x_1377:
        /* <DEDUP_REMOVED lines=12> */
[----:B------:R-:W-:-:S04]  /*09b0*/  F2FP.F16.F32.PACK_AB R0, RZ, R0 ;  /* 0x00000000ff00723e */ /* 0x000fc800000000ff */
[----:B------:R-:W-:Y:S01]  /*09c0*/  PRMT R16, R0, 0x7610, R16 ;  /* 0x0000761000107816 */ /* 0x000fe20000000010 */
[----:B------:R-:W-:Y:S06]  /*09d0*/  BRA `(.L_x_1366) ;  /* 0x0000000400e47947 */ /* 0x000fec0003800000 */
.L_x_1376:
[----:B------:R-:W2:Y:S02]  /*09e0*/  LDG.E.U16 R0, desc[UR36][R4.64] ;  /* 0x0000002404007981 */ /* 0x000ea4000c1e1500 */
[----:B--2---:R-:W-:-:S05]  /*09f0*/  IMAD.U32 R0, R0, 0x10000, RZ ;  /* 0x0001000000007824 */ /* 0x004fca00078e00ff */
[----:B------:R-:W-:-:S04]  /*0a00*/  F2FP.F16.F32.PACK_AB R0, RZ, R0 ;  /* 0x00000000ff00723e */ /* 0x000fc800000000ff */
[----:B------:R-:W-:Y:S01]  /*0a10*/  PRMT R16, R0, 0x7610, R16 ;  /* 0x0000761000107816 */ /* 0x000fe20000000010 */
[----:B------:R-:W-:Y:S06]  /*0a20*/  BRA `(.L_x_1366) ;  /* 0x0000000400d07947 */ /* 0x000fec0003800000 */
.L_x_1373:
        /* <DEDUP_REMOVED lines=13> */
.L_x_1380:
        /* <DEDUP_REMOVED lines=21> */
.L_x_1384:
[----:B------:R-:W-:Y:S05]  /*0c50*/  BSYNC.RECONVERGENT B1 ;  /* 0x0000000000017941 */ /* 0x000fea0003800200 */
.L_x_1383:
[----:B------:R-:W-:Y:S01]  /*0c60*/  IMAD.SHL.U32 R0, R0, 0x100000, RZ ;  /* 0x0010000000007824 */ /* 0x000fe200078e00ff */
[----:B------:R-:W-:-:S04]  /*0c70*/  LEA R3, R3, 0x3b800000, 0x17 ;  /* 0x3b80000003037811 */ /* 0x000fc800078eb8ff */
[----:B------:R-:W-:-:S07]  /*0c80*/  LOP3.LUT R0, R3, R0, R7, 0xfe, !PT ;  /* 0x0000000003007212 */ /* 0x000fce00078efe07 */
.L_x_1382:
[----:B------:R-:W-:Y:S05]  /*0c90*/  BSYNC.RECONVERGENT B0 ;  /* 0x0000000000007941 */ /* 0x000fea0003800200 */
.L_x_1381:
[----:B------:R-:W-:-:S04]  /*0ca0*/  F2FP.F16.F32.PACK_AB R0, RZ, R0 ;  /* 0x00000000ff00723e */ /* 0x000fc800000000ff */
[----:B------:R-:W-:Y:S01]  /*0cb0*/  PRMT R16, R0, 0x7610, R16 ;  /* 0x0000761000107816 */ /* 0x000fe20000000010 */
[----:B------:R-:W-:Y:S06]  /*0cc0*/  BRA `(.L_x_1366) ;  /* 0x0000000400287947 */ /* 0x000fec0003800000 */
.L_x_1379:
        /* <DEDUP_REMOVED lines=21> */
.L_x_1388:
[----:B------:R-:W-:Y:S05]  /*0e20*/  BSYNC.RECONVERGENT B1 ;  /* 0x0000000000017941 */ /* 0x000fea0003800200 */
.L_x_1387:
[----:B------:R-:W-:Y:S01]  /*0e30*/  IMAD.SHL.U32 R0, R0, 0x200000, RZ ;  /* 0x0020000000007824 */ /* 0x000fe200078e00ff */
[----:B------:R-:W-:-:S04]  /*0e40*/  LEA R3, R3, 0x37800000, 0x17 ;  /* 0x3780000003037811 */ /* 0x000fc800078eb8ff */
[----:B------:R-:W-:-:S07]  /*0e50*/  LOP3.LUT R0, R3, R0, R7, 0xfe, !PT ;  /* 0x0000000003007212 */ /* 0x000fce00078efe07 */
.L_x_1386:
[----:B------:R-:W-:Y:S05]  /*0e60*/  BSYNC.RECONVERGENT B0 ;  /* 0x0000000000007941 */ /* 0x000fea0003800200 */
.L_x_1385:
[----:B------:R-:W-:-:S04]  /*0e70*/  F2FP.F16.F32.PACK_AB R0, RZ, R0 ;  /* 0x00000000ff00723e */ /* 0x000fc800000000ff */
[----:B------:R-:W-:Y:S01]  /*0e80*/  PRMT R16, R0, 0x7610, R16 ;  /* 0x0000761000107816 */ /* 0x000fe20000000010 */
[----:B------:R-:W-:Y:S06]  /*0e90*/  BRA `(.L_x_1366) ;  /* 0x0000000000b47947 */ /* 0x000fec0003800000 */
.L_x_1378:
[----:B------:R-:W-:-:S09]  /*0ea0*/  UISETP.NE.AND UP0, UPT, UR4, 0x1c, UPT ;  /* 0x0000001c0400788c */ /* 0x000fd2000bf05270 */
[----:B------:R-:W-:Y:S05]  /*0eb0*/  BRA.U !UP0, `(.L_x_1389) ;  /* 0x00000001089c7547 */ /* 0x000fea000b800000 */
[----:B------:R-:W-:-:S09]  /*0ec0*/  UISETP.NE.AND UP0, UPT, UR4, 0x1d, UPT ;  /* 0x0000001d0400788c */ /* 0x000fd2000bf05270 */
[----:B------:R-:W-:Y:S05]  /*0ed0*/  BRA.U !UP0, `(.L_x_1390) ;  /* 0x0000000108807547 */ /* 0x000fea000b800000 */
[----:B------:R-:W-:-:S09]  /*0ee0*/  UISETP.NE.AND UP0, UPT, UR4, 0x2c, UPT ;  /* 0x0000002c0400788c */ /* 0x000fd2000bf05270 */
[----:B------:R-:W-:Y:S05]  /*0ef0*/  BRA.U !UP0, `(.L_x_1391) ;  /* 0x0000000108487547 */ /* 0x000fea000b800000 */
.L_x_1365:
        /* <DEDUP_REMOVED lines=16> */
.L_x_1392:
[----:B------:R-:W-:Y:S01]  /*1000*/  PRMT R16, RZ, 0x7610, R16 ;  /* 0x00007610ff107816 */ /* 0x000fe20000000010 */
[----:B------:R-:W-:Y:S06]  /*1010*/  BRA `(.L_x_1366) ;  /* 0x0000000000547947 */ /* 0x000fec0003800000 */
.L_x_1391:
        /* <DEDUP_REMOVED lines=8> */
.L_x_1394:
[----:B------:R-:W-:Y:S05]  /*10a0*/  BSYNC.RECONVERGENT B0 ;  /* 0x0000000000007941 */ /* 0x000fea0003800200 */
.L_x_1393:
[----:B------:R-:W-:-:S04]  /*10b0*/  F2FP.F16.F32.PACK_AB R0, RZ, R0 ;  /* 0x00000000ff00723e */ /* 0x000fc800000000ff */
[----:B------:R-:W-:Y:S01]  /*10c0*/  PRMT R16, R0, 0x7610, R16 ;  /* 0x0000761000107816 */ /* 0x000fe20000000010 */
[----:B------:R-:W-:Y:S06]  /*10d0*/  BRA `(.L_x_1366) ;  /* 0x0000000000247947 */ /* 0x000fec0003800000 */
.L_x_1390:
[----:B------:R-:W2:Y:S02]  /*10e0*/  LDG.E.64 R4, desc[UR36][R4.64] ;  /* 0x0000002404047981 */ /* 0x000ea4000c1e1b00 */
[----:B--2---:R-:W0:Y:S02]  /*10f0*/  I2F.U64 R0, R4 ;  /* 0x0000000400007312 */ /* 0x004e240000301000 */
[----:B0-----:R-:W-:-:S04]  /*1100*/  F2FP.F16.F32.PACK_AB R0, RZ, R0 ;  /* 0x00000000ff00723e */ /* 0x001fc800000000ff */
[----:B------:R-:W-:Y:S01]  /*1110*/  PRMT R16, R0, 0x7610, R16 ;  /* 0x0000761000107816 */ /* 0x000fe20000000010 */
[----:B------:R-:W-:Y:S06]  /*1120*/  BRA `(.L_x_1366) ;  /* 0x0000000000107947 */ /* 0x000fec0003800000 */
.L_x_1389:
[----:B------:R-:W2:Y:S02]  /*1130*/  LDG.E R4, desc[UR36][R4.64] ;  /* 0x0000002404047981 */ /* 0x000ea4000c1e1900 */
[----:B--2---:R-:W-:-:S04]  /*1140*/  I2FP.F32.U32 R0, R4 ;  /* 0x0000000400007245 */ /* 0x004fc80000201000 */
[----:B------:R-:W-:-:S04]  /*1150*/  F2FP.F16.F32.PACK_AB R0, RZ, R0 ;  /* 0x00000000ff00723e */ /* 0x000fc800000000ff */
[----:B------:R-:W-:-:S07]  /*1160*/  PRMT R16, R0, 0x7610, R16 ;  /* 0x0000761000107816 */ /* 0x000fce0000000010 */
.L_x_1366:
[----:B01----:R-:W0:Y:S01]  /*1170*/  LDC.64 R4, c[0x0][0x398] ;  /* 0x0000e600ff047b82 */ /* 0x003e220000000a00 */
        /* <DEDUP_REMOVED lines=20> */
.L_x_1398:
[----:B------:R-:W2:Y:S02]  /*12c0*/  LDG.E.U8 R4, desc[UR36][R4.64] ;  /* 0x0000002404047981 */ /* 0x000ea4000c1e1100 */
[----:B--2---:R-:W-:-:S04]  /*12d0*/  I2FP.F32.U32 R0, R4 ;  /* 0x0000000400007245 */ /* 0x004fc80000201000 */
[----:B------:R-:W-:-:S04]  /*12e0*/  F2FP.F16.F32.PACK_AB R0, RZ, R0 ;  /* 0x00000000ff00723e */ /* 0x000fc800000000ff */
[----:B------:R-:W-:Y:S01]  /*12f0*/  PRMT R17, R0, 0x7610, R17 ;  /* 0x0000761000117816 */ /* 0x000fe20000000011 */
[----:B------:R-:W-:Y:S06]  /*1300*/  BRA `(.L_x_1400) ;  /* 0x0000000c00b87947 */ /* 0x000fec0003800000 */
.L_x_1397:
        /* <DEDUP_REMOVED lines=11> */
.L_x_1402:
[----:B------:R-:W2:Y:S02]  /*13c0*/  LDG.E R4, desc[UR36][R4.64] ;  /* 0x0000002404047981 */ /* 0x000ea4000c1e1900 */
[----:B--2---:R-:W-:-:S04]  /*13d0*/  I2FP.F32.S32 R0, R4 ;  /* 0x0000000400007245 */ /* 0x004fc80000201400 */
[----:B------:R-:W-:-:S04]  /*13e0*/  F2FP.F16.F32.PACK_AB R0, RZ, R0 ;  /* 0x00000000ff00723e */ /* 0x000fc800000000ff */
[----:B------:R-:W-:Y:S01]  /*13f0*/  PRMT R17, R0, 0x7610, R17 ;  /* 0x0000761000117816 */ /* 0x000fe20000000011 */
[----:B------:R-:W-:Y:S06]  /*1400*/  BRA `(.L_x_1400) ;  /* 0x0000000c00787947 */ /* 0x000fec0003800000 */
.L_x_1401:
[----:B------:R-:W2:Y:S02]  /*1410*/  LDG.E.U16 R4, desc[UR36][R4.64] ;  /* 0x0000002404047981 */ /* 0x000ea4000c1e1500 */
[----:B--2---:R-:W0:Y:S02]  /*1420*/  I2F.S16 R0, R4 ;  /* 0x0000000400007306 */ /* 0x004e240000101400 */
[----:B0-----:R-:W-:-:S04]  /*1430*/  F2FP.F16.F32.PACK_AB R0, RZ, R0 ;  /* 0x00000000ff00723e */ /* 0x001fc800000000ff */
[----:B------:R-:W-:Y:S01]  /*1440*/  PRMT R17, R0, 0x7610, R17 ;  /* 0x0000761000117816 */ /* 0x000fe20000000011 */
[----:B------:R-:W-:Y:S06]  /*1450*/  BRA `(.L_x_1400) ;  /* 0x0000000c00647947 */ /* 0x000fec0003800000 */
.L_x_1396:
        /* <DEDUP_REMOVED lines=9> */
.L_x_1404:
[----:B------:R1:W5:Y:S01]  /*14f0*/  LDG.E.U16 R17, desc[UR36][R4.64] ;  /* 0x0000002404117981 */ /* 0x000362000c1e1500 */
[----:B------:R-:W-:Y:S05]  /*1500*/  BRA `(.L_x_1400) ;  /* 0x0000000c00387947 */ /* 0x000fea0003800000 */
.L_x_1403:
        /* <DEDUP_REMOVED lines=9> */
.L_x_1406:
[----:B------:R0:W5:Y:S01]  /*15a0*/  LDG.E.U16 R17, desc[UR36][R4.64] ;  /* 0x0000002404117981 */ /* 0x000162000c1e1500 */
[----:B------:R-:W-:Y:S05]  /*15b0*/  BRA `(.L_x_1400) ;  /* 0x0000000c000c7947 */ /* 0x000fea0003800000 */
.L_x_1405:
        /* <DEDUP_REMOVED lines=9> */
.L_x_1395:
        /* <DEDUP_REMOVED lines=14> */
.L_x_1409:
        /* <DEDUP_REMOVED lines=9> */
.L_x_1408:
        /* <DEDUP_REMOVED lines=27> */
.L_x_1411:
        /* <DEDUP_REMOVED lines=15> */
.L_x_1410:
[----:B------:R-:W2:Y:S02]  /*1a60*/  LDG.E.U16 R0, desc[UR36][R4.64] ;  /* 0x0000002404007981 */ /* 0x000ea4000c1e1500 */
[----:B--2---:R-:W-:-:S05]  /*1a70*/  IMAD.U32 R0, R0, 0x10000, RZ ;  /* 0x0001000000007824 */ /* 0x004fca00078e00ff */
[----:B------:R-:W-:-:S04]  /*1a80*/  F2FP.F16.F32.PACK_AB R0, RZ, R0 ;  /* 0x00000000ff00723e */ /* 0x000fc800000000ff */
[----:B------:R-:W-:Y:S01]  /*1a90*/  PRMT R17, R0, 0x7610, R17 ;  /* 0x0000761000117816 */ /* 0x000fe20000000011 */
[----:B------:R-:W-:Y:S06]  /*1aa0*/  BRA `(.L_x_1400) ;  /* 0x0000000400d07947 */ /* 0x000fec0003800000 */
.L_x_1407:
        /* <DEDUP_REMOVED lines=13> */
.L_x_1414:
        /* <DEDUP_REMOVED lines=21> */
.L_x_1418:
[----:B------:R-:W-:Y:S05]  /*1cd0*/  BSYNC.RECONVERGENT B1 ;  /* 0x0000000000017941 */ /* 0x000fea0003800200 */
.L_x_1417:
[----:B------:R-:W-:Y:S01]  /*1ce0*/  IMAD.SHL.U32 R0, R0, 0x100000, RZ ;  /* 0x0010000000007824 */ /* 0x000fe200078e00ff */
[----:B------:R-:W-:-:S04]  /*1cf0*/  LEA R3, R3, 0x3b800000, 0x17 ;  /* 0x3b80000003037811 */ /* 0x000fc800078eb8ff */
[----:B------:R-:W-:-:S07]  /*1d00*/  LOP3.LUT R0, R3, R0, R7, 0xfe, !PT ;  /* 0x0000000003007212 */ /* 0x000fce00078efe07 */
.L_x_1416:
[----:B------:R-:W-:Y:S05]  /*1d10*/  BSYNC.RECONVERGENT B0 ;  /* 0x0000000000007941 */ /* 0x000fea0003800200 */
.L_x_1415:
[----:B------:R-:W-:-:S04]  /*1d20*/  F2FP.F16.F32.PACK_AB R0, RZ, R0 ;  /* 0x00000000ff00723e */ /* 0x000fc800000000ff */
[----:B------:R-:W-:Y:S01]  /*1d30*/  PRMT R17, R0, 0x7610, R17 ;  /* 0x0000761000117816 */ /* 0x000fe20000000011 */
[----:B------:R-:W-:Y:S06]  /*1d40*/  BRA `(.L_x_1400) ;  /* 0x0000000400287947 */ /* 0x000fec0003800000 */
.L_x_1413:
        /* <DEDUP_REMOVED lines=21> */
.L_x_1422:
[----:B------:R-:W-:Y:S05]  /*1ea0*/  BSYNC.RECONVERGENT B1 ;  /* 0x0000000000017941 */ /* 0x000fea0003800200 */
.L_x_1421:
[----:B------:R-:W-:Y:S01]  /*1eb0*/  IMAD.SHL.U32 R0, R0, 0x200000, RZ ;  /* 0x0020000000007824 */ /* 0x000fe200078e00ff */
[----:B------:R-:W-:-:S04]  /*1ec0*/  LEA R3, R3, 0x37800000, 0x17 ;  /* 0x3780000003037811 */ /* 0x000fc800078eb8ff */
[----:B------:R-:W-:-:S07]  /*1ed0*/  LOP3.LUT R0, R3, R0, R7, 0xfe, !PT ;  /* 0x0000000003007212 */ /* 0x000fce00078efe07 */
.L_x_1420:
[----:B------:R-:W-:Y:S05]  /*1ee0*/  BSYNC.RECONVERGENT B0 ;  /* 0x0000000000007941 */ /* 0x000fea0003800200 */
.L_x_1419:
[----:B------:R-:W-:-:S04]  /*1ef0*/  F2FP.F16.F32.PACK_AB R0, RZ, R0 ;  /* 0x00000000ff00723e */ /* 0x000fc800000000ff */
[----:B------:R-:W-:Y:S01]  /*1f00*/  PRMT R17, R0, 0x7610, R17 ;  /* 0x0000761000117816 */ /* 0x000fe20000000011 */
[----:B------:R-:W-:Y:S06]  /*1f10*/  BRA `(.L_x_1400) ;  /* 0x0000000000b47947 */ /* 0x000fec0003800000 */
.L_x_1412:
[----:B------:R-:W-:-:S09]  /*1f20*/  UISETP.NE.AND UP0, UPT, UR4, 0x1c, UPT ;  /* 0x0000001c0400788c */ /* 0x000fd2000bf05270 */
[----:B------:R-:W-:Y:S05]  /*1f30*/  BRA.U !UP0, `(.L_x_1423) ;  /* 0x00000001089c7547 */ /* 0x000fea000b800000 */
[----:B------:R-:W-:-:S09]  /*1f40*/  UISETP.NE.AND UP0, UPT, UR4, 0x1d, UPT ;  /* 0x0000001d0400788c */ /* 0x000fd2000bf05270 */
[----:B------:R-:W-:Y:S05]  /*1f50*/  BRA.U !UP0, `(.L_x_1424) ;  /* 0x0000000108807547 */ /* 0x000fea000b800000 */
[----:B------:R-:W-:-:S09]  /*1f60*/  UISETP.NE.AND UP0, UPT, UR4, 0x2c, UPT ;  /* 0x0000002c0400788c */ /* 0x000fd2000bf05270 */
[----:B------:R-:W-:Y:S05]  /*1f70*/  BRA.U !UP0, `(.L_x_1425) ;  /* 0x0000000108487547 */ /* 0x000fea000b800000 */
.L_x_1399:
        /* <DEDUP_REMOVED lines=16> */
.L_x_1426:
[----:B------:R-:W-:Y:S01]  /*2080*/  PRMT R17, RZ, 0x7610, R17 ;  /* 0x00007610ff117816 */ /* 0x000fe20000000011 */
[----:B------:R-:W-:Y:S06]  /*2090*/  BRA `(.L_x_1400) ;  /* 0x0000000000547947 */ /* 0x000fec0003800000 */
.L_x_1425:
        /* <DEDUP_REMOVED lines=8> */
.L_x_1428:
[----:B------:R-:W-:Y:S05]  /*2120*/  BSYNC.RECONVERGENT B0 ;  /* 0x0000000000007941 */ /* 0x000fea0003800200 */
.L_x_1427:
[----:B------:R-:W-:-:S04]  /*2130*/  F2FP.F16.F32.PACK_AB R0, RZ, R0 ;  /* 0x00000000ff00723e */ /* 0x000fc800000000ff */
[----:B------:R-:W-:Y:S01]  /*2140*/  PRMT R17, R0, 0x7610, R17 ;  /* 0x0000761000117816 */ /* 0x000fe20000000011 */
[----:B------:R-:W-:Y:S06]  /*2150*/  BRA `(.L_x_1400) ;  /* 0x0000000000247947 */ /* 0x000fec0003800000 */
.L_x_1424:
[----:B------:R-:W2:Y:S02]  /*2160*/  LDG.E.64 R4, desc[UR36][R4.64] ;  /* 0x0000002404047981 */ /* 0x000ea4000c1e1b00 */
[----:B--2---:R-:W0:Y:S02]  /*2170*/  I2F.U64 R0, R4 ;  /* 0x0000000400007312 */ /* 0x004e240000301000 */
[----:B0-----:R-:W-:-:S04]  /*2180*/  F2FP.F16.F32.PACK_AB R0, RZ, R0 ;  /* 0x00000000ff00723e */ /* 0x001fc800000000ff */
[----:B------:R-:W-:Y:S01]  /*2190*/  PRMT R17, R0, 0x7610, R17 ;  /* 0x0000761000117816 */ /* 0x000fe20000000011 */
[----:B------:R-:W-:Y:S06]  /*21a0*/  BRA `(.L_x_1400) ;  /* 0x0000000000107947 */ /* 0x000fec0003800000 */
.L_x_1423:
[----:B------:R-:W2:Y:S02]  /*21b0*/  LDG.E R4, desc[UR36][R4.64] ;  /* 0x0000002404047981 */ /* 0x000ea4000c1e1900 */
[----:B--2---:R-:W-:-:S04]  /*21c0*/  I2FP.F32.U32 R0, R4 ;  /* 0x0000000400007245 */ /* 0x004fc80000201000 */
[----:B------:R-:W-:-:S04]  /*21d0*/  F2FP.F16.F32.PACK_AB R0, RZ, R0 ;  /* 0x00000000ff00723e */ /* 0x000fc800000000ff */
[----:B------:R-:W-:-:S07]  /*21e0*/  PRMT R17, R0, 0x7610, R17 ;  /* 0x0000761000117816 */ /* 0x000fce0000000011 */
.L_x_1400:
[----:B------:R-:W-:-:S07]  /*21f0*/  VIADD R27, R19, 0x80 ;  /* 0x00000080131b7836 */ /* 0x000fce0000000000 */
.L_x_1360:
[----:B------:R-:W-:Y:S05]  /*2200*/  BSYNC.RECONVERGENT B6 ;  /* 0x0000000000067941 */ /* 0x000fea0003800200 */
.L_x_1359:
[----:B------:R-:W-:Y:S01]  /*2210*/  ISETP.GE.AND P0, PT, R27, R28, PT ;  /* 0x0000001c1b00720c */ /* 0x000fe20003f06270 */
[----:B------:R-:W-:Y:S01]  /*2220*/  BSSY.RECONVERGENT B6, `(.L_x_1429) ;  /* 0x0000216000067945 */ /* 0x000fe20003800200 */
[----:B------:R-:W-:Y:S02]  /*2230*/  PRMT R18, RZ, 0x7610, R18 ;  /* 0x00007610ff127816 */ /* 0x000fe40000000012 */
[----:B------:R-:W-:-:S09]  /*2240*/  PRMT R22, RZ, 0x7610, R22 ;  /* 0x00007610ff167816 */ /* 0x000fd20000000016 */
[----:B------:R-:W-:Y:S05]  /*2250*/  @P0 BRA `(.L_x_1430) ;  /* 0x0000002000480947 */ /* 0x000fea0003800000 */
[----:B01----:R-:W0:Y:S01]  /*2260*/  LDC.64 R4, c[0x0][0x390] ;  /* 0x0000e400ff047b82 */ /* 0x003e220000000a00 */
        /* <DEDUP_REMOVED lines=21> */
.L_x_1434:
[----:B------:R-:W2:Y:S02]  /*23c0*/  LDG.E.U8 R4, desc[UR36][R4.64] ;  /* 0x0000002404047981 */ /* 0x000ea4000c1e1100 */
[----:B--2---:R-:W-:-:S04]  /*23d0*/  I2FP.F32.U32 R0, R4 ;  /* 0x0000000400007245 */ /* 0x004fc80000201000 */
[----:B------:R-:W-:-:S04]  /*23e0*/  F2FP.F16.F32.PACK_AB R0, RZ, R0 ;  /* 0x00000000ff00723e */ /* 0x000fc800000000ff */
[----:B------:R-:W-:Y:S01]  /*23f0*/  PRMT R18, R0, 0x7610, R18 ;  /* 0x0000761000127816 */ /* 0x000fe20000000012 */
[----:B------:R-:W-:Y:S06]  /*2400*/  BRA `(.L_x_1436) ;  /* 0x0000000c00b87947 */ /* 0x000fec0003800000 */
.L_x_1433:
        /* <DEDUP_REMOVED lines=11> */
.L_x_1438:
[----:B------:R-:W2:Y:S02]  /*24c0*/  LDG.E R4, desc[UR36][R4.64] ;  /* 0x0000002404047981 */ /* 0x000ea4000c1e1900 */
[----:B--2---:R-:W-:-:S04]  /*24d0*/  I2FP.F32.S32 R0, R4 ;  /* 0x0000000400007245 */ /* 0x004fc80000201400 */
[----:B------:R-:W-:-:S04]  /*24e0*/  F2FP.F16.F32.PACK_AB R0, RZ, R0 ;  /* 0x00000000ff00723e */ /* 0x000fc800000000ff */
[----:B------:R-:W-:Y:S01]  /*24f0*/  PRMT R18, R0, 0x7610, R18 ;  /* 0x0000761000127816 */ /* 0x000fe20000000012 */
[----:B------:R-:W-:Y:S06]  /*2500*/  BRA `(.L_x_1436) ;  /* 0x0000000c00787947 */ /* 0x000fec0003800000 */
.L_x_1437:
[----:B------:R-:W2:Y:S02]  /*2510*/  LDG.E.U16 R4, desc[UR36][R4.64] ;  /* 0x0000002404047981 */ /* 0x000ea4000c1e1500 */
[----:B--2---:R-:W0:Y:S02]  /*2520*/  I2F.S16 R0, R4 ;  /* 0x0000000400007306 */ /* 0x004e240000101400 */
[----:B0-----:R-:W-:-:S04]  /*2530*/  F2FP.F16.F32.PACK_AB R0, RZ, R0 ;  /* 0x00000000ff00723e */ /* 0x001fc800000000ff */
[----:B------:R-:W-:Y:S01]  /*2540*/  PRMT R18, R0, 0x7610, R18 ;  /* 0x0000761000127816 */ /* 0x000fe20000000012 */
[----:B------:R-:W-:Y:S06]  /*2550*/  BRA `(.L_x_1436) ;  /* 0x0000000c00647947 */ /* 0x000fec0003800000 */
.L_x_1432:
        /* <DEDUP_REMOVED lines=9> */
.L_x_1440:
[----:B------:R1:W5:Y:S01]  /*25f0*/  LDG.E.U16 R18, desc[UR36][R4.64] ;  /* 0x0000002404127981 */ /* 0x000362000c1e1500 */
[----:B------:R-:W-:Y:S05]  /*2600*/  BRA `(.L_x_1436) ;  /* 0x0000000c00387947 */ /* 0x000fea0003800000 */
.L_x_1439:
        /* <DEDUP_REMOVED lines=9> */
.L_x_1442:
[----:B------:R0:W5:Y:S01]  /*26a0*/  LDG.E.U16 R18, desc[UR36][R4.64] ;  /* 0x0000002404127981 */ /* 0x000162000c1e1500 */
[----:B------:R-:W-:Y:S05]  /*26b0*/  BRA `(.L_x_1436) ;  /* 0x0000000c000c7947 */ /* 0x000fea0003800000 */
.L_x_1441:
        /* <DEDUP_REMOVED lines=9> */
.L_x_1431:
        /* <DEDUP_REMOVED lines=14> */
.L_x_1445:
        /* <DEDUP_REMOVED lines=9> */
.L_x_1444:
        /* <DEDUP_REMOVED lines=27> */
.L_x_1447:
        /* <DEDUP_REMOVED lines=12> */
[----:B------:R-:W-:-:S04]  /*2b30*/  F2FP.F16.F32.PACK_AB R0, RZ, R0 ;  /* 0x00000000ff00723e */ /* 0x000fc800000000ff */
[----:B------:R-:W-:Y:S01]  /*2b40*/  PRMT R18, R0, 0x7610, R18 ;  /* 0x0000761000127816 */ /* 0x000fe20000000012 */
[----:B------:R-:W-:Y:S06]  /*2b50*/  BRA `(.L_x_1436) ;  /* 0x0000000400e47947 */ /* 0x000fec0003800000 */
.L_x_1446:
[----:B------:R-:W2:Y:S02]  /*2b60*/  LDG.E.U16 R0, desc[UR36][R4.64] ;  /* 0x0000002404007981 */ /* 0x000ea4000c1e1500 */
[----:B--2---:R-:W-:-:S05]  /*2b70*/  IMAD.U32 R0, R0, 0x10000, RZ ;  /* 0x0001000000007824 */ /* 0x004fca00078e00ff */
[----:B------:R-:W-:-:S04]  /*2b80*/  F2FP.F16.F32.PACK_AB R0, RZ, R0 ;  /* 0x00000000ff00723e */ /* 0x000fc800000000ff */
[----:B------:R-:W-:Y:S01]  /*2b90*/  PRMT R18, R0, 0x7610, R18 ;  /* 0x0000761000127816 */ /* 0x000fe20000000012 */
[----:B------:R-:W-:Y:S06]  /*2ba0*/  BRA `(.L_x_1436) ;  /* 0x0000000400d07947 */ /* 0x000fec0003800000 */
.L_x_1443:
        /* <DEDUP_REMOVED lines=13> */
.L_x_1450:
        /* <DEDUP_REMOVED lines=21> */
.L_x_1454:
[----:B------:R-:W-:Y:S05]  /*2dd0*/  BSYNC.RECONVERGENT B1 ;  /* 0x0000000000017941 */ /* 0x000fea0003800200 */
.L_x_1453:
[----:B------:R-:W-:Y:S01]  /*2de0*/  IMAD.SHL.U32 R0, R0, 0x100000, RZ ;  /* 0x0010000000007824 */ /* 0x000fe200078e00ff */
[----:B------:R-:W-:-:S04]  /*2df0*/  LEA R3, R3, 0x3b800000, 0x17 ;  /* 0x3b80000003037811 */ /* 0x000fc800078eb8ff */
[----:B------:R-:W-:-:S07]  /*2e00*/  LOP3.LUT R0, R3, R0, R7, 0xfe, !PT ;  /* 0x0000000003007212 */ /* 0x000fce00078efe07 */
.L_x_1452:
[----:B------:R-:W-:Y:S05]  /*2e10*/  BSYNC.RECONVERGENT B0 ;  /* 0x0000000000007941 */ /* 0x000fea0003800200 */
.L_x_1451:
[----:B------:R-:W-:-:S04]  /*2e20*/  F2FP.F16.F32.PACK_AB R0, RZ, R0 ;  /* 0x00000000ff00723e */ /* 0x000fc800000000ff */
[----:B------:R-:W-:Y:S01]  /*2e30*/  PRMT R18, R0, 0x7610, R18 ;  /* 0x0000761000127816 */ /* 0x000fe20000000012 */
[----:B------:R-:W-:Y:S06]  /*2e40*/  BRA `(.L_x_1436) ;  /* 0x0000000400287947 */ /* 0x000fec0003800000 */
.L_x_1449:
        /* <DEDUP_REMOVED lines=21> */
.L_x_1458:
[----:B------:R-:W-:Y:S05]  /*2fa0*/  BSYNC.RECONVERGENT B1 ;  /* 0x0000000000017941 */ /* 0x000fea0003800200 */
.L_x_1457:
[----:B------:R-:W-:Y:S01]  /*2fb0*/  IMAD.SHL.U32 R0, R0, 0x200000, RZ ;  /* 0x0020000000007824 */ /* 0x000fe200078e00ff */
[----:B------:R-:W-:-:S04]  /*2fc0*/  LEA R3, R3, 0x37800000, 0x17 ;  /* 0x3780000003037811 */ /* 0x000fc800078eb8ff */
[----:B------:R-:W-:-:S07]  /*2fd0*/  LOP3.LUT R0, R3, R0, R7, 0xfe, !PT ;  /* 0x0000000003007212 */ /* 0x000fce00078efe07 */
.L_x_1456:
[----:B------:R-:W-:Y:S05]  /*2fe0*/  BSYNC.RECONVERGENT B0 ;  /* 0x0000000000007941 */ /* 0x000fea0003800200 */
.L_x_1455:
[----:B------:R-:W-:-:S04]  /*2ff0*/  F2FP.F16.F32.PACK_AB R0, RZ, R0 ;  /* 0x00000000ff00723e */ /* 0x000fc800000000ff */
[----:B------:R-:W-:Y:S01]  /*3000*/  PRMT R18, R0, 0x7610, R18 ;  /* 0x0000761000127816 */ /* 0x000fe20000000012 */
[----:B------:R-:W-:Y:S06]  /*3010*/  BRA `(.L_x_1436) ;  /* 0x0000000000b47947 */ /* 0x000fec0003800000 */
.L_x_1448:
        /* <DEDUP_REMOVED lines=14> */
.L_x_1462:
[----:B------:R-:W-:Y:S05]  /*3100*/  BSYNC.RECONVERGENT B0 ;  /* 0x0000000000007941 */ /* 0x000fea0003800200 */
.L_x_1461:
[----:B------:R-:W-:-:S04]  /*3110*/  F2FP.F16.F32.PACK_AB R0, RZ, R0 ;  /* 0x00000000ff00723e */ /* 0x000fc800000000ff */
[----:B------:R-:W-:Y:S01]  /*3120*/  PRMT R18, R0, 0x7610, R18 ;  /* 0x0000761000127816 */ /* 0x000fe20000000012 */
[----:B------:R-:W-:Y:S06]  /*3130*/  BRA `(.L_x_1436) ;  /* 0x00000000006c7947 */ /* 0x000fec0003800000 */
.L_x_1435:
        /* <DEDUP_REMOVED lines=16> */
.L_x_1463:
[----:B------:R-:W-:Y:S01]  /*3240*/  PRMT R18, RZ, 0x7610, R18 ;  /* 0x00007610ff127816 */ /* 0x000fe20000000012 */
[----:B------:R-:W-:Y:S06]  /*3250*/  BRA `(.L_x_1436) ;  /* 0x0000000000247947 */ /* 0x000fec0003800000 */
.L_x_1460:
[----:B------:R-:W2:Y:S02]  /*3260*/  LDG.E.64 R4, desc[UR36][R4.64] ;  /* 0x0000002404047981 */ /* 0x000ea4000c1e1b00 */
[----:B--2---:R-:W0:Y:S02]  /*3270*/  I2F.U64 R0, R4 ;  /* 0x0000000400007312 */ /* 0x004e240000301000 */
[----:B0-----:R-:W-:-:S04]  /*3280*/  F2FP.F16.F32.PACK_AB R0, RZ, R0 ;  /* 0x00000000ff00723e */ /* 0x001fc800000000ff */
[----:B------:R-:W-:Y:S01]  /*3290*/  PRMT R18, R0, 0x7610, R18 ;  /* 0x0000761000127816 */ /* 0x000fe20000000012 */
[----:B------:R-:W-:Y:S06]  /*32a0*/  BRA `(.L_x_1436) ;  /* 0x0000000000107947 */ /* 0x000fec0003800000 */
.L_x_1459:
[----:B------:R-:W2:Y:S02]  /*32b0*/  LDG.E R4, desc[UR36][R4.64] ;  /* 0x0000002404047981 */ /* 0x000ea4000c1e1900 */
[----:B--2---:R-:W-:-:S04]  /*32c0*/  I2FP.F32.U32 R0, R4 ;  /* 0x0000000400007245 */ /* 0x004fc80000201000 */
[----:B------:R-:W-:-:S04]  /*32d0*/  F2FP.F16.F32.PACK_AB R0, RZ, R0 ;  /* 0x00000000ff00723e */ /* 0x000fc800000000ff */
[----:B------:R-:W-:-:S07]  /*32e0*/  PRMT R18, R0, 0x7610, R18 ;  /* 0x0000761000127816 */ /* 0x000fce0000000012 */
.L_x_1436:
        /* <DEDUP_REMOVED lines=21> */
.L_x_1467:
[----:B------:R-:W2:Y:S02]  /*3440*/  LDG.E.U8 R4, desc[UR36][R4.64] ;  /* 0x0000002404047981 */ /* 0x000ea4000c1e1100 */
[----:B--2---:R-:W-:-:S04]  /*3450*/  I2FP.F32.U32 R0, R4 ;  /* 0x0000000400007245 */ /* 0x004fc80000201000 */
[----:B------:R-:W-:-:S04]  /*3460*/  F2FP.F16.F32.PACK_AB R0, RZ, R0 ;  /* 0x00000000ff00723e */ /* 0x000fc800000000ff */
[----:B------:R-:W-:Y:S01]  /*3470*/  PRMT R22, R0, 0x7610, R22 ;  /* 0x0000761000167816 */ /* 0x000fe20000000016 */
[----:B------:R-:W-:Y:S06]  /*3480*/  BRA `(.L_x_1469) ;  /* 0x0000000c00b87947 */ /* 0x000fec0003800000 */
.L_x_1466:
        /* <DEDUP_REMOVED lines=11> */
.L_x_1471:
[----:B------:R-:W2:Y:S02]  /*3540*/  LDG.E R4, desc[UR36][R4.64] ;  /* 0x0000002404047981 */ /* 0x000ea4000c1e1900 */
[----:B--2---:R-:W-:-:S04]  /*3550*/  I2FP.F32.S32 R0, R4 ;  /* 0x0000000400007245 */ /* 0x004fc80000201400 */
[----:B------:R-:W-:-:S04]  /*3560*/  F2FP.F16.F32.PACK_AB R0, RZ, R0 ;  /* 0x00000000ff00723e */ /* 0x000fc800000000ff */
[----:B------:R-:W-:Y:S01]  /*3570*/  PRMT R22, R0, 0x7610, R22 ;  /* 0x0000761000167816 */ /* 0x000fe20000000016 */
[----:B------:R-:W-:Y:S06]  /*3580*/  BRA `(.L_x_1469) ;  /* 0x0000000c00787947 */ /* 0x000fec0003800000 */
.L_x_1470:
[----:B------:R-:W2:Y:S02]  /*3590*/  LDG.E.U16 R4, desc[UR36][R4.64] ;  /* 0x0000002404047981 */ /* 0x000ea4000c1e1500 */
[----:B--2---:R-:W0:Y:S02]  /*35a0*/  I2F.S16 R0, R4 ;  /* 0x0000000400007306 */ /* 0x004e240000101400 */
[----:B0-----:R-:W-:-:S04]  /*35b0*/  F2FP.F16.F32.PACK_AB R0, RZ, R0 ;  /* 0x00000000ff00723e */ /* 0x001fc800000000ff */
[----:B------:R-:W-:Y:S01]  /*35c0*/  PRMT R22, R0, 0x7610, R22 ;  /* 0x0000761000167816 */ /* 0x000fe20000000016 */
[----:B------:R-:W-:Y:S06]  /*35d0*/  BRA `(.L_x_1469) ;  /* 0x0000000c00647947 */ /* 0x000fec0003800000 */
.L_x_1465:
        /* <DEDUP_REMOVED lines=9> */
.L_x_1473:
[----:B------:R1:W5:Y:S01]  /*3670*/  LDG.E.U16 R22, desc[UR36][R4.64] ;  /* 0x0000002404167981 */ /* 0x000362000c1e1500 */
[----:B------:R-:W-:Y:S05]  /*3680*/  BRA `(.L_x_1469) ;  /* 0x0000000c00387947 */ /* 0x000fea0003800000 */
.L_x_1472:
        /* <DEDUP_REMOVED lines=9> */
.L_x_1475:
[----:B------:R0:W5:Y:S01]  /*3720*/  LDG.E.U16 R22, desc[UR36][R4.64] ;  /* 0x0000002404167981 */ /* 0x000162000c1e1500 */
[----:B------:R-:W-:Y:S05]  /*3730*/  BRA `(.L_x_1469) ;  /* 0x0000000c000c7947 */ /* 0x000fea0003800000 */
.L_x_1474:
        /* <DEDUP_REMOVED lines=9> */
.L_x_1464:
        /* <DEDUP_REMOVED lines=14> */
.L_x_1478:
        /* <DEDUP_REMOVED lines=9> */
.L_x_1477:
        /* <DEDUP_REMOVED lines=27> */
.L_x_1480:
        /* <DEDUP_REMOVED lines=15> */
.L_x_1479:
[----:B------:R-:W2:Y:S02]  /*3be0*/  LDG.E.U16 R0, desc[UR36][R4.64] ;  /* 0x0000002404007981 */ /* 0x000ea4000c1e1500 */
[----:B--2---:R-:W-:-:S05]  /*3bf0*/  IMAD.U32 R0, R0, 0x10000, RZ ;  /* 0x0001000000007824 */ /* 0x004fca00078e00ff */
[----:B------:R-:W-:-:S04]  /*3c00*/  F2FP.F16.F32.PACK_AB R0, RZ, R0 ;  /* 0x00000000ff00723e */ /* 0x000fc800000000ff */
[----:B------:R-:W-:Y:S01]  /*3c10*/  PRMT R22, R0, 0x7610, R22 ;  /* 0x0000761000167816 */ /* 0x000fe20000000016 */
[----:B------:R-:W-:Y:S06]  /*3c20*/  BRA `(.L_x_1469) ;  /* 0x0000000400d07947 */ /* 0x000fec0003800000 */
.L_x_1476:
        /* <DEDUP_REMOVED lines=13> */
.L_x_1483:
        /* <DEDUP_REMOVED lines=21> */
.L_x_1487:
[----:B------:R-:W-:Y:S05]  /*3e50*/  BSYNC.RECONVERGENT B1 ;  /* 0x0000000000017941 */ /* 0x000fea0003800200 */
.L_x_1486:
[----:B------:R-:W-:Y:S01]  /*3e60*/  IMAD.SHL.U32 R0, R0, 0x100000, RZ ;  /* 0x0010000000007824 */ /* 0x000fe200078e00ff */
[----:B------:R-:W-:-:S04]  /*3e70*/  LEA R3, R3, 0x3b800000, 0x17 ;  /* 0x3b80000003037811 */ /* 0x000fc800078eb8ff */
[----:B------:R-:W-:-:S07]  /*3e80*/  LOP3.LUT R0, R3, R0, R7, 0xfe, !PT ;  /* 0x0000000003007212 */ /* 0x000fce00078efe07 */
.L_x_1485:
[----:B------:R-:W-:Y:S05]  /*3e90*/  BSYNC.RECONVERGENT B0 ;  /* 0x0000000000007941 */ /* 0x000fea0003800200 */
.L_x_1484:
[----:B------:R-:W-:-:S04]  /*3ea0*/  F2FP.F16.F32.PACK_AB R0, RZ, R0 ;  /* 0x00000000ff00723e */ /* 0x000fc800000000ff */
[----:B------:R-:W-:Y:S01]  /*3eb0*/  PRMT R22, R0, 0x7610, R22 ;  /* 0x0000761000167816 */ /* 0x000fe20000000016 */
[----:B------:R-:W-:Y:S06]  /*3ec0*/  BRA `(.L_x_1469) ;  /* 0x0000000400287947 */ /* 0x000fec0003800000 */
.L_x_1482:
        /* <DEDUP_REMOVED lines=21> */
.L_x_1491:
[----:B------:R-:W-:Y:S05]  /*4020*/  BSYNC.RECONVERGENT B1 ;  /* 0x0000000000017941 */ /* 0x000fea0003800200 */
.L_x_1490:
[----:B------:R-:W-:Y:S01]  /*4030*/  IMAD.SHL.U32 R0, R0, 0x200000, RZ ;  /* 0x0020000000007824 */ /* 0x000fe200078e00ff */
[----:B------:R-:W-:-:S04]  /*4040*/  LEA R3, R3, 0x37800000, 0x17 ;  /* 0x3780000003037811 */ /* 0x000fc800078eb8ff */
[----:B------:R-:W-:-:S07]  /*4050*/  LOP3.LUT R0, R3, R0, R7, 0xfe, !PT ;  /* 0x0000000003007212 */ /* 0x000fce00078efe07 */
.L_x_1489:
[----:B------:R-:W-:Y:S05]  /*4060*/  BSYNC.RECONVERGENT B0 ;  /* 0x0000000000007941 */ /* 0x000fea0003800200 */
.L_x_1488:
[----:B------:R-:W-:-:S04]  /*4070*/  F2FP.F16.F32.PACK_AB R0, RZ, R0 ;  /* 0x00000000ff00723e */ /* 0x000fc800000000ff */
[----:B------:R-:W-:Y:S01]  /*4080*/  PRMT R22, R0, 0x7610, R22 ;  /* 0x0000761000167816 */ /* 0x000fe20000000016 */
[----:B------:R-:W-:Y:S06]  /*4090*/  BRA `(.L_x_1469) ;  /* 0x0000000000b47947 */ /* 0x000fec0003800000 */
.L_x_1481:
        /* <DEDUP_REMOVED lines=14> */
.L_x_1495:
[----:B------:R-:W-:Y:S05]  /*4180*/  BSYNC.RECONVERGENT B0 ;  /* 0x0000000000007941 */ /* 0x000fea0003800200 */
.L_x_1494:
[----:B------:R-:W-:-:S04]  /*4190*/  F2FP.F16.F32.PACK_AB R0, RZ, R0 ;  /* 0x00000000ff00723e */ /* 0x000fc800000000ff */
[----:B------:R-:W-:Y:S01]  /*41a0*/  PRMT R22, R0, 0x7610, R22 ;  /* 0x0000761000167816 */ /* 0x000fe20000000016 */
[----:B------:R-:W-:Y:S06]  /*41b0*/  BRA `(.L_x_1469) ;  /* 0x00000000006c7947 */ /* 0x000fec0003800000 */
.L_x_1468:
        /* <DEDUP_REMOVED lines=16> */
.L_x_1496:
[----:B------:R-:W-:Y:S01]  /*42c0*/  PRMT R22, RZ, 0x7610, R22 ;  /* 0x00007610ff167816 */ /* 0x000fe20000000016 */
[----:B------:R-:W-:Y:S06]  /*42d0*/  BRA `(.L_x_1469) ;  /* 0x0000000000247947 */ /* 0x000fec0003800000 */
.L_x_1493:
[----:B------:R-:W2:Y:S02]  /*42e0*/  LDG.E.64 R4, desc[UR36][R4.64] ;  /* 0x0000002404047981 */ /* 0x000ea4000c1e1b00 */
[----:B--2---:R-:W0:Y:S02]  /*42f0*/  I2F.U64 R0, R4 ;  /* 0x0000000400007312 */ /* 0x004e240000301000 */
[----:B0-----:R-:W-:-:S04]  /*4300*/  F2FP.F16.F32.PACK_AB R0, RZ, R0 ;  /* 0x00000000ff00723e */ /* 0x001fc800000000ff */
[----:B------:R-:W-:Y:S01]  /*4310*/  PRMT R22, R0, 0x7610, R22 ;  /* 0x0000761000167816 */ /* 0x000fe20000000016 */
[----:B------:R-:W-:Y:S06]  /*4320*/  BRA `(.L_x_1469) ;  /* 0x0000000000107947 */ /* 0x000fec0003800000 */
.L_x_1492:
[----:B------:R-:W2:Y:S02]  /*4330*/  LDG.E R4, desc[UR36][R4.64] ;  /* 0x0000002404047981 */ /* 0x000ea4000c1e1900 */
[----:B--2---:R-:W-:-:S04]  /*4340*/  I2FP.F32.U32 R0, R4 ;  /* 0x0000000400007245 */ /* 0x004fc80000201000 */
[----:B------:R-:W-:-:S04]  /*4350*/  F2FP.F16.F32.PACK_AB R0, RZ, R0 ;  /* 0x00000000ff00723e */ /* 0x000fc800000000ff */
[----:B------:R-:W-:-:S07]  /*4360*/  PRMT R22, R0, 0x7610, R22 ;  /* 0x0000761000167816 */ /* 0x000fce0000000016 */
.L_x_1469:
[----:B------:R-:W-:-:S07]  /*4370*/  VIADD R27, R27, 0x80 ;  /* 0x000000801b1b7836 */ /* 0x000fce0000000000 */
.L_x_1430:
[----:B------:R-:W-:Y:S05]  /*4380*/  BSYNC.RECONVERGENT B6 ;  /* 0x0000000000067941 */ /* 0x000fea0003800200 */
.L_x_1429:
        /* <DEDUP_REMOVED lines=27> */
.L_x_1502:
[----:B------:R-:W2:Y:S02]  /*4540*/  LDG.E.U8 R4, desc[UR36][R4.64] ;  /* 0x0000002404047981 */ /* 0x000ea4000c1e1100 */
[----:B--2---:R-:W-:-:S04]  /*4550*/  I2FP.F32.U32 R0, R4 ;  /* 0x0000000400007245 */ /* 0x004fc80000201000 */
[----:B------:R-:W-:-:S04]  /*4560*/  F2FP.F16.F32.PACK_AB R0, RZ, R0 ;  /* 0x00000000ff00723e */ /* 0x000fc800000000ff */
[----:B------:R-:W-:Y:S01]  /*4570*/  PRMT R23, R0, 0x7610, R23 ;  /* 0x0000761000177816 */ /* 0x000fe20000000017 */
[----:B------:R-:W-:Y:S06]  /*4580*/  BRA `(.L_x_1504) ;  /* 0x0000000c00b87947 */ /* 0x000fec0003800000 */
.L_x_1501:
        /* <DEDUP_REMOVED lines=11> */
.L_x_1506:
[----:B------:R-:W2:Y:S02]  /*4640*/  LDG.E R4, desc[UR36][R4.64] ;  /* 0x0000002404047981 */ /* 0x000ea4000c1e1900 */
[----:B--2---:R-:W-:-:S04]  /*4650*/  I2FP.F32.S32 R0, R4 ;  /* 0x0000000400007245 */ /* 0x004fc80000201400 */
[----:B------:R-:W-:-:S04]  /*4660*/  F2FP.F16.F32.PACK_AB R0, RZ, R0 ;  /* 0x00000000ff00723e */ /* 0x000fc800000000ff */
[----:B------:R-:W-:Y:S01]  /*4670*/  PRMT R23, R0, 0x7610, R23 ;  /* 0x0000761000177816 */ /* 0x000fe20000000017 */
[----:B------:R-:W-:Y:S06]  /*4680*/  BRA `(.L_x_1504) ;  /* 0x0000000c00787947 */ /* 0x000fec0003800000 */
.L_x_1505:
[----:B------:R-:W2:Y:S02]  /*4690*/  LDG.E.U16 R4, desc[UR36][R4.64] ;  /* 0x0000002404047981 */ /* 0x000ea4000c1e1500 */
[----:B--2---:R-:W0:Y:S02]  /*46a0*/  I2F.S16 R0, R4 ;  /* 0x0000000400007306 */ /* 0x004e240000101400 */
[----:B0-----:R-:W-:-:S04]  /*46b0*/  F2FP.F16.F32.PACK_AB R0, RZ, R0 ;  /* 0x00000000ff00723e */ /* 0x001fc800000000ff */
[----:B------:R-:W-:Y:S01]  /*46c0*/  PRMT R23, R0, 0x7610, R23 ;  /* 0x0000761000177816 */ /* 0x000fe20000000017 */
[----:B------:R-:W-:Y:S06]  /*46d0*/  BRA `(.L_x_1504) ;  /* 0x0000000c00647947 */ /* 0x000fec0003800000 */
.L_x_1500:
        /* <DEDUP_REMOVED lines=9> */
.L_x_1508:
[----:B------:R1:W5:Y:S01]  /*4770*/  LDG.E.U16 R23, desc[UR36][R4.64] ;  /* 0x0000002404177981 */ /* 0x000362000c1e1500 */
[----:B------:R-:W-:Y:S05]  /*4780*/  BRA `(.L_x_1504) ;  /* 0x0000000c00387947 */ /* 0x000fea0003800000 */
.L_x_1507:
        /* <DEDUP_REMOVED lines=9> */
.L_x_1510:
[----:B------:R0:W5:Y:S01]  /*4820*/  LDG.E.U16 R23, desc[UR36][R4.64] ;  /* 0x0000002404177981 */ /* 0x000162000c1e1500 */
[----:B------:R-:W-:Y:S05]  /*4830*/  BRA `(.L_x_1504) ;  /* 0x0000000c000c7947 */ /* 0x000fea0003800000 */
.L_x_1509:
        /* <DEDUP_REMOVED lines=9> */
.L_x_1499:
        /* <DEDUP_REMOVED lines=14> */
.L_x_1513:
        /* <DEDUP_REMOVED lines=9> */
.L_x_1512:
        /* <DEDUP_REMOVED lines=27> */
.L_x_1515:
        /* <DEDUP_REMOVED lines=15> */
.L_x_1514:
[----:B------:R-:W2:Y:S02]  /*4ce0*/  LDG.E.U16 R0, desc[UR36][R4.64] ;  /* 0x0000002404007981 */ /* 0x000ea4000c1e1500 */
[----:B--2---:R-:W-:-:S05]  /*4cf0*/  IMAD.U32 R0, R0, 0x10000, RZ ;  /* 0x0001000000007824 */ /* 0x004fca00078e00ff */
[----:B------:R-:W-:-:S04]  /*4d00*/  F2FP.F16.F32.PACK_AB R0, RZ, R0 ;  /* 0x00000000ff00723e */ /* 0x000fc800000000ff */
[----:B------:R-:W-:Y:S01]  /*4d10*/  PRMT R23, R0, 0x7610, R23 ;  /* 0x0000761000177816 */ /* 0x000fe20000000017 */
[----:B------:R-:W-:Y:S06]  /*4d20*/  BRA `(.L_x_1504) ;  /* 0x0000000400d07947 */ /* 0x000fec0003800000 */
.L_x_1511:
        /* <DEDUP_REMOVED lines=13> */
.L_x_1518:
        /* <DEDUP_REMOVED lines=21> */
.L_x_1522:
[----:B------:R-:W-:Y:S05]  /*4f50*/  BSYNC.RECONVERGENT B1 ;  /* 0x0000000000017941 */ /* 0x000fea0003800200 */
.L_x_1521:
[----:B------:R-:W-:Y:S01]  /*4f60*/  IMAD.SHL.U32 R0, R0, 0x100000, RZ ;  /* 0x0010000000007824 */ /* 0x000fe200078e00ff */
[----:B------:R-:W-:-:S04]  /*4f70*/  LEA R3, R3, 0x3b800000, 0x17 ;  /* 0x3b80000003037811 */ /* 0x000fc800078eb8ff */
[----:B------:R-:W-:-:S07]  /*4f80*/  LOP3.LUT R0, R3, R0, R7, 0xfe, !PT ;  /* 0x0000000003007212 */ /* 0x000fce00078efe07 */
.L_x_1520:
[----:B------:R-:W-:Y:S05]  /*4f90*/  BSYNC.RECONVERGENT B0 ;  /* 0x0000000000007941 */ /* 0x000fea0003800200 */
.L_x_1519:
[----:B------:R-:W-:-:S04]  /*4fa0*/  F2FP.F16.F32.PACK_AB R0, RZ, R0 ;  /* 0x00000000ff00723e */ /* 0x000fc800000000ff */
[----:B------:R-:W-:Y:S01]  /*4fb0*/  PRMT R23, R0, 0x7610, R23 ;  /* 0x0000761000177816 */ /* 0x000fe20000000017 */
[----:B------:R-:W-:Y:S06]  /*4fc0*/  BRA `(.L_x_1504) ;  /* 0x0000000400287947 */ /* 0x000fec0003800000 */
.L_x_1517:
        /* <DEDUP_REMOVED lines=21> */
.L_x_1526:
[----:B------:R-:W-:Y:S05]  /*5120*/  BSYNC.RECONVERGENT B1 ;  /* 0x0000000000017941 */ /* 0x000fea0003800200 */
.L_x_1525:
[----:B------:R-:W-:Y:S01]  /*5130*/  IMAD.SHL.U32 R0, R0, 0x200000, RZ ;  /* 0x0020000000007824 */ /* 0x000fe200078e00ff */
[----:B------:R-:W-:-:S04]  /*5140*/  LEA R3, R3, 0x37800000, 0x17 ;  /* 0x3780000003037811 */ /* 0x000fc800078eb8ff */
[----:B------:R-:W-:-:S07]  /*5150*/  LOP3.LUT R0, R3, R0, R7, 0xfe, !PT ;  /* 0x0000000003007212 */ /* 0x000fce00078efe07 */
.L_x_1524:
[----:B------:R-:W-:Y:S05]  /*5160*/  BSYNC.RECONVERGENT B0 ;  /* 0x0000000000007941 */ /* 0x000fea0003800200 */
.L_x_1523:
[----:B------:R-:W-:-:S04]  /*5170*/  F2FP.F16.F32.PACK_AB R0, RZ, R0 ;  /* 0x00000000ff00723e */ /* 0x000fc800000000ff */
[----:B------:R-:W-:Y:S01]  /*5180*/  PRMT R23, R0, 0x7610, R23 ;  /* 0x0000761000177816 */ /* 0x000fe20000000017 */
[----:B------:R-:W-:Y:S06]  /*5190*/  BRA `(.L_x_1504) ;  /* 0x0000000000b47947 */ /* 0x000fec0003800000 */
.L_x_1516:
        /* <DEDUP_REMOVED lines=14> */
.L_x_1530:
[----:B------:R-:W-:Y:S05]  /*5280*/  BSYNC.RECONVERGENT B0 ;  /* 0x0000000000007941 */ /* 0x000fea0003800200 */
.L_x_1529:
[----:B------:R-:W-:-:S04]  /*5290*/  F2FP.F16.F32.PACK_AB R0, RZ, R0 ;  /* 0x00000000ff00723e */ /* 0x000fc800000000ff */
[----:B------:R-:W-:Y:S01]  /*52a0*/  PRMT R23, R0, 0x7610, R23 ;  /* 0x0000761000177816 */ /* 0x000fe20000000017 */
[----:B------:R-:W-:Y:S06]  /*52b0*/  BRA `(.L_x_1504) ;  /* 0x00000000006c7947 */ /* 0x000fec0003800000 */
.L_x_1503:
        /* <DEDUP_REMOVED lines=16> */
.L_x_1531:
[----:B------:R-:W-:Y:S01]  /*53c0*/  PRMT R23, RZ, 0x7610, R23 ;  /* 0x00007610ff177816 */ /* 0x000fe20000000017 */
[----:B------:R-:W-:Y:S06]  /*53d0*/  BRA `(.L_x_1504) ;  /* 0x0000000000247947 */ /* 0x000fec0003800000 */
.L_x_1528:
[----:B------:R-:W2:Y:S02]  /*53e0*/  LDG.E.64 R4, desc[UR36][R4.64] ;  /* 0x0000002404047981 */ /* 0x000ea4000c1e1b00 */
[----:B--2---:R-:W0:Y:S02]  /*53f0*/  I2F.U64 R0, R4 ;  /* 0x0000000400007312 */ /* 0x004e240000301000 */
[----:B0-----:R-:W-:-:S04]  /*5400*/  F2FP.F16.F32.PACK_AB R0, RZ, R0 ;  /* 0x00000000ff00723e */ /* 0x001fc800000000ff */
[----:B------:R-:W-:Y:S01]  /*5410*/  PRMT R23, R0, 0x7610, R23 ;  /* 0x0000761000177816 */ /* 0x000fe20000000017 */
[----:B------:R-:W-:Y:S06]  /*5420*/  BRA `(.L_x_1504) ;  /* 0x0000000000107947 */ /* 0x000fec0003800000 */
.L_x_1527:
[----:B------:R-:W2:Y:S02]  /*5430*/  LDG.E R4, desc[UR36][R4.64] ;  /* 0x0000002404047981 */ /* 0x000ea4000c1e1900 */
[----:B--2---:R-:W-:-:S04]  /*5440*/  I2FP.F32.U32 R0, R4 ;  /* 0x0000000400007245 */ /* 0x004fc80000201000 */
[----:B------:R-:W-:-:S04]  /*5450*/  F2FP.F16.F32.PACK_AB R0, RZ, R0 ;  /* 0x00000000ff00723e */ /* 0x000fc800000000ff */
[----:B------:R-:W-:-:S07]  /*5460*/  PRMT R23, R0, 0x7610, R23 ;  /* 0x0000761000177816 */ /* 0x000fce0000000017 */
.L_x_1504:
[----:B------:R-:W2:Y:S01]  /*5470*/  LDCU.U8 UR6, c[0x0][0x3a5] ;  /* 0x000074a0ff0677ac */ /* 0x000ea20008000000 */
[----:B01----:R-:W0:Y:S01]  /*5480*/  LDC.64 R4, c[0x0][0x398] ;  /* 0x0000e600ff047b82 */ /* 0x003e220000000a00 */
[----:B------:R-:W1:Y:S01]  /*5490*/  LDCU UR5, c[0x0][0x3ac] ;  /* 0x00007580ff0577ac */ /* 0x000e620008000800 */
[----:B--2---:R-:W-:-:S04]  /*54a0*/  UPRMT UR4, UR6, 0x9910, URZ ;  /* 0x0000991006047896 */ /* 0x004fc800080000ff */
        /* <DEDUP_REMOVED lines=18> */
.L_x_1535:
[----:B------:R-:W2:Y:S02]  /*55d0*/  LDG.E.U8 R4, desc[UR36][R4.64] ;  /* 0x0000002404047981 */ /* 0x000ea4000c1e1100 */
[----:B--2---:R-:W-:-:S04]  /*55e0*/  I2FP.F32.U32 R0, R4 ;  /* 0x0000000400007245 */ /* 0x004fc80000201000 */
[----:B------:R-:W-:-:S04]  /*55f0*/  F2FP.F16.F32.PACK_AB R0, RZ, R0 ;  /* 0x00000000ff00723e */ /* 0x000fc800000000ff */
[----:B------:R-:W-:Y:S01]  /*5600*/  PRMT R24, R0, 0x7610, R24 ;  /* 0x0000761000187816 */ /* 0x000fe20000000018 */
[----:B------:R-:W-:Y:S06]  /*5610*/  BRA `(.L_x_1537) ;  /* 0x0000000c00b87947 */ /* 0x000fec0003800000 */
.L_x_1534:
        /* <DEDUP_REMOVED lines=11> */
.L_x_1539:
[----:B------:R-:W2:Y:S02]  /*56d0*/  LDG.E R4, desc[UR36][R4.64] ;  /* 0x0000002404047981 */ /* 0x000ea4000c1e1900 */
[----:B--2---:R-:W-:-:S04]  /*56e0*/  I2FP.F32.S32 R0, R4 ;  /* 0x0000000400007245 */ /* 0x004fc80000201400 */
[----:B------:R-:W-:-:S04]  /*56f0*/  F2FP.F16.F32.PACK_AB R0, RZ, R0 ;  /* 0x00000000ff00723e */ /* 0x000fc800000000ff */
[----:B------:R-:W-:Y:S01]  /*5700*/  PRMT R24, R0, 0x7610, R24 ;  /* 0x0000761000187816 */ /* 0x000fe20000000018 */
[----:B------:R-:W-:Y:S06]  /*5710*/  BRA `(.L_x_1537) ;  /* 0x0000000c00787947 */ /* 0x000fec0003800000 */
.L_x_1538:
[----:B------:R-:W2:Y:S02]  /*5720*/  LDG.E.U16 R4, desc[UR36][R4.64] ;  /* 0x0000002404047981 */ /* 0x000ea4000c1e1500 */
[----:B--2---:R-:W0:Y:S02]  /*5730*/  I2F.S16 R0, R4 ;  /* 0x0000000400007306 */ /* 0x004e240000101400 */
[----:B0-----:R-:W-:-:S04]  /*5740*/  F2FP.F16.F32.PACK_AB R0, RZ, R0 ;  /* 0x00000000ff00723e */ /* 0x001fc800000000ff */
[----:B------:R-:W-:Y:S01]  /*5750*/  PRMT R24, R0, 0x7610, R24 ;  /* 0x0000761000187816 */ /* 0x000fe20000000018 */
[----:B------:R-:W-:Y:S06]  /*5760*/  BRA `(.L_x_1537) ;  /* 0x0000000c00647947 */ /* 0x000fec0003800000 */
.L_x_1533:
        /* <DEDUP_REMOVED lines=9> */
.L_x_1541:
[----:B------:R1:W5:Y:S01]  /*5800*/  LDG.E.U16 R24, desc[UR36][R4.64] ;  /* 0x0000002404187981 */ /* 0x000362000c1e1500 */
[----:B------:R-:W-:Y:S05]  /*5810*/  BRA `(.L_x_1537) ;  /* 0x0000000c00387947 */ /* 0x000fea0003800000 */
.L_x_1540:
        /* <DEDUP_REMOVED lines=9> */
.L_x_1543:
[----:B------:R0:W5:Y:S01]  /*58b0*/  LDG.E.U16 R24, desc[UR36][R4.64] ;  /* 0x0000002404187981 */ /* 0x000162000c1e1500 */
[----:B------:R-:W-:Y:S05]  /*58c0*/  BRA `(.L_x_1537) ;  /* 0x0000000c000c7947 */ /* 0x000fea0003800000 */
.L_x_1542:
        /* <DEDUP_REMOVED lines=9> */
.L_x_1532:
        /* <DEDUP_REMOVED lines=14> */
.L_x_1546:
        /* <DEDUP_REMOVED lines=9> */
.L_x_1545:
        /* <DEDUP_REMOVED lines=27> */
.L_x_1548:
        /* <DEDUP_REMOVED lines=15> */
.L_x_1547:
[----:B------:R-:W2:Y:S02]  /*5d70*/  LDG.E.U16 R0, desc[UR36][R4.64] ;  /* 0x0000002404007981 */ /* 0x000ea4000c1e1500 */
[----:B--2---:R-:W-:-:S05]  /*5d80*/  IMAD.U32 R0, R0, 0x10000, RZ ;  /* 0x0001000000007824 */ /* 0x004fca00078e00ff */
[----:B------:R-:W-:-:S04]  /*5d90*/  F2FP.F16.F32.PACK_AB R0, RZ, R0 ;  /* 0x00000000ff00723e */ /* 0x000fc800000000ff */
[----:B------:R-:W-:Y:S01]  /*5da0*/  PRMT R24, R0, 0x7610, R24 ;  /* 0x0000761000187816 */ /* 0x000fe20000000018 */
[----:B------:R-:W-:Y:S06]  /*5db0*/  BRA `(.L_x_1537) ;  /* 0x0000000400d07947 */ /* 0x000fec0003800000 */
.L_x_1544:
        /* <DEDUP_REMOVED lines=13> */
.L_x_1551:
        /* <DEDUP_REMOVED lines=21> */
.L_x_1555:
[----:B------:R-:W-:Y:S05]  /*5fe0*/  BSYNC.RECONVERGENT B1 ;  /* 0x0000000000017941 */ /* 0x000fea0003800200 */
.L_x_1554:
[----:B------:R-:W-:Y:S01]  /*5ff0*/  IMAD.SHL.U32 R0, R0, 0x100000, RZ ;  /* 0x0010000000007824 */ /* 0x000fe200078e00ff */
[----:B------:R-:W-:-:S04]  /*6000*/  LEA R3, R3, 0x3b800000, 0x17 ;  /* 0x3b80000003037811 */ /* 0x000fc800078eb8ff */
[----:B------:R-:W-:-:S07]  /*6010*/  LOP3.LUT R0, R3, R0, R7, 0xfe, !PT ;  /* 0x0000000003007212 */ /* 0x000fce00078efe07 */
.L_x_1553:
[----:B------:R-:W-:Y:S05]  /*6020*/  BSYNC.RECONVERGENT B0 ;  /* 0x0000000000007941 */ /* 0x000fea0003800200 */
.L_x_1552:
[----:B------:R-:W-:-:S04]  /*6030*/  F2FP.F16.F32.PACK_AB R0, RZ, R0 ;  /* 0x00000000ff00723e */ /* 0x000fc800000000ff */
[----:B------:R-:W-:Y:S01]  /*6040*/  PRMT R24, R0, 0x7610, R24 ;  /* 0x0000761000187816 */ /* 0x000fe20000000018 */
[----:B------:R-:W-:Y:S06]  /*6050*/  BRA `(.L_x_1537) ;  /* 0x0000000400287947 */ /* 0x000fec0003800000 */
.L_x_1550:
        /* <DEDUP_REMOVED lines=21> */
.L_x_1559:
[----:B------:R-:W-:Y:S05]  /*61b0*/  BSYNC.RECONVERGENT B1 ;  /* 0x0000000000017941 */ /* 0x000fea0003800200 */
.L_x_1558:
[----:B------:R-:W-:Y:S01]  /*61c0*/  IMAD.SHL.U32 R0, R0, 0x200000, RZ ;  /* 0x0020000000007824 */ /* 0x000fe200078e00ff */
[----:B------:R-:W-:-:S04]  /*61d0*/  LEA R3, R3, 0x37800000, 0x17 ;  /* 0x3780000003037811 */ /* 0x000fc800078eb8ff */
[----:B------:R-:W-:-:S07]  /*61e0*/  LOP3.LUT R0, R3, R0, R7, 0xfe, !PT ;  /* 0x0000000003007212 */ /* 0x000fce00078efe07 */
.L_x_1557:
[----:B------:R-:W-:Y:S05]  /*61f0*/  BSYNC.RECONVERGENT B0 ;  /* 0x0000000000007941 */ /* 0x000fea0003800200 */
.L_x_1556:
[----:B------:R-:W-:-:S04]  /*6200*/  F2FP.F16.F32.PACK_AB R0, RZ, R0 ;  /* 0x00000000ff00723e */ /* 0x000fc800000000ff */
[----:B------:R-:W-:Y:S01]  /*6210*/  PRMT R24, R0, 0x7610, R24 ;  /* 0x0000761000187816 */ /* 0x000fe20000000018 */
[----:B------:R-:W-:Y:S06]  /*6220*/  BRA `(.L_x_1537) ;  /* 0x0000000000b47947 */ /* 0x000fec0003800000 */
.L_x_1549:
        /* <DEDUP_REMOVED lines=14> */
.L_x_1563:
[----:B------:R-:W-:Y:S05]  /*6310*/  BSYNC.RECONVERGENT B0 ;  /* 0x0000000000007941 */ /* 0x000fea0003800200 */
.L_x_1562:
[----:B------:R-:W-:-:S04]  /*6320*/  F2FP.F16.F32.PACK_AB R0, RZ, R0 ;  /* 0x00000000ff00723e */ /* 0x000fc800000000ff */
[----:B------:R-:W-:Y:S01]  /*6330*/  PRMT R24, R0, 0x7610, R24 ;  /* 0x0000761000187816 */ /* 0x000fe20000000018 */
[----:B------:R-:W-:Y:S06]  /*6340*/  BRA `(.L_x_1537) ;  /* 0x00000000006c7947 */ /* 0x000fec0003800000 */
.L_x_1536:
        /* <DEDUP_REMOVED lines=16> */
.L_x_1564:
[----:B------:R-:W-:Y:S01]  /*6450*/  PRMT R24, RZ, 0x7610, R24 ;  /* 0x00007610ff187816 */ /* 0x000fe20000000018 */
[----:B------:R-:W-:Y:S06]  /*6460*/  BRA `(.L_x_1537) ;  /* 0x0000000000247947 */ /* 0x000fec0003800000 */
.L_x_1561:
[----:B------:R-:W2:Y:S02]  /*6470*/  LDG.E.64 R4, desc[UR36][R4.64] ;  /* 0x0000002404047981 */ /* 0x000ea4000c1e1b00 */
[----:B--2---:R-:W0:Y:S02]  /*6480*/  I2F.U64 R0, R4 ;  /* 0x0000000400007312 */ /* 0x004e240000301000 */
[----:B0-----:R-:W-:-:S04]  /*6490*/  F2FP.F16.F32.PACK_AB R0, RZ, R0 ;  /* 0x00000000ff00723e */ /* 0x001fc800000000ff */
[----:B------:R-:W-:Y:S01]  /*64a0*/  PRMT R24, R0, 0x7610, R24 ;  /* 0x0000761000187816 */ /* 0x000fe20000000018 */
[----:B------:R-:W-:Y:S06]  /*64b0*/  BRA `(.L_x_1537) ;  /* 0x0000000000107947 */ /* 0x000fec0003800000 */
.L_x_1560:
[----:B------:R-:W2:Y:S02]  /*64c0*/  LDG.E R4, desc[UR36][R4.64] ;  /* 0x0000002404047981 */ /* 0x000ea4000c1e1900 */
[----:B--2---:R-:W-:-:S04]  /*64d0*/  I2FP.F32.U32 R0, R4 ;  /* 0x0000000400007245 */ /* 0x004fc80000201000 */
[----:B------:R-:W-:-:S04]  /*64e0*/  F2FP.F16.F32.PACK_AB R0, RZ, R0 ;  /* 0x00000000ff00723e */ /* 0x000fc800000000ff */
[----:B------:R-:W-:-:S07]  /*64f0*/  PRMT R24, R0, 0x7610, R24 ;  /* 0x0000761000187816 */ /* 0x000fce0000000018 */
.L_x_1537:
[----:B------:R-:W-:-:S07]  /*6500*/  VIADD R27, R27, 0x80 ;  /* 0x000000801b1b7836 */ /* 0x000fce0000000000 */
.L_x_1498:
[----:B------:R-:W-:Y:S05]  /*6510*/  BSYNC.RECONVERGENT B6 ;  /* 0x0000000000067941 */ /* 0x000fea0003800200 */
.L_x_1497:
        /* <DEDUP_REMOVED lines=27> */
.L_x_1570:
[----:B------:R-:W2:Y:S02]  /*66d0*/  LDG.E.U8 R4, desc[UR36][R4.64] ;  /* 0x0000002404047981 */ /* 0x000ea4000c1e1100 */
[----:B--2---:R-:W-:-:S04]  /*66e0*/  I2FP.F32.U32 R0, R4 ;  /* 0x0000000400007245 */ /* 0x004fc80000201000 */
[----:B------:R-:W-:-:S04]  /*66f0*/  F2FP.F16.F32.PACK_AB R0, RZ, R0 ;  /* 0x00000000ff00723e */ /* 0x000fc800000000ff */
[----:B------:R-:W-:Y:S01]  /*6700*/  PRMT R25, R0, 0x7610, R25 ;  /* 0x0000761000197816 */ /* 0x000fe20000000019 */
[----:B------:R-:W-:Y:S06]  /*6710*/  BRA `(.L_x_1572) ;  /* 0x0000000c00b87947 */ /* 0x000fec0003800000 */
.L_x_1569:
        /* <DEDUP_REMOVED lines=11> */
.L_x_1574:
[----:B------:R-:W2:Y:S02]  /*67d0*/  LDG.E R4, desc[UR36][R4.64] ;  /* 0x0000002404047981 */ /* 0x000ea4000c1e1900 */
[----:B--2---:R-:W-:-:S04]  /*67e0*/  I2FP.F32.S32 R0, R4 ;  /* 0x0000000400007245 */ /* 0x004fc80000201400 */
[----:B------:R-:W-:-:S04]  /*67f0*/  F2FP.F16.F32.PACK_AB R0, RZ, R0 ;  /* 0x00000000ff00723e */ /* 0x000fc800000000ff */
[----:B------:R-:W-:Y:S01]  /*6800*/  PRMT R25, R0, 0x7610, R25 ;  /* 0x0000761000197816 */ /* 0x000fe20000000019 */
[----:B------:R-:W-:Y:S06]  /*6810*/  BRA `(.L_x_1572) ;  /* 0x0000000c00787947 */ /* 0x000fec0003800000 */
.L_x_1573:
[----:B------:R-:W2:Y:S02]  /*6820*/  LDG.E.U16 R4, desc[UR36][R4.64] ;  /* 0x0000002404047981 */ /* 0x000ea4000c1e1500 */
[----:B--2---:R-:W0:Y:S02]  /*6830*/  I2F.S16 R0, R4 ;  /* 0x0000000400007306 */ /* 0x004e240000101400 */
[----:B0-----:R-:W-:-:S04]  /*6840*/  F2FP.F16.F32.PACK_AB R0, RZ, R0 ;  /* 0x00000000ff00723e */ /* 0x001fc800000000ff */
[----:B------:R-:W-:Y:S01]  /*6850*/  PRMT R25, R0, 0x7610, R25 ;  /* 0x0000761000197816 */ /* 0x000fe20000000019 */
[----:B------:R-:W-:Y:S06]  /*6860*/  BRA `(.L_x_1572) ;  /* 0x0000000c00647947 */ /* 0x000fec0003800000 */
.L_x_1568:
        /* <DEDUP_REMOVED lines=9> */
.L_x_1576:
[----:B------:R0:W5:Y:S01]  /*6900*/  LDG.E.U16 R25, desc[UR36][R4.64] ;  /* 0x0000002404197981 */ /* 0x000162000c1e1500 */
[----:B------:R-:W-:Y:S05]  /*6910*/  BRA `(.L_x_1572) ;  /* 0x0000000c00387947 */ /* 0x000fea0003800000 */
.L_x_1575:
        /* <DEDUP_REMOVED lines=9> */
.L_x_1578:
[----:B------:R1:W5:Y:S01]  /*69b0*/  LDG.E.U16 R25, desc[UR36][R4.64] ;  /* 0x0000002404197981 */ /* 0x000362000c1e1500 */
[----:B------:R-:W-:Y:S05]  /*69c0*/  BRA `(.L_x_1572) ;  /* 0x0000000c000c7947 */ /* 0x000fea0003800000 */
.L_x_1577:
        /* <DEDUP_REMOVED lines=9> */
.L_x_1567:
        /* <DEDUP_REMOVED lines=14> */
.L_x_1581:
        /* <DEDUP_REMOVED lines=9> */
.L_x_1580:
        /* <DEDUP_REMOVED lines=27> */
.L_x_1583:
        /* <DEDUP_REMOVED lines=15> */
.L_x_1582:
[----:B------:R-:W2:Y:S02]  /*6e70*/  LDG.E.U16 R0, desc[UR36][R4.64] ;  /* 0x0000002404007981 */ /* 0x000ea4000c1e1500 */
[----:B--2---:R-:W-:-:S05]  /*6e80*/  IMAD.U32 R0, R0, 0x10000, RZ ;  /* 0x0001000000007824 */ /* 0x004fca00078e00ff */
[----:B------:R-:W-:-:S04]  /*6e90*/  F2FP.F16.F32.PACK_AB R0, RZ, R0 ;  /* 0x00000000ff00723e */ /* 0x000fc800000000ff */
[----:B------:R-:W-:Y:S01]  /*6ea0*/  PRMT R25, R0, 0x7610, R25 ;  /* 0x0000761000197816 */ /* 0x000fe20000000019 */
[----:B------:R-:W-:Y:S06]  /*6eb0*/  BRA `(.L_x_1572) ;  /* 0x0000000400d07947 */ /* 0x000fec0003800000 */
.L_x_1579:
        /* <DEDUP_REMOVED lines=13> */
.L_x_1586:
        /* <DEDUP_REMOVED lines=21> */
.L_x_1590:
[----:B------:R-:W-:Y:S05]  /*70e0*/  BSYNC.RECONVERGENT B1 ;  /* 0x0000000000017941 */ /* 0x000fea0003800200 */
.L_x_1589:
[----:B------:R-:W-:Y:S01]  /*70f0*/  IMAD.SHL.U32 R0, R0, 0x100000, RZ ;  /* 0x0010000000007824 */ /* 0x000fe200078e00ff */
[----:B------:R-:W-:-:S04]  /*7100*/  LEA R3, R3, 0x3b800000, 0x17 ;  /* 0x3b80000003037811 */ /* 0x000fc800078eb8ff */
[----:B------:R-:W-:-:S07]  /*7110*/  LOP3.LUT R0, R3, R0, R7, 0xfe, !PT ;  /* 0x0000000003007212 */ /* 0x000fce00078efe07 */
.L_x_1588:
[----:B------:R-:W-:Y:S05]  /*7120*/  BSYNC.RECONVERGENT B0 ;  /* 0x0000000000007941 */ /* 0x000fea0003800200 */
.L_x_1587:
[----:B------:R-:W-:-:S04]  /*7130*/  F2FP.F16.F32.PACK_AB R0, RZ, R0 ;  /* 0x00000000ff00723e */ /* 0x000fc800000000ff */
[----:B------:R-:W-:Y:S01]  /*7140*/  PRMT R25, R0, 0x7610, R25 ;  /* 0x0000761000197816 */ /* 0x000fe20000000019 */
[----:B------:R-:W-:Y:S06]  /*7150*/  BRA `(.L_x_1572) ;  /* 0x0000000400287947 */ /* 0x000fec0003800000 */
.L_x_1585:
        /* <DEDUP_REMOVED lines=21> */
.L_x_1594:
[----:B------:R-:W-:Y:S05]  /*72b0*/  BSYNC.RECONVERGENT B1 ;  /* 0x0000000000017941 */ /* 0x000fea0003800200 */
.L_x_1593:
[----:B------:R-:W-:Y:S01]  /*72c0*/  IMAD.SHL.U32 R0, R0, 0x200000, RZ ;  /* 0x0020000000007824 */ /* 0x000fe200078e00ff */
[----:B------:R-:W-:-:S04]  /*72d0*/  LEA R3, R3, 0x37800000, 0x17 ;  /* 0x3780000003037811 */ /* 0x000fc800078eb8ff */
[----:B------:R-:W-:-:S07]  /*72e0*/  LOP3.LUT R0, R3, R0, R7, 0xfe, !PT ;  /* 0x0000000003007212 */ /* 0x000fce00078efe07 */
.L_x_1592:
[----:B------:R-:W-:Y:S05]  /*72f0*/  BSYNC.RECONVERGENT B0 ;  /* 0x0000000000007941 */ /* 0x000fea0003800200 */
.L_x_1591:
[----:B------:R-:W-:-:S04]  /*7300*/  F2FP.F16.F32.PACK_AB R0, RZ, R0 ;  /* 0x00000000ff00723e */ /* 0x000fc800000000ff */
[----:B------:R-:W-:Y:S01]  /*7310*/  PRMT R25, R0, 0x7610, R25 ;  /* 0x0000761000197816 */ /* 0x000fe20000000019 */
[----:B------:R-:W-:Y:S06]  /*7320*/  BRA `(.L_x_1572) ;  /* 0x0000000000b47947 */ /* 0x000fec0003800000 */
.L_x_1584:
        /* <DEDUP_REMOVED lines=14> */
.L_x_1598:
[----:B------:R-:W-:Y:S05]  /*7410*/  BSYNC.RECONVERGENT B0 ;  /* 0x0000000000007941 */ /* 0x000fea0003800200 */
.L_x_1597:
[----:B------:R-:W-:-:S04]  /*7420*/  F2FP.F16.F32.PACK_AB R0, RZ, R0 ;  /* 0x00000000ff00723e */ /* 0x000fc800000000ff */
[----:B------:R-:W-:Y:S01]  /*7430*/  PRMT R25, R0, 0x7610, R25 ;  /* 0x0000761000197816 */ /* 0x000fe20000000019 */
[----:B------:R-:W-:Y:S06]  /*7440*/  BRA `(.L_x_1572) ;  /* 0x00000000006c7947 */ /* 0x000fec0003800000 */
.L_x_1571:
        /* <DEDUP_REMOVED lines=16> */
.L_x_1599:
[----:B------:R-:W-:Y:S01]  /*7550*/  PRMT R25, RZ, 0x7610, R25 ;  /* 0x00007610ff197816 */ /* 0x000fe20000000019 */
[----:B------:R-:W-:Y:S06]  /*7560*/  BRA `(.L_x_1572) ;  /* 0x0000000000247947 */ /* 0x000fec0003800000 */
.L_x_1596:
[----:B------:R-:W2:Y:S02]  /*7570*/  LDG.E.64 R4, desc[UR36][R4.64] ;  /* 0x0000002404047981 */ /* 0x000ea4000c1e1b00 */
[----:B--2---:R-:W0:Y:S02]  /*7580*/  I2F.U64 R0, R4 ;  /* 0x0000000400007312 */ /* 0x004e240000301000 */
[----:B0-----:R-:W-:-:S04]  /*7590*/  F2FP.F16.F32.PACK_AB R0, RZ, R0 ;  /* 0x00000000ff00723e */ /* 0x001fc800000000ff */
[----:B------:R-:W-:Y:S01]  /*75a0*/  PRMT R25, R0, 0x7610, R25 ;  /* 0x0000761000197816 */ /* 0x000fe20000000019 */
[----:B------:R-:W-:Y:S06]  /*75b0*/  BRA `(.L_x_1572) ;  /* 0x0000000000107947 */ /* 0x000fec0003800000 */
.L_x_1595:
[----:B------:R-:W2:Y:S02]  /*75c0*/  LDG.E R4, desc[UR36][R4.64] ;  /* 0x0000002404047981 */ /* 0x000ea4000c1e1900 */
[----:B--2---:R-:W-:-:S04]  /*75d0*/  I2FP.F32.U32 R0, R4 ;  /* 0x0000000400007245 */ /* 0x004fc80000201000 */
[----:B------:R-:W-:-:S04]  /*75e0*/  F2FP.F16.F32.PACK_AB R0, RZ, R0 ;  /* 0x00000000ff00723e */ /* 0x000fc800000000ff */
[----:B------:R-:W-:-:S07]  /*75f0*/  PRMT R25, R0, 0x7610, R25 ;  /* 0x0000761000197816 */ /* 0x000fce0000000019 */
.L_x_1572:
        /* <DEDUP_REMOVED lines=21> */
.L_x_1603:
[----:B------:R-:W2:Y:S02]  /*7750*/  LDG.E.U8 R4, desc[UR36][R4.64] ;  /* 0x0000002404047981 */ /* 0x000ea4000c1e1100 */
[----:B--2---:R-:W-:-:S04]  /*7760*/  I2FP.F32.U32 R0, R4 ;  /* 0x0000000400007245 */ /* 0x004fc80000201000 */
[----:B------:R-:W-:Y:S01]  /*7770*/  F2FP.F16.F32.PACK_AB R0, RZ, R0 ;  /* 0x00000000ff00723e */ /* 0x000fe200000000ff */
[----:B------:R-:W-:Y:S06]  /*7780*/  BRA `(.L_x_1566) ;  /* 0x0000000c00807947 */ /* 0x000fec0003800000 */
.L_x_1602:
        /* <DEDUP_REMOVED lines=10> */
.L_x_1606:
[----:B------:R-:W2:Y:S02]  /*7830*/  LDG.E R4, desc[UR36][R4.64] ;  /* 0x0000002404047981 */ /* 0x000ea4000c1e1900 */
[----:B--2---:R-:W-:-:S04]  /*7840*/  I2FP.F32.S32 R0, R4 ;  /* 0x0000000400007245 */ /* 0x004fc80000201400 */
[----:B------:R-:W-:Y:S01]  /*7850*/  F2FP.F16.F32.PACK_AB R0, RZ, R0 ;  /* 0x00000000ff00723e */ /* 0x000fe200000000ff */
[----:B------:R-:W-:Y:S06]  /*7860*/  BRA `(.L_x_1566) ;  /* 0x0000000c00487947 */ /* 0x000fec0003800000 */
.L_x_1605:
[----:B------:R-:W2:Y:S02]  /*7870*/  LDG.E.U16 R4, desc[UR36][R4.64] ;  /* 0x0000002404047981 */ /* 0x000ea4000c1e1500 */
[----:B--2---:R-:W0:Y:S02]  /*7880*/  I2F.S16 R0, R4 ;  /* 0x0000000400007306 */ /* 0x004e240000101400 */
[----:B0-----:R-:W-:Y:S01]  /*7890*/  F2FP.F16.F32.PACK_AB R0, RZ, R0 ;  /* 0x00000000ff00723e */ /* 0x001fe200000000ff */
[----:B------:R-:W-:Y:S06]  /*78a0*/  BRA `(.L_x_1566) ;  /* 0x0000000c00387947 */ /* 0x000fec0003800000 */
.L_x_1601:
        /* <DEDUP_REMOVED lines=9> */
.L_x_1608:
[----:B------:R2:W5:Y:S01]  /*7940*/  LDG.E.U16 R0, desc[UR36][R4.64] ;  /* 0x0000002404007981 */ /* 0x000562000c1e1500 */
[----:B------:R-:W-:Y:S05]  /*7950*/  BRA `(.L_x_1566) ;  /* 0x0000000c000c7947 */ /* 0x000fea0003800000 */
.L_x_1607:
        /* <DEDUP_REMOVED lines=9> */
.L_x_1610:
[----:B------:R3:W5:Y:S01]  /*79f0*/  LDG.E.U16 R0, desc[UR36][R4.64] ;  /* 0x0000002404007981 */ /* 0x000762000c1e1500 */
[----:B------:R-:W-:Y:S05]  /*7a00*/  BRA `(.L_x_1566) ;  /* 0x0000000800e07947 */ /* 0x000fea0003800000 */
.L_x_1609:
        /* <DEDUP_REMOVED lines=8> */
.L_x_1600:
        /* <DEDUP_REMOVED lines=13> */
.L_x_1613:
        /* <DEDUP_REMOVED lines=8> */
.L_x_1612:
        /* <DEDUP_REMOVED lines=27> */
.L_x_1615:
        /* <DEDUP_REMOVED lines=12> */
[----:B------:R-:W-:Y:S01]  /*7e50*/  F2FP.F16.F32.PACK_AB R0, RZ, R0 ;  /* 0x00000000ff00723e */ /* 0x000fe200000000ff */
[----:B------:R-:W-:Y:S06]  /*7e60*/  BRA `(.L_x_1566) ;  /* 0x0000000400c87947 */ /* 0x000fec0003800000 */
.L_x_1614:
[----:B------:R-:W2:Y:S02]  /*7e70*/  LDG.E.U16 R0, desc[UR36][R4.64] ;  /* 0x0000002404007981 */ /* 0x000ea4000c1e1500 */
[----:B--2---:R-:W-:-:S05]  /*7e80*/  IMAD.U32 R0, R0, 0x10000, RZ ;  /* 0x0001000000007824 */ /* 0x004fca00078e00ff */
[----:B------:R-:W-:Y:S01]  /*7e90*/  F2FP.F16.F32.PACK_AB R0, RZ, R0 ;  /* 0x00000000ff00723e */ /* 0x000fe200000000ff */
[----:B------:R-:W-:Y:S06]  /*7ea0*/  BRA `(.L_x_1566) ;  /* 0x0000000400b87947 */ /* 0x000fec0003800000 */
.L_x_1611:
        /* <DEDUP_REMOVED lines=12> */
.L_x_1618:
        /* <DEDUP_REMOVED lines=21> */
.L_x_1622:
[----:B------:R-:W-:Y:S05]  /*80c0*/  BSYNC.RECONVERGENT B1 ;  /* 0x0000000000017941 */ /* 0x000fea0003800200 */
.L_x_1621:
[----:B------:R-:W-:Y:S01]  /*80d0*/  IMAD.SHL.U32 R0, R0, 0x100000, RZ ;  /* 0x0010000000007824 */ /* 0x000fe200078e00ff */
[----:B------:R-:W-:-:S04]  /*80e0*/  LEA R3, R3, 0x3b800000, 0x17 ;  /* 0x3b80000003037811 */ /* 0x000fc800078eb8ff */
[----:B------:R-:W-:-:S07]  /*80f0*/  LOP3.LUT R0, R3, R0, R7, 0xfe, !PT ;  /* 0x0000000003007212 */ /* 0x000fce00078efe07 */
.L_x_1620:
[----:B------:R-:W-:Y:S05]  /*8100*/  BSYNC.RECONVERGENT B0 ;  /* 0x0000000000007941 */ /* 0x000fea0003800200 */
.L_x_1619:
[----:B------:R-:W-:Y:S01]  /*8110*/  F2FP.F16.F32.PACK_AB R0, RZ, R0 ;  /* 0x00000000ff00723e */ /* 0x000fe200000000ff */
[----:B------:R-:W-:Y:S06]  /*8120*/  BRA `(.L_x_1566) ;  /* 0x0000000400187947 */ /* 0x000fec0003800000 */
.L_x_1617:
        /* <DEDUP_REMOVED lines=21> */
.L_x_1626:
[----:B------:R-:W-:Y:S05]  /*8280*/  BSYNC.RECONVERGENT B1 ;  /* 0x0000000000017941 */ /* 0x000fea0003800200 */
.L_x_1625:
[----:B------:R-:W-:Y:S01]  /*8290*/  IMAD.SHL.U32 R0, R0, 0x200000, RZ ;  /* 0x0020000000007824 */ /* 0x000fe200078e00ff */
[----:B------:R-:W-:-:S04]  /*82a0*/  LEA R3, R3, 0x37800000, 0x17 ;  /* 0x3780000003037811 */ /* 0x000fc800078eb8ff */
[----:B------:R-:W-:-:S07]  /*82b0*/  LOP3.LUT R0, R3, R0, R7, 0xfe, !PT ;  /* 0x0000000003007212 */ /* 0x000fce00078efe07 */
.L_x_1624:
[----:B------:R-:W-:Y:S05]  /*82c0*/  BSYNC.RECONVERGENT B0 ;  /* 0x0000000000007941 */ /* 0x000fea0003800200 */
.L_x_1623:
[----:B------:R-:W-:Y:S01]  /*82d0*/  F2FP.F16.F32.PACK_AB R0, RZ, R0 ;  /* 0x00000000ff00723e */ /* 0x000fe200000000ff */
[----:B------:R-:W-:Y:S06]  /*82e0*/  BRA `(.L_x_1566) ;  /* 0x0000000000a87947 */ /* 0x000fec0003800000 */
.L_x_1616:
        /* <DEDUP_REMOVED lines=14> */
.L_x_1630:
[----:B------:R-:W-:Y:S05]  /*83d0*/  BSYNC.RECONVERGENT B0 ;  /* 0x0000000000007941 */ /* 0x000fea0003800200 */
.L_x_1629:
[----:B------:R-:W-:Y:S01]  /*83e0*/  F2FP.F16.F32.PACK_AB R0, RZ, R0 ;  /* 0x00000000ff00723e */ /* 0x000fe200000000ff */
[----:B------:R-:W-:Y:S06]  /*83f0*/  BRA `(.L_x_1566) ;  /* 0x0000000000647947 */ /* 0x000fec0003800000 */
.L_x_1604:
        /* <DEDUP_REMOVED lines=16> */
.L_x_1631:
[----:B------:R-:W-:Y:S01]  /*8500*/  PRMT R0, RZ, 0x7610, R0 ;  /* 0x00007610ff007816 */ /* 0x000fe20000000000 */
[----:B------:R-:W-:Y:S06]  /*8510*/  BRA `(.L_x_1566) ;  /* 0x00000000001c7947 */ /* 0x000fec0003800000 */
.L_x_1628:
[----:B------:R-:W2:Y:S02]  /*8520*/  LDG.E.64 R4, desc[UR36][R4.64] ;  /* 0x0000002404047981 */ /* 0x000ea4000c1e1b00 */
[----:B--2---:R-:W0:Y:S02]  /*8530*/  I2F.U64 R0, R4 ;  /* 0x0000000400007312 */ /* 0x004e240000301000 */
[----:B0-----:R-:W-:Y:S01]  /*8540*/  F2FP.F16.F32.PACK_AB R0, RZ, R0 ;  /* 0x00000000ff00723e */ /* 0x001fe200000000ff */
[----:B------:R-:W-:Y:S06]  /*8550*/  BRA `(.L_x_1566) ;  /* 0x00000000000c7947 */ /* 0x000fec0003800000 */
.L_x_1627:
[----:B------:R-:W2:Y:S02]  /*8560*/  LDG.E R4, desc[UR36][R4.64] ;  /* 0x0000002404047981 */ /* 0x000ea4000c1e1900 */
[----:B--2---:R-:W-:-:S04]  /*8570*/  I2FP.F32.U32 R0, R4 ;  /* 0x0000000400007245 */ /* 0x004fc80000201000 */
[----:B------:R-:W-:-:S07]  /*8580*/  F2FP.F16.F32.PACK_AB R0, RZ, R0 ;  /* 0x00000000ff00723e */ /* 0x000fce00000000ff */
.L_x_1566:
[----:B------:R-:W-:Y:S05]  /*8590*/  BSYNC.RECONVERGENT B6 ;  /* 0x0000000000067941 */ /* 0x000fea0003800200 */
.L_x_1565:
[----:B------:R-:W4:Y:S01]  /*85a0*/  LDC.U8 R26, c[0x0][0x3b0] ;  /* 0x0000ec00ff1a7b82 */ /* 0x000f220000000000 */
[CC--:B------:R-:W-:Y:S01]  /*85b0*/  ISETP.GE.AND P0, PT, R19.reuse, R28.reuse, PT ;  /* 0x0000001c1300720c */ /* 0x0c0fe20003f06270 */
[C---:B------:R-:W-:Y:S01]  /*85c0*/  VIADD R3, R19.reuse, 0x100 ;  /* 0x0000010013037836 */ /* 0x040fe20000000000 */
[----:B------:R-:W-:Y:S01]  /*85d0*/  BSSY.RECONVERGENT B0, `(.L_x_1632) ;  /* 0x0000012000007945 */ /* 0x000fe20003800200 */
[C---:B0123--:R-:W-:Y:S02]  /*85e0*/  VIADD R5, R19.reuse, 0x180 ;  /* 0x0000018013057836 */ /* 0x04ffe40000000000 */
[----:B------:R-:W-:Y:S01]  /*85f0*/  VIADD R27, R19, 0x80 ;  /* 0x00000080131b7836 */ /* 0x000fe20000000000 */
[-C--:B------:R-:W-:Y:S02]  /*8600*/  ISETP.GE.AND P2, PT, R3, R28.reuse, PT ;  /* 0x0000001c0300720c */ /* 0x080fe40003f46270 */
[-C--:B------:R-:W-:Y:S02]  /*8610*/  ISETP.GE.AND P3, PT, R5, R28.reuse, PT ;  /* 0x0000001c0500720c */ /* 0x080fe40003f66270 */
[----:B------:R-:W-:-:S03]  /*8620*/  ISETP.GE.AND P1, PT, R27, R28, PT ;  /* 0x0000001c1b00720c */ /* 0x000fc60003f26270 */
[----:B------:R-:W-:Y:S10]  /*8630*/  @P0 BRA `(.L_x_1633) ;  /* 0x00000000002c0947 */ /* 0x000ff40003800000 */
[----:B-----5:R-:W-:Y:S02]  /*8640*/  HADD2.F32 R17, -RZ, R17.H0_H0 ;  /* 0x20000011ff117230 */ /* 0x020fe40000004100 */
[----:B------:R-:W-:-:S03]  /*8650*/  HADD2.F32 R16, -RZ, R16.H0_H0 ;  /* 0x20000010ff107230 */ /* 0x000fc60000004100 */
        /* <DEDUP_REMOVED lines=8> */
[----:B------:R-:W-:-:S07]  /*86e0*/  F2FP.F16.F32.PACK_AB R3, RZ, R3 ;  /* 0x00000003ff03723e */ /* 0x000fce00000000ff */
.L_x_1633:
[----:B------:R-:W-:Y:S05]  /*86f0*/  BSYNC.RECONVERGENT B0 ;  /* 0x0000000000007941 */ /* 0x000fea0003800200 */
.L_x_1632:
[----:B------:R-:W-:Y:S04]  /*8700*/  BSSY.RECONVERGENT B0, `(.L_x_1634) ;  /* 0x000000d000007945 */ /* 0x000fe80003800200 */
[----:B------:R-:W-:Y:S05]  /*8710*/  @P1 BRA `(.L_x_1635) ;  /* 0x00000000002c1947 */ /* 0x000fea0003800000 */
        /* <DEDUP_REMOVED lines=11> */
.L_x_1635:
[----:B------:R-:W-:Y:S05]  /*87d0*/  BSYNC.RECONVERGENT B0 ;  /* 0x0000000000007941 */ /* 0x000fea0003800200 */
.L_x_1634:
        /* <DEDUP_REMOVED lines=13> */
.L_x_1637:
[----:B------:R-:W-:Y:S05]  /*88b0*/  BSYNC.RECONVERGENT B0 ;  /* 0x0000000000007941 */ /* 0x000fea0003800200 */
.L_x_1636:
        /* <DEDUP_REMOVED lines=13> */
.L_x_1639:
[----:B------:R-:W-:Y:S05]  /*8990*/  BSYNC.RECONVERGENT B0 ;  /* 0x0000000000007941 */ /* 0x000fea0003800200 */
.L_x_1638:
[----:B------:R-:W-:Y:S04]  /*89a0*/  BSSY.RECONVERGENT B6, `(.L_x_1640) ;  /* 0x000010e000067945 */ /* 0x000fe80003800200 */
[----:B------:R-:W-:Y:S05]  /*89b0*/  @P0 BRA `(.L_x_1641) ;  /* 0x0000001000300947 */ /* 0x000fea0003800000 */
[----:B------:R-:W0:Y:S01]  /*89c0*/  LDCU UR4, c[0x0][0x3b4] ;  /* 0x00007680ff0477ac */ /* 0x000e220008000800 */
[----:B------:R-:W1:Y:S01]  /*89d0*/  LDC.64 R8, c[0x0][0x388] ;  /* 0x0000e200ff087b82 */ /* 0x000e620000000a00 */
[----:B-----5:R-:W-:Y:S01]  /*89e0*/  IMAD R0, R2, 0x200, R19 ;  /* 0x0000020002007824 */ /* 0x020fe200078e0213 */
[----:B----4-:R-:W-:-:S03]  /*89f0*/  PRMT R4, R26, 0x9910, RZ ;  /* 0x000099101a047816 */ /* 0x010fc600000000ff */
        /* <DEDUP_REMOVED lines=14> */
[----:B------:R-:W-:Y:S02]  /*8ae0*/  HADD2.F32 R3, -RZ, R3.H0_H0 ;  /* 0x20000003ff037230 */ /* 0x000fe40000004100 */
[----:B------:R-:W-:-:S04]  /*8af0*/  IMAD.MOV.U32 R19, RZ, RZ, R27 ;  /* 0x000000ffff137224 */ /* 0x000fc800078e001b */
[----:B------:R-:W0:Y:S02]  /*8b00*/  F2I.FTZ.TRUNC.NTZ R3, R3 ;  /* 0x0000000300037305 */ /* 0x000e24000021f100 */
[----:B0-----:R0:W-:Y:S01]  /*8b10*/  STG.E.U8 desc[UR36][R8.64], R3 ;  /* 0x0000000308007986 */ /* 0x0011e2000c101124 */
[----:B------:R-:W-:Y:S05]  /*8b20*/  BRA `(.L_x_1641) ;  /* 0x0000000c00d47947 */ /* 0x000fea0003800000 */
.L_x_1645:
[----:B------:R-:W-:Y:S02]  /*8b30*/  HADD2.F32 R5, -RZ, R3.H0_H0 ;  /* 0x20000003ff057230 */ /* 0x000fe40000004100 */
[----:B------:R-:W-:-:S04]  /*8b40*/  IMAD.MOV.U32 R19, RZ, RZ, R27 ;  /* 0x000000ffff137224 */ /* 0x000fc800078e001b */
[----:B------:R-:W0:Y:S02]  /*8b50*/  F2I.S64.TRUNC R4, R5 ;  /* 0x0000000500047311 */ /* 0x000e24000020d900 */
[----:B0-----:R0:W-:Y:S01]  /*8b60*/  STG.E.U8 desc[UR36][R8.64], R4 ;  /* 0x0000000408007986 */ /* 0x0011e2000c101124 */
[----:B------:R-:W-:Y:S05]  /*8b70*/  BRA `(.L_x_1641) ;  /* 0x0000000c00c07947 */ /* 0x000fea0003800000 */
.L_x_1644:
[----:B------:R-:W-:-:S13]  /*8b80*/  ISETP.NE.AND P0, PT, R0, 0x2, PT ;  /* 0x000000020000780c */ /* 0x000fda0003f05270 */
[----:B------:R-:W-:Y:S05]  /*8b90*/  @!P0 BRA `(.L_x_1647) ;  /* 0x0000000000388947 */ /* 0x000fea0003800000 */
[----:B------:R-:W-:-:S13]  /*8ba0*/  ISETP.NE.AND P0, PT, R0, 0x3, PT ;  /* 0x000000030000780c */ /* 0x000fda0003f05270 */
[----:B------:R-:W-:Y:S05]  /*8bb0*/  @!P0 BRA `(.L_x_1648) ;  /* 0x00000000001c8947 */ /* 0x000fea0003800000 */
[----:B------:R-:W-:-:S13]  /*8bc0*/  ISETP.NE.AND P0, PT, R0, 0x4, PT ;  /* 0x000000040000780c */ /* 0x000fda0003f05270 */
[----:B------:R-:W-:Y:S05]  /*8bd0*/  @P0 BRA `(.L_x_1646) ;  /* 0x0000000800f80947 */ /* 0x000fea0003800000 */
[----:B------:R-:W-:Y:S02]  /*8be0*/  HADD2.F32 R4, -RZ, R3.H0_H0 ;  /* 0x20000003ff047230 */ /* 0x000fe40000004100 */
[----:B------:R-:W-:-:S04]  /*8bf0*/  IMAD.MOV.U32 R19, RZ, RZ, R27 ;  /* 0x000000ffff137224 */ /* 0x000fc800078e001b */
[----:B------:R-:W0:Y:S02]  /*8c00*/  F2I.S64.TRUNC R4, R4 ;  /* 0x0000000400047311 */ /* 0x000e24000020d900 */
[----:B0-----:R0:W-:Y:S01]  /*8c10*/  STG.E.64 desc[UR36][R8.64], R4 ;  /* 0x0000000408007986 */ /* 0x0011e2000c101b24 */
[----:B------:R-:W-:Y:S05]  /*8c20*/  BRA `(.L_x_1641) ;  /* 0x0000000c00947947 */ /* 0x000fea0003800000 */
.L_x_1648:
[----:B------:R-:W-:Y:S02]  /*8c30*/  HADD2.F32 R3, -RZ, R3.H0_H0 ;  /* 0x20000003ff037230 */ /* 0x000fe40000004100 */
[----:B------:R-:W-:-:S04]  /*8c40*/  IMAD.MOV.U32 R19, RZ, RZ, R27 ;  /* 0x000000ffff137224 */ /* 0x000fc800078e001b */
[----:B------:R-:W0:Y:S02]  /*8c50*/  F2I.FTZ.TRUNC.NTZ R3, R3 ;  /* 0x0000000300037305 */ /* 0x000e24000021f100 */
[----:B0-----:R0:W-:Y:S01]  /*8c60*/  STG.E desc[UR36][R8.64], R3 ;  /* 0x0000000308007986 */ /* 0x0011e2000c101924 */
[----:B------:R-:W-:Y:S05]  /*8c70*/  BRA `(.L_x_1641) ;  /* 0x0000000c00807947 */ /* 0x000fea0003800000 */
.L_x_1647:
[----:B------:R-:W-:Y:S02]  /*8c80*/  HADD2.F32 R3, -RZ, R3.H0_H0 ;  /* 0x20000003ff037230 */ /* 0x000fe40000004100 */
[----:B------:R-:W-:-:S04]  /*8c90*/  IMAD.MOV.U32 R19, RZ, RZ, R27 ;  /* 0x000000ffff137224 */ /* 0x000fc800078e001b */
[----:B------:R-:W0:Y:S02]  /*8ca0*/  F2I.FTZ.TRUNC.NTZ R3, R3 ;  /* 0x0000000300037305 */ /* 0x000e24000021f100 */
[----:B0-----:R0:W-:Y:S01]  /*8cb0*/  STG.E.U16 desc[UR36][R8.64], R3 ;  /* 0x0000000308007986 */ /* 0x0011e2000c101524 */
[----:B------:R-:W-:Y:S05]  /*8cc0*/  BRA `(.L_x_1641) ;  /* 0x0000000c006c7947 */ /* 0x000fea0003800000 */
.L_x_1643:
[----:B------:R-:W-:-:S13]  /*8cd0*/  ISETP.GT.AND P0, PT, R0, 0x6, PT ;  /* 0x000000060000780c */ /* 0x000fda0003f04270 */
[----:B------:R-:W-:Y:S05]  /*8ce0*/  @P0 BRA `(.L_x_1649) ;  /* 0x00000000002c0947 */ /* 0x000fea0003800000 */
[----:B------:R-:W-:-:S13]  /*8cf0*/  ISETP.NE.AND P0, PT, R0, 0x5, PT ;  /* 0x000000050000780c */ /* 0x000fda0003f05270 */
[----:B------:R-:W-:Y:S05]  /*8d00*/  @!P0 BRA `(.L_x_1650) ;  /* 0x0000000000188947 */ /* 0x000fea0003800000 */
[----:B------:R-:W-:-:S13]  /*8d10*/  ISETP.NE.AND P0, PT, R0, 0x6, PT ;  /* 0x000000060000780c */ /* 0x000fda0003f05270 */
[----:B------:R-:W-:Y:S05]  /*8d20*/  @P0 BRA `(.L_x_1646) ;  /* 0x0000000800a40947 */ /* 0x000fea0003800000 */
[----:B------:R-:W-:Y:S02]  /*8d30*/  HADD2.F32 R3, -RZ, R3.H0_H0 ;  /* 0x20000003ff037230 */ /* 0x000fe40000004100 */
[----:B------:R-:W-:-:S03]  /*8d40*/  IMAD.MOV.U32 R19, RZ, RZ, R27 ;  /* 0x000000ffff137224 */ /* 0x000fc600078e001b */
[----:B------:R0:W-:Y:S01]  /*8d50*/  STG.E desc[UR36][R8.64], R3 ;  /* 0x0000000308007986 */ /* 0x0001e2000c101924 */
[----:B------:R-:W-:Y:S05]  /*8d60*/  BRA `(.L_x_1641) ;  /* 0x0000000c00447947 */ /* 0x000fea0003800000 */
.L_x_1650:
[----:B------:R0:W-:Y:S01]  /*8d70*/  STG.E.U16 desc[UR36][R8.64], R3 ;  /* 0x0000000308007986 */ /* 0x0001e2000c101524 */
[----:B------:R-:W-:Y:S01]  /*8d80*/  IMAD.MOV.U32 R19, RZ, RZ, R27 ;  /* 0x000000ffff137224 */ /* 0x000fe200078e001b */
[----:B------:R-:W-:Y:S06]  /*8d90*/  BRA `(.L_x_1641) ;  /* 0x0000000c00387947 */ /* 0x000fec0003800000 */
.L_x_1649:
[----:B------:R-:W-:-:S13]  /*8da0*/  ISETP.NE.AND P0, PT, R0, 0x7, PT ;  /* 0x000000070000780c */ /* 0x000fda0003f05270 */
[----:B------:R-:W-:Y:S05]  /*8db0*/  @!P0 BRA `(.L_x_1651) ;  /* 0x00000000003c8947 */ /* 0x000fea0003800000 */
[----:B------:R-:W-:-:S13]  /*8dc0*/  ISETP.NE.AND P0, PT, R0, 0x8, PT ;  /* 0x000000080000780c */ /* 0x000fda0003f05270 */
[----:B------:R-:W-:Y:S05]  /*8dd0*/  @!P0 BRA `(.L_x_1652) ;  /* 0x00000000001c8947 */ /* 0x000fea0003800000 */
[----:B------:R-:W-:-:S13]  /*8de0*/  ISETP.NE.AND P0, PT, R0, 0x9, PT ;  /* 0x000000090000780c */ /* 0x000fda0003f05270 */
[----:B------:R-:W-:Y:S05]  /*8df0*/  @P0 BRA `(.L_x_1646) ;  /* 0x0000000800700947 */ /* 0x000fea0003800000 */
[----:B------:R-:W-:Y:S02]  /*8e00*/  HADD2.F32 R4, -RZ, R3.H0_H0 ;  /* 0x20000003ff047230 */ /* 0x000fe40000004100 */
[----:B------:R-:W-:Y:S02]  /*8e10*/  IMAD.MOV.U32 R5, RZ, RZ, RZ ;  /* 0x000000ffff057224 */ /* 0x000fe400078e00ff */
[----:B------:R-:W-:-:S03]  /*8e20*/  IMAD.MOV.U32 R19, RZ, RZ, R27 ;  /* 0x000000ffff137224 */ /* 0x000fc600078e001b */
[----:B------:R0:W-:Y:S01]  /*8e30*/  STG.E.64 desc[UR36][R8.64], R4 ;  /* 0x0000000408007986 */ /* 0x0001e2000c101b24 */
[----:B------:R-:W-:Y:S05]  /*8e40*/  BRA `(.L_x_1641) ;  /* 0x0000000c000c7947 */ /* 0x000fea0003800000 */
.L_x_1652:
[----:B------:R-:W-:Y:S02]  /*8e50*/  HADD2.F32 R0, -RZ, R3.H0_H0 ;  /* 0x20000003ff007230 */ /* 0x000fe40000004100 */
[----:B------:R-:W-:-:S03]  /*8e60*/  IMAD.MOV.U32 R19, RZ, RZ, R27 ;  /* 0x000000ffff137224 */ /* 0x000fc600078e001b */
[----:B------:R-:W-:-:S04]  /*8e70*/  F2FP.F16.F32.PACK_AB R0, RZ, R0 ;  /* 0x00000000ff00723e */ /* 0x000fc800000000ff */
[----:B------:R-:W-:-:S05]  /*8e80*/  PRMT R0, R0, 0x5410, RZ ;  /* 0x0000541000007816 */ /* 0x000fca00000000ff */
[----:B------:R0:W-:Y:S01]  /*8e90*/  STG.E desc[UR36][R8.64], R0 ;  /* 0x0000000008007986 */ /* 0x0001e2000c101924 */
[----:B------:R-:W-:Y:S05]  /*8ea0*/  BRA `(.L_x_1641) ;  /* 0x0000000800f47947 */ /* 0x000fea0003800000 */
.L_x_1651:
[----:B------:R-:W-:Y:S02]  /*8eb0*/  HADD2.F32 R4, -RZ, R3.H0_H0 ;  /* 0x20000003ff047230 */ /* 0x000fe40000004100 */
[----:B------:R-:W-:-:S03]  /*8ec0*/  IMAD.MOV.U32 R19, RZ, RZ, R27 ;  /* 0x000000ffff137224 */ /* 0x000fc600078e001b */
[----:B------:R-:W-:-:S06]  /*8ed0*/  FMUL.FTZ R4, R4, 1 ;  /* 0x3f80000004047820 */ /* 0x000fcc0000410000 */
[----:B------:R-:W0:Y:S02]  /*8ee0*/  F2F.F64.F32 R4, R4 ;  /* 0x0000000400047310 */ /* 0x000e240000201800 */
[----:B0-----:R0:W-:Y:S01]  /*8ef0*/  STG.E.64 desc[UR36][R8.64], R4 ;  /* 0x0000000408007986 */ /* 0x0011e2000c101b24 */
[----:B------:R-:W-:Y:S05]  /*8f00*/  BRA `(.L_x_1641) ;  /* 0x0000000800dc7947 */ /* 0x000fea0003800000 */
.L_x_1642:
        /* <DEDUP_REMOVED lines=10> */
[----:B------:R-:W-:-:S04]  /*8fb0*/  FSETP.NEU.FTZ.AND P0, PT, R3, RZ, PT ;  /* 0x000000ff0300720b */ /* 0x000fc80003f1d000 */
[----:B------:R-:W-:-:S05]  /*8fc0*/  SEL R3, RZ, 0x1, !P0 ;  /* 0x00000001ff037807 */ /* 0x000fca0004000000 */
[----:B------:R0:W-:Y:S01]  /*8fd0*/  STG.E.U8 desc[UR36][R8.64], R3 ;  /* 0x0000000308007986 */ /* 0x0001e2000c101124 */
[----:B------:R-:W-:Y:S05]  /*8fe0*/  BRA `(.L_x_1641) ;  /* 0x0000000800a47947 */ /* 0x000fea0003800000 */
.L_x_1655:
[----:B------:R-:W-:Y:S01]  /*8ff0*/  HADD2.F32 R3, -RZ, R3.H0_H0 ;  /* 0x20000003ff037230 */ /* 0x000fe20000004100 */
[----:B------:R-:W-:Y:S01]  /*9000*/  CS2R R6, SRZ ;  /* 0x0000000000067805 */ /* 0x000fe2000001ff00 */
[----:B------:R-:W-:-:S03]  /*9010*/  IMAD.MOV.U32 R19, RZ, RZ, R27 ;  /* 0x000000ffff137224 */ /* 0x000fc600078e001b */
[----:B------:R-:W-:-:S04]  /*9020*/  FMUL.FTZ R3, R3, 1 ;  /* 0x3f80000003037820 */ /* 0x000fc80000410000 */
[----:B------:R-:W0:Y:S02]  /*9030*/  F2F.F64.F32 R4, R3 ;  /* 0x0000000300047310 */ /* 0x000e240000201800 */
[----:B0-----:R0:W-:Y:S01]  /*9040*/  STG.E.128 desc[UR36][R8.64], R4 ;  /* 0x0000000408007986 */ /* 0x0011e2000c101d24 */
[----:B------:R-:W-:Y:S05]  /*9050*/  BRA `(.L_x_1641) ;  /* 0x0000000800887947 */ /* 0x000fea0003800000 */
.L_x_1654:
[----:B------:R-:W-:-:S13]  /*9060*/  ISETP.NE.AND P0, PT, R0, 0xf, PT ;  /* 0x0000000f0000780c */ /* 0x000fda0003f05270 */
[----:B------:R-:W-:Y:S05]  /*9070*/  @!P0 BRA `(.L_x_1656) ;  /* 0x0000000000a88947 */ /* 0x000fea0003800000 */
[----:B------:R-:W-:-:S13]  /*9080*/  ISETP.NE.AND P0, PT, R0, 0x17, PT ;  /* 0x000000170000780c */ /* 0x000fda0003f05270 */
[----:B------:R-:W-:Y:S05]  /*9090*/  @!P0 BRA `(.L_x_1657) ;  /* 0x0000000000508947 */ /* 0x000fea0003800000 */
[----:B------:R-:W-:-:S13]  /*90a0*/  ISETP.NE.AND P0, PT, R0, 0x18, PT ;  /* 0x000000180000780c */ /* 0x000fda0003f05270 */
[----:B------:R-:W-:Y:S05]  /*90b0*/  @P0 BRA `(.L_x_1646) ;  /* 0x0000000400c00947 */ /* 0x000fea0003800000 */
        /* <DEDUP_REMOVED lines=13> */
.L_x_1659:
[----:B------:R-:W-:Y:S05]  /*9190*/  BSYNC.RECONVERGENT B0 ;  /* 0x0000000000007941 */ /* 0x000fea0003800200 */
.L_x_1658:
[----:B------:R-:W-:Y:S01]  /*91a0*/  LOP3.LUT R5, R0, 0x80, R5, 0xf8, !PT ;  /* 0x0000008000057812 */ /* 0x000fe200078ef805 */
[----:B------:R-:W-:-:S04]  /*91b0*/  IMAD.MOV.U32 R19, RZ, RZ, R27 ;  /* 0x000000ffff137224 */ /* 0x000fc800078e001b */
[----:B------:R0:W-:Y:S01]  /*91c0*/  STG.E.U8 desc[UR36][R8.64], R5 ;  /* 0x0000000508007986 */ /* 0x0001e2000c101124 */
[----:B------:R-:W-:Y:S05]  /*91d0*/  BRA `(.L_x_1641) ;  /* 0x0000000800287947 */ /* 0x000fea0003800000 */
.L_x_1657:
        /* <DEDUP_REMOVED lines=15> */
.L_x_1661:
[----:B------:R-:W-:Y:S05]  /*92d0*/  BSYNC.RECONVERGENT B0 ;  /* 0x0000000000007941 */ /* 0x000fea0003800200 */
.L_x_1660:
[----:B------:R-:W-:Y:S01]  /*92e0*/  LOP3.LUT R5, R0, 0x80, R5, 0xf8, !PT ;  /* 0x0000008000057812 */ /* 0x000fe200078ef805 */
[----:B------:R-:W-:-:S04]  /*92f0*/  IMAD.MOV.U32 R19, RZ, RZ, R27 ;  /* 0x000000ffff137224 */ /* 0x000fc800078e001b */
[----:B------:R0:W-:Y:S01]  /*9300*/  STG.E.U8 desc[UR36][R8.64], R5 ;  /* 0x0000000508007986 */ /* 0x0001e2000c101124 */
[----:B------:R-:W-:Y:S05]  /*9310*/  BRA `(.L_x_1641) ;  /* 0x0000000400d87947 */ /* 0x000fea0003800000 */
.L_x_1656:
[----:B------:R-:W-:Y:S02]  /*9320*/  HADD2.F32 R0, -RZ, R3.H0_H0 ;  /* 0x20000003ff007230 */ /* 0x000fe40000004100 */
[----:B------:R-:W-:-:S03]  /*9330*/  IMAD.MOV.U32 R19, RZ, RZ, R27 ;  /* 0x000000ffff137224 */ /* 0x000fc600078e001b */
[----:B------:R-:W-:-:S05]  /*9340*/  F2FP.BF16.F32.PACK_AB R0, RZ, R0 ;  /* 0x00000000ff00723e */ /* 0x000fca00000010ff */
[----:B------:R0:W-:Y:S01]  /*9350*/  STG.E.U16 desc[UR36][R8.64], R0 ;  /* 0x0000000008007986 */ /* 0x0001e2000c101524 */
[----:B------:R-:W-:Y:S05]  /*9360*/  BRA `(.L_x_1641) ;  /* 0x0000000400c47947 */ /* 0x000fea0003800000 */
.L_x_1653:
        /* <DEDUP_REMOVED lines=10> */
[----:B------:R-:W0:Y:S02]  /*9410*/  F2I.FTZ.U32.TRUNC.NTZ R3, R3 ;  /* 0x0000000300037305 */ /* 0x000e24000021f000 */
[----:B0-----:R0:W-:Y:S01]  /*9420*/  STG.E.U16 desc[UR36][R8.64], R3 ;  /* 0x0000000308007986 */ /* 0x0011e2000c101524 */
[----:B------:R-:W-:Y:S05]  /*9430*/  BRA `(.L_x_1641) ;  /* 0x0000000400907947 */ /* 0x000fea0003800000 */
.L_x_1664:
        /* <DEDUP_REMOVED lines=13> */
.L_x_1667:
[----:B------:R-:W-:-:S04]  /*9510*/  SHF.R.U32.HI R0, RZ, 0x14, R3 ;  /* 0x00000014ff007819 */ /* 0x000fc80000011603 */
[----:B------:R-:W-:-:S04]  /*9520*/  LOP3.LUT R0, R0, 0x1, RZ, 0xc0, !PT ;  /* 0x0000000100007812 */ /* 0x000fc800078ec0ff */
[----:B------:R-:W-:-:S04]  /*9530*/  IADD3 R0, PT, PT, R3, 0x487ffff, R0 ;  /* 0x0487ffff03007810 */ /* 0x000fc80007ffe000 */
[----:B------:R-:W-:-:S04]  /*9540*/  SHF.R.U32.HI R0, RZ, 0x14, R0 ;  /* 0x00000014ff007819 */ /* 0x000fc80000011600 */
[----:B------:R-:W-:-:S07]  /*9550*/  LOP3.LUT R0, R0, 0xff, RZ, 0xc0, !PT ;  /* 0x000000ff00007812 */ /* 0x000fce00078ec0ff */
.L_x_1668:
[----:B------:R-:W-:-:S04]  /*9560*/  SHF.R.U32.HI R3, RZ, 0x18, R3 ;  /* 0x00000018ff037819 */ /* 0x000fc80000011603 */
[----:B------:R-:W-:-:S04]  /*9570*/  LOP3.LUT R0, R0, 0x80, R3, 0xf8, !PT ;  /* 0x0000008000007812 */ /* 0x000fc800078ef803 */
[----:B------:R-:W-:-:S07]  /*9580*/  PRMT R4, R0, 0x7610, R4 ;  /* 0x0000761000047816 */ /* 0x000fce0000000004 */
.L_x_1666:
[----:B------:R-:W-:Y:S05]  /*9590*/  BSYNC.RECONVERGENT B0 ;  /* 0x0000000000007941 */ /* 0x000fea0003800200 */
.L_x_1665:
[----:B------:R0:W-:Y:S01]  /*95a0*/  STG.E.U8 desc[UR36][R8.64], R4 ;  /* 0x0000000408007986 */ /* 0x0001e2000c101124 */
[----:B------:R-:W-:Y:S01]  /*95b0*/  IMAD.MOV.U32 R19, RZ, RZ, R27 ;  /* 0x000000ffff137224 */ /* 0x000fe200078e001b */
[----:B------:R-:W-:Y:S06]  /*95c0*/  BRA `(.L_x_1641) ;  /* 0x00000004002c7947 */ /* 0x000fec0003800000 */
.L_x_1663:
        /* <DEDUP_REMOVED lines=13> */
.L_x_1671:
[----:B------:R-:W-:-:S04]  /*96a0*/  SHF.R.U32.HI R0, RZ, 0x15, R3 ;  /* 0x00000015ff007819 */ /* 0x000fc80000011603 */
[----:B------:R-:W-:-:S04]  /*96b0*/  LOP3.LUT R0, R0, 0x1, RZ, 0xc0, !PT ;  /* 0x0000000100007812 */ /* 0x000fc800078ec0ff */
[----:B------:R-:W-:-:S04]  /*96c0*/  IADD3 R0, PT, PT, R3, 0x88fffff, R0 ;  /* 0x088fffff03007810 */ /* 0x000fc80007ffe000 */
[----:B------:R-:W-:-:S04]  /*96d0*/  SHF.R.U32.HI R0, RZ, 0x15, R0 ;  /* 0x00000015ff007819 */ /* 0x000fc80000011600 */
[----:B------:R-:W-:-:S07]  /*96e0*/  LOP3.LUT R0, R0, 0xff, RZ, 0xc0, !PT ;  /* 0x000000ff00007812 */ /* 0x000fce00078ec0ff */
.L_x_1672:
[----:B------:R-:W-:-:S04]  /*96f0*/  SHF.R.U32.HI R3, RZ, 0x18, R3 ;  /* 0x00000018ff037819 */ /* 0x000fc80000011603 */
[----:B------:R-:W-:-:S04]  /*9700*/  LOP3.LUT R0, R0, 0x80, R3, 0xf8, !PT ;  /* 0x0000008000007812 */ /* 0x000fc800078ef803 */
[----:B------:R-:W-:-:S07]  /*9710*/  PRMT R4, R0, 0x7610, R4 ;  /* 0x0000761000047816 */ /* 0x000fce0000000004 */
.L_x_1670:
[----:B------:R-:W-:Y:S05]  /*9720*/  BSYNC.RECONVERGENT B0 ;  /* 0x0000000000007941 */ /* 0x000fea0003800200 */
.L_x_1669:
[----:B------:R3:W-:Y:S01]  /*9730*/  STG.E.U8 desc[UR36][R8.64], R4 ;  /* 0x0000000408007986 */ /* 0x0007e2000c101124 */
[----:B------:R-:W-:Y:S01]  /*9740*/  IMAD.MOV.U32 R19, RZ, RZ, R27 ;  /* 0x000000ffff137224 */ /* 0x000fe200078e001b */
[----:B------:R-:W-:Y:S06]  /*9750*/  BRA `(.L_x_1641) ;  /* 0x0000000000c87947 */ /* 0x000fec0003800000 */
.L_x_1662:
[----:B------:R-:W-:-:S13]  /*9760*/  ISETP.NE.AND P0, PT, R0, 0x1c, PT ;  /* 0x0000001c0000780c */ /* 0x000fda0003f05270 */
[----:B------:R-:W-:Y:S05]  /*9770*/  @!P0 BRA `(.L_x_1673) ;  /* 0x0000000000b08947 */ /* 0x000fea0003800000 */
[----:B------:R-:W-:-:S13]  /*9780*/  ISETP.NE.AND P0, PT, R0, 0x1d, PT ;  /* 0x0000001d0000780c */ /* 0x000fda0003f05270 */
[----:B------:R-:W-:Y:S05]  /*9790*/  @!P0 BRA `(.L_x_1674) ;  /* 0x0000000000948947 */ /* 0x000fea0003800000 */
[----:B------:R-:W-:-:S13]  /*97a0*/  ISETP.NE.AND P0, PT, R0, 0x2c, PT ;  /* 0x0000002c0000780c */ /* 0x000fda0003f05270 */
[----:B------:R-:W-:Y:S05]  /*97b0*/  @!P0 BRA `(.L_x_1675) ;  /* 0x0000000000488947 */ /* 0x000fea0003800000 */
.L_x_1646:
        /* <DEDUP_REMOVED lines=16> */
.L_x_1676:
[----:B------:R-:W-:Y:S01]  /*98c0*/  IMAD.MOV.U32 R19, RZ, RZ, R27 ;  /* 0x000000ffff137224 */ /* 0x000fe200078e001b */
[----:B------:R-:W-:Y:S06]  /*98d0*/  BRA `(.L_x_1641) ;  /* 0x0000000000687947 */ /* 0x000fec0003800000 */
.L_x_1675:
[----:B------:R-:W-:Y:S02]  /*98e0*/  HADD2.F32 R4, -RZ, R3.H0_H0 ;  /* 0x20000003ff047230 */ /* 0x000fe40000004100 */
        /* <DEDUP_REMOVED lines=16> */
.L_x_1674:
[----:B------:R-:W-:Y:S02]  /*99f0*/  HADD2.F32 R4, -RZ, R3.H0_H0 ;  /* 0x20000003ff047230 */ /* 0x000fe40000004100 */
[----:B------:R-:W-:-:S04]  /*9a00*/  IMAD.MOV.U32 R19, RZ, RZ, R27 ;  /* 0x000000ffff137224 */ /* 0x000fc800078e001b */
[----:B------:R-:W0:Y:S02]  /*9a10*/  F2I.U64.TRUNC R4, R4 ;  /* 0x0000000400047311 */ /* 0x000e24000020d800 */
[----:B0-----:R1:W-:Y:S01]  /*9a20*/  STG.E.64 desc[UR36][R8.64], R4 ;  /* 0x0000000408007986 */ /* 0x0013e2000c101b24 */
[----:B------:R-:W-:Y:S05]  /*9a30*/  BRA `(.L_x_1641) ;  /* 0x0000000000107947 */ /* 0x000fea0003800000 */
.L_x_1673:
[----:B------:R-:W-:Y:S02]  /*9a40*/  HADD2.F32 R3, -RZ, R3.H0_H0 ;  /* 0x20000003ff037230 */ /* 0x000fe40000004100 */
[----:B------:R-:W-:-:S04]  /*9a50*/  IMAD.MOV.U32 R19, RZ, RZ, R27 ;  /* 0x000000ffff137224 */ /* 0x000fc800078e001b */
[----:B------:R-:W0:Y:S02]  /*9a60*/  F2I.FTZ.U32.TRUNC.NTZ R3, R3 ;  /* 0x0000000300037305 */ /* 0x000e24000021f000 */
[----:B0-----:R0:W-:Y:S02]  /*9a70*/  STG.E desc[UR36][R8.64], R3 ;  /* 0x0000000308007986 */ /* 0x0011e4000c101924 */
.L_x_1641:
[----:B------:R-:W-:Y:S05]  /*9a80*/  BSYNC.RECONVERGENT B6 ;  /* 0x0000000000067941 */ /* 0x000fea0003800200 */
.L_x_1640:
[----:B------:R-:W-:Y:S01]  /*9a90*/  ISETP.GE.AND P0, PT, R19, R28, PT ;  /* 0x0000001c1300720c */ /* 0x000fe20003f06270 */
[----:B------:R-:W-:-:S12]  /*9aa0*/  BSSY.RECONVERGENT B6, `(.L_x_1677) ;  /* 0x00001f0000067945 */ /* 0x000fd80003800200 */
[----:B------:R-:W-:Y:S05]  /*9ab0*/  @P0 BRA `(.L_x_1678) ;  /* 0x0000001c00b80947 */ /* 0x000fea0003800000 */
[----:B------:R-:W4:Y:S01]  /*9ac0*/  LDCU UR4, c[0x0][0x3b4] ;  /* 0x00007680ff0477ac */ /* 0x000f220008000800 */
[----:B0123--:R-:W0:Y:S01]  /*9ad0*/  LDC.64 R8, c[0x0][0x388] ;  /* 0x0000e200ff087b82 */ /* 0x00fe220000000a00 */
[----:B-----5:R-:W-:Y:S01]  /*9ae0*/  IMAD R0, R2, 0x200, R19 ;  /* 0x0000020002007824 */ /* 0x020fe200078e0213 */
[----:B----4-:R-:W-:-:S03]  /*9af0*/  PRMT R4, R26, 0x9910, RZ ;  /* 0x000099101a047816 */ /* 0x010fc600000000ff */
[----:B------:R-:W-:Y:S02]  /*9b00*/  IMAD R3, R0, UR4, RZ ;  /* 0x0000000400037c24 */ /* 0x000fe4000f8e02ff */
        /* <DEDUP_REMOVED lines=13> */
[----:B------:R-:W-:-:S04]  /*9be0*/  HADD2.F32 R18, -RZ, R18.H0_H0 ;  /* 0x20000012ff127230 */ /* 0x000fc80000004100 */
[----:B------:R-:W0:Y:S02]  /*9bf0*/  F2I.FTZ.TRUNC.NTZ R3, R18 ;  /* 0x0000001200037305 */ /* 0x000e24000021f100 */
[----:B0-----:R0:W-:Y:S01]  /*9c00*/  STG.E.U8 desc[UR36][R8.64], R3 ;  /* 0x0000000308007986 */ /* 0x0011e2000c101124 */
[----:B------:R-:W-:Y:S05]  /*9c10*/  BRA `(.L_x_1684) ;  /* 0x0000000c007c7947 */ /* 0x000fea0003800000 */
.L_x_1682:
[----:B------:R-:W-:-:S06]  /*9c20*/  HADD2.F32 R5, -RZ, R18.H0_H0 ;  /* 0x20000012ff057230 */ /* 0x000fcc0000004100 */
[----:B------:R-:W0:Y:S02]  /*9c30*/  F2I.S64.TRUNC R4, R5 ;  /* 0x0000000500047311 */ /* 0x000e24000020d900 */
[----:B0-----:R0:W-:Y:S01]  /*9c40*/  STG.E.U8 desc[UR36][R8.64], R4 ;  /* 0x0000000408007986 */ /* 0x0011e2000c101124 */
[----:B------:R-:W-:Y:S05]  /*9c50*/  BRA `(.L_x_1684) ;  /* 0x0000000c006c7947 */ /* 0x000fea0003800000 */
.L_x_1681:
[----:B------:R-:W-:-:S13]  /*9c60*/  ISETP.NE.AND P0, PT, R0, 0x2, PT ;  /* 0x000000020000780c */ /* 0x000fda0003f05270 */
[----:B------:R-:W-:Y:S05]  /*9c70*/  @!P0 BRA `(.L_x_1685) ;  /* 0x0000000000308947 */ /* 0x000fea0003800000 */
[----:B------:R-:W-:-:S13]  /*9c80*/  ISETP.NE.AND P0, PT, R0, 0x3, PT ;  /* 0x000000030000780c */ /* 0x000fda0003f05270 */
[----:B------:R-:W-:Y:S05]  /*9c90*/  @!P0 BRA `(.L_x_1686) ;  /* 0x0000000000188947 */ /* 0x000fea0003800000 */
[----:B------:R-:W-:-:S13]  /*9ca0*/  ISETP.NE.AND P0, PT, R0, 0x4, PT ;  /* 0x000000040000780c */ /* 0x000fda0003f05270 */
[----:B------:R-:W-:Y:S05]  /*9cb0*/  @P0 BRA `(.L_x_1683) ;  /* 0x0000000800700947 */ /* 0x000fea0003800000 */
[----:B------:R-:W-:-:S06]  /*9cc0*/  HADD2.F32 R4, -RZ, R18.H0_H0 ;  /* 0x20000012ff047230 */ /* 0x000fcc0000004100 */
[----:B------:R-:W0:Y:S02]  /*9cd0*/  F2I.S64.TRUNC R4, R4 ;  /* 0x0000000400047311 */ /* 0x000e24000020d900 */
[----:B0-----:R0:W-:Y:S01]  /*9ce0*/  STG.E.64 desc[UR36][R8.64], R4 ;  /* 0x0000000408007986 */ /* 0x0011e2000c101b24 */
[----:B------:R-:W-:Y:S05]  /*9cf0*/  BRA `(.L_x_1684) ;  /* 0x0000000c00447947 */ /* 0x000fea0003800000 */
.L_x_1686:
[----:B------:R-:W-:-:S04]  /*9d00*/  HADD2.F32 R18, -RZ, R18.H0_H0 ;  /* 0x20000012ff127230 */ /* 0x000fc80000004100 */
[----:B------:R-:W0:Y:S02]  /*9d10*/  F2I.FTZ.TRUNC.NTZ R3, R18 ;  /* 0x0000001200037305 */ /* 0x000e24000021f100 */
[----:B0-----:R0:W-:Y:S01]  /*9d20*/  STG.E desc[UR36][R8.64], R3 ;  /* 0x0000000308007986 */ /* 0x0011e2000c101924 */
[----:B------:R-:W-:Y:S05]  /*9d30*/  BRA `(.L_x_1684) ;  /* 0x0000000c00347947 */ /* 0x000fea0003800000 */
.L_x_1685:
[----:B------:R-:W-:-:S04]  /*9d40*/  HADD2.F32 R18, -RZ, R18.H0_H0 ;  /* 0x20000012ff127230 */ /* 0x000fc80000004100 */
[----:B------:R-:W0:Y:S02]  /*9d50*/  F2I.FTZ.TRUNC.NTZ R3, R18 ;  /* 0x0000001200037305 */ /* 0x000e24000021f100 */
[----:B0-----:R0:W-:Y:S01]  /*9d60*/  STG.E.U16 desc[UR36][R8.64], R3 ;  /* 0x0000000308007986 */ /* 0x0011e2000c101524 */
[----:B------:R-:W-:Y:S05]  /*9d70*/  BRA `(.L_x_1684) ;  /* 0x0000000c00247947 */ /* 0x000fea0003800000 */
.L_x_1680:
[----:B------:R-:W-:-:S13]  /*9d80*/  ISETP.GT.AND P0, PT, R0, 0x6, PT ;  /* 0x000000060000780c */ /* 0x000fda0003f04270 */
[----:B------:R-:W-:Y:S05]  /*9d90*/  @P0 BRA `(.L_x_1687) ;  /* 0x0000000000240947 */ /* 0x000fea0003800000 */
[----:B------:R-:W-:-:S13]  /*9da0*/  ISETP.NE.AND P0, PT, R0, 0x5, PT ;  /* 0x000000050000780c */ /* 0x000fda0003f05270 */
[----:B------:R-:W-:Y:S05]  /*9db0*/  @!P0 BRA `(.L_x_1688) ;  /* 0x0000000000148947 */ /* 0x000fea0003800000 */
[----:B------:R-:W-:-:S13]  /*9dc0*/  ISETP.NE.AND P0, PT, R0, 0x6, PT ;  /* 0x000000060000780c */ /* 0x000fda0003f05270 */
[----:B------:R-:W-:Y:S05]  /*9dd0*/  @P0 BRA `(.L_x_1683) ;  /* 0x0000000800280947 */ /* 0x000fea0003800000 */
[----:B------:R-:W-:-:S05]  /*9de0*/  HADD2.F32 R3, -RZ, R18.H0_H0 ;  /* 0x20000012ff037230 */ /* 0x000fca0000004100 */
[----:B------:R3:W-:Y:S01]  /*9df0*/  STG.E desc[UR36][R8.64], R3 ;  /* 0x0000000308007986 */ /* 0x0007e2000c101924 */
[----:B------:R-:W-:Y:S05]  /*9e00*/  BRA `(.L_x_1684) ;  /* 0x0000000c00007947 */ /* 0x000fea0003800000 */
.L_x_1688:
[----:B------:R4:W-:Y:S01]  /*9e10*/  STG.E.U16 desc[UR36][R8.64], R18 ;  /* 0x0000001208007986 */ /* 0x0009e2000c101524 */
[----:B------:R-:W-:Y:S05]  /*9e20*/  BRA `(.L_x_1684) ;  /* 0x0000000800f87947 */ /* 0x000fea0003800000 */
.L_x_1687:
[----:B------:R-:W-:-:S13]  /*9e30*/  ISETP.NE.AND P0, PT, R0, 0x7, PT ;  /* 0x000000070000780c */ /* 0x000fda0003f05270 */
[----:B------:R-:W-:Y:S05]  /*9e40*/  @!P0 BRA `(.L_x_1689) ;  /* 0x0000000000348947 */ /* 0x000fea0003800000 */
[----:B------:R-:W-:-:S13]  /*9e50*/  ISETP.NE.AND P0, PT, R0, 0x8, PT ;  /* 0x000000080000780c */ /* 0x000fda0003f05270 */
[----:B------:R-:W-:Y:S05]  /*9e60*/  @!P0 BRA `(.L_x_1690) ;  /* 0x0000000000188947 */ /* 0x000fea0003800000 */
[----:B------:R-:W-:-:S13]  /*9e70*/  ISETP.NE.AND P0, PT, R0, 0x9, PT ;  /* 0x000000090000780c */ /* 0x000fda0003f05270 */
[----:B------:R-:W-:Y:S05]  /*9e80*/  @P0 BRA `(.L_x_1683) ;  /* 0x0000000400fc0947 */ /* 0x000fea0003800000 */
[----:B------:R-:W-:Y:S02]  /*9e90*/  HADD2.F32 R4, -RZ, R18.H0_H0 ;  /* 0x20000012ff047230 */ /* 0x000fe40000004100 */
[----:B------:R-:W-:-:S05]  /*9ea0*/  IMAD.MOV.U32 R5, RZ, RZ, RZ ;  /* 0x000000ffff057224 */ /* 0x000fca00078e00ff */
[----:B------:R1:W-:Y:S01]  /*9eb0*/  STG.E.64 desc[UR36][R8.64], R4 ;  /* 0x0000000408007986 */ /* 0x0003e2000c101b24 */
[----:B------:R-:W-:Y:S05]  /*9ec0*/  BRA `(.L_x_1684) ;  /* 0x0000000800d07947 */ /* 0x000fea0003800000 */
.L_x_1690:
[----:B------:R-:W-:-:S05]  /*9ed0*/  HADD2.F32 R0, -RZ, R18.H0_H0 ;  /* 0x20000012ff007230 */ /* 0x000fca0000004100 */
[----:B------:R-:W-:-:S04]  /*9ee0*/  F2FP.F16.F32.PACK_AB R0, RZ, R0 ;  /* 0x00000000ff00723e */ /* 0x000fc800000000ff */
[----:B------:R-:W-:-:S05]  /*9ef0*/  PRMT R0, R0, 0x5410, RZ ;  /* 0x0000541000007816 */ /* 0x000fca00000000ff */
[----:B------:R2:W-:Y:S01]  /*9f00*/  STG.E desc[UR36][R8.64], R0 ;  /* 0x0000000008007986 */ /* 0x0005e2000c101924 */
[----:B------:R-:W-:Y:S05]  /*9f10*/  BRA `(.L_x_1684) ;  /* 0x0000000800bc7947 */ /* 0x000fea0003800000 */
.L_x_1689:
[----:B------:R-:W-:-:S05]  /*9f20*/  HADD2.F32 R4, -RZ, R18.H0_H0 ;  /* 0x20000012ff047230 */ /* 0x000fca0000004100 */
[----:B------:R-:W-:-:S06]  /*9f30*/  FMUL.FTZ R4, R4, 1 ;  /* 0x3f80000004047820 */ /* 0x000fcc0000410000 */
[----:B------:R-:W0:Y:S02]  /*9f40*/  F2F.F64.F32 R4, R4 ;  /* 0x0000000400047310 */ /* 0x000e240000201800 */
[----:B0-----:R0:W-:Y:S01]  /*9f50*/  STG.E.64 desc[UR36][R8.64], R4 ;  /* 0x0000000408007986 */ /* 0x0011e2000c101b24 */
[----:B------:R-:W-:Y:S05]  /*9f60*/  BRA `(.L_x_1684) ;  /* 0x0000000800a87947 */ /* 0x000fea0003800000 */
.L_x_1679:
        /* <DEDUP_REMOVED lines=10> */
[----:B------:R-:W-:-:S06]  /*a010*/  HADD2.F32 R3, -RZ, R18.H0_H0 ;  /* 0x20000012ff037230 */ /* 0x000fcc0000004100 */
[----:B------:R-:W0:Y:S02]  /*a020*/  F2I.FTZ.U32.TRUNC.NTZ R3, R3 ;  /* 0x0000000300037305 */ /* 0x000e24000021f000 */
[----:B0-----:R0:W-:Y:S01]  /*a030*/  STG.E.U16 desc[UR36][R8.64], R3 ;  /* 0x0000000308007986 */ /* 0x0011e2000c101524 */
[----:B------:R-:W-:Y:S05]  /*a040*/  BRA `(.L_x_1684) ;  /* 0x0000000800707947 */ /* 0x000fea0003800000 */
.L_x_1694:
        /* <DEDUP_REMOVED lines=17> */
.L_x_1697:
[----:B------:R-:W-:-:S04]  /*a160*/  SHF.R.U32.HI R3, RZ, 0x18, R5 ;  /* 0x00000018ff037819 */ /* 0x000fc80000011605 */
[----:B------:R-:W-:-:S04]  /*a170*/  LOP3.LUT R0, R0, 0x80, R3, 0xf8, !PT ;  /* 0x0000008000007812 */ /* 0x000fc800078ef803 */
[----:B------:R-:W-:-:S07]  /*a180*/  PRMT R4, R0, 0x7610, R4 ;  /* 0x0000761000047816 */ /* 0x000fce0000000004 */
.L_x_1696:
[----:B------:R-:W-:Y:S05]  /*a190*/  BSYNC.RECONVERGENT B0 ;  /* 0x0000000000007941 */ /* 0x000fea0003800200 */
.L_x_1695:
[----:B------:R0:W-:Y:S01]  /*a1a0*/  STG.E.U8 desc[UR36][R8.64], R4 ;  /* 0x0000000408007986 */ /* 0x0001e2000c101124 */
[----:B------:R-:W-:Y:S05]  /*a1b0*/  BRA `(.L_x_1684) ;  /* 0x0000000800147947 */ /* 0x000fea0003800000 */
.L_x_1693:
        /* <DEDUP_REMOVED lines=17> */
.L_x_1700:
[----:B------:R-:W-:-:S04]  /*a2d0*/  SHF.R.U32.HI R3, RZ, 0x18, R5 ;  /* 0x00000018ff037819 */ /* 0x000fc80000011605 */
[----:B------:R-:W-:-:S04]  /*a2e0*/  LOP3.LUT R0, R0, 0x80, R3, 0xf8, !PT ;  /* 0x0000008000007812 */ /* 0x000fc800078ef803 */
[----:B------:R-:W-:-:S07]  /*a2f0*/  PRMT R4, R0, 0x7610, R4 ;  /* 0x0000761000047816 */ /* 0x000fce0000000004 */
.L_x_1699:
[----:B------:R-:W-:Y:S05]  /*a300*/  BSYNC.RECONVERGENT B0 ;  /* 0x0000000000007941 */ /* 0x000fea0003800200 */
.L_x_1698:
[----:B------:R0:W-:Y:S01]  /*a310*/  STG.E.U8 desc[UR36][R8.64], R4 ;  /* 0x0000000408007986 */ /* 0x0001e2000c101124 */
[----:B------:R-:W-:Y:S05]  /*a320*/  BRA `(.L_x_1684) ;  /* 0x0000000400b87947 */ /* 0x000fea0003800000 */
.L_x_1692:
[----:B------:R-:W-:-:S13]  /*a330*/  ISETP.NE.AND P0, PT, R0, 0x1c, PT ;  /* 0x0000001c0000780c */ /* 0x000fda0003f05270 */
[----:B------:R-:W-:Y:S05]  /*a340*/  @!P0 BRA `(.L_x_1701) ;  /* 0x0000000000608947 */ /* 0x000fea0003800000 */
[----:B------:R-:W-:-:S13]  /*a350*/  ISETP.NE.AND P0, PT, R0, 0x1d, PT ;  /* 0x0000001d0000780c */ /* 0x000fda0003f05270 */
[----:B------:R-:W-:Y:S05]  /*a360*/  @!P0 BRA `(.L_x_1702) ;  /* 0x0000000000488947 */ /* 0x000fea0003800000 */
[----:B------:R-:W-:-:S13]  /*a370*/  ISETP.NE.AND P0, PT, R0, 0x2c, PT ;  /* 0x0000002c0000780c */ /* 0x000fda0003f05270 */
[----:B------:R-:W-:Y:S05]  /*a380*/  @P0 BRA `(.L_x_1683) ;  /* 0x0000000000bc0947 */ /* 0x000fea0003800000 */
        /* <DEDUP_REMOVED lines=16> */
.L_x_1702:
[----:B------:R-:W-:-:S06]  /*a490*/  HADD2.F32 R4, -RZ, R18.H0_H0 ;  /* 0x20000012ff047230 */ /* 0x000fcc0000004100 */
[----:B------:R-:W0:Y:S02]  /*a4a0*/  F2I.U64.TRUNC R4, R4 ;  /* 0x0000000400047311 */ /* 0x000e24000020d800 */
[----:B0-----:R0:W-:Y:S01]  /*a4b0*/  STG.E.64 desc[UR36][R8.64], R4 ;  /* 0x0000000408007986 */ /* 0x0011e2000c101b24 */
[----:B------:R-:W-:Y:S05]  /*a4c0*/  BRA `(.L_x_1684) ;  /* 0x0000000400507947 */ /* 0x000fea0003800000 */
.L_x_1701:
[----:B------:R-:W-:-:S04]  /*a4d0*/  HADD2.F32 R18, -RZ, R18.H0_H0 ;  /* 0x20000012ff127230 */ /* 0x000fc80000004100 */
[----:B------:R-:W0:Y:S02]  /*a4e0*/  F2I.FTZ.U32.TRUNC.NTZ R3, R18 ;  /* 0x0000001200037305 */ /* 0x000e24000021f000 */
[----:B0-----:R0:W-:Y:S01]  /*a4f0*/  STG.E desc[UR36][R8.64], R3 ;  /* 0x0000000308007986 */ /* 0x0011e2000c101924 */
[----:B------:R-:W-:Y:S05]  /*a500*/  BRA `(.L_x_1684) ;  /* 0x0000000400407947 */ /* 0x000fea0003800000 */
.L_x_1691:
[----:B------:R-:W-:-:S13]  /*a510*/  ISETP.GT.AND P0, PT, R0, 0xe, PT ;  /* 0x0000000e0000780c */ /* 0x000fda0003f04270 */
[----:B------:R-:W-:Y:S05]  /*a520*/  @P0 BRA `(.L_x_1703) ;  /* 0x00000000003c0947 */ /* 0x000fea0003800000 */
[----:B------:R-:W-:-:S13]  /*a530*/  ISETP.NE.AND P0, PT, R0, 0xa, PT ;  /* 0x0000000a0000780c */ /* 0x000fda0003f05270 */
[----:B------:R-:W-:Y:S05]  /*a540*/  @!P0 BRA `(.L_x_1704) ;  /* 0x00000000001c8947 */ /* 0x000fea0003800000 */
[----:B------:R-:W-:-:S13]  /*a550*/  ISETP.NE.AND P0, PT, R0, 0xb, PT ;  /* 0x0000000b0000780c */ /* 0x000fda0003f05270 */
[----:B------:R-:W-:Y:S05]  /*a560*/  @P0 BRA `(.L_x_1683) ;  /* 0x0000000000440947 */ /* 0x000fea0003800000 */
[----:B------:R-:W-:-:S05]  /*a570*/  HADD2.F32 R18, -RZ, R18.H0_H0 ;  /* 0x20000012ff127230 */ /* 0x000fca0000004100 */
[----:B------:R-:W-:-:S04]  /*a580*/  FSETP.NEU.FTZ.AND P0, PT, R18, RZ, PT ;  /* 0x000000ff1200720b */ /* 0x000fc80003f1d000 */
[----:B------:R-:W-:-:S05]  /*a590*/  SEL R3, RZ, 0x1, !P0 ;  /* 0x00000001ff037807 */ /* 0x000fca0004000000 */
[----:B------:R0:W-:Y:S01]  /*a5a0*/  STG.E.U8 desc[UR36][R8.64], R3 ;  /* 0x0000000308007986 */ /* 0x0001e2000c101124 */
[----:B------:R-:W-:Y:S05]  /*a5b0*/  BRA `(.L_x_1684) ;  /* 0x0000000400147947 */ /* 0x000fea0003800000 */
.L_x_1704:
[----:B------:R-:W-:Y:S01]  /*a5c0*/  HADD2.F32 R18, -RZ, R18.H0_H0 ;  /* 0x20000012ff127230 */ /* 0x000fe20000004100 */
[----:B------:R-:W-:-:S04]  /*a5d0*/  CS2R R6, SRZ ;  /* 0x0000000000067805 */ /* 0x000fc8000001ff00 */
[----:B------:R-:W-:-:S06]  /*a5e0*/  FMUL.FTZ R4, R18, 1 ;  /* 0x3f80000012047820 */ /* 0x000fcc0000410000 */
[----:B------:R-:W0:Y:S02]  /*a5f0*/  F2F.F64.F32 R4, R4 ;  /* 0x0000000400047310 */ /* 0x000e240000201800 */
[----:B0-----:R0:W-:Y:S01]  /*a600*/  STG.E.128 desc[UR36][R8.64], R4 ;  /* 0x0000000408007986 */ /* 0x0011e2000c101d24 */
[----:B------:R-:W-:Y:S05]  /*a610*/  BRA `(.L_x_1684) ;  /* 0x0000000000fc7947 */ /* 0x000fea0003800000 */
.L_x_1703:
[----:B------:R-:W-:-:S13]  /*a620*/  ISETP.NE.AND P0, PT, R0, 0xf, PT ;  /* 0x0000000f0000780c */ /* 0x000fda0003f05270 */
[----:B------:R-:W-:Y:S05]  /*a630*/  @!P0 BRA `(.L_x_1705) ;  /* 0x0000000000e88947 */ /* 0x000fea0003800000 */
[----:B------:R-:W-:-:S13]  /*a640*/  ISETP.NE.AND P0, PT, R0, 0x17, PT ;  /* 0x000000170000780c */ /* 0x000fda0003f05270 */
[----:B------:R-:W-:Y:S05]  /*a650*/  @!P0 BRA `(.L_x_1706) ;  /* 0x0000000000908947 */ /* 0x000fea0003800000 */
[----:B------:R-:W-:-:S13]  /*a660*/  ISETP.NE.AND P0, PT, R0, 0x18, PT ;  /* 0x000000180000780c */ /* 0x000fda0003f05270 */
[----:B------:R-:W-:Y:S05]  /*a670*/  @!P0 BRA `(.L_x_1707) ;  /* 0x0000000000448947 */ /* 0x000fea0003800000 */
.L_x_1683:
        /* <DEDUP_REMOVED lines=16> */
.L_x_1708:
[----:B------:R-:W-:Y:S05]  /*a780*/  BRA `(.L_x_1684) ;  /* 0x0000000000a07947 */ /* 0x000fea0003800000 */
.L_x_1707:
        /* <DEDUP_REMOVED lines=13> */
.L_x_1710:
[----:B------:R-:W-:Y:S05]  /*a860*/  BSYNC.RECONVERGENT B0 ;  /* 0x0000000000007941 */ /* 0x000fea0003800200 */
.L_x_1709:
[----:B------:R-:W-:-:S05]  /*a870*/  LOP3.LUT R3, R0, 0x80, R3, 0xf8, !PT ;  /* 0x0000008000037812 */ /* 0x000fca00078ef803 */
[----:B------:R0:W-:Y:S01]  /*a880*/  STG.E.U8 desc[UR36][R8.64], R3 ;  /* 0x0000000308007986 */ /* 0x0001e2000c101124 */
[----:B------:R-:W-:Y:S05]  /*a890*/  BRA `(.L_x_1684) ;  /* 0x00000000005c7947 */ /* 0x000fea0003800000 */
.L_x_1706:
        /* <DEDUP_REMOVED lines=12> */
.L_x_1712:
[----:B------:R-:W-:Y:S01]  /*a960*/  IMAD.MOV.U32 R0, RZ, RZ, 0x7f ;  /* 0x0000007fff007424 */ /* 0x000fe200078e00ff */
[----:B------:R-:W-:-:S04]  /*a970*/  ISETP.GT.U32.AND P0, PT, R4, 0x7f800000, PT ;  /* 0x7f8000000400780c */ /* 0x000fc80003f04070 */
[----:B------:R-:W-:-:S09]  /*a980*/  SEL R0, R0, 0x7c, P0 ;  /* 0x0000007c00007807 */ /* 0x000fd20000000000 */
.L_x_1713:
[----:B------:R-:W-:Y:S05]  /*a990*/  BSYNC.RECONVERGENT B0 ;  /* 0x0000000000007941 */ /* 0x000fea0003800200 */
.L_x_1711:
[----:B------:R-:W-:-:S04]  /*a9a0*/  SHF.R.U32.HI R3, RZ, 0x18, R3 ;  /* 0x00000018ff037819 */ /* 0x000fc80000011603 */
[----:B------:R-:W-:-:S05]  /*a9b0*/  LOP3.LUT R3, R0, 0x80, R3, 0xf8, !PT ;  /* 0x0000008000037812 */ /* 0x000fca00078ef803 */
[----:B------:R0:W-:Y:S01]  /*a9c0*/  STG.E.U8 desc[UR36][R8.64], R3 ;  /* 0x0000000308007986 */ /* 0x0001e2000c101124 */
[----:B------:R-:W-:Y:S05]  /*a9d0*/  BRA `(.L_x_1684) ;  /* 0x00000000000c7947 */ /* 0x000fea0003800000 */
.L_x_1705:
[----:B------:R-:W-:-:S05]  /*a9e0*/  HADD2.F32 R0, -RZ, R18.H0_H0 ;  /* 0x20000012ff007230 */ /* 0x000fca0000004100 */
[----:B------:R-:W-:-:S05]  /*a9f0*/  F2FP.BF16.F32.PACK_AB R0, RZ, R0 ;  /* 0x00000000ff00723e */ /* 0x000fca00000010ff */
[----:B------:R0:W-:Y:S02]  /*aa00*/  STG.E.U16 desc[UR36][R8.64], R0 ;  /* 0x0000000008007986 */ /* 0x0001e4000c101524 */
.L_x_1684:
[----:B------:R-:W-:-:S05]  /*aa10*/  VIADD R19, R19, 0x80 ;  /* 0x0000008013137836 */ /* 0x000fca0000000000 */
[----:B------:R-:W-:-:S13]  /*aa20*/  ISETP.GE.AND P0, PT, R19, R28, PT ;  /* 0x0000001c1300720c */ /* 0x000fda0003f06270 */
[----:B------:R-:W-:Y:S05]  /*aa30*/  @P0 BRA `(.L_x_1678) ;  /* 0x0000000c00d80947 */ /* 0x000fea0003800000 */
[----:B------:R-:W5:Y:S01]  /*aa40*/  LDCU UR4, c[0x0][0x3b4] ;  /* 0x00007680ff0477ac */ /* 0x000f620008000800 */
[----:B01234-:R-:W0:Y:S01]  /*aa50*/  LDC.64 R8, c[0x0][0x388] ;  /* 0x0000e200ff087b82 */ /* 0x01fe220000000a00 */
        /* <DEDUP_REMOVED lines=20> */
.L_x_1717:
[----:B------:R-:W-:-:S06]  /*aba0*/  HADD2.F32 R5, -RZ, R16.H0_H0 ;  /* 0x20000010ff057230 */ /* 0x000fcc0000004100 */
[----:B------:R-:W0:Y:S02]  /*abb0*/  F2I.S64.TRUNC R4, R5 ;  /* 0x0000000500047311 */ /* 0x000e24000020d900 */
[----:B0-----:R0:W-:Y:S01]  /*abc0*/  STG.E.U8 desc[UR36][R8.64], R4 ;  /* 0x0000000408007986 */ /* 0x0011e2000c101124 */
[----:B------:R-:W-:Y:S05]  /*abd0*/  BRA `(.L_x_1719) ;  /* 0x0000000c006c7947 */ /* 0x000fea0003800000 */
.L_x_1716:
        /* <DEDUP_REMOVED lines=10> */
.L_x_1721:
[----:B------:R-:W-:-:S04]  /*ac80*/  HADD2.F32 R16, -RZ, R16.H0_H0 ;  /* 0x20000010ff107230 */ /* 0x000fc80000004100 */
[----:B------:R-:W0:Y:S02]  /*ac90*/  F2I.FTZ.TRUNC.NTZ R3, R16 ;  /* 0x0000001000037305 */ /* 0x000e24000021f100 */
[----:B0-----:R0:W-:Y:S01]  /*aca0*/  STG.E desc[UR36][R8.64], R3 ;  /* 0x0000000308007986 */ /* 0x0011e2000c101924 */
[----:B------:R-:W-:Y:S05]  /*acb0*/  BRA `(.L_x_1719) ;  /* 0x0000000c00347947 */ /* 0x000fea0003800000 */
.L_x_1720:
[----:B------:R-:W-:-:S04]  /*acc0*/  HADD2.F32 R16, -RZ, R16.H0_H0 ;  /* 0x20000010ff107230 */ /* 0x000fc80000004100 */
[----:B------:R-:W0:Y:S02]  /*acd0*/  F2I.FTZ.TRUNC.NTZ R3, R16 ;  /* 0x0000001000037305 */ /* 0x000e24000021f100 */
[----:B0-----:R0:W-:Y:S01]  /*ace0*/  STG.E.U16 desc[UR36][R8.64], R3 ;  /* 0x0000000308007986 */ /* 0x0011e2000c101524 */
[----:B------:R-:W-:Y:S05]  /*acf0*/  BRA `(.L_x_1719) ;  /* 0x0000000c00247947 */ /* 0x000fea0003800000 */
.L_x_1715:
        /* <DEDUP_REMOVED lines=9> */
.L_x_1723:
[----:B------:R0:W-:Y:S01]  /*ad90*/  STG.E.U16 desc[UR36][R8.64], R16 ;  /* 0x0000001008007986 */ /* 0x0001e2000c101524 */
[----:B------:R-:W-:Y:S05]  /*ada0*/  BRA `(.L_x_1719) ;  /* 0x0000000800f87947 */ /* 0x000fea0003800000 */
.L_x_1722:
        /* <DEDUP_REMOVED lines=10> */
.L_x_1725:
[----:B------:R-:W-:-:S05]  /*ae50*/  HADD2.F32 R0, -RZ, R16.H0_H0 ;  /* 0x20000010ff007230 */ /* 0x000fca0000004100 */
[----:B------:R-:W-:-:S04]  /*ae60*/  F2FP.F16.F32.PACK_AB R0, RZ, R0 ;  /* 0x00000000ff00723e */ /* 0x000fc800000000ff */
[----:B------:R-:W-:-:S05]  /*ae70*/  PRMT R0, R0, 0x5410, RZ ;  /* 0x0000541000007816 */ /* 0x000fca00000000ff */
[----:B------:R0:W-:Y:S01]  /*ae80*/  STG.E desc[UR36][R8.64], R0 ;  /* 0x0000000008007986 */ /* 0x0001e2000c101924 */
[----:B------:R-:W-:Y:S05]  /*ae90*/  BRA `(.L_x_1719) ;  /* 0x0000000800bc7947 */ /* 0x000fea0003800000 */
.L_x_1724:
[----:B------:R-:W-:-:S05]  /*aea0*/  HADD2.F32 R4, -RZ, R16.H0_H0 ;  /* 0x20000010ff047230 */ /* 0x000fca0000004100 */
[----:B------:R-:W-:-:S06]  /*aeb0*/  FMUL.FTZ R4, R4, 1 ;  /* 0x3f80000004047820 */ /* 0x000fcc0000410000 */
[----:B------:R-:W0:Y:S02]  /*aec0*/  F2F.F64.F32 R4, R4 ;  /* 0x0000000400047310 */ /* 0x000e240000201800 */
[----:B0-----:R0:W-:Y:S01]  /*aed0*/  STG.E.64 desc[UR36][R8.64], R4 ;  /* 0x0000000408007986 */ /* 0x0011e2000c101b24 */
[----:B------:R-:W-:Y:S05]  /*aee0*/  BRA `(.L_x_1719) ;  /* 0x0000000800a87947 */ /* 0x000fea0003800000 */
.L_x_1714:
        /* <DEDUP_REMOVED lines=14> */
.L_x_1729:
        /* <DEDUP_REMOVED lines=17> */
.L_x_1732:
[----:B------:R-:W-:-:S04]  /*b0e0*/  SHF.R.U32.HI R3, RZ, 0x18, R5 ;  /* 0x00000018ff037819 */ /* 0x000fc80000011605 */
[----:B------:R-:W-:-:S04]  /*b0f0*/  LOP3.LUT R0, R0, 0x80, R3, 0xf8, !PT ;  /* 0x0000008000007812 */ /* 0x000fc800078ef803 */
[----:B------:R-:W-:-:S07]  /*b100*/  PRMT R4, R0, 0x7610, R4 ;  /* 0x0000761000047816 */ /* 0x000fce0000000004 */
.L_x_1731:
[----:B------:R-:W-:Y:S05]  /*b110*/  BSYNC.RECONVERGENT B0 ;  /* 0x0000000000007941 */ /* 0x000fea0003800200 */
.L_x_1730:
[----:B------:R0:W-:Y:S01]  /*b120*/  STG.E.U8 desc[UR36][R8.64], R4 ;  /* 0x0000000408007986 */ /* 0x0001e2000c101124 */
[----:B------:R-:W-:Y:S05]  /*b130*/  BRA `(.L_x_1719) ;  /* 0x0000000800147947 */ /* 0x000fea0003800000 */
.L_x_1728:
        /* <DEDUP_REMOVED lines=17> */
.L_x_1735:
[----:B------:R-:W-:-:S04]  /*b250*/  SHF.R.U32.HI R3, RZ, 0x18, R5 ;  /* 0x00000018ff037819 */ /* 0x000fc80000011605 */
[----:B------:R-:W-:-:S04]  /*b260*/  LOP3.LUT R0, R0, 0x80, R3, 0xf8, !PT ;  /* 0x0000008000007812 */ /* 0x000fc800078ef803 */
[----:B------:R-:W-:-:S07]  /*b270*/  PRMT R4, R0, 0x7610, R4 ;  /* 0x0000761000047816 */ /* 0x000fce0000000004 */
.L_x_1734:
[----:B------:R-:W-:Y:S05]  /*b280*/  BSYNC.RECONVERGENT B0 ;  /* 0x0000000000007941 */ /* 0x000fea0003800200 */
.L_x_1733:
[----:B------:R0:W-:Y:S01]  /*b290*/  STG.E.U8 desc[UR36][R8.64], R4 ;  /* 0x0000000408007986 */ /* 0x0001e2000c101124 */
[----:B------:R-:W-:Y:S05]  /*b2a0*/  BRA `(.L_x_1719) ;  /* 0x0000000400b87947 */ /* 0x000fea0003800000 */
.L_x_1727:
        /* <DEDUP_REMOVED lines=22> */
.L_x_1737:
[----:B------:R-:W-:-:S06]  /*b410*/  HADD2.F32 R4, -RZ, R16.H0_H0 ;  /* 0x20000010ff047230 */ /* 0x000fcc0000004100 */
[----:B------:R-:W0:Y:S02]  /*b420*/  F2I.U64.TRUNC R4, R4 ;  /* 0x0000000400047311 */ /* 0x000e24000020d800 */
[----:B0-----:R0:W-:Y:S01]  /*b430*/  STG.E.64 desc[UR36][R8.64], R4 ;  /* 0x0000000408007986 */ /* 0x0011e2000c101b24 */
[----:B------:R-:W-:Y:S05]  /*b440*/  BRA `(.L_x_1719) ;  /* 0x0000000400507947 */ /* 0x000fea0003800000 */
.L_x_1736:
[----:B------:R-:W-:-:S04]  /*b450*/  HADD2.F32 R16, -RZ, R16.H0_H0 ;  /* 0x20000010ff107230 */ /* 0x000fc80000004100 */
[----:B------:R-:W0:Y:S02]  /*b460*/  F2I.FTZ.U32.TRUNC.NTZ R3, R16 ;  /* 0x0000001000037305 */ /* 0x000e24000021f000 */
[----:B0-----:R0:W-:Y:S01]  /*b470*/  STG.E desc[UR36][R8.64], R3 ;  /* 0x0000000308007986 */ /* 0x0011e2000c101924 */
[----:B------:R-:W-:Y:S05]  /*b480*/  BRA `(.L_x_1719) ;  /* 0x0000000400407947 */ /* 0x000fea0003800000 */
.L_x_1726:
        /* <DEDUP_REMOVED lines=11> */
.L_x_1739:
[----:B------:R-:W-:Y:S01]  /*b540*/  HADD2.F32 R16, -RZ, R16.H0_H0 ;  /* 0x20000010ff107230 */ /* 0x000fe20000004100 */
[----:B------:R-:W-:-:S04]  /*b550*/  CS2R R6, SRZ ;  /* 0x0000000000067805 */ /* 0x000fc8000001ff00 */
[----:B------:R-:W-:-:S06]  /*b560*/  FMUL.FTZ R4, R16, 1 ;  /* 0x3f80000010047820 */ /* 0x000fcc0000410000 */
[----:B------:R-:W0:Y:S02]  /*b570*/  F2F.F64.F32 R4, R4 ;  /* 0x0000000400047310 */ /* 0x000e240000201800 */
[----:B0-----:R3:W-:Y:S01]  /*b580*/  STG.E.128 desc[UR36][R8.64], R4 ;  /* 0x0000000408007986 */ /* 0x0017e2000c101d24 */
[----:B------:R-:W-:Y:S05]  /*b590*/  BRA `(.L_x_1719) ;  /* 0x0000000000fc7947 */ /* 0x000fea0003800000 */
.L_x_1738:
[----:B------:R-:W-:-:S13]  /*b5a0*/  ISETP.NE.AND P0, PT, R0, 0xf, PT ;  /* 0x0000000f0000780c */ /* 0x000fda0003f05270 */
[----:B------:R-:W-:Y:S05]  /*b5b0*/  @!P0 BRA `(.L_x_1740) ;  /* 0x0000000000e88947 */ /* 0x000fea0003800000 */
[----:B------:R-:W-:-:S13]  /*b5c0*/  ISETP.NE.AND P0, PT, R0, 0x17, PT ;  /* 0x000000170000780c */ /* 0x000fda0003f05270 */
[----:B------:R-:W-:Y:S05]  /*b5d0*/  @!P0 BRA `(.L_x_1741) ;  /* 0x0000000000908947 */ /* 0x000fea0003800000 */
[----:B------:R-:W-:-:S13]  /*b5e0*/  ISETP.NE.AND P0, PT, R0, 0x18, PT ;  /* 0x000000180000780c */ /* 0x000fda0003f05270 */
[----:B------:R-:W-:Y:S05]  /*b5f0*/  @!P0 BRA `(.L_x_1742) ;  /* 0x0000000000448947 */ /* 0x000fea0003800000 */
.L_x_1718:
        /* <DEDUP_REMOVED lines=16> */
.L_x_1743:
[----:B------:R-:W-:Y:S05]  /*b700*/  BRA `(.L_x_1719) ;  /* 0x0000000000a07947 */ /* 0x000fea0003800000 */
.L_x_1742:
        /* <DEDUP_REMOVED lines=13> */
.L_x_1745:
[----:B------:R-:W-:Y:S05]  /*b7e0*/  BSYNC.RECONVERGENT B0 ;  /* 0x0000000000007941 */ /* 0x000fea0003800200 */
.L_x_1744:
[----:B------:R-:W-:-:S05]  /*b7f0*/  LOP3.LUT R3, R0, 0x80, R3, 0xf8, !PT ;  /* 0x0000008000037812 */ /* 0x000fca00078ef803 */
[----:B------:R1:W-:Y:S01]  /*b800*/  STG.E.U8 desc[UR36][R8.64], R3 ;  /* 0x0000000308007986 */ /* 0x0003e2000c101124 */
[----:B------:R-:W-:Y:S05]  /*b810*/  BRA `(.L_x_1719) ;  /* 0x00000000005c7947 */ /* 0x000fea0003800000 */
.L_x_1741:
        /* <DEDUP_REMOVED lines=12> */
.L_x_1747:
[----:B------:R-:W-:Y:S01]  /*b8e0*/  IMAD.MOV.U32 R0, RZ, RZ, 0x7f ;  /* 0x0000007fff007424 */ /* 0x000fe200078e00ff */
[----:B------:R-:W-:-:S04]  /*b8f0*/  ISETP.GT.U32.AND P0, PT, R4, 0x7f800000, PT ;  /* 0x7f8000000400780c */ /* 0x000fc80003f04070 */
[----:B------:R-:W-:-:S09]  /*b900*/  SEL R0, R0, 0x7c, P0 ;  /* 0x0000007c00007807 */ /* 0x000fd20000000000 */
.L_x_1748:
[----:B------:R-:W-:Y:S05]  /*b910*/  BSYNC.RECONVERGENT B0 ;  /* 0x0000000000007941 */ /* 0x000fea0003800200 */
.L_x_1746:
[----:B------:R-:W-:-:S04]  /*b920*/  SHF.R.U32.HI R3, RZ, 0x18, R3 ;  /* 0x00000018ff037819 */ /* 0x000fc80000011603 */
[----:B------:R-:W-:-:S05]  /*b930*/  LOP3.LUT R3, R0, 0x80, R3, 0xf8, !PT ;  /* 0x0000008000037812 */ /* 0x000fca00078ef803 */
[----:B------:R2:W-:Y:S01]  /*b940*/  STG.E.U8 desc[UR36][R8.64], R3 ;  /* 0x0000000308007986 */ /* 0x0005e2000c101124 */
[----:B------:R-:W-:Y:S05]  /*b950*/  BRA `(.L_x_1719) ;  /* 0x00000000000c7947 */ /* 0x000fea0003800000 */
.L_x_1740:
[----:B------:R-:W-:-:S05]  /*b960*/  HADD2.F32 R0, -RZ, R16.H0_H0 ;  /* 0x20000010ff007230 */ /* 0x000fca0000004100 */
[----:B------:R-:W-:-:S05]  /*b970*/  F2FP.BF16.F32.PACK_AB R0, RZ, R0 ;  /* 0x00000000ff00723e */ /* 0x000fca00000010ff */
[----:B------:R0:W-:Y:S02]  /*b980*/  STG.E.U16 desc[UR36][R8.64], R0 ;  /* 0x0000000008007986 */ /* 0x0001e4000c101524 */
.L_x_1719:
[----:B------:R-:W-:-:S07]  /*b990*/  VIADD R19, R19, 0x80 ;  /* 0x0000008013137836 */ /* 0x000fce0000000000 */
.L_x_1678:
[----:B------:R-:W-:Y:S05]  /*b9a0*/  BSYNC.RECONVERGENT B6 ;  /* 0x0000000000067941 */ /* 0x000fea0003800200 */
.L_x_1677:
[----:B------:R-:W-:-:S13]  /*b9b0*/  ISETP.GE.AND P0, PT, R19, R28, PT ;  /* 0x0000001c1300720c */ /* 0x000fda0003f06270 */
[----:B------:R-:W-:Y:S05]  /*b9c0*/  @P0 EXIT ;  /* 0x000000000000094d */ /* 0x000fea0003800000 */
[----:B01-3--:R-:W0:Y:S01]  /*b9d0*/  LDC.64 R4, c[0x0][0x388] ;  /* 0x0000e200ff047b82 */ /* 0x00be220000000a00 */
[----:B------:R-:W1:Y:S01]  /*b9e0*/  LDCU UR4, c[0x0][0x3b4] ;  /* 0x00007680ff0477ac */ /* 0x000e620008000800 */
[----:B--2-45:R-:W-:Y:S01]  /*b9f0*/  PRMT R0, R26, 0x9910, RZ ;  /* 0x000099101a007816 */ /* 0x034fe200000000ff */
        /* <DEDUP_REMOVED lines=14> */
[----:B------:R-:W-:-:S06]  /*bae0*/  HADD2.F32 R17, -RZ, R17.H0_H0 ;  /* 0x20000011ff117230 */ /* 0x000fcc0000004100 */
[----:B------:R-:W0:Y:S02]  /*baf0*/  F2I.FTZ.TRUNC.NTZ R17, R17 ;  /* 0x0000001100117305 */ /* 0x000e24000021f100 */
[----:B0-----:R-:W-:Y:S01]  /*bb00*/  STG.E.U8 desc[UR36][R2.64], R17 ;  /* 0x0000001102007986 */ /* 0x001fe2000c101124 */
[----:B------:R-:W-:Y:S05]  /*bb10*/  EXIT ;  /* 0x000000000000794d */ /* 0x000fea0003800000 */
.L_x_1752:
[----:B------:R-:W-:-:S06]  /*bb20*/  HADD2.F32 R5, -RZ, R17.H0_H0 ;  /* 0x20000011ff057230 */ /* 0x000fcc0000004100 */
[----:B------:R-:W0:Y:S02]  /*bb30*/  F2I.S64.TRUNC R4, R5 ;  /* 0x0000000500047311 */ /* 0x000e24000020d900 */
[----:B0-----:R-:W-:Y:S01]  /*bb40*/  STG.E.U8 desc[UR36][R2.64], R4 ;  /* 0x0000000402007986 */ /* 0x001fe2000c101124 */
[----:B------:R-:W-:Y:S05]  /*bb50*/  EXIT ;  /* 0x000000000000794d */ /* 0x000fea0003800000 */
.L_x_1751:
        /* <DEDUP_REMOVED lines=8> */
[----:B0-----:R-:W-:Y:S01]  /*bbe0*/  STG.E.64 desc[UR36][R2.64], R4 ;  /* 0x0000000402007986 */ /* 0x001fe2000c101b24 */
[----:B------:R-:W-:Y:S05]  /*bbf0*/  EXIT ;  /* 0x000000000000794d */ /* 0x000fea0003800000 */
.L_x_1755:
[----:B------:R-:W-:-:S06]  /*bc00*/  HADD2.F32 R17, -RZ, R17.H0_H0 ;  /* 0x20000011ff117230 */ /* 0x000fcc0000004100 */
[----:B------:R-:W0:Y:S02]  /*bc10*/  F2I.FTZ.TRUNC.NTZ R17, R17 ;  /* 0x0000001100117305 */ /* 0x000e24000021f100 */
[----:B0-----:R-:W-:Y:S01]  /*bc20*/  STG.E desc[UR36][R2.64], R17 ;  /* 0x0000001102007986 */ /* 0x001fe2000c101924 */
[----:B------:R-:W-:Y:S05]  /*bc30*/  EXIT ;  /* 0x000000000000794d */ /* 0x000fea0003800000 */
.L_x_1754:
[----:B------:R-:W-:-:S06]  /*bc40*/  HADD2.F32 R17, -RZ, R17.H0_H0 ;  /* 0x20000011ff117230 */ /* 0x000fcc0000004100 */
[----:B------:R-:W0:Y:S02]  /*bc50*/  F2I.FTZ.TRUNC.NTZ R17, R17 ;  /* 0x0000001100117305 */ /* 0x000e24000021f100 */
[----:B0-----:R-:W-:Y:S01]  /*bc60*/  STG.E.U16 desc[UR36][R2.64], R17 ;  /* 0x0000001102007986 */ /* 0x001fe2000c101524 */
[----:B------:R-:W-:Y:S05]  /*bc70*/  EXIT ;  /* 0x000000000000794d */ /* 0x000fea0003800000 */
.L_x_1750:
[----:B------:R-:W-:-:S13]  /*bc80*/  ISETP.GT.AND P0, PT, R0, 0x6, PT ;  /* 0x000000060000780c */ /* 0x000fda0003f04270 */
[----:B------:R-:W-:Y:S05]  /*bc90*/  @P0 BRA `(.L_x_1756) ;  /* 0x0000000000240947 */ /* 0x000fea0003800000 */
[----:B------:R-:W-:-:S13]  /*bca0*/  ISETP.NE.AND P0, PT, R0, 0x5, PT ;  /* 0x000000050000780c */ /* 0x000fda0003f05270 */
[----:B------:R-:W-:Y:S05]  /*bcb0*/  @!P0 BRA `(.L_x_1757) ;  /* 0x0000000000148947 */ /* 0x000fea0003800000 */
[----:B------:R-:W-:-:S13]  /*bcc0*/  ISETP.NE.AND P0, PT, R0, 0x6, PT ;  /* 0x000000060000780c */ /* 0x000fda0003f05270 */
[----:B------:R-:W-:Y:S05]  /*bcd0*/  @P0 BRA `(.L_x_1753) ;  /* 0x0000000800280947 */ /* 0x000fea0003800000 */
[----:B------:R-:W-:-:S05]  /*bce0*/  HADD2.F32 R17, -RZ, R17.H0_H0 ;  /* 0x20000011ff117230 */ /* 0x000fca0000004100 */
[----:B------:R-:W-:Y:S01]  /*bcf0*/  STG.E desc[UR36][R2.64], R17 ;  /* 0x0000001102007986 */ /* 0x000fe2000c101924 */
[----:B------:R-:W-:Y:S05]  /*bd00*/  EXIT ;  /* 0x000000000000794d */ /* 0x000fea0003800000 */
.L_x_1757:
[----:B------:R-:W-:Y:S01]  /*bd10*/  STG.E.U16 desc[UR36][R2.64], R17 ;  /* 0x0000001102007986 */ /* 0x000fe2000c101524 */
[----:B------:R-:W-:Y:S05]  /*bd20*/  EXIT ;  /* 0x000000000000794d */ /* 0x000fea0003800000 */
.L_x_1756:
        /* <DEDUP_REMOVED lines=8> */
[----:B------:R-:W-:Y:S01]  /*bdb0*/  STG.E.64 desc[UR36][R2.64], R4 ;  /* 0x0000000402007986 */ /* 0x000fe2000c101b24 */
[----:B------:R-:W-:Y:S05]  /*bdc0*/  EXIT ;  /* 0x000000000000794d */ /* 0x000fea0003800000 */
.L_x_1759:
[----:B------:R-:W-:-:S05]  /*bdd0*/  HADD2.F32 R0, -RZ, R17.H0_H0 ;  /* 0x20000011ff007230 */ /* 0x000fca0000004100 */
[----:B------:R-:W-:-:S04]  /*bde0*/  F2FP.F16.F32.PACK_AB R0, RZ, R0 ;  /* 0x00000000ff00723e */ /* 0x000fc800000000ff */
[----:B------:R-:W-:-:S05]  /*bdf0*/  PRMT R0, R0, 0x5410, RZ ;  /* 0x0000541000007816 */ /* 0x000fca00000000ff */
[----:B------:R-:W-:Y:S01]  /*be00*/  STG.E desc[UR36][R2.64], R0 ;  /* 0x0000000002007986 */ /* 0x000fe2000c101924 */
[----:B------:R-:W-:Y:S05]  /*be10*/  EXIT ;  /* 0x000000000000794d */ /* 0x000fea0003800000 */
.L_x_1758:
[----:B------:R-:W-:-:S05]  /*be20*/  HADD2.F32 R4, -RZ, R17.H0_H0 ;  /* 0x20000011ff047230 */ /* 0x000fca0000004100 */
[----:B------:R-:W-:-:S06]  /*be30*/  FMUL.FTZ R4, R4, 1 ;  /* 0x3f80000004047820 */ /* 0x000fcc0000410000 */
[----:B------:R-:W0:Y:S02]  /*be40*/  F2F.F64.F32 R4, R4 ;  /* 0x0000000400047310 */ /* 0x000e240000201800 */
[----:B0-----:R-:W-:Y:S01]  /*be50*/  STG.E.64 desc[UR36][R2.64], R4 ;  /* 0x0000000402007986 */ /* 0x001fe2000c101b24 */
[----:B------:R-:W-:Y:S05]  /*be60*/  EXIT ;  /* 0x000000000000794d */ /* 0x000fea0003800000 */
.L_x_1749:
        /* <DEDUP_REMOVED lines=12> */
[----:B0-----:R-:W-:Y:S01]  /*bf30*/  STG.E.U16 desc[UR36][R2.64], R5 ;  /* 0x0000000502007986 */ /* 0x001fe2000c101524 */
[----:B------:R-:W-:Y:S05]  /*bf40*/  EXIT ;  /* 0x000000000000794d */ /* 0x000fea0003800000 */
.L_x_1763:
        /* <DEDUP_REMOVED lines=18> */
.L_x_1766:
[----:B------:R-:W-:-:S04]  /*c070*/  SHF.R.U32.HI R5, RZ, 0x18, R5 ;  /* 0x00000018ff057819 */ /* 0x000fc80000011605 */
[----:B------:R-:W-:-:S07]  /*c080*/  LOP3.LUT R0, R0, 0x80, R5, 0xf8, !PT ;  /* 0x0000008000007812 */ /* 0x000fce00078ef805 */
.L_x_1765:
[----:B------:R-:W-:Y:S05]  /*c090*/  BSYNC.RECONVERGENT B0 ;  /* 0x0000000000007941 */ /* 0x000fea0003800200 */
.L_x_1764:
[----:B------:R-:W-:Y:S01]  /*c0a0*/  STG.E.U8 desc[UR36][R2.64], R0 ;  /* 0x0000000002007986 */ /* 0x000fe2000c101124 */
[----:B------:R-:W-:Y:S05]  /*c0b0*/  EXIT ;  /* 0x000000000000794d */ /* 0x000fea0003800000 */
.L_x_1762:
        /* <DEDUP_REMOVED lines=18> */
.L_x_1769:
[----:B------:R-:W-:-:S04]  /*c1e0*/  SHF.R.U32.HI R5, RZ, 0x18, R5 ;  /* 0x00000018ff057819 */ /* 0x000fc80000011605 */
[----:B------:R-:W-:-:S07]  /*c1f0*/  LOP3.LUT R0, R0, 0x80, R5, 0xf8, !PT ;  /* 0x0000008000007812 */ /* 0x000fce00078ef805 */
.L_x_1768:
[----:B------:R-:W-:Y:S05]  /*c200*/  BSYNC.RECONVERGENT B0 ;  /* 0x0000000000007941 */ /* 0x000fea0003800200 */
.L_x_1767:
[----:B------:R-:W-:Y:S01]  /*c210*/  STG.E.U8 desc[UR36][R2.64], R0 ;  /* 0x0000000002007986 */ /* 0x000fe2000c101124 */
[----:B------:R-:W-:Y:S05]  /*c220*/  EXIT ;  /* 0x000000000000794d */ /* 0x000fea0003800000 */
.L_x_1761:
[----:B------:R-:W-:-:S13]  /*c230*/  ISETP.NE.AND P0, PT, R0, 0x1c, PT ;  /* 0x0000001c0000780c */ /* 0x000fda0003f05270 */
[----:B------:R-:W-:Y:S05]  /*c240*/  @!P0 BRA `(.L_x_1770) ;  /* 0x0000000000608947 */ /* 0x000fea0003800000 */
[----:B------:R-:W-:-:S13]  /*c250*/  ISETP.NE.AND P0, PT, R0, 0x1d, PT ;  /* 0x0000001d0000780c */ /* 0x000fda0003f05270 */
[----:B------:R-:W-:Y:S05]  /*c260*/  @!P0 BRA `(.L_x_1771) ;  /* 0x0000000000488947 */ /* 0x000fea0003800000 */
[----:B------:R-:W-:-:S13]  /*c270*/  ISETP.NE.AND P0, PT, R0, 0x2c, PT ;  /* 0x0000002c0000780c */ /* 0x000fda0003f05270 */
[----:B------:R-:W-:Y:S05]  /*c280*/  @P0 BRA `(.L_x_1753) ;  /* 0x0000000000bc0947 */ /* 0x000fea0003800000 */
[----:B------:R-:W-:Y:S02]  /*c290*/  HADD2.F32 R17, -RZ, R17.H0_H0 ;  /* 0x20000011ff117230 */ /* 0x000fe40000004100 */
        /* <DEDUP_REMOVED lines=15> */
.L_x_1771:
[----:B------:R-:W-:-:S06]  /*c390*/  HADD2.F32 R4, -RZ, R17.H0_H0 ;  /* 0x20000011ff047230 */ /* 0x000fcc0000004100 */
[----:B------:R-:W0:Y:S02]  /*c3a0*/  F2I.U64.TRUNC R4, R4 ;  /* 0x0000000400047311 */ /* 0x000e24000020d800 */
[----:B0-----:R-:W-:Y:S01]  /*c3b0*/  STG.E.64 desc[UR36][R2.64], R4 ;  /* 0x0000000402007986 */ /* 0x001fe2000c101b24 */
[----:B------:R-:W-:Y:S05]  /*c3c0*/  EXIT ;  /* 0x000000000000794d */ /* 0x000fea0003800000 */
.L_x_1770:
[----:B------:R-:W-:-:S06]  /*c3d0*/  HADD2.F32 R17, -RZ, R17.H0_H0 ;  /* 0x20000011ff117230 */ /* 0x000fcc0000004100 */
[----:B------:R-:W0:Y:S02]  /*c3e0*/  F2I.FTZ.U32.TRUNC.NTZ R17, R17 ;  /* 0x0000001100117305 */ /* 0x000e24000021f000 */
[----:B0-----:R-:W-:Y:S01]  /*c3f0*/  STG.E desc[UR36][R2.64], R17 ;  /* 0x0000001102007986 */ /* 0x001fe2000c101924 */
[----:B------:R-:W-:Y:S05]  /*c400*/  EXIT ;  /* 0x000000000000794d */ /* 0x000fea0003800000 */
.L_x_1760:
        /* <DEDUP_REMOVED lines=9> */
[----:B------:R-:W-:Y:S01]  /*c4a0*/  STG.E.U8 desc[UR36][R2.64], R5 ;  /* 0x0000000502007986 */ /* 0x000fe2000c101124 */
[----:B------:R-:W-:Y:S05]  /*c4b0*/  EXIT ;  /* 0x000000000000794d */ /* 0x000fea0003800000 */
.L_x_1773:
[----:B------:R-:W-:Y:S01]  /*c4c0*/  HADD2.F32 R17, -RZ, R17.H0_H0 ;  /* 0x20000011ff117230 */ /* 0x000fe20000004100 */
[----:B------:R-:W-:-:S04]  /*c4d0*/  CS2R R6, SRZ ;  /* 0x0000000000067805 */ /* 0x000fc8000001ff00 */
[----:B------:R-:W-:-:S06]  /*c4e0*/  FMUL.FTZ R4, R17, 1 ;  /* 0x3f80000011047820 */ /* 0x000fcc0000410000 */
[----:B------:R-:W0:Y:S02]  /*c4f0*/  F2F.F64.F32 R4, R4 ;  /* 0x0000000400047310 */ /* 0x000e240000201800 */
[----:B0-----:R-:W-:Y:S01]  /*c500*/  STG.E.128 desc[UR36][R2.64], R4 ;  /* 0x0000000402007986 */ /* 0x001fe2000c101d24 */
[----:B------:R-:W-:Y:S05]  /*c510*/  EXIT ;  /* 0x000000000000794d */ /* 0x000fea0003800000 */
.L_x_1772:
[----:B------:R-:W-:-:S13]  /*c520*/  ISETP.NE.AND P0, PT, R0, 0xf, PT ;  /* 0x0000000f0000780c */ /* 0x000fda0003f05270 */
[----:B------:R-:W-:Y:S05]  /*c530*/  @!P0 BRA `(.L_x_1774) ;  /* 0x0000000000e88947 */ /* 0x000fea0003800000 */
[----:B------:R-:W-:-:S13]  /*c540*/  ISETP.NE.AND P0, PT, R0, 0x17, PT ;  /* 0x000000170000780c */ /* 0x000fda0003f05270 */
[----:B------:R-:W-:Y:S05]  /*c550*/  @!P0 BRA `(.L_x_1775) ;  /* 0x0000000000908947 */ /* 0x000fea0003800000 */
[----:B------:R-:W-:-:S13]  /*c560*/  ISETP.NE.AND P0, PT, R0, 0x18, PT ;  /* 0x000000180000780c */ /* 0x000fda0003f05270 */
[----:B------:R-:W-:Y:S05]  /*c570*/  @!P0 BRA `(.L_x_1776) ;  /* 0x0000000000448947 */ /* 0x000fea0003800000 */
.L_x_1753:
        /* <DEDUP_REMOVED lines=11> */
[----:B------:R-:W-:Y:S02]  /*c630*/  IMAD.U32 R7, RZ, RZ, UR7 ;  /* 0x00000007ff077e24 */ /* 0x000fe4000f8e00ff */
[----:B----4-:R-:W-:Y:S02]  /*c640*/  IMAD.U32 R10, RZ, RZ, UR8 ;  /* 0x00000008ff0a7e24 */ /* 0x010fe4000f8e00ff */
[----:B-1----:R-:W-:-:S07]  /*c650*/  IMAD.U32 R11, RZ, RZ, UR9 ;  /* 0x00000009ff0b7e24 */ /* 0x002fce000f8e00ff */
[----:B------:R-:W-:-:S07]  /*c660*/  LEPC R20, `(.L_x_1777) ;  /* 0x000000001014794e */ /* 0x000fce0000000000 */
[----:B--2---:R-:W-:Y:S05]  /*c670*/  CALL.ABS.NOINC R2 ;  /* 0x0000000002007343 */ /* 0x004fea0003c00000 */
.L_x_1777:
[----:B------:R-:W-:Y:S05]  /*c680*/  EXIT ;  /* 0x000000000000794d */ /* 0x000fea0003800000 */
.L_x_1776:
        /* <DEDUP_REMOVED lines=13> */
.L_x_1779:
[----:B------:R-:W-:Y:S05]  /*c760*/  BSYNC.RECONVERGENT B0 ;  /* 0x0000000000007941 */ /* 0x000fea0003800200 */
.L_x_1778:
[----:B------:R-:W-:-:S05]  /*c770*/  LOP3.LUT R5, R0, 0x80, R5, 0xf8, !PT ;  /* 0x0000008000057812 */ /* 0x000fca00078ef805 */
[----:B------:R-:W-:Y:S01]  /*c780*/  STG.E.U8 desc[UR36][R2.64], R5 ;  /* 0x0000000502007986 */ /* 0x000fe2000c101124 */
[----:B------:R-:W-:Y:S05]  /*c790*/  EXIT ;  /* 0x000000000000794d */ /* 0x000fea0003800000 */
.L_x_1775:
        /* <DEDUP_REMOVED lines=12> */
.L_x_1781:
[----:B------:R-:W-:Y:S01]  /*c860*/  IMAD.MOV.U32 R0, RZ, RZ, 0x7f ;  /* 0x0000007fff007424 */ /* 0x000fe200078e00ff */
[----:B------:R-:W-:-:S04]  /*c870*/  ISETP.GT.U32.AND P0, PT, R4, 0x7f800000, PT ;  /* 0x7f8000000400780c */ /* 0x000fc80003f04070 */
[----:B------:R-:W-:-:S09]  /*c880*/  SEL R0, R0, 0x7c, P0 ;  /* 0x0000007c00007807 */ /* 0x000fd20000000000 */
.L_x_1782:
[----:B------:R-:W-:Y:S05]  /*c890*/  BSYNC.RECONVERGENT B0 ;  /* 0x0000000000007941 */ /* 0x000fea0003800200 */
.L_x_1780:
[----:B------:R-:W-:-:S04]  /*c8a0*/  SHF.R.U32.HI R5, RZ, 0x18, R5 ;  /* 0x00000018ff057819 */ /* 0x000fc80000011605 */
[----:B------:R-:W-:-:S05]  /*c8b0*/  LOP3.LUT R5, R0, 0x80, R5, 0xf8, !PT ;  /* 0x0000008000057812 */ /* 0x000fca00078ef805 */
[----:B------:R-:W-:Y:S01]  /*c8c0*/  STG.E.U8 desc[UR36][R2.64], R5 ;  /* 0x0000000502007986 */ /* 0x000fe2000c101124 */
[----:B------:R-:W-:Y:S05]  /*c8d0*/  EXIT ;  /* 0x000000000000794d */ /* 0x000fea0003800000 */
.L_x_1774:
[----:B------:R-:W-:-:S05]  /*c8e0*/  HADD2.F32 R0, -RZ, R17.H0_H0 ;  /* 0x20000011ff007230 */ /* 0x000fca0000004100 */
[----:B------:R-:W-:-:S05]  /*c8f0*/  F2FP.BF16.F32.PACK_AB R0, RZ, R0 ;  /* 0x00000000ff00723e */ /* 0x000fca00000010ff */
[----:B------:R-:W-:Y:S01]  /*c900*/  STG.E.U16 desc[UR36][R2.64], R0 ;  /* 0x0000000002007986 */ /* 0x000fe2000c101524 */
[----:B------:R-:W-:Y:S05]  /*c910*/  EXIT ;  /* 0x000000000000794d */ /* 0x000fea0003800000 */
.L_x_1783:
        /* <DEDUP_REMOVED lines=14> */
.L_x_11390:


//--------------------- .text._ZN2at6native18elementwise_kernelILi128ELi4EZNS0_22gpu_kernel_impl_nocastIZZZNS0_61_GLOBAL__N__132982cb_23_ActivationSiluKernel_cu_9e10b42f_311320silu_backward_kernelERNS_18TensorIteratorBaseEENKUlvE_clEvENKUlvE1_clEvEUlN3c104HalfES9_E_EEvS5_RKT_EUliE_EEviT1_ --------------------------
	.section	.text._ZN2at6native18elementwise_kernelILi128ELi4EZNS0_22gpu_kernel_impl_nocastIZZZNS0_61_GLOBAL__N__132982cb_23_ActivationSiluKernel_cu_9e10b42f_311320silu_backward_kernelERNS_18TensorIteratorBaseEENKUlvE_clEvENKUlvE1_clEvEUlN3c104HalfES9_E_EEvS5_RKT_EUliE_EEviT1_,"ax",@progbits
	.align	128
        .global         _ZN2at6native18elementwise_kernelILi128ELi4EZNS0_22gpu_kernel_impl_nocastIZZZNS0_61_GLOBAL__N__132982cb_23_ActivationSiluKernel_cu_9e10b42f_311320silu_backward_kernelERNS_18TensorIteratorBaseEENKUlvE_clEvENKUlvE1_clEvEUlN3c104HalfES9_E_EEvS5_RKT_EUliE_EEviT1_
        .type           _ZN2at6native18elementwise_kernelILi128ELi4EZNS0_22gpu_kernel_impl_nocastIZZZNS0_61_GLOBAL__N__132982cb_23_ActivationSiluKernel_cu_9e10b42f_311320silu_backward_kernelERNS_18TensorIteratorBaseEENKUlvE_clEvENKUlvE1_clEvEUlN3c104HalfES9_E_EEvS5_RKT_EUliE_EEviT1_,@function
        .size           _ZN2at6native18elementwise_kernelILi128ELi4EZNS0_22gpu_kernel_impl_nocastIZZZNS0_61_GLOBAL__N__132982cb_23_ActivationSiluKernel_cu_9e10b42f_311320silu_backward_kernelERNS_18TensorIteratorBaseEENKUlvE_clEvENKUlvE1_clEvEUlN3c104HalfES9_E_EEvS5_RKT_EUliE_EEviT1_,(.L_x_11391 - _ZN2at6native18elementwise_kernelILi128ELi4EZNS0_22gpu_kernel_impl_nocastIZZZNS0_61_GLOBAL__N__132982cb_23_ActivationSiluKernel_cu_9e10b42f_311320silu_backward_kernelERNS_18TensorIteratorBaseEENKUlvE_clEvENKUlvE1_clEvEUlN3c104HalfES9_E_EEvS5_RKT_EUliE_EEviT1_)
        .other          _ZN2at6native18elementwise_kernelILi128ELi4EZNS0_22gpu_kernel_impl_nocastIZZZNS0_61_GLOBAL__N__132982cb_23_ActivationSiluKernel_cu_9e10b42f_311320silu_backward_kernelERNS_18TensorIteratorBaseEENKUlvE_clEvENKUlvE1_clEvEUlN3c104HalfES9_E_EEvS5_RKT_EUliE_EEviT1_,@"STO_CUDA_ENTRY STV_DEFAULT"
_ZN2at6native18elementwise_kernelILi128ELi4EZNS0_22gpu_kernel_impl_nocastIZZZNS0_61_GLOBAL__N__132982cb_23_ActivationSiluKernel_cu_9e10b42f_311320silu_backward_kernelERNS_18TensorIteratorBaseEENKUlvE_clEvENKUlvE1_clEvEUlN3c104HalfES9_E_EEvS5_RKT_EUliE_EEviT1_:
.text._ZN2at6native18elementwise_kernelILi128ELi4EZNS0_22gpu_kernel_impl_nocastIZZZNS0_61_GLOBAL__N__132982cb_23_ActivationSiluKernel_cu_9e10b42f_311320silu_backward_kernelERNS_18TensorIteratorBaseEENKUlvE_clEvENKUlvE1_clEvEUlN3c104HalfES9_E_EEvS5_RKT_EUliE_EEviT1_:
        /* <DEDUP_REMOVED lines=22> */
[----:B--2---:R-:W-:-:S05]  /*0160*/  HADD2.F32 R2, -RZ, R6.H0_H0 ;  /* 0x20000006ff027230 */ /* 0x004fca0000004100 */
[----:B------:R-:W-:-:S06]  /*0170*/  FMUL.FTZ R10, R2, -1.4426950216293334961 ;  /* 0xbfb8aa3b020a7820 */ /* 0x000fcc0000410000 */
[----:B------:R-:W1:Y:S01]  /*0180*/  MUFU.EX2 R10, R10 ;  /* 0x0000000a000a7308 */ /* 0x000e620000000800 */
[----:B---3--:R-:W-:Y:S02]  /*0190*/  HADD2.F32 R0, -RZ, R4.H0_H0 ;  /* 0x20000004ff007230 */ /* 0x008fe40000004100 */
[----:B-1----:R-:W-:-:S06]  /*01a0*/  FADD.FTZ R11, R10, 1 ;  /* 0x3f8000000a0b7421 */ /* 0x002fcc0000010000 */
[----:B------:R-:W1:Y:S02]  /*01b0*/  MUFU.RCP R11, R11 ;  /* 0x0000000b000b7308 */ /* 0x000e640000001000 */
[----:B-1----:R-:W-:Y:S01]  /*01c0*/  FADD.FTZ R13, -R11, 1 ;  /* 0x3f8000000b0d7421 */ /* 0x002fe20000010100 */
[----:B------:R-:W-:-:S03]  /*01d0*/  FMUL.FTZ R0, R0, R11 ;  /* 0x0000000b00007220 */ /* 0x000fc60000410000 */
[----:B------:R-:W-:-:S04]  /*01e0*/  FFMA.FTZ R13, R2, R13, 1 ;  /* 0x3f800000020d7423 */ /* 0x000fc8000001000d */
[----:B------:R-:W-:-:S05]  /*01f0*/  FMUL.FTZ R0, R0, R13 ;  /* 0x0000000d00007220 */ /* 0x000fca0000410000 */
[----:B------:R-:W-:-:S05]  /*0200*/  F2FP.F16.F32.PACK_AB R0, RZ, R0 ;  /* 0x00000000ff00723e */ /* 0x000fca00000000ff */
[----:B0-----:R0:W-:Y:S01]  /*0210*/  STG.E.U16 desc[UR6][R8.64], R0 ;  /* 0x0000000008007986 */ /* 0x0011e2000c101506 */
[----:B------:R-:W-:Y:S05]  /*0220*/  @P0 BRA `(.L_x_1788) ;  /* 0x0000000000a00947 */ /* 0x000fea0003800000 */
[----:B------:R-:W1:Y:S02]  /*0230*/  LDC.64 R6, c[0x0][0x5f8] ;  /* 0x00017e00ff067b82 */ /* 0x000e640000000a00 */
[----:B-1----:R-:W2:Y:S06]  /*0240*/  LDG.E.U16 R6, desc[UR6][R6.64] ;  /* 0x0000000606067981 */ /* 0x002eac000c1e1500 */
[----:B------:R-:W1:Y:S02]  /*0250*/  LDC.64 R4, c[0x0][0x5f0] ;  /* 0x00017c00ff047b82 */ /* 0x000e640000000a00 */
[----:B-1----:R-:W3:Y:S06]  /*0260*/  LDG.E.U16 R4, desc[UR6][R4.64] ;  /* 0x0000000604047981 */ /* 0x002eec000c1e1500 */
[----:B0-----:R-:W0:Y:S01]  /*0270*/  LDC.64 R8, c[0x0][0x5e8] ;  /* 0x00017a00ff087b82 */ /* 0x001e220000000a00 */
[----:B------:R-:W-:Y:S01]  /*0280*/  IADD3 R3, PT, PT, R3, 0x80, RZ ;  /* 0x0000008003037810 */ /* 0x000fe20007ffe0ff */
        /* <DEDUP_REMOVED lines=11> */
[----:B0-----:R0:W-:Y:S02]  /*0340*/  STG.E.U16 desc[UR6][R8.64], R0 ;  /* 0x0000000008007986 */ /* 0x0011e4000c101506 */
.L_x_1787:
[----:B------:R-:W-:-:S13]  /*0350*/  ISETP.GE.AND P0, PT, R3, UR4, PT ;  /* 0x0000000403007c0c */ /* 0x000fda000bf06270 */
[----:B------:R-:W-:Y:S05]  /*0360*/  @P0 BREAK.RELIABLE B1 ;  /* 0x0000000000010942 */ /* 0x000fea0003800100 */
[----:B------:R-:W-:Y:S05]  /*0370*/  @P0 BRA `(.L_x_1788) ;  /* 0x00000000004c0947 */ /* 0x000fea0003800000 */
[----:B------:R-:W-:Y:S05]  /*0380*/  BSYNC.RELIABLE B1 ;  /* 0x0000000000017941 */ /* 0x000fea0003800100 */
.L_x_1786:
        /* <DEDUP_REMOVED lines=18> */
.L_x_1788:
[----:B------:R-:W-:Y:S05]  /*04b0*/  BSYNC.RECONVERGENT B0 ;  /* 0x0000000000007941 */ /* 0x000fea0003800200 */
.L_x_1785:
        /* <DEDUP_REMOVED lines=8> */
[----:B01----:R-:W-:-:S05]  /*0540*/  HADD2.F32 R8, -RZ, R4.H0_H0 ;  /* 0x20000004ff087230 */ /* 0x003fca0000004100 */
[----:B------:R-:W-:-:S06]  /*0550*/  FMUL.FTZ R9, R8, -1.4426950216293334961 ;  /* 0xbfb8aa3b08097820 */ /* 0x000fcc0000410000 */
[----:B------:R-:W0:Y:S01]  /*0560*/  MUFU.EX2 R9, R9 ;  /* 0x0000000900097308 */ /* 0x000e220000000800 */
[----:B--2---:R-:W-:Y:S02]  /*0570*/  HADD2.F32 R0, -RZ, R2.H0_H0 ;  /* 0x20000002ff007230 */ /* 0x004fe40000004100 */
[----:B0-----:R-:W-:-:S05]  /*0580*/  FADD.FTZ R10, R9, 1 ;  /* 0x3f800000090a7421 */ /* 0x001fca0000010000 */
[----:B------:R-:W0:Y:S02]  /*0590*/  MUFU.RCP R11, R10 ;  /* 0x0000000a000b7308 */ /* 0x000e240000001000 */
[----:B0-----:R-:W-:Y:S01]  /*05a0*/  FADD.FTZ R13, -R11, 1 ;  /* 0x3f8000000b0d7421 */ /* 0x001fe20000010100 */
[----:B------:R-:W-:-:S03]  /*05b0*/  FMUL.FTZ R0, R0, R11 ;  /* 0x0000000b00007220 */ /* 0x000fc60000410000 */
[----:B------:R-:W-:-:S04]  /*05c0*/  FFMA.FTZ R13, R8, R13, 1 ;  /* 0x3f800000080d7423 */ /* 0x000fc8000001000d */
[----:B------:R-:W-:-:S05]  /*05d0*/  FMUL.FTZ R0, R0, R13 ;  /* 0x0000000d00007220 */ /* 0x000fca0000410000 */
[----:B------:R-:W-:-:S05]  /*05e0*/  F2FP.F16.F32.PACK_AB R0, RZ, R0 ;  /* 0x00000000ff00723e */ /* 0x000fca00000000ff */
[----:B---3--:R-:W-:Y:S01]  /*05f0*/  STG.E.U16 desc[UR6][R6.64], R0 ;  /* 0x0000000006007986 */ /* 0x008fe2000c101506 */
[----:B------:R-:W-:Y:S05]  /*0600*/  EXIT ;  /* 0x000000000000794d */ /* 0x000fea0003800000 */
.L_x_1784:
        /* <DEDUP_REMOVED lines=356> */
.L_x_1792:
        /* <DEDUP_REMOVED lines=8> */
[----:B------:R-:W-:Y:S01]  /*1cd0*/  IADD3 R3, PT, PT, R3, 0x80, RZ ;  /* 0x0000008003037810 */ /* 0x000fe20007ffe0ff */
[----:B--2---:R-:W-:-:S05]  /*1ce0*/  HADD2.F32 R10, -RZ, R8.H0_H0 ;  /* 0x20000008ff0a7230 */ /* 0x004fca0000004100 */
[----:B------:R-:W-:Y:S01]  /*1cf0*/  FMUL.FTZ R11, R10, -1.4426950216293334961 ;  /* 0xbfb8aa3b0a0b7820 */ /* 0x000fe20000410000 */
[----:B---3--:R-:W-:-:S05]  /*1d00*/  HADD2.F32 R4, -RZ, R6.H0_H0 ;  /* 0x20000006ff047230 */ /* 0x008fca0000004100 */
        /* <DEDUP_REMOVED lines=8> */
[----:B------:R-:W-:Y:S02]  /*1d90*/  F2FP.F16.F32.PACK_AB R9, RZ, R9 ;  /* 0x00000009ff09723e */ /* 0x000fe400000000ff */
        /* <DEDUP_REMOVED lines=353> */
.L_x_1794:
        /* <DEDUP_REMOVED lines=21> */
[----:B------:R-:W-:-:S05]  /*3500*/  IADD3.X R5, PT, PT, RZ, UR9, RZ, P0, !PT ;  /* 0x00000009ff057c10 */ /* 0x000fca00087fe4ff */
[----:B------:R0:W-:Y:S02]  /*3510*/  STG.E.U16 desc[UR6][R4.64], R9 ;  /* 0x0000000904007986 */ /* 0x0001e4000c101506 */
.L_x_1791:
[----:B------:R-:W-:-:S13]  /*3520*/  ISETP.GE.AND P0, PT, R3, UR4, PT ;  /* 0x0000000403007c0c */ /* 0x000fda000bf06270 */
[----:B------:R-:W-:Y:S05]  /*3530*/  @P0 BREAK.RELIABLE B1 ;  /* 0x0000000000010942 */ /* 0x000fea0003800100 */
[----:B------:R-:W-:Y:S05]  /*3540*/  @P0 BRA `(.L_x_1793) ;  /* 0x0000001400d00947 */ /* 0x000fea0003800000 */
[----:B------:R-:W-:Y:S05]  /*3550*/  BSYNC.RELIABLE B1 ;  /* 0x0000000000017941 */ /* 0x000fea0003800100 */
.L_x_1790:
        /* <DEDUP_REMOVED lines=348> */
.L_x_1795:
        /* <DEDUP_REMOVED lines=23> */
.L_x_1793:
[----:B------:R-:W-:Y:S05]  /*4c90*/  BSYNC.RECONVERGENT B0 ;  /* 0x0000000000007941 */ /* 0x000fea0003800200 */
.L_x_1789:
        /* <DEDUP_REMOVED lines=351> */
.L_x_1796:
        /* <DEDUP_REMOVED lines=8> */
[----:B--2---:R-:W-:-:S05]  /*6310*/  HADD2.F32 R2, -RZ, R6.H0_H0 ;  /* 0x20000006ff027230 */ /* 0x004fca0000004100 */
[----:B------:R-:W-:Y:S01]  /*6320*/  FMUL.FTZ R8, R2, -1.4426950216293334961 ;  /* 0xbfb8aa3b02087820 */ /* 0x000fe20000410000 */
[----:B---3--:R-:W-:-:S05]  /*6330*/  HADD2.F32 R0, -RZ, R4.H0_H0 ;  /* 0x20000004ff007230 */ /* 0x008fca0000004100 */
        /* <DEDUP_REMOVED lines=9> */
[----:B------:R-:W-:-:S05]  /*63d0*/  F2FP.F16.F32.PACK_AB R0, RZ, R0 ;  /* 0x00000000ff00723e */ /* 0x000fca00000000ff */
[----:B------:R-:W-:Y:S01]  /*63e0*/  STG.E.U16 desc[UR6][R2.64], R0 ;  /* 0x0000000002007986 */ /* 0x000fe2000c101506 */
[----:B------:R-:W-:Y:S05]  /*63f0*/  EXIT ;  /* 0x000000000000794d */ /* 0x000fea0003800000 */
.L_x_1797:
        /* <DEDUP_REMOVED lines=16> */
.L_x_11391:


//--------------------- .text._ZN2at6native27unrolled_elementwise_kernelIZZZNS0_61_GLOBAL__N__132982cb_23_ActivationSiluKernel_cu_9e10b42f_311320silu_backward_kernelERNS_18TensorIteratorBaseEENKUlvE_clEvENKUlvE1_clEvEUlN3c104HalfES8_E_St5arrayIPcLm3EELi4E23TrivialOffsetCalculatorILi2EjESD_ILi1EjENS0_6memory15LoadWithoutCastENSG_16StoreWithoutCastEEEviT_T0_T2_T3_T4_T5_ --------------------------
	.section	.text._ZN2at6native27unrolled_elementwise_kernelIZZZNS0_61_GLOBAL__N__132982cb_23_ActivationSiluKernel_cu_9e10b42f_311320silu_backward_kernelERNS_18TensorIteratorBaseEENKUlvE_clEvENKUlvE1_clEvEUlN3c104HalfES8_E_St5arrayIPcLm3EELi4E23TrivialOffsetCalculatorILi2EjESD_ILi1EjENS0_6memory15LoadWithoutCastENSG_16StoreWithoutCastEEEviT_T0_T2_T3_T4_T5_,"ax",@progbits
	.align	128
        .global         _ZN2at6native27unrolled_elementwise_kernelIZZZNS0_61_GLOBAL__N__132982cb_23_ActivationSiluKernel_cu_9e10b42f_311320silu_backward_kernelERNS_18TensorIteratorBaseEENKUlvE_clEvENKUlvE1_clEvEUlN3c104HalfES8_E_St5arrayIPcLm3EELi4E23TrivialOffsetCalculatorILi2EjESD_ILi1EjENS0_6memory15LoadWithoutCastENSG_16StoreWithoutCastEEEviT_T0_T2_T3_T4_T5_
        .type           _ZN2at6native27unrolled_elementwise_kernelIZZZNS0_61_GLOBAL__N__132982cb_23_ActivationSiluKernel_cu_9e10b42f_311320silu_backward_kernelERNS_18TensorIteratorBaseEENKUlvE_clEvENKUlvE1_clEvEUlN3c104HalfES8_E_St5arrayIPcLm3EELi4E23TrivialOffsetCalculatorILi2EjESD_ILi1EjENS0_6memory15LoadWithoutCastENSG_16StoreWithoutCastEEEviT_T0_T2_T3_T4_T5_,@function
        .size           _ZN2at6native27unrolled_elementwise_kernelIZZZNS0_61_GLOBAL__N__132982cb_23_ActivationSiluKernel_cu_9e10b42f_311320silu_backward_kernelERNS_18TensorIteratorBaseEENKUlvE_clEvENKUlvE1_clEvEUlN3c104HalfES8_E_St5arrayIPcLm3EELi4E23TrivialOffsetCalculatorILi2EjESD_ILi1EjENS0_6memory15LoadWithoutCastENSG_16StoreWithoutCastEEEviT_T0_T2_T3_T4_T5_,(.L_x_11392 - _ZN2at6native27unrolled_elementwise_kernelIZZZNS0_61_GLOBAL__N__132982cb_23_ActivationSiluKernel_cu_9e10b42f_311320silu_backward_kernelERNS_18TensorIteratorBaseEENKUlvE_clEvENKUlvE1_clEvEUlN3c104HalfES8_E_St5arrayIPcLm3EELi4E23TrivialOffsetCalculatorILi2EjESD_ILi1EjENS0_6memory15LoadWithoutCastENSG_16StoreWithoutCastEEEviT_T0_T2_T3_T4_T5_)
        .other          _ZN2at6native27unrolled_elementwise_kernelIZZZNS0_61_GLOBAL__N__132982cb_23_ActivationSiluKernel_cu_9e10b42f_311320silu_backward_kernelERNS_18TensorIteratorBaseEENKUlvE_clEvENKUlvE1_clEvEUlN3c104HalfES8_E_St5arrayIPcLm3EELi4E23TrivialOffsetCalculatorILi2EjESD_ILi1EjENS0_6memory15LoadWithoutCastENSG_16StoreWithoutCastEEEviT_T0_T2_T3_T4_T5_,@"STO_CUDA_ENTRY STV_DEFAULT"
_ZN2at6native27unrolled_elementwise_kernelIZZZNS0_61_GLOBAL__N__132982cb_23_ActivationSiluKernel_cu_9e10b42f_311320silu_backward_kernelERNS_18TensorIteratorBaseEENKUlvE_clEvENKUlvE1_clEvEUlN3c104HalfES8_E_St5arrayIPcLm3EELi4E23TrivialOffsetCalculatorILi2EjESD_ILi1EjENS0_6memory15LoadWithoutCastENSG_16StoreWithoutCastEEEviT_T0_T2_T3_T4_T5_:
.text._ZN2at6native27unrolled_elementwise_kernelIZZZNS0_61_GLOBAL__N__132982cb_23_ActivationSiluKernel_cu_9e10b42f_311320silu_backward_kernelERNS_18TensorIteratorBaseEENKUlvE_clEvENKUlvE1_clEvEUlN3c104HalfES8_E_St5arrayIPcLm3EELi4E23TrivialOffsetCalculatorILi2EjESD_ILi1EjENS0_6memory15LoadWithoutCastENSG_16StoreWithoutCastEEEviT_T0_T2_T3_T4_T5_:
        /* <DEDUP_REMOVED lines=17> */
[----:B------:R-:W-:Y:S02]  /*0110*/  @!P1 LEA R17, R11, R10, 0x9 ;  /* 0x0000000a0b119211 */ /* 0x000fe400078e48ff */
[----:B------:R-:W-:-:S03]  /*0120*/  @!P1 IADD3 R10, PT, PT, R10, 0x80, RZ ;  /* 0x000000800a0a9810 */ /* 0x000fc60007ffe0ff */
        /* <DEDUP_REMOVED lines=12> */
[----:B------:R-:W-:Y:S01]  /*01f0*/  @!P2 LEA R23, R11, R10, 0x9 ;  /* 0x0000000a0b17a211 */ /* 0x000fe200078e48ff */
        /* <DEDUP_REMOVED lines=23> */
[----:B------:R-:W-:Y:S02]  /*0370*/  @!P0 LEA R5, R11, R8, 0x9 ;  /* 0x000000080b058211 */ /* 0x000fe400078e48ff */
[----:B---3--:R-:W-:Y:S02]  /*0380*/  IADD3 R6, PT, PT, R8, 0x180, RZ ;  /* 0x0000018008067810 */ /* 0x008fe40007ffe0ff */
[----:B------:R-:W-:Y:S02]  /*0390*/  @!P0 MOV R8, R14 ;  /* 0x0000000e00088202 */ /* 0x000fe40000000f00 */
[-C--:B------:R-:W-:Y:S02]  /*03a0*/  ISETP.GE.AND P1, PT, R14, R9.reuse, PT ;  /* 0x000000090e00720c */ /* 0x080fe40003f26270 */
[----:B------:R-:W-:-:S02]  /*03b0*/  ISETP.GE.AND P2, PT, R4, R9, PT ;  /* 0x000000090400720c */ /* 0x000fc40003f46270 */
[-C--:B------:R-:W-:Y:S01]  /*03c0*/  ISETP.GE.AND P3, PT, R6, R9.reuse, PT ;  /* 0x000000090600720c */ /* 0x080fe20003f66270 */
[----:B0-----:R-:W-:Y:S01]  /*03d0*/  @!P0 IMAD.WIDE.U32 R2, R5, 0x2, R2 ;  /* 0x0000000205028825 */ /* 0x001fe200078e0002 */
[----:B------:R-:W-:Y:S01]  /*03e0*/  ISETP.GE.AND P4, PT, R8, R9, PT ;  /* 0x000000090800720c */ /* 0x000fe20003f86270 */
[----:B-1----:R-:W-:-:S12]  /*03f0*/  @P0 BRA `(.L_x_1799) ;  /* 0x00000000002c0947 */ /* 0x002fd80003800000 */
        /* <DEDUP_REMOVED lines=11> */
.L_x_1799:
[----:B------:R-:W-:Y:S05]  /*04b0*/  BSYNC.RECONVERGENT B0 ;  /* 0x0000000000007941 */ /* 0x000fea0003800200 */
.L_x_1798:
        /* <DEDUP_REMOVED lines=13> */
.L_x_1801:
[----:B------:R-:W-:Y:S05]  /*0590*/  BSYNC.RECONVERGENT B0 ;  /* 0x0000000000007941 */ /* 0x000fea0003800200 */
.L_x_1800:
        /* <DEDUP_REMOVED lines=13> */
.L_x_1803:
[----:B------:R-:W-:Y:S05]  /*0670*/  BSYNC.RECONVERGENT B0 ;  /* 0x0000000000007941 */ /* 0x000fea0003800200 */
.L_x_1802:
        /* <DEDUP_REMOVED lines=13> */
.L_x_1805:
[----:B------:R-:W-:Y:S05]  /*0750*/  BSYNC.RECONVERGENT B0 ;  /* 0x0000000000007941 */ /* 0x000fea0003800200 */
.L_x_1804:
[----:B------:R0:W-:Y:S01]  /*0760*/  @!P0 STG.E.U16 desc[UR4][R2.64], R4 ;  /* 0x0000000402008986 */ /* 0x0001e2000c101504 */
[----:B------:R-:W-:Y:S04]  /*0770*/  BSSY.RECONVERGENT B0, `(.L_x_1806) ;  /* 0x000000c000007945 */ /* 0x000fe80003800200 */
[----:B------:R-:W-:Y:S05]  /*0780*/  @P4 BRA `(.L_x_1807) ;  /* 0x0000000000284947 */ /* 0x000fea0003800000 */
[----:B0-----:R-:W0:Y:S01]  /*0790*/  LDC.64 R2, c[0x0][0x388] ;  /* 0x0000e200ff027b82 */ /* 0x001e220000000a00 */
[----:B------:R-:W-:Y:S02]  /*07a0*/  LEA R7, R11, R8, 0x9 ;  /* 0x000000080b077211 */ /* 0x000fe400078e48ff */
[----:B------:R-:W-:-:S04]  /*07b0*/  IADD3 R8, PT, PT, R8, 0x80, RZ ;  /* 0x0000008008087810 */ /* 0x000fc80007ffe0ff */
[----:B------:R-:W-:-:S13]  /*07c0*/  ISETP.GE.AND P0, PT, R8, R9, PT ;  /* 0x000000090800720c */ /* 0x000fda0003f06270 */
[----:B-----5:R-:W-:Y:S02]  /*07d0*/  @!P0 LEA R13, R11, R8, 0x9 ;  /* 0x000000080b0d8211 */ /* 0x020fe400078e48ff */
[----:B------:R-:W-:Y:S01]  /*07e0*/  @!P0 IADD3 R8, PT, PT, R8, 0x80, RZ ;  /* 0x0000008008088810 */ /* 0x000fe20007ffe0ff */
[----:B0-----:R-:W-:-:S04]  /*07f0*/  IMAD.WIDE.U32 R6, R7, 0x2, R2 ;  /* 0x0000000207067825 */ /* 0x001fc800078e0002 */
[----:B------:R-:W-:Y:S01]  /*0800*/  @!P0 IMAD.WIDE.U32 R2, R13, 0x2, R2 ;  /* 0x000000020d028825 */ /* 0x000fe200078e0002 */
[----:B------:R1:W-:Y:S04]  /*0810*/  STG.E.U16 desc[UR4][R6.64], R0 ;  /* 0x0000000006007986 */ /* 0x0003e8000c101504 */
[----:B------:R1:W-:Y:S02]  /*0820*/  @!P0 STG.E.U16 desc[UR4][R2.64], R5 ;  /* 0x0000000502008986 */ /* 0x0003e4000c101504 */
.L_x_1807:
[----:B------:R-:W-:Y:S05]  /*0830*/  BSYNC.RECONVERGENT B0 ;  /* 0x0000000000007941 */ /* 0x000fea0003800200 */
.L_x_1806:
[----:B------:R-:W-:-:S13]  /*0840*/  ISETP.GE.AND P0, PT, R8, R9, PT ;  /* 0x000000090800720c */ /* 0x000fda0003f06270 */
[----:B------:R-:W-:Y:S05]  /*0850*/  @P0 EXIT ;  /* 0x000000000000094d */ /* 0x000fea0003800000 */
[----:B01----:R-:W0:Y:S01]  /*0860*/  LDC.64 R2, c[0x0][0x388] ;  /* 0x0000e200ff027b82 */ /* 0x003e220000000a00 */
[----:B------:R-:W-:-:S05]  /*0870*/  LEA R11, R11, R8, 0x9 ;  /* 0x000000080b0b7211 */ /* 0x000fca00078e48ff */
[----:B0-----:R-:W-:-:S05]  /*0880*/  IMAD.WIDE.U32 R2, R11, 0x2, R2 ;  /* 0x000000020b027825 */ /* 0x001fca00078e0002 */
[----:B-----5:R-:W-:Y:S01]  /*0890*/  STG.E.U16 desc[UR4][R2.64], R10 ;  /* 0x0000000a02007986 */ /* 0x020fe2000c101504 */
[----:B------:R-:W-:Y:S05]  /*08a0*/  EXIT ;  /* 0x000000000000794d */ /* 0x000fea0003800000 */
.L_x_1808:
        /* <DEDUP_REMOVED lines=13> */
.L_x_11392:


//--------------------- .text._ZN2at6native29vectorized_elementwise_kernelILi2EZZZNS0_61_GLOBAL__N__132982cb_23_ActivationSiluKernel_cu_9e10b42f_311320silu_backward_kernelERNS_18TensorIteratorBaseEENKUlvE_clEvENKUlvE1_clEvEUlN3c104HalfES8_E_St5arrayIPcLm3EEEEviT0_T1_ --------------------------
	.section	.text._ZN2at6native29vectorized_elementwise_kernelILi2EZZZNS0_61_GLOBAL__N__132982cb_23_ActivationSiluKernel_cu_9e10b42f_311320silu_backward_kernelERNS_18TensorIteratorBaseEENKUlvE_clEvENKUlvE1_clEvEUlN3c104HalfES8_E_St5arrayIPcLm3EEEEviT0_T1_,"ax",@progbits
	.align	128
        .global         _ZN2at6native29vectorized_elementwise_kernelILi2EZZZNS0_61_GLOBAL__N__132982cb_23_ActivationSiluKernel_cu_9e10b42f_311320silu_backward_kernelERNS_18TensorIteratorBaseEENKUlvE_clEvENKUlvE1_clEvEUlN3c104HalfES8_E_St5arrayIPcLm3EEEEviT0_T1_
        .type           _ZN2at6native29vectorized_elementwise_kernelILi2EZZZNS0_61_GLOBAL__N__132982cb_23_ActivationSiluKernel_cu_9e10b42f_311320silu_backward_kernelERNS_18TensorIteratorBaseEENKUlvE_clEvENKUlvE1_clEvEUlN3c104HalfES8_E_St5arrayIPcLm3EEEEviT0_T1_,@function
        .size           _ZN2at6native29vectorized_elementwise_kernelILi2EZZZNS0_61_GLOBAL__N__132982cb_23_ActivationSiluKernel_cu_9e10b42f_311320silu_backward_kernelERNS_18TensorIteratorBaseEENKUlvE_clEvENKUlvE1_clEvEUlN3c104HalfES8_E_St5arrayIPcLm3EEEEviT0_T1_,(.L_x_11393 - _ZN2at6native29vectorized_elementwise_kernelILi2EZZZNS0_61_GLOBAL__N__132982cb_23_ActivationSiluKernel_cu_9e10b42f_311320silu_backward_kernelERNS_18TensorIteratorBaseEENKUlvE_clEvENKUlvE1_clEvEUlN3c104HalfES8_E_St5arrayIPcLm3EEEEviT0_T1_)
        .other          _ZN2at6native29vectorized_elementwise_kernelILi2EZZZNS0_61_GLOBAL__N__132982cb_23_ActivationSiluKernel_cu_9e10b42f_311320silu_backward_kernelERNS_18TensorIteratorBaseEENKUlvE_clEvENKUlvE1_clEvEUlN3c104HalfES8_E_St5arrayIPcLm3EEEEviT0_T1_,@"STO_CUDA_ENTRY STV_DEFAULT"
_ZN2at6native29vectorized_elementwise_kernelILi2EZZZNS0_61_GLOBAL__N__132982cb_23_ActivationSiluKernel_cu_9e10b42f_311320silu_backward_kernelERNS_18TensorIteratorBaseEENKUlvE_clEvENKUlvE1_clEvEUlN3c104HalfES8_E_St5arrayIPcLm3EEEEviT0_T1_:
.text._ZN2at6native29vectorized_elementwise_kernelILi2EZZZNS0_61_GLOBAL__N__132982cb_23_ActivationSiluKernel_cu_9e10b42f_311320silu_backward_kernelERNS_18TensorIteratorBaseEENKUlvE_clEvENKUlvE1_clEvEUlN3c104HalfES8_E_St5arrayIPcLm3EEEEviT0_T1_:
        /* <DEDUP_REMOVED lines=88> */
[----:B0-----:R-:W-:Y:S01]  /*0580*/  @!P1 IMAD.WIDE.U32 R12, R27, 0x2, R12 ;  /* 0x000000021b0c9825 */ /* 0x001fe200078e000c */
[----:B------:R-:W-:-:S05]  /*0590*/  @!P0 IADD3 R27, PT, PT, R0, R3, RZ ;  /* 0x00000003001b8210 */ /* 0x000fca0007ffe0ff */
        /* <DEDUP_REMOVED lines=11> */
[----:B-----5:R-:W-:Y:S02]  /*0650*/  HADD2.F32 R27, -RZ, R27.H0_H0 ;  /* 0x2000001bff1b7230 */ /* 0x020fe40000004100 */
[----:B------:R-:W-:-:S03]  /*0660*/  HADD2.F32 R26, -RZ, R26.H0_H0 ;  /* 0x2000001aff1a7230 */ /* 0x000fc60000004100 */
        /* <DEDUP_REMOVED lines=8> */
[----:B------:R-:W-:-:S07]  /*06f0*/  F2FP.F16.F32.PACK_AB R14, RZ, R14 ;  /* 0x0000000eff0e723e */ /* 0x000fce00000000ff */
.L_x_1811:
[----:B------:R-:W-:Y:S05]  /*0700*/  BSYNC.RECONVERGENT B0 ;  /* 0x0000000000007941 */ /* 0x000fea0003800200 */
.L_x_1810:
        /* <DEDUP_REMOVED lines=30> */
.L_x_1813:
[----:B------:R-:W-:Y:S05]  /*08f0*/  BSYNC.RECONVERGENT B0 ;  /* 0x0000000000007941 */ /* 0x000fea0003800200 */
.L_x_1812:
[----:B------:R-:W-:Y:S01]  /*0900*/  ISETP.NE.AND P6, PT, R22, RZ, PT ;  /* 0x000000ff1600720c */ /* 0x000fe20003fc5270 */
[----:B------:R-:W-:-:S12]  /*0910*/  BSSY.RECONVERGENT B0, `(.L_x_1814) ;  /* 0x000000d000007945 */ /* 0x000fd80003800200 */
        /* <DEDUP_REMOVED lines=12> */
.L_x_1815:
[----:B------:R-:W-:Y:S05]  /*09e0*/  BSYNC.RECONVERGENT B0 ;  /* 0x0000000000007941 */ /* 0x000fea0003800200 */
.L_x_1814:
        /* <DEDUP_REMOVED lines=13> */
.L_x_1817:
[----:B------:R-:W-:Y:S05]  /*0ac0*/  BSYNC.RECONVERGENT B0 ;  /* 0x0000000000007941 */ /* 0x000fea0003800200 */
.L_x_1816:
        /* <DEDUP_REMOVED lines=13> */
.L_x_1819:
[----:B------:R-:W-:Y:S05]  /*0ba0*/  BSYNC.RECONVERGENT B0 ;  /* 0x0000000000007941 */ /* 0x000fea0003800200 */
.L_x_1818:
        /* <DEDUP_REMOVED lines=13> */
.L_x_1821:
[----:B------:R-:W-:Y:S05]  /*0c80*/  BSYNC.RECONVERGENT B0 ;  /* 0x0000000000007941 */ /* 0x000fea0003800200 */
.L_x_1820:
        /* <DEDUP_REMOVED lines=13> */
.L_x_1823:
[----:B------:R-:W-:Y:S05]  /*0d60*/  BSYNC.RECONVERGENT B0 ;  /* 0x0000000000007941 */ /* 0x000fea0003800200 */
.L_x_1822:
        /* <DEDUP_REMOVED lines=13> */
.L_x_1825:
[----:B------:R-:W-:Y:S05]  /*0e40*/  BSYNC.RECONVERGENT B0 ;  /* 0x0000000000007941 */ /* 0x000fea0003800200 */
.L_x_1824:
[----:B------:R-:W-:Y:S01]  /*0e50*/  @!P0 MOV R3, R15 ;  /* 0x0000000f00038202 */ /* 0x000fe20000000f00 */
[----:B------:R0:W-:Y:S01]  /*0e60*/  @!P0 STG.E.U16 desc[UR4][R12.64], R14 ;  /* 0x0000000e0c008986 */ /* 0x0001e2000c101504 */
[----:B------:R-:W-:Y:S04]  /*0e70*/  BSSY.RECONVERGENT B0, `(.L_x_1826) ;  /* 0x000002d000007945 */ /* 0x000fe80003800200 */
[----:B------:R-:W-:Y:S01]  /*0e80*/  BSSY.RELIABLE B1, `(.L_x_1827) ;  /* 0x0000025000017945 */ /* 0x000fe20003800100 */
[----:B------:R-:W-:-:S13]  /*0e90*/  ISETP.GE.U32.AND P0, PT, R3, R2, PT ;  /* 0x000000020300720c */ /* 0x000fda0003f06070 */
[----:B0-----:R-:W-:Y:S05]  /*0ea0*/  @P0 BRA `(.L_x_1828) ;  /* 0x0000000000300947 */ /* 0x001fea0003800000 */
[----:B-----5:R-:W0:Y:S01]  /*0eb0*/  LDC.64 R10, c[0x0][0x388] ;  /* 0x0000e200ff0a7b82 */ /* 0x020e220000000a00 */
[----:B------:R-:W-:Y:S02]  /*0ec0*/  IADD3 R13, PT, PT, R0, R3, RZ ;  /* 0x00000003000d7210 */ /* 0x000fe40007ffe0ff */
[----:B------:R-:W-:-:S04]  /*0ed0*/  IADD3 R3, PT, PT, R3, 0x80, RZ ;  /* 0x0000008003037810 */ /* 0x000fc80007ffe0ff */
        /* <DEDUP_REMOVED lines=9> */
.L_x_1828:
[----:B------:R-:W-:-:S13]  /*0f70*/  ISETP.GE.U32.AND P0, PT, R3, R2, PT ;  /* 0x000000020300720c */ /* 0x000fda0003f06070 */
[----:B------:R-:W-:Y:S05]  /*0f80*/  @P0 BRA `(.L_x_1830) ;  /* 0x0000000000300947 */ /* 0x000fea0003800000 */
[----:B0----5:R-:W0:Y:S01]  /*0f90*/  LDC.64 R10, c[0x0][0x388] ;  /* 0x0000e200ff0a7b82 */ /* 0x021e220000000a00 */
[----:B------:R-:W-:Y:S02]  /*0fa0*/  IADD3 R13, PT, PT, R0, R3, RZ ;  /* 0x00000003000d7210 */ /* 0x000fe40007ffe0ff */
[----:B------:R-:W-:-:S03]  /*0fb0*/  IADD3 R3, PT, PT, R3, 0x80, RZ ;  /* 0x0000008003037810 */ /* 0x000fc60007ffe0ff */
[----:B0-----:R-:W-:-:S05]  /*0fc0*/  IMAD.WIDE.U32 R10, R13, 0x2, R10 ;  /* 0x000000020d0a7825 */ /* 0x001fca00078e000a */
[----:B------:R1:W-:Y:S02]  /*0fd0*/  STG.E.U16 desc[UR4][R10.64], R5 ;  /* 0x000000050a007986 */ /* 0x0003e4000c101504 */
.L_x_1829:
[----:B------:R-:W-:-:S13]  /*0fe0*/  ISETP.GE.U32.AND P0, PT, R3, R2, PT ;  /* 0x000000020300720c */ /* 0x000fda0003f06070 */
[----:B------:R-:W-:Y:S05]  /*0ff0*/  @P0 BRA `(.L_x_1831) ;  /* 0x0000000000340947 */ /* 0x000fea0003800000 */
[----:B-1----:R-:W1:Y:S01]  /*1000*/  LDC.64 R4, c[0x0][0x388] ;  /* 0x0000e200ff047b82 */ /* 0x002e620000000a00 */
[----:B0-----:R-:W-:Y:S02]  /*1010*/  IADD3 R11, PT, PT, R0, R3, RZ ;  /* 0x00000003000b7210 */ /* 0x001fe40007ffe0ff */
[----:B------:R-:W-:-:S03]  /*1020*/  IADD3 R3, PT, PT, R3, 0x80, RZ ;  /* 0x0000008003037810 */ /* 0x000fc60007ffe0ff */
[----:B-1----:R-:W-:-:S05]  /*1030*/  IMAD.WIDE.U32 R4, R11, 0x2, R4 ;  /* 0x000000020b047825 */ /* 0x002fca00078e0004 */
[----:B------:R1:W-:Y:S02]  /*1040*/  STG.E.U16 desc[UR4][R4.64], R6 ;  /* 0x0000000604007986 */ /* 0x0003e4000c101504 */
.L_x_1830:
        /* <DEDUP_REMOVED lines=8> */
.L_x_1831:
[----:B------:R-:W-:Y:S05]  /*10d0*/  BSYNC.RELIABLE B1 ;  /* 0x0000000000017941 */ /* 0x000fea0003800100 */
.L_x_1827:
[----:B------:R-:W-:-:S13]  /*10e0*/  ISETP.GE.U32.AND P0, PT, R3, R2, PT ;  /* 0x000000020300720c */ /* 0x000fda0003f06070 */
[----:B-12---:R-:W1:Y:S01]  /*10f0*/  @!P0 LDC.64 R4, c[0x0][0x388] ;  /* 0x0000e200ff048b82 */ /* 0x006e620000000a00 */
[----:B------:R-:W-:Y:S02]  /*1100*/  @!P0 IADD3 R7, PT, PT, R0, R3, RZ ;  /* 0x0000000300078210 */ /* 0x000fe40007ffe0ff */
[----:B------:R-:W-:-:S03]  /*1110*/  @!P0 IADD3 R3, PT, PT, R3, 0x80, RZ ;  /* 0x0000008003038810 */ /* 0x000fc60007ffe0ff */
[----:B-1----:R-:W-:-:S05]  /*1120*/  @!P0 IMAD.WIDE.U32 R4, R7, 0x2, R4 ;  /* 0x0000000207048825 */ /* 0x002fca00078e0004 */
[----:B------:R2:W-:Y:S02]  /*1130*/  @!P0 STG.E.U16 desc[UR4][R4.64], R8 ;  /* 0x0000000804008986 */ /* 0x0005e4000c101504 */
.L_x_1832:
[----:B------:R-:W-:Y:S05]  /*1140*/  BSYNC.RECONVERGENT B0 ;  /* 0x0000000000007941 */ /* 0x000fea0003800200 */
.L_x_1826:
        /* <DEDUP_REMOVED lines=8> */
.L_x_1809:
        /* <DEDUP_REMOVED lines=8> */
[----:B------:R3:W5:Y:S01]  /*1250*/  LDG.E R9, desc[UR4][R12.64+0x600] ;  /* 0x000600040c097981 */ /* 0x000762000c1e1900 */
[----:B0-----:R-:W-:-:S04]  /*1260*/  IMAD.WIDE.U32 R2, R0, 0x2, R2 ;  /* 0x0000000200027825 */ /* 0x001fc800078e0002 */
[----:B------:R-:W-:-:S05]  /*1270*/  IMAD.WIDE.U32 R18, R5, 0x4, R2 ;  /* 0x0000000405127825 */ /* 0x000fca00078e0002 */
[----:B------:R-:W5:Y:S04]  /*1280*/  LDG.E R2, desc[UR4][R18.64] ;  /* 0x0000000412027981 */ /* 0x000f68000c1e1900 */
[----:B------:R-:W5:Y:S04]  /*1290*/  LDG.E R10, desc[UR4][R18.64+0x200] ;  /* 0x00020004120a7981 */ /* 0x000f68000c1e1900 */
[----:B------:R-:W5:Y:S04]  /*12a0*/  LDG.E R11, desc[UR4][R18.64+0x400] ;  /* 0x00040004120b7981 */ /* 0x000f68000c1e1900 */
[----:B------:R0:W5:Y:S01]  /*12b0*/  LDG.E R6, desc[UR4][R18.64+0x600] ;  /* 0x0006000412067981 */ /* 0x000162000c1e1900 */
[----:B--2---:R-:W-:-:S02]  /*12c0*/  HADD2.F32 R21, -RZ, R14.H0_H0 ;  /* 0x2000000eff157230 */ /* 0x004fc40000004100 */
[----:B------:R-:W-:Y:S02]  /*12d0*/  HADD2.F32 R14, -RZ, R14.H1_H1 ;  /* 0x3000000eff0e7230 */ /* 0x000fe40000004100 */
[--C-:B---3--:R-:W-:Y:S02]  /*12e0*/  HADD2.F32 R12, -RZ, R7.reuse.H0_H0 ;  /* 0x20000007ff0c7230 */ /* 0x108fe40000004100 */
[----:B------:R-:W-:Y:S01]  /*12f0*/  FMUL.FTZ R20, R21, -1.4426950216293334961 ;  /* 0xbfb8aa3b15147820 */ /* 0x000fe20000410000 */
[----:B------:R-:W-:Y:S02]  /*1300*/  HADD2.F32 R13, -RZ, R7.H1_H1 ;  /* 0x30000007ff0d7230 */ /* 0x000fe40000004100 */
[----:B------:R-:W-:Y:S01]  /*1310*/  FMUL.FTZ R16, R14, -1.4426950216293334961 ;  /* 0xbfb8aa3b0e107820 */ /* 0x000fe20000410000 */
[--C-:B----4-:R-:W-:Y:S02]  /*1320*/  HADD2.F32 R8, -RZ, R4.reuse.H0_H0 ;  /* 0x20000004ff087230 */ /* 0x110fe40000004100 */
[----:B------:R-:W-:Y:S01]  /*1330*/  FMUL.FTZ R23, R12, -1.4426950216293334961 ;  /* 0xbfb8aa3b0c177820 */ /* 0x000fe20000410000 */
[----:B------:R-:W-:Y:S01]  /*1340*/  HADD2.F32 R4, -RZ, R4.H1_H1 ;  /* 0x30000004ff047230 */ /* 0x000fe20000004100 */
[----:B------:R-:W1:Y:S01]  /*1350*/  MUFU.EX2 R20, R20 ;  /* 0x0000001400147308 */ /* 0x000e620000000800 */
[----:B0-----:R-:W-:Y:S01]  /*1360*/  FMUL.FTZ R18, R13, -1.4426950216293334961 ;  /* 0xbfb8aa3b0d127820 */ /* 0x001fe20000410000 */
[----:B------:R-:W-:Y:S01]  /*1370*/  FMUL.FTZ R15, R8, -1.4426950216293334961 ;  /* 0xbfb8aa3b080f7820 */ /* 0x000fe20000410000 */
[----:B-----5:R-:W-:-:S02]  /*1380*/  HADD2.F32 R7, -RZ, R9.H0_H0 ;  /* 0x20000009ff077230 */ /* 0x020fc40000004100 */
[----:B------:R-:W-:Y:S01]  /*1390*/  FMUL.FTZ R3, R4, -1.4426950216293334961 ;  /* 0xbfb8aa3b04037820 */ /* 0x000fe20000410000 */
[----:B------:R-:W-:Y:S02]  /*13a0*/  HADD2.F32 R9, -RZ, R9.H1_H1 ;  /* 0x30000009ff097230 */ /* 0x000fe40000004100 */
[----:B------:R-:W0:Y:S01]  /*13b0*/  MUFU.EX2 R16, R16 ;  /* 0x0000001000107308 */ /* 0x000e220000000800 */
[----:B------:R-:W-:Y:S02]  /*13c0*/  FMUL.FTZ R19, R7, -1.4426950216293334961 ;  /* 0xbfb8aa3b07137820 */ /* 0x000fe40000410000 */
[----:B------:R-:W-:-:S05]  /*13d0*/  FMUL.FTZ R17, R9, -1.4426950216293334961 ;  /* 0xbfb8aa3b09117820 */ /* 0x000fca0000410000 */
[----:B------:R-:W2:Y:S01]  /*13e0*/  MUFU.EX2 R23, R23 ;  /* 0x0000001700177308 */ /* 0x000ea20000000800 */
[----:B-1----:R-:W-:Y:S01]  /*13f0*/  FADD.FTZ R22, R20, 1 ;  /* 0x3f80000014167421 */ /* 0x002fe20000010000 */
[----:B------:R-:W-:-:S06]  /*1400*/  HADD2.F32 R25, -RZ, R2.H0_H0 ;  /* 0x20000002ff197230 */ /* 0x000fcc0000004100 */
[----:B------:R-:W1:Y:S01]  /*1410*/  MUFU.RCP R22, R22 ;  /* 0x0000001600167308 */ /* 0x000e620000001000 */
[----:B0-----:R-:W-:Y:S01]  /*1420*/  FADD.FTZ R20, R16, 1 ;  /* 0x3f80000010147421 */ /* 0x001fe20000010000 */
[----:B------:R-:W-:-:S06]  /*1430*/  HADD2.F32 R29, -RZ, R10.H1_H1 ;  /* 0x3000000aff1d7230 */ /* 0x000fcc0000004100 */
[----:B------:R-:W0:Y:S01]  /*1440*/  MUFU.EX2 R18, R18 ;  /* 0x0000001200127308 */ /* 0x000e220000000800 */
[----:B--2---:R-:W-:-:S07]  /*1450*/  FADD.FTZ R16, R23, 1 ;  /* 0x3f80000017107421 */ /* 0x004fce0000010000 */
[----:B------:R-:W2:Y:S01]  /*1460*/  MUFU.EX2 R3, R3 ;  /* 0x0000000300037308 */ /* 0x000ea20000000800 */
[----:B-1----:R-:W-:Y:S01]  /*1470*/  FADD.FTZ R24, -R22, 1 ;  /* 0x3f80000016187421 */ /* 0x002fe20000010100 */
[----:B------:R-:W-:Y:S01]  /*1480*/  FMUL.FTZ R22, R25, R22 ;  /* 0x0000001619167220 */ /* 0x000fe20000410000 */
[----:B------:R-:W-:Y:S02]  /*1490*/  HADD2.F32 R25, -RZ, R2.H1_H1 ;  /* 0x30000002ff197230 */ /* 0x000fe40000004100 */
[----:B------:R-:W-:-:S03]  /*14a0*/  FFMA.FTZ R23, R21, R24, 1 ;  /* 0x3f80000015177423 */ /* 0x000fc60000010018 */
[----:B------:R-:W1:Y:S01]  /*14b0*/  MUFU.RCP R20, R20 ;  /* 0x0000001400147308 */ /* 0x000e620000001000 */
[----:B0-----:R-:W-:Y:S01]  /*14c0*/  FADD.FTZ R18, R18, 1 ;  /* 0x3f80000012127421 */ /* 0x001fe20000010000 */
[----:B------:R-:W-:-:S06]  /*14d0*/  FMUL.FTZ R23, R22, R23 ;  /* 0x0000001716177220 */ /* 0x000fcc0000410000 */
[----:B------:R-:W0:Y:S01]  /*14e0*/  MUFU.EX2 R15, R15 ;  /* 0x0000000f000f7308 */ /* 0x000e220000000800 */
[----:B--2---:R-:W-:Y:S02]  /*14f0*/  FADD.FTZ R21, R3, 1 ;  /* 0x3f80000003157421 */ /* 0x004fe40000010000 */
[----:B------:R-:W2:Y:S05]  /*1500*/  LDC.64 R2, c[0x0][0x388] ;  /* 0x0000e200ff027b82 */ /* 0x000eaa0000000a00 */
[----:B------:R-:W3:Y:S01]  /*1510*/  MUFU.EX2 R19, R19 ;  /* 0x0000001300137308 */ /* 0x000ee20000000800 */
[----:B-1----:R-:W-:-:S04]  /*1520*/  FADD.FTZ R27, -R20, 1 ;  /* 0x3f800000141b7421 */ /* 0x002fc80000010100 */
[----:B------:R-:W-:Y:S01]  /*1530*/  FFMA.FTZ R27, R14, R27, 1 ;  /* 0x3f8000000e1b7423 */ /* 0x000fe2000001001b */
[----:B------:R-:W-:Y:S01]  /*1540*/  FMUL.FTZ R14, R25, R20 ;  /* 0x00000014190e7220 */ /* 0x000fe20000410000 */
[----:B------:R-:W-:Y:S01]  /*1550*/  HADD2.F32 R25, -RZ, R10.H0_H0 ;  /* 0x2000000aff197230 */ /* 0x000fe20000004100 */
[----:B------:R-:W1:Y:S01]  /*1560*/  MUFU.EX2 R17, R17 ;  /* 0x0000001100117308 */ /* 0x000e620000000800 */
[----:B0-----:R-:W-:Y:S01]  /*1570*/  FADD.FTZ R15, R15, 1 ;  /* 0x3f8000000f0f7421 */ /* 0x001fe20000010000 */
[----:B------:R-:W-:-:S05]  /*1580*/  FMUL.FTZ R14, R14, R27 ;  /* 0x0000001b0e0e7220 */ /* 0x000fca0000410000 */
[----:B------:R-:W-:Y:S01]  /*1590*/  F2FP.F16.F32.PACK_AB R23, R14, R23 ;  /* 0x000000170e17723e */ /* 0x000fe200000000ff */
[----:B------:R-:W0:Y:S01]  /*15a0*/  MUFU.RCP R16, R16 ;  /* 0x0000001000107308 */ /* 0x000e220000001000 */
[----:B---3--:R-:W-:Y:S01]  /*15b0*/  FADD.FTZ R19, R19, 1 ;  /* 0x3f80000013137421 */ /* 0x008fe20000010000 */
[----:B--2---:R-:W-:-:S06]  /*15c0*/  IMAD.WIDE.U32 R2, R0, 0x2, R2 ;  /* 0x0000000200027825 */ /* 0x004fcc00078e0002 */
[----:B------:R-:W2:Y:S01]  /*15d0*/  MUFU.RCP R18, R18 ;  /* 0x0000001200127308 */ /* 0x000ea20000001000 */
[----:B-1----:R-:W-:Y:S01]  /*15e0*/  FADD.FTZ R10, R17, 1 ;  /* 0x3f800000110a7421 */ /* 0x002fe20000010000 */
[----:B------:R-:W-:-:S05]  /*15f0*/  IMAD.WIDE.U32 R2, R5, 0x4, R2 ;  /* 0x0000000405027825 */ /* 0x000fca00078e0002 */
[----:B------:R-:W-:Y:S01]  /*1600*/  STG.E desc[UR4][R2.64], R23 ;  /* 0x0000001702007986 */ /* 0x000fe2000c101904 */
[----:B------:R-:W1:Y:S01]  /*1610*/  MUFU.RCP R15, R15 ;  /* 0x0000000f000f7308 */ /* 0x000e620000001000 */
[----:B0-----:R-:W-:-:S04]  /*1620*/  FADD.FTZ R27, -R16, 1 ;  /* 0x3f800000101b7421 */ /* 0x001fc80000010100 */
[----:B------:R-:W-:Y:S01]  /*1630*/  FFMA.FTZ R27, R12, R27, 1 ;  /* 0x3f8000000c1b7423 */ /* 0x000fe2000001001b */
[----:B------:R-:W-:Y:S01]  /*1640*/  FMUL.FTZ R12, R25, R16 ;  /* 0x00000010190c7220 */ /* 0x000fe20000410000 */
[--C-:B------:R-:W-:Y:S01]  /*1650*/  HADD2.F32 R16, -RZ, R11.reuse.H0_H0 ;  /* 0x2000000bff107230 */ /* 0x100fe20000004100 */
[----:B------:R-:W0:Y:S01]  /*1660*/  MUFU.RCP R21, R21 ;  /* 0x0000001500157308 */ /* 0x000e220000001000 */
[----:B--2---:R-:W-:Y:S01]  /*1670*/  FADD.FTZ R20, -R18, 1 ;  /* 0x3f80000012147421 */ /* 0x004fe20000010100 */
[----:B------:R-:W-:Y:S01]  /*1680*/  FMUL.FTZ R29, R29, R18 ;  /* 0x000000121d1d7220 */ /* 0x000fe20000410000 */
[----:B------:R-:W-:Y:S02]  /*1690*/  HADD2.F32 R18, -RZ, R11.H1_H1 ;  /* 0x3000000bff127230 */ /* 0x000fe40000004100 */
[----:B------:R-:W-:Y:S01]  /*16a0*/  FMUL.FTZ R12, R12, R27 ;  /* 0x0000001b0c0c7220 */ /* 0x000fe20000410000 */
[----:B------:R-:W-:Y:S02]  /*16b0*/  FFMA.FTZ R20, R13, R20, 1 ;  /* 0x3f8000000d147423 */ /* 0x000fe40000010014 */
[----:B------:R-:W2:Y:S01]  /*16c0*/  MUFU.RCP R19, R19 ;  /* 0x0000001300137308 */ /* 0x000ea20000001000 */
[----:B-1----:R-:W-:Y:S01]  /*16d0*/  FADD.FTZ R13, -R15, 1 ;  /* 0x3f8000000f0d7421 */ /* 0x002fe20000010100 */
[----:B------:R-:W-:Y:S01]  /*16e0*/  FMUL.FTZ R15, R16, R15 ;  /* 0x0000000f100f7220 */ /* 0x000fe20000410000 */
[----:B------:R-:W-:-:S02]  /*16f0*/  HADD2.F32 R16, -RZ, R6.H0_H0 ;  /* 0x20000006ff107230 */ /* 0x000fc40000004100 */
[----:B------:R-:W-:Y:S01]  /*1700*/  FMUL.FTZ R11, R29, R20 ;  /* 0x000000141d0b7220 */ /* 0x000fe20000410000 */
[----:B------:R-:W-:Y:S01]  /*1710*/  FFMA.FTZ R8, R8, R13, 1 ;  /* 0x3f80000008087423 */ /* 0x000fe2000001000d */
[----:B------:R-:W-:Y:S01]  /*1720*/  HADD2.F32 R13, -RZ, R6.H1_H1 ;  /* 0x30000006ff0d7230 */ /* 0x000fe20000004100 */
[----:B------:R-:W1:Y:S01]  /*1730*/  MUFU.RCP R10, R10 ;  /* 0x0000000a000a7308 */ /* 0x000e620000001000 */
[----:B0-----:R-:W-:Y:S01]  /*1740*/  FMUL.FTZ R0, R18, R21 ;  /* 0x0000001512007220 */ /* 0x001fe20000410000 */
[----:B------:R-:W-:Y:S01]  /*1750*/  FADD.FTZ R21, -R21, 1 ;  /* 0x3f80000015157421 */ /* 0x000fe20000010100 */
[----:B------:R-:W-:Y:S01]  /*1760*/  FMUL.FTZ R8, R15, R8 ;  /* 0x000000080f087220 */ /* 0x000fe20000410000 */
[----:B------:R-:W-:Y:S02]  /*1770*/  F2FP.F16.F32.PACK_AB R11, R11, R12 ;  /* 0x0000000c0b0b723e */ /* 0x000fe400000000ff */
[----:B------:R-:W-:Y:S01]  /*1780*/  FFMA.FTZ R21, R4, R21, 1 ;  /* 0x3f80000004157423 */ /* 0x000fe20000010015 */
[----:B--2---:R-:W-:Y:S01]  /*1790*/  FADD.FTZ R4, -R19, 1 ;  /* 0x3f80000013047421 */ /* 0x004fe20000010100 */
[----:B------:R-:W-:-:S02]  /*17a0*/  FMUL.FTZ R16, R16, R19 ;  /* 0x0000001310107220 */ /* 0x000fc40000410000 */
[----:B------:R-:W-:Y:S01]  /*17b0*/  FMUL.FTZ R21, R0, R21 ;  /* 0x0000001500157220 */ /* 0x000fe20000410000 */
[----:B------:R-:W-:Y:S01]  /*17c0*/  STG.E desc[UR4][R2.64+0x200], R11 ;  /* 0x0002000b02007986 */ /* 0x000fe2000c101904 */
[----:B------:R-:W-:-:S03]  /*17d0*/  FFMA.FTZ R7, R7, R4, 1 ;  /* 0x3f80000007077423 */ /* 0x000fc60000010004 */
[----:B------:R-:W-:Y:S01]  /*17e0*/  F2FP.F16.F32.PACK_AB R21, R21, R8 ;  /* 0x000000081515723e */ /* 0x000fe200000000ff */
[----:B-1----:R-:W-:Y:S01]  /*17f0*/  FADD.FTZ R6, -R10, 1 ;  /* 0x3f8000000a067421 */ /* 0x002fe20000010100 */
[----:B------:R-:W-:Y:S01]  /*1800*/  FMUL.FTZ R13, R13, R10 ;  /* 0x0000000a0d0d7220 */ /* 0x000fe20000410000 */
[----:B------:R-:W-:Y:S02]  /*1810*/  FMUL.FTZ R7, R16, R7 ;  /* 0x0000000710077220 */ /* 0x000fe40000410000 */
[----:B------:R-:W-:Y:S01]  /*1820*/  FFMA.FTZ R6, R9, R6, 1 ;  /* 0x3f80000009067423 */ /* 0x000fe20000010006 */
[----:B------:R-:W-:Y:S03]  /*1830*/  STG.E desc[UR4][R2.64+0x400], R21 ;  /* 0x0004001502007986 */ /* 0x000fe6000c101904 */
[----:B------:R-:W-:-:S05]  /*1840*/  FMUL.FTZ R6, R13, R6 ;  /* 0x000000060d067220 */ /* 0x000fca0000410000 */
[----:B------:R-:W-:-:S05]  /*1850*/  F2FP.F16.F32.PACK_AB R7, R6, R7 ;  /* 0x000000070607723e */ /* 0x000fca00000000ff */
[----:B------:R-:W-:Y:S01]  /*1860*/  STG.E desc[UR4][R2.64+0x600], R7 ;  /* 0x0006000702007986 */ /* 0x000fe2000c101904 */
[----:B------:R-:W-:Y:S05]  /*1870*/  EXIT ;  /* 0x000000000000794d */ /* 0x000fea0003800000 */
.L_x_1833:
        /* <DEDUP_REMOVED lines=16> */
.L_x_11393:


//--------------------- .text._ZN2at6native29vectorized_elementwise_kernelILi4EZZZNS0_61_GLOBAL__N__132982cb_23_ActivationSiluKernel_cu_9e10b42f_311320silu_backward_kernelERNS_18TensorIteratorBaseEENKUlvE_clEvENKUlvE1_clEvEUlN3c104HalfES8_E_St5arrayIPcLm3EEEEviT0_T1_ --------------------------
	.section	.text._ZN2at6native29vectorized_elementwise_kernelILi4EZZZNS0_61_GLOBAL__N__132982cb_23_ActivationSiluKernel_cu_9e10b42f_311320silu_backward_kernelERNS_18TensorIteratorBaseEENKUlvE_clEvENKUlvE1_clEvEUlN3c104HalfES8_E_St5arrayIPcLm3EEEEviT0_T1_,"ax",@progbits
	.align	128
        .global         _ZN2at6native29vectorized_elementwise_kernelILi4EZZZNS0_61_GLOBAL__N__132982cb_23_ActivationSiluKernel_cu_9e10b42f_311320silu_backward_kernelERNS_18TensorIteratorBaseEENKUlvE_clEvENKUlvE1_clEvEUlN3c104HalfES8_E_St5arrayIPcLm3EEEEviT0_T1_
        .type           _ZN2at6native29vectorized_elementwise_kernelILi4EZZZNS0_61_GLOBAL__N__132982cb_23_ActivationSiluKernel_cu_9e10b42f_311320silu_backward_kernelERNS_18TensorIteratorBaseEENKUlvE_clEvENKUlvE1_clEvEUlN3c104HalfES8_E_St5arrayIPcLm3EEEEviT0_T1_,@function
        .size           _ZN2at6native29vectorized_elementwise_kernelILi4EZZZNS0_61_GLOBAL__N__132982cb_23_ActivationSiluKernel_cu_9e10b42f_311320silu_backward_kernelERNS_18TensorIteratorBaseEENKUlvE_clEvENKUlvE1_clEvEUlN3c104HalfES8_E_St5arrayIPcLm3EEEEviT0_T1_,(.L_x_11394 - _ZN2at6native29vectorized_elementwise_kernelILi4EZZZNS0_61_GLOBAL__N__132982cb_23_ActivationSiluKernel_cu_9e10b42f_311320silu_backward_kernelERNS_18TensorIteratorBaseEENKUlvE_clEvENKUlvE1_clEvEUlN3c104HalfES8_E_St5arrayIPcLm3EEEEviT0_T1_)
        .other          _ZN2at6native29vectorized_elementwise_kernelILi4EZZZNS0_61_GLOBAL__N__132982cb_23_ActivationSiluKernel_cu_9e10b42f_311320silu_backward_kernelERNS_18TensorIteratorBaseEENKUlvE_clEvENKUlvE1_clEvEUlN3c104HalfES8_E_St5arrayIPcLm3EEEEviT0_T1_,@"STO_CUDA_ENTRY STV_DEFAULT"
_ZN2at6native29vectorized_elementwise_kernelILi4EZZZNS0_61_GLOBAL__N__132982cb_23_ActivationSiluKernel_cu_9e10b42f_311320silu_backward_kernelERNS_18TensorIteratorBaseEENKUlvE_clEvENKUlvE1_clEvEUlN3c104HalfES8_E_St5arrayIPcLm3EEEEviT0_T1_:
.text._ZN2at6native29vectorized_elementwise_kernelILi4EZZZNS0_61_GLOBAL__N__132982cb_23_ActivationSiluKernel_cu_9e10b42f_311320silu_backward_kernelERNS_18TensorIteratorBaseEENKUlvE_clEvENKUlvE1_clEvEUlN3c104HalfES8_E_St5arrayIPcLm3EEEEviT0_T1_:
        /* <DEDUP_REMOVED lines=112> */
.L_x_1836:
[----:B------:R-:W-:Y:S05]  /*0700*/  BSYNC.RECONVERGENT B0 ;  /* 0x0000000000007941 */ /* 0x000fea0003800200 */
.L_x_1835:
        /* <DEDUP_REMOVED lines=30> */
.L_x_1838:
[----:B------:R-:W-:Y:S05]  /*08f0*/  BSYNC.RECONVERGENT B0 ;  /* 0x0000000000007941 */ /* 0x000fea0003800200 */
.L_x_1837:
        /* <DEDUP_REMOVED lines=14> */
.L_x_1840:
[----:B------:R-:W-:Y:S05]  /*09e0*/  BSYNC.RECONVERGENT B0 ;  /* 0x0000000000007941 */ /* 0x000fea0003800200 */
.L_x_1839:
        /* <DEDUP_REMOVED lines=13> */
.L_x_1842:
[----:B------:R-:W-:Y:S05]  /*0ac0*/  BSYNC.RECONVERGENT B0 ;  /* 0x0000000000007941 */ /* 0x000fea0003800200 */
.L_x_1841:
        /* <DEDUP_REMOVED lines=13> */
.L_x_1844:
[----:B------:R-:W-:Y:S05]  /*0ba0*/  BSYNC.RECONVERGENT B0 ;  /* 0x0000000000007941 */ /* 0x000fea0003800200 */
.L_x_1843:
        /* <DEDUP_REMOVED lines=13> */
.L_x_1846:
[----:B------:R-:W-:Y:S05]  /*0c80*/  BSYNC.RECONVERGENT B0 ;  /* 0x0000000000007941 */ /* 0x000fea0003800200 */
.L_x_1845:
        /* <DEDUP_REMOVED lines=13> */
.L_x_1848:
[----:B------:R-:W-:Y:S05]  /*0d60*/  BSYNC.RECONVERGENT B0 ;  /* 0x0000000000007941 */ /* 0x000fea0003800200 */
.L_x_1847:
        /* <DEDUP_REMOVED lines=13> */
.L_x_1850:
[----:B------:R-:W-:Y:S05]  /*0e40*/  BSYNC.RECONVERGENT B0 ;  /* 0x0000000000007941 */ /* 0x000fea0003800200 */
.L_x_1849:
        /* <DEDUP_REMOVED lines=18> */
.L_x_1853:
[----:B------:R-:W-:-:S13]  /*0f70*/  ISETP.GE.U32.AND P0, PT, R3, R2, PT ;  /* 0x000000020300720c */ /* 0x000fda0003f06070 */
[----:B------:R-:W-:Y:S05]  /*0f80*/  @P0 BRA `(.L_x_1855) ;  /* 0x0000000000300947 */ /* 0x000fea0003800000 */
[----:B0----5:R-:W0:Y:S01]  /*0f90*/  LDC.64 R10, c[0x0][0x388] ;  /* 0x0000e200ff0a7b82 */ /* 0x021e220000000a00 */
[----:B------:R-:W-:Y:S02]  /*0fa0*/  IADD3 R13, PT, PT, R0, R3, RZ ;  /* 0x00000003000d7210 */ /* 0x000fe40007ffe0ff */
[----:B------:R-:W-:-:S03]  /*0fb0*/  IADD3 R3, PT, PT, R3, 0x80, RZ ;  /* 0x0000008003037810 */ /* 0x000fc60007ffe0ff */
[----:B0-----:R-:W-:-:S05]  /*0fc0*/  IMAD.WIDE.U32 R10, R13, 0x2, R10 ;  /* 0x000000020d0a7825 */ /* 0x001fca00078e000a */
[----:B------:R1:W-:Y:S02]  /*0fd0*/  STG.E.U16 desc[UR4][R10.64], R5 ;  /* 0x000000050a007986 */ /* 0x0003e4000c101504 */
.L_x_1854:
[----:B------:R-:W-:-:S13]  /*0fe0*/  ISETP.GE.U32.AND P0, PT, R3, R2, PT ;  /* 0x000000020300720c */ /* 0x000fda0003f06070 */
[----:B------:R-:W-:Y:S05]  /*0ff0*/  @P0 BRA `(.L_x_1856) ;  /* 0x0000000000340947 */ /* 0x000fea0003800000 */
[----:B-1----:R-:W1:Y:S01]  /*1000*/  LDC.64 R4, c[0x0][0x388] ;  /* 0x0000e200ff047b82 */ /* 0x002e620000000a00 */
[----:B0-----:R-:W-:Y:S02]  /*1010*/  IADD3 R11, PT, PT, R0, R3, RZ ;  /* 0x00000003000b7210 */ /* 0x001fe40007ffe0ff */
[----:B------:R-:W-:-:S03]  /*1020*/  IADD3 R3, PT, PT, R3, 0x80, RZ ;  /* 0x0000008003037810 */ /* 0x000fc60007ffe0ff */
[----:B-1----:R-:W-:-:S05]  /*1030*/  IMAD.WIDE.U32 R4, R11, 0x2, R4 ;  /* 0x000000020b047825 */ /* 0x002fca00078e0004 */
[----:B------:R1:W-:Y:S02]  /*1040*/  STG.E.U16 desc[UR4][R4.64], R6 ;  /* 0x0000000604007986 */ /* 0x0003e4000c101504 */
.L_x_1855:
        /* <DEDUP_REMOVED lines=8> */
.L_x_1856:
[----:B------:R-:W-:Y:S05]  /*10d0*/  BSYNC.RELIABLE B1 ;  /* 0x0000000000017941 */ /* 0x000fea0003800100 */
.L_x_1852:
[----:B------:R-:W-:-:S13]  /*10e0*/  ISETP.GE.U32.AND P0, PT, R3, R2, PT ;  /* 0x000000020300720c */ /* 0x000fda0003f06070 */
[----:B-12---:R-:W1:Y:S01]  /*10f0*/  @!P0 LDC.64 R4, c[0x0][0x388] ;  /* 0x0000e200ff048b82 */ /* 0x006e620000000a00 */
[----:B------:R-:W-:Y:S02]  /*1100*/  @!P0 IADD3 R7, PT, PT, R0, R3, RZ ;  /* 0x0000000300078210 */ /* 0x000fe40007ffe0ff */
[----:B------:R-:W-:-:S03]  /*1110*/  @!P0 IADD3 R3, PT, PT, R3, 0x80, RZ ;  /* 0x0000008003038810 */ /* 0x000fc60007ffe0ff */
[----:B-1----:R-:W-:-:S05]  /*1120*/  @!P0 IMAD.WIDE.U32 R4, R7, 0x2, R4 ;  /* 0x0000000207048825 */ /* 0x002fca00078e0004 */
[----:B------:R2:W-:Y:S02]  /*1130*/  @!P0 STG.E.U16 desc[UR4][R4.64], R8 ;  /* 0x0000000804008986 */ /* 0x0005e4000c101504 */
.L_x_1857:
[----:B------:R-:W-:Y:S05]  /*1140*/  BSYNC.RECONVERGENT B0 ;  /* 0x0000000000007941 */ /* 0x000fea0003800200 */
.L_x_1851:
        /* <DEDUP_REMOVED lines=8> */
.L_x_1834:
[----:B------:R-:W0:Y:S01]  /*11d0*/  S2R R6, SR_TID.X ;  /* 0x0000000000067919 */ /* 0x000e220000002100 */
[----:B------:R-:W1:Y:S02]  /*11e0*/  LDC.64 R2, c[0x0][0x398] ;  /* 0x0000e600ff027b82 */ /* 0x000e640000000a00 */
[----:B-1----:R-:W-:-:S04]  /*11f0*/  IMAD.WIDE.U32 R2, R0, 0x2, R2 ;  /* 0x0000000200027825 */ /* 0x002fc800078e0002 */
[----:B0-----:R-:W-:Y:S02]  /*1200*/  IMAD.WIDE.U32 R16, R6, 0x8, R2 ;  /* 0x0000000806107825 */ /* 0x001fe400078e0002 */
[----:B------:R-:W0:Y:S03]  /*1210*/  LDC.64 R2, c[0x0][0x390] ;  /* 0x0000e400ff027b82 */ /* 0x000e260000000a00 */
[----:B------:R-:W2:Y:S04]  /*1220*/  LDG.E.64 R8, desc[UR4][R16.64] ;  /* 0x0000000410087981 */ /* 0x000ea8000c1e1b00 */
[----:B------:R-:W3:Y:S01]  /*1230*/  LDG.E.64 R14, desc[UR4][R16.64+0x400] ;  /* 0x00040004100e7981 */ /* 0x000ee2000c1e1b00 */
[----:B0-----:R-:W-:-:S04]  /*1240*/  IMAD.WIDE.U32 R2, R0, 0x2, R2 ;  /* 0x0000000200027825 */ /* 0x001fc800078e0002 */
[----:B------:R-:W-:-:S05]  /*1250*/  IMAD.WIDE.U32 R10, R6, 0x8, R2 ;  /* 0x00000008060a7825 */ /* 0x000fca00078e0002 */
[----:B------:R-:W4:Y:S04]  /*1260*/  LDG.E.64 R4, desc[UR4][R10.64] ;  /* 0x000000040a047981 */ /* 0x000f28000c1e1b00 */
[----:B------:R0:W5:Y:S01]  /*1270*/  LDG.E.64 R2, desc[UR4][R10.64+0x400] ;  /* 0x000400040a027981 */ /* 0x000162000c1e1b00 */
[--C-:B--2---:R-:W-:Y:S02]  /*1280*/  HADD2.F32 R12, -RZ, R8.reuse.H0_H0 ;  /* 0x20000008ff0c7230 */ /* 0x104fe40000004100 */
[----:B------:R-:W-:Y:S02]  /*1290*/  HADD2.F32 R13, -RZ, R8.H1_H1 ;  /* 0x30000008ff0d7230 */ /* 0x000fe40000004100 */
[--C-:B------:R-:W-:Y:S02]  /*12a0*/  HADD2.F32 R7, -RZ, R9.reuse.H0_H0 ;  /* 0x20000009ff077230 */ /* 0x100fe40000004100 */
[----:B------:R-:W-:Y:S01]  /*12b0*/  FMUL.FTZ R21, R12, -1.4426950216293334961 ;  /* 0xbfb8aa3b0c157820 */ /* 0x000fe20000410000 */
[----:B------:R-:W-:-:S02]  /*12c0*/  HADD2.F32 R8, -RZ, R9.H1_H1 ;  /* 0x30000009ff087230 */ /* 0x000fc40000004100 */
[----:B------:R-:W-:Y:S01]  /*12d0*/  FMUL.FTZ R20, R13, -1.4426950216293334961 ;  /* 0xbfb8aa3b0d147820 */ /* 0x000fe20000410000 */
[--C-:B---3--:R-:W-:Y:S02]  /*12e0*/  HADD2.F32 R9, -RZ, R14.reuse.H0_H0 ;  /* 0x2000000eff097230 */ /* 0x108fe40000004100 */
[----:B------:R-:W-:Y:S01]  /*12f0*/  FMUL.FTZ R16, R7, -1.4426950216293334961 ;  /* 0xbfb8aa3b07107820 */ /* 0x000fe20000410000 */
[--C-:B0-----:R-:W-:Y:S01]  /*1300*/  HADD2.F32 R10, -RZ, R15.reuse.H0_H0 ;  /* 0x2000000fff0a7230 */ /* 0x101fe20000004100 */
[----:B------:R-:W0:Y:S01]  /*1310*/  MUFU.EX2 R21, R21 ;  /* 0x0000001500157308 */ /* 0x000e220000000800 */
[----:B------:R-:W-:Y:S01]  /*1320*/  FMUL.FTZ R17, R8, -1.4426950216293334961 ;  /* 0xbfb8aa3b08117820 */ /* 0x000fe20000410000 */
[----:B------:R-:W-:Y:S02]  /*1330*/  HADD2.F32 R11, -RZ, R14.H1_H1 ;  /* 0x3000000eff0b7230 */ /* 0x000fe40000004100 */
[----:B------:R-:W-:Y:S01]  /*1340*/  FMUL.FTZ R18, R9, -1.4426950216293334961 ;  /* 0xbfb8aa3b09127820 */ /* 0x000fe20000410000 */
[----:B------:R-:W-:-:S02]  /*1350*/  HADD2.F32 R15, -RZ, R15.H1_H1 ;  /* 0x3000000fff0f7230 */ /* 0x000fc40000004100 */
[----:B------:R-:W-:Y:S01]  /*1360*/  FMUL.FTZ R22, R10, -1.4426950216293334961 ;  /* 0xbfb8aa3b0a167820 */ /* 0x000fe20000410000 */
[----:B------:R-:W-:Y:S01]  /*1370*/  FMUL.FTZ R19, R11, -1.4426950216293334961 ;  /* 0xbfb8aa3b0b137820 */ /* 0x000fe20000410000 */
[----:B------:R-:W1:Y:S01]  /*1380*/  MUFU.EX2 R20, R20 ;  /* 0x0000001400147308 */ /* 0x000e620000000800 */
[----:B------:R-:W-:-:S07]  /*1390*/  FMUL.FTZ R14, R15, -1.4426950216293334961 ;  /* 0xbfb8aa3b0f0e7820 */ /* 0x000fce0000410000 */
[----:B------:R-:W2:Y:S01]  /*13a0*/  MUFU.EX2 R16, R16 ;  /* 0x0000001000107308 */ /* 0x000ea20000000800 */
[----:B0-----:R-:W-:-:S07]  /*13b0*/  FADD.FTZ R23, R21, 1 ;  /* 0x3f80000015177421 */ /* 0x001fce0000010000 */
[----:B------:R-:W0:Y:S01]  /*13c0*/  MUFU.EX2 R17, R17 ;  /* 0x0000001100117308 */ /* 0x000e220000000800 */
[----:B-1----:R-:W-:Y:S01]  /*13d0*/  FADD.FTZ R21, R20, 1 ;  /* 0x3f80000014157421 */ /* 0x002fe20000010000 */
[--C-:B----4-:R-:W-:Y:S02]  /*13e0*/  HADD2.F32 R20, -RZ, R4.reuse.H0_H0 ;  /* 0x20000004ff147230 */ /* 0x110fe40000004100 */
[----:B------:R-:W-:-:S04]  /*13f0*/  HADD2.F32 R4, -RZ, R4.H1_H1 ;  /* 0x30000004ff047230 */ /* 0x000fc80000004100 */
[----:B------:R-:W1:Y:S01]  /*1400*/  MUFU.RCP R21, R21 ;  /* 0x0000001500157308 */ /* 0x000e620000001000 */
[----:B--2---:R-:W-:-:S07]  /*1410*/  FADD.FTZ R16, R16, 1 ;  /* 0x3f80000010107421 */ /* 0x004fce0000010000 */
[----:B------:R-:W2:Y:S01]  /*1420*/  MUFU.RCP R23, R23 ;  /* 0x0000001700177308 */ /* 0x000ea20000001000 */
[----:B0-----:R-:W-:-:S07]  /*1430*/  FADD.FTZ R17, R17, 1 ;  /* 0x3f80000011117421 */ /* 0x001fce0000010000 */
[----:B------:R-:W0:Y:S01]  /*1440*/  MUFU.EX2 R18, R18 ;  /* 0x0000001200127308 */ /* 0x000e220000000800 */
[----:B-1----:R-:W-:Y:S01]  /*1450*/  FADD.FTZ R24, -R21, 1 ;  /* 0x3f80000015187421 */ /* 0x002fe20000010100 */
[----:B------:R-:W-:-:S03]  /*1460*/  FMUL.FTZ R21, R4, R21 ;  /* 0x0000001504157220 */ /* 0x000fc60000410000 */
[----:B------:R-:W-:Y:S01]  /*1470*/  FFMA.FTZ R24, R13, R24, 1 ;  /* 0x3f8000000d187423 */ /* 0x000fe20000010018 */
[----:B------:R-:W-:Y:S02]  /*1480*/  HADD2.F32 R13, -RZ, R5.H0_H0 ;  /* 0x20000005ff0d7230 */ /* 0x000fe40000004100 */
[----:B------:R-:W1:Y:S01]  /*1490*/  MUFU.EX2 R22, R22 ;  /* 0x0000001600167308 */ /* 0x000e620000000800 */
[----:B--2---:R-:W-:Y:S01]  /*14a0*/  FMUL.FTZ R20, R20, R23 ;  /* 0x0000001714147220 */ /* 0x004fe20000410000 */
[----:B------:R-:W-:Y:S01]  /*14b0*/  FADD.FTZ R23, -R23, 1 ;  /* 0x3f80000017177421 */ /* 0x000fe20000010100 */
[----:B------:R-:W-:-:S03]  /*14c0*/  FMUL.FTZ R21, R21, R24 ;  /* 0x0000001815157220 */ /* 0x000fc60000410000 */
[----:B------:R-:W-:Y:S02]  /*14d0*/  FFMA.FTZ R23, R12, R23, 1 ;  /* 0x3f8000000c177423 */ /* 0x000fe40000010017 */
[----:B------:R-:W2:Y:S01]  /*14e0*/  MUFU.EX2 R19, R19 ;  /* 0x0000001300137308 */ /* 0x000ea20000000800 */
[----:B0-----:R-:W-:Y:S01]  /*14f0*/  FADD.FTZ R18, R18, 1 ;  /* 0x3f80000012127421 */ /* 0x001fe20000010000 */
[----:B------:R-:W-:Y:S01]  /*1500*/  FMUL.FTZ R20, R20, R23 ;  /* 0x0000001714147220 */ /* 0x000fe20000410000 */
[--C-:B-----5:R-:W-:Y:S02]  /*1510*/  HADD2.F32 R23, -RZ, R2.reuse.H0_H0 ;  /* 0x20000002ff177230 */ /* 0x120fe40000004100 */
[----:B------:R-:W-:-:S03]  /*1520*/  HADD2.F32 R2, -RZ, R2.H1_H1 ;  /* 0x30000002ff027230 */ /* 0x000fc60000004100 */
[----:B------:R-:W0:Y:S01]  /*1530*/  MUFU.RCP R16, R16 ;  /* 0x0000001000107308 */ /* 0x000e220000001000 */
[----:B-1----:R-:W-:Y:S01]  /*1540*/  FADD.FTZ R12, R22, 1 ;  /* 0x3f800000160c7421 */ /* 0x002fe20000010000 */
[----:B------:R-:W-:Y:S02]  /*1550*/  HADD2.F32 R22, -RZ, R5.H1_H1 ;  /* 0x30000005ff167230 */ /* 0x000fe40000004100 */
[----:B------:R-:W1:Y:S04]  /*1560*/  LDC.64 R4, c[0x0][0x388] ;  /* 0x0000e200ff047b82 */ /* 0x000e680000000a00 */
[----:B------:R-:W3:Y:S01]  /*1570*/  MUFU.EX2 R14, R14 ;  /* 0x0000000e000e7308 */ /* 0x000ee20000000800 */
[----:B--2---:R-:W-:-:S07]  /*1580*/  FADD.FTZ R19, R19, 1 ;  /* 0x3f80000013137421 */ /* 0x004fce0000010000 */
[----:B------:R-:W2:Y:S01]  /*1590*/  MUFU.RCP R17, R17 ;  /* 0x0000001100117308 */ /* 0x000ea20000001000 */
[----:B0-----:R-:W-:Y:S01]  /*15a0*/  FMUL.FTZ R13, R13, R16 ;  /* 0x000000100d0d7220 */ /* 0x001fe20000410000 */
[----:B------:R-:W-:-:S04]  /*15b0*/  FADD.FTZ R16, -R16, 1 ;  /* 0x3f80000010107421 */ /* 0x000fc80000010100 */
[----:B------:R-:W-:Y:S02]  /*15c0*/  FFMA.FTZ R16, R7, R16, 1 ;  /* 0x3f80000007107423 */ /* 0x000fe40000010010 */
[----:B------:R-:W0:Y:S01]  /*15d0*/  MUFU.RCP R18, R18 ;  /* 0x0000001200127308 */ /* 0x000e220000001000 */
[----:B---3--:R-:W-:Y:S01]  /*15e0*/  FADD.FTZ R25, R14, 1 ;  /* 0x3f8000000e197421 */ /* 0x008fe20000010000 */
[----:B------:R-:W-:Y:S01]  /*15f0*/  FMUL.FTZ R13, R13, R16 ;  /* 0x000000100d0d7220 */ /* 0x000fe20000410000 */
[----:B------:R-:W-:Y:S02]  /*1600*/  HADD2.F32 R16, -RZ, R3.H1_H1 ;  /* 0x30000003ff107230 */ /* 0x000fe40000004100 */
[----:B-1----:R-:W-:-:S03]  /*1610*/  IMAD.WIDE.U32 R4, R0, 0x2, R4 ;  /* 0x0000000200047825 */ /* 0x002fc600078e0004 */
[----:B------:R-:W1:Y:S01]  /*1620*/  MUFU.RCP R12, R12 ;  /* 0x0000000c000c7308 */ /* 0x000e620000001000 */
[----:B--2---:R-:W-:Y:S01]  /*1630*/  FMUL.FTZ R14, R22, R17 ;  /* 0x00000011160e7220 */ /* 0x004fe20000410000 */
[----:B------:R-:W-:Y:S01]  /*1640*/  FADD.FTZ R17, -R17, 1 ;  /* 0x3f80000011117421 */ /* 0x000fe20000010100 */
[----:B------:R-:W-:-:S04]  /*1650*/  IMAD.WIDE.U32 R4, R6, 0x8, R4 ;  /* 0x0000000806047825 */ /* 0x000fc800078e0004 */
[----:B------:R-:W-:Y:S01]  /*1660*/  FFMA.FTZ R17, R8, R17, 1 ;  /* 0x3f80000008117423 */ /* 0x000fe20000010011 */
[----:B------:R-:W2:Y:S01]  /*1670*/  MUFU.RCP R19, R19 ;  /* 0x0000001300137308 */ /* 0x000ea20000001000 */
[----:B0-----:R-:W-:Y:S02]  /*1680*/  FADD.FTZ R8, -R18, 1 ;  /* 0x3f80000012087421 */ /* 0x001fe40000010100 */
[----:B------:R-:W-:Y:S01]  /*1690*/  FMUL.FTZ R14, R14, R17 ;  /* 0x000000110e0e7220 */ /* 0x000fe20000410000 */
[----:B------:R-:W-:Y:S02]  /*16a0*/  HADD2.F32 R17, -RZ, R3.H0_H0 ;  /* 0x20000003ff117230 */ /* 0x000fe40000004100 */
[----:B------:R-:W-:Y:S01]  /*16b0*/  FMUL.FTZ R18, R23, R18 ;  /* 0x0000001217127220 */ /* 0x000fe20000410000 */
[----:B------:R-:W-:Y:S01]  /*16c0*/  FFMA.FTZ R9, R9, R8, 1 ;  /* 0x3f80000009097423 */ /* 0x000fe20000010008 */
[----:B------:R-:W-:Y:S01]  /*16d0*/  F2FP.F16.F32.PACK_AB R13, R14, R13 ;  /* 0x0000000d0e0d723e */ /* 0x000fe200000000ff */
[----:B------:R-:W0:Y:S01]  /*16e0*/  MUFU.RCP R7, R25 ;  /* 0x0000001900077308 */ /* 0x000e220000001000 */
[----:B-1----:R-:W-:Y:S01]  /*16f0*/  FMUL.FTZ R17, R17, R12 ;  /* 0x0000000c11117220 */ /* 0x002fe20000410000 */
[----:B------:R-:W-:Y:S01]  /*1700*/  FADD.FTZ R3, -R12, 1 ;  /* 0x3f8000000c037421 */ /* 0x000fe20000010100 */
[----:B------:R-:W-:-:S03]  /*1710*/  FMUL.FTZ R9, R18, R9 ;  /* 0x0000000912097220 */ /* 0x000fc60000410000 */
[----:B------:R-:W-:Y:S01]  /*1720*/  FFMA.FTZ R10, R10, R3, 1 ;  /* 0x3f8000000a0a7423 */ /* 0x000fe20000010003 */
[----:B--2---:R-:W-:Y:S01]  /*1730*/  FADD.FTZ R8, -R19, 1 ;  /* 0x3f80000013087421 */ /* 0x004fe20000010100 */
[----:B------:R-:W-:Y:S02]  /*1740*/  FMUL.FTZ R2, R2, R19 ;  /* 0x0000001302027220 */ /* 0x000fe40000410000 */
[----:B------:R-:W-:Y:S01]  /*1750*/  FMUL.FTZ R10, R17, R10 ;  /* 0x0000000a110a7220 */ /* 0x000fe20000410000 */
[----:B------:R-:W-:Y:S01]  /*1760*/  FFMA.FTZ R11, R11, R8, 1 ;  /* 0x3f8000000b0b7423 */ /* 0x000fe20000010008 */
[----:B0-----:R-:W-:Y:S01]  /*1770*/  FADD.FTZ R12, -R7, 1 ;  /* 0x3f800000070c7421 */ /* 0x001fe20000010100 */
[----:B------:R-:W-:Y:S02]  /*1780*/  FMUL.FTZ R16, R16, R7 ;  /* 0x0000000710107220 */ /* 0x000fe40000410000 */
[----:B------:R-:W-:Y:S01]  /*1790*/  FMUL.FTZ R2, R2, R11 ;  /* 0x0000000b02027220 */ /* 0x000fe20000410000 */
[----:B------:R-:W-:Y:S01]  /*17a0*/  FFMA.FTZ R15, R15, R12, 1 ;  /* 0x3f8000000f0f7423 */ /* 0x000fe2000001000c */
[----:B------:R-:W-:-:S03]  /*17b0*/  F2FP.F16.F32.PACK_AB R12, R21, R20 ;  /* 0x00000014150c723e */ /* 0x000fc600000000ff */
[----:B------:R-:W-:Y:S01]  /*17c0*/  F2FP.F16.F32.PACK_AB R2, R2, R9 ;  /* 0x000000090202723e */ /* 0x000fe200000000ff */
[----:B------:R-:W-:Y:S01]  /*17d0*/  FMUL.FTZ R15, R16, R15 ;  /* 0x0000000f100f7220 */ /* 0x000fe20000410000 */
[----:B------:R-:W-:Y:S04]  /*17e0*/  STG.E.64 desc[UR4][R4.64], R12 ;  /* 0x0000000c04007986 */ /* 0x000fe8000c101b04 */
[----:B------:R-:W-:-:S05]  /*17f0*/  F2FP.F16.F32.PACK_AB R3, R15, R10 ;  /* 0x0000000a0f03723e */ /* 0x000fca00000000ff */
[----:B------:R-:W-:Y:S01]  /*1800*/  STG.E.64 desc[UR4][R4.64+0x400], R2 ;  /* 0x0004000204007986 */ /* 0x000fe2000c101b04 */
[----:B------:R-:W-:Y:S05]  /*1810*/  EXIT ;  /* 0x000000000000794d */ /* 0x000fea0003800000 */
.L_x_1858:
        /* <DEDUP_REMOVED lines=14> */
.L_x_11394:


//--------------------- .text._ZN2at6native29vectorized_elementwise_kernelILi8EZZZNS0_61_GLOBAL__N__132982cb_23_ActivationSiluKernel_cu_9e10b42f_311320silu_backward_kernelERNS_18TensorIteratorBaseEENKUlvE_clEvENKUlvE1_clEvEUlN3c104HalfES8_E_St5arrayIPcLm3EEEEviT0_T1_ --------------------------
	.section	.text._ZN2at6native29vectorized_elementwise_kernelILi8EZZZNS0_61_GLOBAL__N__132982cb_23_ActivationSiluKernel_cu_9e10b42f_311320silu_backward_kernelERNS_18TensorIteratorBaseEENKUlvE_clEvENKUlvE1_clEvEUlN3c104HalfES8_E_St5arrayIPcLm3EEEEviT0_T1_,"ax",@progbits
	.align	128
        .global         _ZN2at6native29vectorized_elementwise_kernelILi8EZZZNS0_61_GLOBAL__N__132982cb_23_ActivationSiluKernel_cu_9e10b42f_311320silu_backward_kernelERNS_18TensorIteratorBaseEENKUlvE_clEvENKUlvE1_clEvEUlN3c104HalfES8_E_St5arrayIPcLm3EEEEviT0_T1_
        .type           _ZN2at6native29vectorized_elementwise_kernelILi8EZZZNS0_61_GLOBAL__N__132982cb_23_ActivationSiluKernel_cu_9e10b42f_311320silu_backward_kernelERNS_18TensorIteratorBaseEENKUlvE_clEvENKUlvE1_clEvEUlN3c104HalfES8_E_St5arrayIPcLm3EEEEviT0_T1_,@function
        .size           _ZN2at6native29vectorized_elementwise_kernelILi8EZZZNS0_61_GLOBAL__N__132982cb_23_ActivationSiluKernel_cu_9e10b42f_311320silu_backward_kernelERNS_18TensorIteratorBaseEENKUlvE_clEvENKUlvE1_clEvEUlN3c104HalfES8_E_St5arrayIPcLm3EEEEviT0_T1_,(.L_x_11395 - _ZN2at6native29vectorized_elementwise_kernelILi8EZZZNS0_61_GLOBAL__N__132982cb_23_ActivationSiluKernel_cu_9e10b42f_311320silu_backward_kernelERNS_18TensorIteratorBaseEENKUlvE_clEvENKUlvE1_clEvEUlN3c104HalfES8_E_St5arrayIPcLm3EEEEviT0_T1_)
        .other          _ZN2at6native29vectorized_elementwise_kernelILi8EZZZNS0_61_GLOBAL__N__132982cb_23_ActivationSiluKernel_cu_9e10b42f_311320silu_backward_kernelERNS_18TensorIteratorBaseEENKUlvE_clEvENKUlvE1_clEvEUlN3c104HalfES8_E_St5arrayIPcLm3EEEEviT0_T1_,@"STO_CUDA_ENTRY STV_DEFAULT"
_ZN2at6native29vectorized_elementwise_kernelILi8EZZZNS0_61_GLOBAL__N__132982cb_23_ActivationSiluKernel_cu_9e10b42f_311320silu_backward_kernelERNS_18TensorIteratorBaseEENKUlvE_clEvENKUlvE1_clEvEUlN3c104HalfES8_E_St5arrayIPcLm3EEEEviT0_T1_:
.text._ZN2at6native29vectorized_elementwise_kernelILi8EZZZNS0_61_GLOBAL__N__132982cb_23_ActivationSiluKernel_cu_9e10b42f_311320silu_backward_kernelERNS_18TensorIteratorBaseEENKUlvE_clEvENKUlvE1_clEvEUlN3c104HalfES8_E_St5arrayIPcLm3EEEEviT0_T1_:
        /* <DEDUP_REMOVED lines=112> */
.L_x_1861:
[----:B------:R-:W-:Y:S05]  /*0700*/  BSYNC.RECONVERGENT B0 ;  /* 0x0000000000007941 */ /* 0x000fea0003800200 */
.L_x_1860:
        /* <DEDUP_REMOVED lines=30> */
.L_x_1863:
[----:B------:R-:W-:Y:S05]  /*08f0*/  BSYNC.RECONVERGENT B0 ;  /* 0x0000000000007941 */ /* 0x000fea0003800200 */
.L_x_1862:
        /* <DEDUP_REMOVED lines=14> */
.L_x_1865:
[----:B------:R-:W-:Y:S05]  /*09e0*/  BSYNC.RECONVERGENT B0 ;  /* 0x0000000000007941 */ /* 0x000fea0003800200 */
.L_x_1864:
        /* <DEDUP_REMOVED lines=13> */
.L_x_1867:
[----:B------:R-:W-:Y:S05]  /*0ac0*/  BSYNC.RECONVERGENT B0 ;  /* 0x0000000000007941 */ /* 0x000fea0003800200 */
.L_x_1866:
        /* <DEDUP_REMOVED lines=13> */
.L_x_1869:
[----:B------:R-:W-:Y:S05]  /*0ba0*/  BSYNC.RECONVERGENT B0 ;  /* 0x0000000000007941 */ /* 0x000fea0003800200 */
.L_x_1868:
        /* <DEDUP_REMOVED lines=13> */
.L_x_1871:
[----:B------:R-:W-:Y:S05]  /*0c80*/  BSYNC.RECONVERGENT B0 ;  /* 0x0000000000007941 */ /* 0x000fea0003800200 */
.L_x_1870:
        /* <DEDUP_REMOVED lines=13> */
.L_x_1873:
[----:B------:R-:W-:Y:S05]  /*0d60*/  BSYNC.RECONVERGENT B0 ;  /* 0x0000000000007941 */ /* 0x000fea0003800200 */
.L_x_1872:
        /* <DEDUP_REMOVED lines=13> */
.L_x_1875:
[----:B------:R-:W-:Y:S05]  /*0e40*/  BSYNC.RECONVERGENT B0 ;  /* 0x0000000000007941 */ /* 0x000fea0003800200 */
.L_x_1874:
        /* <DEDUP_REMOVED lines=18> */
.L_x_1878:
[----:B------:R-:W-:-:S13]  /*0f70*/  ISETP.GE.U32.AND P0, PT, R3, R2, PT ;  /* 0x000000020300720c */ /* 0x000fda0003f06070 */
[----:B------:R-:W-:Y:S05]  /*0f80*/  @P0 BRA `(.L_x_1880) ;  /* 0x0000000000300947 */ /* 0x000fea0003800000 */
[----:B0----5:R-:W0:Y:S01]  /*0f90*/  LDC.64 R10, c[0x0][0x388] ;  /* 0x0000e200ff0a7b82 */ /* 0x021e220000000a00 */
[----:B------:R-:W-:Y:S02]  /*0fa0*/  IADD3 R13, PT, PT, R0, R3, RZ ;  /* 0x00000003000d7210 */ /* 0x000fe40007ffe0ff */
[----:B------:R-:W-:-:S03]  /*0fb0*/  IADD3 R3, PT, PT, R3, 0x80, RZ ;  /* 0x0000008003037810 */ /* 0x000fc60007ffe0ff */
[----:B0-----:R-:W-:-:S05]  /*0fc0*/  IMAD.WIDE.U32 R10, R13, 0x2, R10 ;  /* 0x000000020d0a7825 */ /* 0x001fca00078e000a */
[----:B------:R1:W-:Y:S02]  /*0fd0*/  STG.E.U16 desc[UR4][R10.64], R5 ;  /* 0x000000050a007986 */ /* 0x0003e4000c101504 */
.L_x_1879:
[----:B------:R-:W-:-:S13]  /*0fe0*/  ISETP.GE.U32.AND P0, PT, R3, R2, PT ;  /* 0x000000020300720c */ /* 0x000fda0003f06070 */
[----:B------:R-:W-:Y:S05]  /*0ff0*/  @P0 BRA `(.L_x_1881) ;  /* 0x0000000000340947 */ /* 0x000fea0003800000 */
[----:B-1----:R-:W1:Y:S01]  /*1000*/  LDC.64 R4, c[0x0][0x388] ;  /* 0x0000e200ff047b82 */ /* 0x002e620000000a00 */
[----:B0-----:R-:W-:Y:S02]  /*1010*/  IADD3 R11, PT, PT, R0, R3, RZ ;  /* 0x00000003000b7210 */ /* 0x001fe40007ffe0ff */
[----:B------:R-:W-:-:S03]  /*1020*/  IADD3 R3, PT, PT, R3, 0x80, RZ ;  /* 0x0000008003037810 */ /* 0x000fc60007ffe0ff */
[----:B-1----:R-:W-:-:S05]  /*1030*/  IMAD.WIDE.U32 R4, R11, 0x2, R4 ;  /* 0x000000020b047825 */ /* 0x002fca00078e0004 */
[----:B------:R1:W-:Y:S02]  /*1040*/  STG.E.U16 desc[UR4][R4.64], R6 ;  /* 0x0000000604007986 */ /* 0x0003e4000c101504 */
.L_x_1880:
        /* <DEDUP_REMOVED lines=8> */
.L_x_1881:
[----:B------:R-:W-:Y:S05]  /*10d0*/  BSYNC.RELIABLE B1 ;  /* 0x0000000000017941 */ /* 0x000fea0003800100 */
.L_x_1877:
[----:B------:R-:W-:-:S13]  /*10e0*/  ISETP.GE.U32.AND P0, PT, R3, R2, PT ;  /* 0x000000020300720c */ /* 0x000fda0003f06070 */
[----:B-12---:R-:W1:Y:S01]  /*10f0*/  @!P0 LDC.64 R4, c[0x0][0x388] ;  /* 0x0000e200ff048b82 */ /* 0x006e620000000a00 */
[----:B------:R-:W-:Y:S02]  /*1100*/  @!P0 IADD3 R7, PT, PT, R0, R3, RZ ;  /* 0x0000000300078210 */ /* 0x000fe40007ffe0ff */
[----:B------:R-:W-:-:S03]  /*1110*/  @!P0 IADD3 R3, PT, PT, R3, 0x80, RZ ;  /* 0x0000008003038810 */ /* 0x000fc60007ffe0ff */
[----:B-1----:R-:W-:-:S05]  /*1120*/  @!P0 IMAD.WIDE.U32 R4, R7, 0x2, R4 ;  /* 0x0000000207048825 */ /* 0x002fca00078e0004 */
[----:B------:R2:W-:Y:S02]  /*1130*/  @!P0 STG.E.U16 desc[UR4][R4.64], R8 ;  /* 0x0000000804008986 */ /* 0x0005e4000c101504 */
.L_x_1882:
[----:B------:R-:W-:Y:S05]  /*1140*/  BSYNC.RECONVERGENT B0 ;  /* 0x0000000000007941 */ /* 0x000fea0003800200 */
.L_x_1876:
        /* <DEDUP_REMOVED lines=8> */
.L_x_1859:
        /* <DEDUP_REMOVED lines=9> */
[--C-:B--2---:R-:W-:Y:S02]  /*1260*/  HADD2.F32 R16, -RZ, R8.reuse.H0_H0 ;  /* 0x20000008ff107230 */ /* 0x104fe40000004100 */
[----:B------:R-:W-:Y:S02]  /*1270*/  HADD2.F32 R18, -RZ, R8.H1_H1 ;  /* 0x30000008ff127230 */ /* 0x000fe40000004100 */
[--C-:B------:R-:W-:Y:S02]  /*1280*/  HADD2.F32 R19, -RZ, R9.reuse.H0_H0 ;  /* 0x20000009ff137230 */ /* 0x100fe40000004100 */
[----:B------:R-:W-:Y:S01]  /*1290*/  FMUL.FTZ R21, R16, -1.4426950216293334961 ;  /* 0xbfb8aa3b10157820 */ /* 0x000fe20000410000 */
[----:B------:R-:W-:Y:S02]  /*12a0*/  HADD2.F32 R20, -RZ, R9.H1_H1 ;  /* 0x30000009ff147230 */ /* 0x000fe40000004100 */
[----:B------:R-:W-:Y:S01]  /*12b0*/  FMUL.FTZ R3, R18, -1.4426950216293334961 ;  /* 0xbfb8aa3b12037820 */ /* 0x000fe20000410000 */
[----:B------:R-:W-:-:S02]  /*12c0*/  HADD2.F32 R2, -RZ, R10.H0_H0 ;  /* 0x2000000aff027230 */ /* 0x000fc40000004100 */
[----:B------:R-:W-:Y:S01]  /*12d0*/  FMUL.FTZ R9, R19, -1.4426950216293334961 ;  /* 0xbfb8aa3b13097820 */ /* 0x000fe20000410000 */
[----:B------:R-:W-:Y:S02]  /*12e0*/  HADD2.F32 R10, -RZ, R10.H1_H1 ;  /* 0x3000000aff0a7230 */ /* 0x000fe40000004100 */
[----:B------:R-:W-:Y:S01]  /*12f0*/  FMUL.FTZ R13, R20, -1.4426950216293334961 ;  /* 0xbfb8aa3b140d7820 */ /* 0x000fe20000410000 */
[----:B------:R-:W0:Y:S01]  /*1300*/  MUFU.EX2 R21, R21 ;  /* 0x0000001500157308 */ /* 0x000e220000000800 */
[----:B------:R-:W-:Y:S01]  /*1310*/  FMUL.FTZ R14, R2, -1.4426950216293334961 ;  /* 0xbfb8aa3b020e7820 */ /* 0x000fe20000410000 */
[--C-:B------:R-:W-:Y:S02]  /*1320*/  HADD2.F32 R8, -RZ, R11.reuse.H0_H0 ;  /* 0x2000000bff087230 */ /* 0x100fe40000004100 */
[----:B------:R-:W-:Y:S01]  /*1330*/  FMUL.FTZ R15, R10, -1.4426950216293334961 ;  /* 0xbfb8aa3b0a0f7820 */ /* 0x000fe20000410000 */
[----:B------:R-:W-:Y:S02]  /*1340*/  HADD2.F32 R11, -RZ, R11.H1_H1 ;  /* 0x3000000bff0b7230 */ /* 0x000fe40000004100 */
[----:B------:R-:W-:Y:S01]  /*1350*/  FMUL.FTZ R17, R8, -1.4426950216293334961 ;  /* 0xbfb8aa3b08117820 */ /* 0x000fe20000410000 */
[----:B------:R-:W1:Y:S02]  /*1360*/  MUFU.EX2 R3, R3 ;  /* 0x0000000300037308 */ /* 0x000e640000000800 */
[----:B------:R-:W-:-:S06]  /*1370*/  FMUL.FTZ R22, R11, -1.4426950216293334961 ;  /* 0xbfb8aa3b0b167820 */ /* 0x000fcc0000410000 */
[----:B------:R-:W2:Y:S01]  /*1380*/  MUFU.EX2 R9, R9 ;  /* 0x0000000900097308 */ /* 0x000ea20000000800 */
[----:B0-----:R-:W-:Y:S01]  /*1390*/  FADD.FTZ R21, R21, 1 ;  /* 0x3f80000015157421 */ /* 0x001fe20000010000 */
[----:B---3--:R-:W-:-:S06]  /*13a0*/  HADD2.F32 R26, -RZ, R4.H1_H1 ;  /* 0x30000004ff1a7230 */ /* 0x008fcc0000004100 */
[----:B------:R-:W0:Y:S01]  /*13b0*/  MUFU.EX2 R13, R13 ;  /* 0x0000000d000d7308 */ /* 0x000e220000000800 */
[----:B-1----:R-:W-:-:S07]  /*13c0*/  FADD.FTZ R3, R3, 1 ;  /* 0x3f80000003037421 */ /* 0x002fce0000010000 */
[----:B------:R-:W1:Y:S01]  /*13d0*/  MUFU.EX2 R14, R14 ;  /* 0x0000000e000e7308 */ /* 0x000e620000000800 */
[----:B--2---:R-:W-:-:S07]  /*13e0*/  FADD.FTZ R9, R9, 1 ;  /* 0x3f80000009097421 */ /* 0x004fce0000010000 */
[----:B------:R-:W2:Y:S01]  /*13f0*/  MUFU.EX2 R15, R15 ;  /* 0x0000000f000f7308 */ /* 0x000ea20000000800 */
[----:B0-----:R-:W-:-:S07]  /*1400*/  FADD.FTZ R13, R13, 1 ;  /* 0x3f8000000d0d7421 */ /* 0x001fce0000010000 */
[----:B------:R-:W0:Y:S01]  /*1410*/  MUFU.RCP R21, R21 ;  /* 0x0000001500157308 */ /* 0x000e220000001000 */
[----:B-1----:R-:W-:-:S07]  /*1420*/  FADD.FTZ R14, R14, 1 ;  /* 0x3f8000000e0e7421 */ /* 0x002fce0000010000 */
[----:B------:R-:W1:Y:S01]  /*1430*/  MUFU.RCP R3, R3 ;  /* 0x0000000300037308 */ /* 0x000e620000001000 */
[----:B--2---:R-:W-:-:S07]  /*1440*/  FADD.FTZ R15, R15, 1 ;  /* 0x3f8000000f0f7421 */ /* 0x004fce0000010000 */
[----:B------:R-:W2:Y:S01]  /*1450*/  MUFU.EX2 R17, R17 ;  /* 0x0000001100117308 */ /* 0x000ea20000000800 */
[----:B0-----:R-:W-:-:S04]  /*1460*/  FADD.FTZ R23, -R21, 1 ;  /* 0x3f80000015177421 */ /* 0x001fc80000010100 */
[----:B------:R-:W-:-:S03]  /*1470*/  FFMA.FTZ R16, R16, R23, 1 ;  /* 0x3f80000010107423 */ /* 0x000fc60000010017 */
[----:B------:R-:W0:Y:S01]  /*1480*/  MUFU.RCP R9, R9 ;  /* 0x0000000900097308 */ /* 0x000e220000001000 */
[----:B-1----:R-:W-:-:S04]  /*1490*/  FADD.FTZ R25, -R3, 1 ;  /* 0x3f80000003197421 */ /* 0x002fc80000010100 */
[----:B------:R-:W-:-:S03]  /*14a0*/  FFMA.FTZ R18, R18, R25, 1 ;  /* 0x3f80000012127423 */ /* 0x000fc60000010019 */
[----:B------:R-:W1:Y:S01]  /*14b0*/  MUFU.RCP R13, R13 ;  /* 0x0000000d000d7308 */ /* 0x000e620000001000 */
[----:B--2---:R-:W-:-:S07]  /*14c0*/  FADD.FTZ R17, R17, 1 ;  /* 0x3f80000011117421 */ /* 0x004fce0000010000 */
[----:B------:R-:W2:Y:S01]  /*14d0*/  MUFU.RCP R14, R14 ;  /* 0x0000000e000e7308 */ /* 0x000ea20000001000 */
[----:B0-----:R-:W-:-:S04]  /*14e0*/  FADD.FTZ R24, -R9, 1 ;  /* 0x3f80000009187421 */ /* 0x001fc80000010100 */
[----:B------:R-:W-:Y:S01]  /*14f0*/  FFMA.FTZ R19, R19, R24, 1 ;  /* 0x3f80000013137423 */ /* 0x000fe20000010018 */
[----:B------:R-:W-:Y:S02]  /*1500*/  HADD2.F32 R24, -RZ, R4.H0_H0 ;  /* 0x20000004ff187230 */ /* 0x000fe40000004100 */
[----:B------:R-:W0:Y:S01]  /*1510*/  MUFU.EX2 R22, R22 ;  /* 0x0000001600167308 */ /* 0x000e220000000800 */
[----:B-1----:R-:W-:Y:S02]  /*1520*/  FADD.FTZ R23, -R13, 1 ;  /* 0x3f8000000d177421 */ /* 0x002fe40000010100 */
[----:B------:R-:W-:Y:S01]  /*1530*/  FMUL.FTZ R21, R24, R21 ;  /* 0x0000001518157220 */ /* 0x000fe20000410000 */
[--C-:B------:R-:W-:Y:S02]  /*1540*/  HADD2.F32 R24, -RZ, R5.reuse.H0_H0 ;  /* 0x20000005ff187230 */ /* 0x100fe40000004100 */
[----:B------:R-:W-:Y:S01]  /*1550*/  FFMA.FTZ R20, R20, R23, 1 ;  /* 0x3f80000014147423 */ /* 0x000fe20000010017 */
[----:B------:R-:W-:Y:S01]  /*1560*/  FMUL.FTZ R23, R26, R3 ;  /* 0x000000031a177220 */ /* 0x000fe20000410000 */
[----:B------:R-:W-:Y:S01]  /*1570*/  HADD2.F32 R26, -RZ, R5.H1_H1 ;  /* 0x30000005ff1a7230 */ /* 0x000fe20000004100 */
[----:B------:R-:W1:Y:S01]  /*1580*/  MUFU.RCP R15, R15 ;  /* 0x0000000f000f7308 */ /* 0x000e620000001000 */
[----:B--2---:R-:W-:Y:S01]  /*1590*/  FADD.FTZ R25, -R14, 1 ;  /* 0x3f8000000e197421 */ /* 0x004fe20000010100 */
[----:B------:R-:W-:Y:S01]  /*15a0*/  FMUL.FTZ R24, R24, R9 ;  /* 0x0000000918187220 */ /* 0x000fe20000410000 */
[----:B------:R-:W-:Y:S01]  /*15b0*/  FMUL.FTZ R23, R23, R18 ;  /* 0x0000001217177220 */ /* 0x000fe20000410000 */
[----:B------:R-:W-:Y:S01]  /*15c0*/  FMUL.FTZ R13, R26, R13 ;  /* 0x0000000d1a0d7220 */ /* 0x000fe20000410000 */
[----:B------:R-:W-:-:S02]  /*15d0*/  HADD2.F32 R26, -RZ, R7.H0_H0 ;  /* 0x20000007ff1a7230 */ /* 0x000fc40000004100 */
[----:B------:R-:W-:Y:S01]  /*15e0*/  FMUL.FTZ R19, R24, R19 ;  /* 0x0000001318137220 */ /* 0x000fe20000410000 */
[----:B------:R-:W-:Y:S01]  /*15f0*/  HADD2.F32 R7, -RZ, R7.H1_H1 ;  /* 0x30000007ff077230 */ /* 0x000fe20000004100 */
[----:B------:R-:W2:Y:S01]  /*1600*/  MUFU.RCP R17, R17 ;  /* 0x0000001100117308 */ /* 0x000ea20000001000 */
[----:B0-----:R-:W-:Y:S01]  /*1610*/  FADD.FTZ R27, R22, 1 ;  /* 0x3f800000161b7421 */ /* 0x001fe20000010000 */
[----:B------:R-:W-:Y:S01]  /*1620*/  FFMA.FTZ R22, R2, R25, 1 ;  /* 0x3f80000002167423 */ /* 0x000fe20000010019 */
[----:B------:R-:W-:Y:S01]  /*1630*/  FMUL.FTZ R20, R13, R20 ;  /* 0x000000140d147220 */ /* 0x000fe20000410000 */
[----:B------:R-:W0:Y:S04]  /*1640*/  LDC.64 R2, c[0x0][0x388] ;  /* 0x0000e200ff027b82 */ /* 0x000e280000000a00 */
[----:B------:R-:W3:Y:S01]  /*1650*/  MUFU.RCP R4, R27 ;  /* 0x0000001b00047308 */ /* 0x000ee20000001000 */
[----:B-1----:R-:W-:-:S04]  /*1660*/  FADD.FTZ R5, -R15, 1 ;  /* 0x3f8000000f057421 */ /* 0x002fc80000010100 */
[----:B------:R-:W-:Y:S01]  /*1670*/  FFMA.FTZ R10, R10, R5, 1 ;  /* 0x3f8000000a0a7423 */ /* 0x000fe20000010005 */
[--C-:B------:R-:W-:Y:S02]  /*1680*/  HADD2.F32 R5, -RZ, R6.reuse.H0_H0 ;  /* 0x20000006ff057230 */ /* 0x100fe40000004100 */
[----:B------:R-:W-:Y:S02]  /*1690*/  HADD2.F32 R6, -RZ, R6.H1_H1 ;  /* 0x30000006ff067230 */ /* 0x000fe40000004100 */
[----:B--2---:R-:W-:Y:S01]  /*16a0*/  FADD.FTZ R25, -R17, 1 ;  /* 0x3f80000011197421 */ /* 0x004fe20000010100 */
[----:B------:R-:W-:Y:S01]  /*16b0*/  FMUL.FTZ R17, R26, R17 ;  /* 0x000000111a117220 */ /* 0x000fe20000410000 */
[----:B------:R-:W-:Y:S02]  /*16c0*/  FMUL.FTZ R5, R5, R14 ;  /* 0x0000000e05057220 */ /* 0x000fe40000410000 */
[----:B------:R-:W-:Y:S01]  /*16d0*/  FFMA.FTZ R8, R8, R25, 1 ;  /* 0x3f80000008087423 */ /* 0x000fe20000010019 */
[----:B------:R-:W-:Y:S01]  /*16e0*/  FMUL.FTZ R15, R6, R15 ;  /* 0x0000000f060f7220 */ /* 0x000fe20000410000 */
[----:B------:R-:W-:Y:S01]  /*16f0*/  FMUL.FTZ R6, R5, R22 ;  /* 0x0000001605067220 */ /* 0x000fe20000410000 */
[----:B------:R-:W-:Y:S01]  /*1700*/  F2FP.F16.F32.PACK_AB R5, R20, R19 ;  /* 0x000000131405723e */ /* 0x000fe200000000ff */
[----:B---3--:R-:W-:Y:S01]  /*1710*/  FADD.FTZ R28, -R4, 1 ;  /* 0x3f800000041c7421 */ /* 0x008fe20000010100 */
[----:B------:R-:W-:Y:S01]  /*1720*/  FMUL.FTZ R14, R7, R4 ;  /* 0x00000004070e7220 */ /* 0x000fe20000410000 */
[----:B------:R-:W-:Y:S01]  /*1730*/  FMUL.FTZ R4, R21, R16 ;  /* 0x0000001015047220 */ /* 0x000fe20000410000 */
[----:B0-----:R-:W-:-:S04]  /*1740*/  IMAD.WIDE.U32 R2, R0, 0x2, R2 ;  /* 0x0000000200027825 */ /* 0x001fc800078e0002 */
[----:B------:R-:W-:Y:S01]  /*1750*/  FFMA.FTZ R11, R11, R28, 1 ;  /* 0x3f8000000b0b7423 */ /* 0x000fe2000001001c */
[----:B------:R-:W-:Y:S01]  /*1760*/  FMUL.FTZ R15, R15, R10 ;  /* 0x0000000a0f0f7220 */ /* 0x000fe20000410000 */
[----:B------:R-:W-:Y:S01]  /*1770*/  FMUL.FTZ R7, R17, R8 ;  /* 0x0000000811077220 */ /* 0x000fe20000410000 */
[----:B------:R-:W-:Y:S01]  /*1780*/  F2FP.F16.F32.PACK_AB R4, R23, R4 ;  /* 0x000000041704723e */ /* 0x000fe200000000ff */
[----:B------:R-:W-:Y:S01]  /*1790*/  FMUL.FTZ R14, R14, R11 ;  /* 0x0000000b0e0e7220 */ /* 0x000fe20000410000 */
[----:B------:R-:W-:Y:S01]  /*17a0*/  IMAD.WIDE.U32 R2, R12, 0x10, R2 ;  /* 0x000000100c027825 */ /* 0x000fe200078e0002 */
[----:B------:R-:W-:-:S03]  /*17b0*/  F2FP.F16.F32.PACK_AB R6, R15, R6 ;  /* 0x000000060f06723e */ /* 0x000fc600000000ff */
[----:B------:R-:W-:-:S05]  /*17c0*/  F2FP.F16.F32.PACK_AB R7, R14, R7 ;  /* 0x000000070e07723e */ /* 0x000fca00000000ff */
[----:B------:R-:W-:Y:S01]  /*17d0*/  STG.E.128 desc[UR4][R2.64], R4 ;  /* 0x0000000402007986 */ /* 0x000fe2000c101d04 */
[----:B------:R-:W-:Y:S05]  /*17e0*/  EXIT ;  /* 0x000000000000794d */ /* 0x000fea0003800000 */
.L_x_1883:
        /* <DEDUP_REMOVED lines=9> */
.L_x_11395:


//--------------------- .text._ZN2at6native18elementwise_kernelILi128ELi4EZNS0_15gpu_kernel_implIZZZNS0_61_GLOBAL__N__132982cb_23_ActivationSiluKernel_cu_9e10b42f_311320silu_backward_kernelERNS_18TensorIteratorBaseEENKUlvE_clEvENKUlvE0_clEvEUlffE_EEvS5_RKT_EUliE_EEviT1_ --------------------------
	.section	.text._ZN2at6native18elementwise_kernelILi128ELi4EZNS0_15gpu_kernel_implIZZZNS0_61_GLOBAL__N__132982cb_23_ActivationSiluKernel_cu_9e10b42f_311320silu_backward_kernelERNS_18TensorIteratorBaseEENKUlvE_clEvENKUlvE0_clEvEUlffE_EEvS5_RKT_EUliE_EEviT1_,"ax",@progbits
	.align	128
        .global         _ZN2at6native18elementwise_kernelILi128ELi4EZNS0_15gpu_kernel_implIZZZNS0_61_GLOBAL__N__132982cb_23_ActivationSiluKernel_cu_9e10b42f_311320silu_backward_kernelERNS_18TensorIteratorBaseEENKUlvE_clEvENKUlvE0_clEvEUlffE_EEvS5_RKT_EUliE_EEviT1_
        .type           _ZN2at6native18elementwise_kernelILi128ELi4EZNS0_15gpu_kernel_implIZZZNS0_61_GLOBAL__N__132982cb_23_ActivationSiluKernel_cu_9e10b42f_311320silu_backward_kernelERNS_18TensorIteratorBaseEENKUlvE_clEvENKUlvE0_clEvEUlffE_EEvS5_RKT_EUliE_EEviT1_,@function
        .size           _ZN2at6native18elementwise_kernelILi128ELi4EZNS0_15gpu_kernel_implIZZZNS0_61_GLOBAL__N__132982cb_23_ActivationSiluKernel_cu_9e10b42f_311320silu_backward_kernelERNS_18TensorIteratorBaseEENKUlvE_clEvENKUlvE0_clEvEUlffE_EEvS5_RKT_EUliE_EEviT1_,(.L_x_11396 - _ZN2at6native18elementwise_kernelILi128ELi4EZNS0_15gpu_kernel_implIZZZNS0_61_GLOBAL__N__132982cb_23_ActivationSiluKernel_cu_9e10b42f_311320silu_backward_kernelERNS_18TensorIteratorBaseEENKUlvE_clEvENKUlvE0_clEvEUlffE_EEvS5_RKT_EUliE_EEviT1_)
        .other          _ZN2at6native18elementwise_kernelILi128ELi4EZNS0_15gpu_kernel_implIZZZNS0_61_GLOBAL__N__132982cb_23_ActivationSiluKernel_cu_9e10b42f_311320silu_backward_kernelERNS_18TensorIteratorBaseEENKUlvE_clEvENKUlvE0_clEvEUlffE_EEvS5_RKT_EUliE_EEviT1_,@"STO_CUDA_ENTRY STV_DEFAULT"
_ZN2at6native18elementwise_kernelILi128ELi4EZNS0_15gpu_kernel_implIZZZNS0_61_GLOBAL__N__132982cb_23_ActivationSiluKernel_cu_9e10b42f_311320silu_backward_kernelERNS_18TensorIteratorBaseEENKUlvE_clEvENKUlvE0_clEvEUlffE_EEvS5_RKT_EUliE_EEviT1_:
.text._ZN2at6native18elementwise_kernelILi128ELi4EZNS0_15gpu_kernel_implIZZZNS0_61_GLOBAL__N__132982cb_23_ActivationSiluKernel_cu_9e10b42f_311320silu_backward_kernelERNS_18TensorIteratorBaseEENKUlvE_clEvENKUlvE0_clEvEUlffE_EEvS5_RKT_EUliE_EEviT1_:
        /* <DEDUP_REMOVED lines=19> */
[----:B------:R-:W-:Y:S02]  /*0130*/  HFMA2 R16, -RZ, RZ, 0, 0 ;  /* 0x00000000ff107431 */ /* 0x000fe400000001ff */
        /* <DEDUP_REMOVED lines=351> */
.L_x_1886:
[----:B------:R-:W0:Y:S01]  /*1730*/  LDCU.64 UR6, c[0x0][0x5f0] ;  /* 0x0000be00ff0677ac */ /* 0x000e220008000a00 */
[----:B------:R-:W-:Y:S01]  /*1740*/  BSSY.RECONVERGENT B6, `(.L_x_1887) ;  /* 0x00000dd000067945 */ /* 0x000fe20003800200 */
        /* <DEDUP_REMOVED lines=14> */
[----:B--2---:R0:W1:Y:S01]  /*1830*/  I2F.S16 R19, R2 ;  /* 0x0000000200137306 */ /* 0x0040620000101400 */
[----:B------:R-:W-:Y:S05]  /*1840*/  BRA `(.L_x_1893) ;  /* 0x0000000c00307947 */ /* 0x000fea0003800000 */
.L_x_1891:
[----:B------:R-:W2:Y:S02]  /*1850*/  LDG.E.U8 R2, desc[UR36][R2.64] ;  /* 0x0000002402027981 */ /* 0x000ea4000c1e1100 */
[----:B--2---:R-:W-:Y:S01]  /*1860*/  I2FP.F32.U32 R19, R2 ;  /* 0x0000000200137245 */ /* 0x004fe20000201000 */
[----:B------:R-:W-:Y:S06]  /*1870*/  BRA `(.L_x_1893) ;  /* 0x0000000c00247947 */ /* 0x000fec0003800000 */
.L_x_1890:
[----:B------:R-:W-:-:S09]  /*1880*/  UISETP.NE.AND UP0, UPT, UR4, 0x2, UPT ;  /* 0x000000020400788c */ /* 0x000fd2000bf05270 */
[----:B------:R-:W-:Y:S05]  /*1890*/  BRA.U !UP0, `(.L_x_1894) ;  /* 0x0000000108287547 */ /* 0x000fea000b800000 */
[----:B------:R-:W-:-:S09]  /*18a0*/  UISETP.NE.AND UP0, UPT, UR4, 0x3, UPT ;  /* 0x000000030400788c */ /* 0x000fd2000bf05270 */
[----:B------:R-:W-:Y:S05]  /*18b0*/  BRA.U !UP0, `(.L_x_1895) ;  /* 0x0000000108147547 */ /* 0x000fea000b800000 */
[----:B------:R-:W-:-:S09]  /*18c0*/  UISETP.NE.AND UP0, UPT, UR4, 0x4, UPT ;  /* 0x000000040400788c */ /* 0x000fd2000bf05270 */
[----:B------:R-:W-:Y:S05]  /*18d0*/  BRA.U UP0, `(.L_x_1892) ;  /* 0x0000000900907547 */ /* 0x000fea000b800000 */
[----:B------:R-:W2:Y:S02]  /*18e0*/  LDG.E.64 R2, desc[UR36][R2.64] ;  /* 0x0000002402027981 */ /* 0x000ea4000c1e1b00 */
[----:B--2---:R4:W0:Y:S01]  /*18f0*/  I2F.S64 R19, R2 ;  /* 0x0000000200137312 */ /* 0x0048220000301400 */
[----:B------:R-:W-:Y:S05]  /*1900*/  BRA `(.L_x_1893) ;  /* 0x0000000c00007947 */ /* 0x000fea0003800000 */
.L_x_1895:
[----:B------:R-:W2:Y:S02]  /*1910*/  LDG.E R2, desc[UR36][R2.64] ;  /* 0x0000002402027981 */ /* 0x000ea4000c1e1900 */
[----:B--2---:R-:W-:Y:S01]  /*1920*/  I2FP.F32.S32 R19, R2 ;  /* 0x0000000200137245 */ /* 0x004fe20000201400 */
[----:B------:R-:W-:Y:S06]  /*1930*/  BRA `(.L_x_1893) ;  /* 0x0000000800f47947 */ /* 0x000fec0003800000 */
.L_x_1894:
[----:B------:R-:W2:Y:S02]  /*1940*/  LDG.E.U16 R2, desc[UR36][R2.64] ;  /* 0x0000002402027981 */ /* 0x000ea4000c1e1500 */
[----:B--2---:R0:W1:Y:S01]  /*1950*/  I2F.S16 R19, R2 ;  /* 0x0000000200137306 */ /* 0x0040620000101400 */
[----:B------:R-:W-:Y:S05]  /*1960*/  BRA `(.L_x_1893) ;  /* 0x0000000800e87947 */ /* 0x000fea0003800000 */
.L_x_1889:
[----:B------:R-:W-:-:S09]  /*1970*/  UISETP.GT.AND UP0, UPT, UR4, 0x6, UPT ;  /* 0x000000060400788c */ /* 0x000fd2000bf04270 */
[----:B------:R-:W-:Y:S05]  /*1980*/  BRA.U UP0, `(.L_x_1896) ;  /* 0x0000000100247547 */ /* 0x000fea000b800000 */
[----:B------:R-:W-:-:S09]  /*1990*/  UISETP.NE.AND UP0, UPT, UR4, 0x5, UPT ;  /* 0x000000050400788c */ /* 0x000fd2000bf05270 */
[----:B------:R-:W-:Y:S05]  /*19a0*/  BRA.U !UP0, `(.L_x_1897) ;  /* 0x0000000108107547 */ /* 0x000fea000b800000 */
[----:B------:R-:W-:-:S09]  /*19b0*/  UISETP.NE.AND UP0, UPT, UR4, 0x6, UPT ;  /* 0x000000060400788c */ /* 0x000fd2000bf05270 */
[----:B------:R-:W-:Y:S05]  /*19c0*/  BRA.U UP0, `(.L_x_1892) ;  /* 0x0000000900547547 */ /* 0x000fea000b800000 */
[----:B------:R2:W5:Y:S01]  /*19d0*/  LDG.E R19, desc[UR36][R2.64] ;  /* 0x0000002402137981 */ /* 0x000562000c1e1900 */
[----:B------:R-:W-:Y:S05]  /*19e0*/  BRA `(.L_x_1893) ;  /* 0x0000000800c87947 */ /* 0x000fea0003800000 */
.L_x_1897:
[----:B------:R-:W2:Y:S02]  /*19f0*/  LDG.E.U16 R2, desc[UR36][R2.64] ;  /* 0x0000002402027981 */ /* 0x000ea4000c1e1500 */
[----:B--2---:R-:W-:Y:S01]  /*1a00*/  HADD2.F32 R19, -RZ, R2.H0_H0 ;  /* 0x20000002ff137230 */ /* 0x004fe20000004100 */
[----:B------:R-:W-:Y:S06]  /*1a10*/  BRA `(.L_x_1893) ;  /* 0x0000000800bc7947 */ /* 0x000fec0003800000 */
.L_x_1896:
[----:B------:R-:W-:-:S09]  /*1a20*/  UISETP.NE.AND UP0, UPT, UR4, 0x7, UPT ;  /* 0x000000070400788c */ /* 0x000fd2000bf05270 */
[----:B------:R-:W-:Y:S05]  /*1a30*/  BRA.U !UP0, `(.L_x_1898) ;  /* 0x0000000108247547 */ /* 0x000fea000b800000 */
[----:B------:R-:W-:-:S09]  /*1a40*/  UISETP.NE.AND UP0, UPT, UR4, 0x8, UPT ;  /* 0x000000080400788c */ /* 0x000fd2000bf05270 */
[----:B------:R-:W-:Y:S05]  /*1a50*/  BRA.U !UP0, `(.L_x_1899) ;  /* 0x0000000108107547 */ /* 0x000fea000b800000 */
[----:B------:R-:W-:-:S09]  /*1a60*/  UISETP.NE.AND UP0, UPT, UR4, 0x9, UPT ;  /* 0x000000090400788c */ /* 0x000fd2000bf05270 */
[----:B------:R-:W-:Y:S05]  /*1a70*/  BRA.U UP0, `(.L_x_1892) ;  /* 0x0000000900287547 */ /* 0x000fea000b800000 */
[----:B------:R3:W5:Y:S01]  /*1a80*/  LDG.E R19, desc[UR36][R2.64] ;  /* 0x0000002402137981 */ /* 0x000762000c1e1900 */
[----:B------:R-:W-:Y:S05]  /*1a90*/  BRA `(.L_x_1893) ;  /* 0x00000008009c7947 */ /* 0x000fea0003800000 */
.L_x_1899:
[----:B------:R-:W2:Y:S02]  /*1aa0*/  LDG.E.U16 R2, desc[UR36][R2.64] ;  /* 0x0000002402027981 */ /* 0x000ea4000c1e1500 */
[----:B--2---:R-:W-:Y:S01]  /*1ab0*/  HADD2.F32 R19, -RZ, R2.H0_H0 ;  /* 0x20000002ff137230 */ /* 0x004fe20000004100 */
[----:B------:R-:W-:Y:S06]  /*1ac0*/  BRA `(.L_x_1893) ;  /* 0x0000000800907947 */ /* 0x000fec0003800000 */
.L_x_1898:
[----:B------:R-:W2:Y:S01]  /*1ad0*/  LDG.E.64 R2, desc[UR36][R2.64] ;  /* 0x0000002402027981 */ /* 0x000ea2000c1e1b00 */
[----:B------:R-:W-:Y:S01]  /*1ae0*/  UMOV UR4, 0xf0000000 ;  /* 0xf000000000047882 */ /* 0x000fe20000000000 */
[----:B------:R-:W-:Y:S01]  /*1af0*/  UMOV UR5, 0x380fffff ;  /* 0x380fffff00057882 */ /* 0x000fe20000000000 */
[----:B--2---:R-:W0:Y:S01]  /*1b00*/  F2F.F32.F64 R19, R2 ;  /* 0x0000000200137310 */ /* 0x004e220000301000 */
[----:B------:R-:W-:-:S14]  /*1b10*/  DSETP.GEU.AND P0, PT, |R2|, UR4, PT ;  /* 0x0000000402007e2a */ /* 0x000fdc000bf0e200 */
[----:B0-----:R-:W-:Y:S01]  /*1b20*/  @!P0 FMUL R19, R19, 1.175494350822287508e-38 ;  /* 0x0080000013138820 */ /* 0x001fe20000400000 */
[----:B------:R-:W-:Y:S06]  /*1b30*/  BRA `(.L_x_1893) ;  /* 0x0000000800747947 */ /* 0x000fec0003800000 */
.L_x_1888:
        /* <DEDUP_REMOVED lines=10> */
[----:B------:R-:W-:Y:S01]  /*1be0*/  FSEL R19, RZ, 1, !P0 ;  /* 0x3f800000ff137808 */ /* 0x000fe20004000000 */
[----:B------:R-:W-:Y:S08]  /*1bf0*/  BRA `(.L_x_1893) ;  /* 0x0000000800447947 */ /* 0x000ff00003800000 */
.L_x_1902:
[----:B------:R-:W2:Y:S01]  /*1c00*/  LDG.E.64 R2, desc[UR36][R2.64] ;  /* 0x0000002402027981 */ /* 0x000ea2000c1e1b00 */
[----:B------:R-:W-:Y:S01]  /*1c10*/  UMOV UR4, 0xf0000000 ;  /* 0xf000000000047882 */ /* 0x000fe20000000000 */
[----:B------:R-:W-:Y:S01]  /*1c20*/  UMOV UR5, 0x380fffff ;  /* 0x380fffff00057882 */ /* 0x000fe20000000000 */
[----:B--2---:R-:W0:Y:S01]  /*1c30*/  F2F.F32.F64 R19, R2 ;  /* 0x0000000200137310 */ /* 0x004e220000301000 */
[----:B------:R-:W-:-:S14]  /*1c40*/  DSETP.GEU.AND P0, PT, |R2|, UR4, PT ;  /* 0x0000000402007e2a */ /* 0x000fdc000bf0e200 */
[----:B0-----:R-:W-:Y:S01]  /*1c50*/  @!P0 FMUL R19, R19, 1.175494350822287508e-38 ;  /* 0x0080000013138820 */ /* 0x001fe20000400000 */
[----:B------:R-:W-:Y:S06]  /*1c60*/  BRA `(.L_x_1893) ;  /* 0x0000000800287947 */ /* 0x000fec0003800000 */
.L_x_1901:
        /* <DEDUP_REMOVED lines=14> */
[----:B------:R-:W-:Y:S01]  /*1d50*/  VIADD R5, R4, 0xfffffffc ;  /* 0xfffffffc04057836 */ /* 0x000fe20000000000 */
[----:B------:R-:W-:-:S04]  /*1d60*/  IADD3 R4, PT, PT, R0, 0x1000000, RZ ;  /* 0x0100000000047810 */ /* 0x000fc80007ffe0ff */
[----:B------:R-:W-:Y:S01]  /*1d70*/  SHF.L.U32 R6, R0, R5, RZ ;  /* 0x0000000500067219 */ /* 0x000fe200000006ff */
[----:B------:R-:W-:Y:S01]  /*1d80*/  IMAD.SHL.U32 R5, R5, 0x800000, RZ ;  /* 0x0080000005057824 */ /* 0x000fe200078e00ff */
[----:B------:R-:W-:-:S04]  /*1d90*/  SHF.R.S32.HI R4, RZ, 0x8, R4 ;  /* 0x00000008ff047819 */ /* 0x000fc80000011404 */
[----:B------:R-:W-:-:S05]  /*1da0*/  LEA.HI R5, R6, -R5, RZ, 0x1c ;  /* 0x8000000506057211 */ /* 0x000fca00078fe0ff */
[----:B------:R-:W-:-:S05]  /*1db0*/  VIADD R5, R5, 0x3c000000 ;  /* 0x3c00000005057836 */ /* 0x000fca0000000000 */
[----:B------:R-:W-:-:S04]  /*1dc0*/  LOP3.LUT R4, R5, 0x7f800000, R4, 0xf8, !PT ;  /* 0x7f80000005047812 */ /* 0x000fc800078ef804 */
[----:B------:R-:W-:-:S04]  /*1dd0*/  SEL R4, R4, RZ, P0 ;  /* 0x000000ff04047207 */ /* 0x000fc80000000000 */
[----:B------:R-:W-:Y:S01]  /*1de0*/  LOP3.LUT R19, R4, 0x80000000, R19, 0xf8, !PT ;  /* 0x8000000004137812 */ /* 0x000fe200078ef813 */
[----:B------:R-:W-:Y:S06]  /*1df0*/  BRA `(.L_x_1893) ;  /* 0x0000000400c47947 */ /* 0x000fec0003800000 */
.L_x_1904:
[----:B------:R-:W2:Y:S02]  /*1e00*/  LDG.E.U8 R2, desc[UR36][R2.64] ;  /* 0x0000002402027981 */ /* 0x000ea4000c1e1100 */
[C---:B--2---:R-:W-:Y:S01]  /*1e10*/  IMAD.SHL.U32 R4, R2.reuse, 0x2000000, RZ ;  /* 0x0200000002047824 */ /* 0x044fe200078e00ff */
[----:B------:R-:W-:-:S04]  /*1e20*/  SHF.L.U32 R5, R2, 0x8, RZ ;  /* 0x0000000802057819 */ /* 0x000fc800000006ff */
[----:B------:R-:W-:Y:S02]  /*1e30*/  ISETP.GT.U32.AND P0, PT, R4, 0x7ffffff, PT ;  /* 0x07ffffff0400780c */ /* 0x000fe40003f04070 */
[----:B------:R-:W-:-:S11]  /*1e40*/  PRMT R19, R5, 0x9910, RZ ;  /* 0x0000991005137816 */ /* 0x000fd600000000ff */
[----:B------:R-:W-:Y:S02]  /*1e50*/  @!P0 LOP3.LUT R0, R5, 0x7f00, RZ, 0xc0, !PT ;  /* 0x00007f0005008812 */ /* 0x000fe400078ec0ff */
[----:B------:R-:W-:Y:S02]  /*1e60*/  @P0 LEA.HI R4, R4, 0x70000000, RZ, 0x1c ;  /* 0x7000000004040811 */ /* 0x000fe400078fe0ff */
[----:B------:R-:W-:-:S05]  /*1e70*/  @!P0 LOP3.LUT R0, R0, 0x3f000000, RZ, 0xfc, !PT ;  /* 0x3f00000000008812 */ /* 0x000fca00078efcff */
[----:B------:R-:W-:Y:S01]  /*1e80*/  @!P0 FADD.FTZ R0, R0, -0.5 ;  /* 0xbf00000000008421 */ /* 0x000fe20000010000 */
[----:B------:R-:W-:-:S05]  /*1e90*/  @P0 FMUL.FTZ R0, R4, 1.9259299443872358531e-34 ;  /* 0x0780000004000820 */ /* 0x000fca0000410000 */
[----:B------:R-:W-:Y:S01]  /*1ea0*/  LOP3.LUT R19, R0, 0x80000000, R19, 0xf8, !PT ;  /* 0x8000000000137812 */ /* 0x000fe200078ef813 */
[----:B------:R-:W-:Y:S06]  /*1eb0*/  BRA `(.L_x_1893) ;  /* 0x0000000400947947 */ /* 0x000fec0003800000 */
.L_x_1903:
[----:B------:R-:W2:Y:S02]  /*1ec0*/  LDG.E.U16 R2, desc[UR36][R2.64] ;  /* 0x0000002402027981 */ /* 0x000ea4000c1e1500 */
[----:B--2---:R-:W-:Y:S01]  /*1ed0*/  IMAD.U32 R19, R2, 0x10000, RZ ;  /* 0x0001000002137824 */ /* 0x004fe200078e00ff */
[----:B------:R-:W-:Y:S06]  /*1ee0*/  BRA `(.L_x_1893) ;  /* 0x0000000400887947 */ /* 0x000fec0003800000 */
.L_x_1900:
        /* <DEDUP_REMOVED lines=9> */
[----:B--2---:R-:W-:Y:S01]  /*1f80*/  I2FP.F32.U32 R19, R2 ;  /* 0x0000000200137245 */ /* 0x004fe20000201000 */
[----:B------:R-:W-:Y:S06]  /*1f90*/  BRA `(.L_x_1893) ;  /* 0x00000004005c7947 */ /* 0x000fec0003800000 */
.L_x_1907:
[----:B------:R-:W2:Y:S01]  /*1fa0*/  LDG.E.U8 R3, desc[UR36][R2.64] ;  /* 0x0000002402037981 */ /* 0x000ea2000c1e1100 */
        /* <DEDUP_REMOVED lines=19> */
.L_x_1909:
[----:B------:R-:W-:Y:S05]  /*20e0*/  BSYNC.RECONVERGENT B0 ;  /* 0x0000000000007941 */ /* 0x000fea0003800200 */
.L_x_1908:
[----:B------:R-:W-:Y:S02]  /*20f0*/  SHF.L.U32 R0, R0, 0x14, RZ ;  /* 0x0000001400007819 */ /* 0x000fe400000006ff */
[----:B------:R-:W-:-:S04]  /*2100*/  LEA R2, R2, 0x3b800000, 0x17 ;  /* 0x3b80000002027811 */ /* 0x000fc800078eb8ff */
[----:B------:R-:W-:Y:S01]  /*2110*/  LOP3.LUT R19, R2, R0, R19, 0xfe, !PT ;  /* 0x0000000002137212 */ /* 0x000fe200078efe13 */
[----:B------:R-:W-:Y:S06]  /*2120*/  BRA `(.L_x_1893) ;  /* 0x0000000000f87947 */ /* 0x000fec0003800000 */
.L_x_1906:
[----:B------:R-:W2:Y:S01]  /*2130*/  LDG.E.U8 R3, desc[UR36][R2.64] ;  /* 0x0000002402037981 */ /* 0x000ea2000c1e1100 */
        /* <DEDUP_REMOVED lines=19> */
.L_x_1911:
[----:B------:R-:W-:Y:S05]  /*2270*/  BSYNC.RECONVERGENT B0 ;  /* 0x0000000000007941 */ /* 0x000fea0003800200 */
.L_x_1910:
[----:B------:R-:W-:Y:S01]  /*2280*/  IMAD.SHL.U32 R0, R0, 0x200000, RZ ;  /* 0x0020000000007824 */ /* 0x000fe200078e00ff */
[----:B------:R-:W-:-:S04]  /*2290*/  LEA R2, R2, 0x37800000, 0x17 ;  /* 0x3780000002027811 */ /* 0x000fc800078eb8ff */
[----:B------:R-:W-:Y:S01]  /*22a0*/  LOP3.LUT R19, R2, R0, R19, 0xfe, !PT ;  /* 0x0000000002137212 */ /* 0x000fe200078efe13 */
[----:B------:R-:W-:Y:S06]  /*22b0*/  BRA `(.L_x_1893) ;  /* 0x0000000000947947 */ /* 0x000fec0003800000 */
.L_x_1905:
[----:B------:R-:W-:-:S09]  /*22c0*/  UISETP.NE.AND UP0, UPT, UR4, 0x1c, UPT ;  /* 0x0000001c0400788c */ /* 0x000fd2000bf05270 */
[----:B------:R-:W-:Y:S05]  /*22d0*/  BRA.U !UP0, `(.L_x_1912) ;  /* 0x0000000108847547 */ /* 0x000fea000b800000 */
[----:B------:R-:W-:-:S09]  /*22e0*/  UISETP.NE.AND UP0, UPT, UR4, 0x1d, UPT ;  /* 0x0000001d0400788c */ /* 0x000fd2000bf05270 */
[----:B------:R-:W-:Y:S05]  /*22f0*/  BRA.U !UP0, `(.L_x_1913) ;  /* 0x0000000108707547 */ /* 0x000fea000b800000 */
[----:B------:R-:W-:-:S09]  /*2300*/  UISETP.NE.AND UP0, UPT, UR4, 0x2c, UPT ;  /* 0x0000002c0400788c */ /* 0x000fd2000bf05270 */
[----:B------:R-:W-:Y:S05]  /*2310*/  BRA.U !UP0, `(.L_x_1914) ;  /* 0x0000000108487547 */ /* 0x000fea000b800000 */
.L_x_1892:
[----:B------:R-:W-:Y:S01]  /*2320*/  MOV R2, 0x0 ;  /* 0x0000000000027802 */ /* 0x000fe20000000f00 */
[----:B------:R-:W0:Y:S01]  /*2330*/  LDCU.64 UR4, c[0x4][0x148] ;  /* 0x01002900ff0477ac */ /* 0x000e220008000a00 */
[----:B------:R-:W-:Y:S02]  /*2340*/  HFMA2 R8, -RZ, RZ, 0, 4.64916229248046875e-06 ;  /* 0x0000004eff087431 */ /* 0x000fe400000001ff */
[----:B------:R-:W-:Y:S01]  /*2350*/  IMAD.MOV.U32 R12, RZ, RZ, 0x1 ;  /* 0x00000001ff0c7424 */ /* 0x000fe200078e00ff */
[----:B------:R-:W1:Y:S01]  /*2360*/  LDCU.64 UR6, c[0x4][0x150] ;  /* 0x01002a00ff0677ac */ /* 0x000e620008000a00 */
[----:B------:R-:W2:Y:S01]  /*2370*/  LDC.64 R2, c[0x4][R2] ;  /* 0x0100000002027b82 */ /* 0x000ea20000000a00 */
[----:B------:R-:W-:Y:S01]  /*2380*/  IMAD.MOV.U32 R13, RZ, RZ, RZ ;  /* 0x000000ffff0d7224 */ /* 0x000fe200078e00ff */
[----:B------:R-:W3:Y:S01]  /*2390*/  LDCU.64 UR8, c[0x4][0x18] ;  /* 0x01000300ff0877ac */ /* 0x000ee20008000a00 */
[----:B0-----:R-:W-:Y:S01]  /*23a0*/  MOV R4, UR4 ;  /* 0x0000000400047c02 */ /* 0x001fe20008000f00 */
[----:B------:R-:W-:-:S02]  /*23b0*/  IMAD.U32 R5, RZ, RZ, UR5 ;  /* 0x00000005ff057e24 */ /* 0x000fc4000f8e00ff */
[----:B-1----:R-:W-:Y:S01]  /*23c0*/  IMAD.U32 R6, RZ, RZ, UR6 ;  /* 0x00000006ff067e24 */ /* 0x002fe2000f8e00ff */
[----:B------:R-:W-:Y:S01]  /*23d0*/  MOV R7, UR7 ;  /* 0x0000000700077c02 */ /* 0x000fe20008000f00 */
[----:B---3--:R-:W-:Y:S02]  /*23e0*/  IMAD.U32 R10, RZ, RZ, UR8 ;  /* 0x00000008ff0a7e24 */ /* 0x008fe4000f8e00ff */
[----:B------:R-:W-:-:S07]  /*23f0*/  IMAD.U32 R11, RZ, RZ, UR9 ;  /* 0x00000009ff0b7e24 */ /* 0x000fce000f8e00ff */
[----:B------:R-:W-:-:S07]  /*2400*/  LEPC R20, `(.L_x_1915) ;  /* 0x000000001014794e */ /* 0x000fce0000000000 */
[----:B--2---:R-:W-:Y:S05]  /*2410*/  CALL.ABS.NOINC R2 ;  /* 0x0000000002007343 */ /* 0x004fea0003c00000 */
.L_x_1915:
[----:B------:R-:W-:Y:S01]  /*2420*/  MOV R19, RZ ;  /* 0x000000ff00137202 */ /* 0x000fe20000000f00 */
[----:B------:R-:W-:Y:S06]  /*2430*/  BRA `(.L_x_1893) ;  /* 0x0000000000347947 */ /* 0x000fec0003800000 */
.L_x_1914:
[----:B------:R-:W2:Y:S01]  /*2440*/  LDG.E.U8 R2, desc[UR36][R2.64] ;  /* 0x0000002402027981 */ /* 0x000ea2000c1e1100 */
[----:B------:R-:W-:Y:S01]  /*2450*/  IMAD.MOV.U32 R19, RZ, RZ, 0x400000 ;  /* 0x00400000ff137424 */ /* 0x000fe200078e00ff */
[----:B--2---:R-:W-:-:S13]  /*2460*/  ISETP.NE.AND P0, PT, R2, RZ, PT ;  /* 0x000000ff0200720c */ /* 0x004fda0003f05270 */
[----:B------:R-:W-:Y:S05]  /*2470*/  @!P0 BRA `(.L_x_1893) ;  /* 0x0000000000248947 */ /* 0x000fea0003800000 */
[----:B------:R-:W-:-:S13]  /*2480*/  ISETP.NE.AND P0, PT, R2, 0xff, PT ;  /* 0x000000ff0200780c */ /* 0x000fda0003f05270 */
[----:B------:R-:W-:Y:S01]  /*2490*/  @!P0 IMAD.MOV.U32 R19, RZ, RZ, 0x7f800001 ;  /* 0x7f800001ff138424 */ /* 0x000fe200078e00ff */
[----:B------:R-:W-:Y:S01]  /*24a0*/  @P0 SHF.L.U32 R19, R2, 0x17, RZ ;  /* 0x0000001702130819 */ /* 0x000fe200000006ff */
[----:B------:R-:W-:Y:S06]  /*24b0*/  BRA `(.L_x_1893) ;  /* 0x0000000000147947 */ /* 0x000fec0003800000 */
.L_x_1913:
[----:B------:R-:W2:Y:S02]  /*24c0*/  LDG.E.64 R2, desc[UR36][R2.64] ;  /* 0x0000002402027981 */ /* 0x000ea4000c1e1b00 */
[----:B--2---:R0:W1:Y:S01]  /*24d0*/  I2F.U64 R19, R2 ;  /* 0x0000000200137312 */ /* 0x0040620000301000 */
[----:B------:R-:W-:Y:S05]  /*24e0*/  BRA `(.L_x_1893) ;  /* 0x0000000000087947 */ /* 0x000fea0003800000 */
.L_x_1912:
[----:B------:R-:W2:Y:S02]  /*24f0*/  LDG.E R2, desc[UR36][R2.64] ;  /* 0x0000002402027981 */ /* 0x000ea4000c1e1900 */
[----:B--2---:R-:W-:-:S07]  /*2500*/  I2FP.F32.U32 R19, R2 ;  /* 0x0000000200137245 */ /* 0x004fce0000201000 */
.L_x_1893:
[----:B------:R-:W-:Y:S05]  /*2510*/  BSYNC.RECONVERGENT B6 ;  /* 0x0000000000067941 */ /* 0x000fea0003800200 */
.L_x_1887:
[----:B------:R-:W0:Y:S01]  /*2520*/  LDCU.64 UR6, c[0x0][0x5f8] ;  /* 0x0000bf00ff0677ac */ /* 0x000e220008000a00 */
[----:B------:R-:W-:Y:S01]  /*2530*/  BSSY.RECONVERGENT B6, `(.L_x_1916) ;  /* 0x00000dd000067945 */ /* 0x000fe20003800200 */
[----:B------:R-:W-:-:S04]  /*2540*/  UPRMT UR4, UR42, 0x9910, URZ ;  /* 0x000099102a047896 */ /* 0x000fc800080000ff */
[----:B------:R-:W-:Y:S01]  /*2550*/  UISETP.GT.AND UP0, UPT, UR4, 0x9, UPT ;  /* 0x000000090400788c */ /* 0x000fe2000bf04270 */
[----:B0-234-:R-:W-:-:S05]  /*2560*/  IADD3 R2, P0, PT, R18, UR6, RZ ;  /* 0x0000000612027c10 */ /* 0x01dfca000ff1e0ff */
        /* <DEDUP_REMOVED lines=11> */
[----:B--2---:R0:W2:Y:S01]  /*2620*/  I2F.S16 R0, R2 ;  /* 0x0000000200007306 */ /* 0x0040a20000101400 */
[----:B------:R-:W-:Y:S05]  /*2630*/  BRA `(.L_x_1922) ;  /* 0x0000000c00307947 */ /* 0x000fea0003800000 */
.L_x_1920:
[----:B------:R-:W2:Y:S02]  /*2640*/  LDG.E.U8 R0, desc[UR36][R2.64] ;  /* 0x0000002402007981 */ /* 0x000ea4000c1e1100 */
[----:B--2---:R-:W-:Y:S01]  /*2650*/  I2FP.F32.U32 R0, R0 ;  /* 0x0000000000007245 */ /* 0x004fe20000201000 */
[----:B------:R-:W-:Y:S06]  /*2660*/  BRA `(.L_x_1922) ;  /* 0x0000000c00247947 */ /* 0x000fec0003800000 */
.L_x_1919:
[----:B------:R-:W-:-:S09]  /*2670*/  UISETP.NE.AND UP0, UPT, UR4, 0x2, UPT ;  /* 0x000000020400788c */ /* 0x000fd2000bf05270 */
[----:B------:R-:W-:Y:S05]  /*2680*/  BRA.U !UP0, `(.L_x_1923) ;  /* 0x0000000108287547 */ /* 0x000fea000b800000 */
[----:B------:R-:W-:-:S09]  /*2690*/  UISETP.NE.AND UP0, UPT, UR4, 0x3, UPT ;  /* 0x000000030400788c */ /* 0x000fd2000bf05270 */
[----:B------:R-:W-:Y:S05]  /*26a0*/  BRA.U !UP0, `(.L_x_1924) ;  /* 0x0000000108147547 */ /* 0x000fea000b800000 */
[----:B------:R-:W-:-:S09]  /*26b0*/  UISETP.NE.AND UP0, UPT, UR4, 0x4, UPT ;  /* 0x000000040400788c */ /* 0x000fd2000bf05270 */
[----:B------:R-:W-:Y:S05]  /*26c0*/  BRA.U UP0, `(.L_x_1921) ;  /* 0x0000000900907547 */ /* 0x000fea000b800000 */
[----:B------:R-:W2:Y:S02]  /*26d0*/  LDG.E.64 R2, desc[UR36][R2.64] ;  /* 0x0000002402027981 */ /* 0x000ea4000c1e1b00 */
[----:B--2---:R0:W2:Y:S01]  /*26e0*/  I2F.S64 R0, R2 ;  /* 0x0000000200007312 */ /* 0x0040a20000301400 */
[----:B------:R-:W-:Y:S05]  /*26f0*/  BRA `(.L_x_1922) ;  /* 0x0000000c00007947 */ /* 0x000fea0003800000 */
.L_x_1924:
[----:B------:R-:W2:Y:S02]  /*2700*/  LDG.E R0, desc[UR36][R2.64] ;  /* 0x0000002402007981 */ /* 0x000ea4000c1e1900 */
[----:B--2---:R-:W-:Y:S01]  /*2710*/  I2FP.F32.S32 R0, R0 ;  /* 0x0000000000007245 */ /* 0x004fe20000201400 */
[----:B------:R-:W-:Y:S06]  /*2720*/  BRA `(.L_x_1922) ;  /* 0x0000000800f47947 */ /* 0x000fec0003800000 */
.L_x_1923:
[----:B------:R-:W2:Y:S02]  /*2730*/  LDG.E.U16 R0, desc[UR36][R2.64] ;  /* 0x0000002402007981 */ /* 0x000ea4000c1e1500 */
[----:B--2---:R-:W0:Y:S01]  /*2740*/  I2F.S16 R0, R0 ;  /* 0x0000000000007306 */ /* 0x004e220000101400 */
[----:B------:R-:W-:Y:S05]  /*2750*/  BRA `(.L_x_1922) ;  /* 0x0000000800e87947 */ /* 0x000fea0003800000 */
.L_x_1918:
        /* <DEDUP_REMOVED lines=8> */
.L_x_1926:
[----:B------:R-:W2:Y:S02]  /*27e0*/  LDG.E.U16 R0, desc[UR36][R2.64] ;  /* 0x0000002402007981 */ /* 0x000ea4000c1e1500 */
[----:B--2---:R-:W-:Y:S01]  /*27f0*/  HADD2.F32 R0, -RZ, R0.H0_H0 ;  /* 0x20000000ff007230 */ /* 0x004fe20000004100 */
[----:B------:R-:W-:Y:S06]  /*2800*/  BRA `(.L_x_1922) ;  /* 0x0000000800bc7947 */ /* 0x000fec0003800000 */
.L_x_1925:
        /* <DEDUP_REMOVED lines=8> */
.L_x_1928:
[----:B------:R-:W2:Y:S02]  /*2890*/  LDG.E.U16 R0, desc[UR36][R2.64] ;  /* 0x0000002402007981 */ /* 0x000ea4000c1e1500 */
[----:B--2---:R-:W-:Y:S01]  /*28a0*/  HADD2.F32 R0, -RZ, R0.H0_H0 ;  /* 0x20000000ff007230 */ /* 0x004fe20000004100 */
[----:B------:R-:W-:Y:S06]  /*28b0*/  BRA `(.L_x_1922) ;  /* 0x0000000800907947 */ /* 0x000fec0003800000 */
.L_x_1927:
[----:B------:R-:W2:Y:S01]  /*28c0*/  LDG.E.64 R2, desc[UR36][R2.64] ;  /* 0x0000002402027981 */ /* 0x000ea2000c1e1b00 */
[----:B------:R-:W-:Y:S01]  /*28d0*/  UMOV UR4, 0xf0000000 ;  /* 0xf000000000047882 */ /* 0x000fe20000000000 */
[----:B------:R-:W-:Y:S01]  /*28e0*/  UMOV UR5, 0x380fffff ;  /* 0x380fffff00057882 */ /* 0x000fe20000000000 */
[----:B--2---:R-:W0:Y:S01]  /*28f0*/  F2F.F32.F64 R0, R2 ;  /* 0x0000000200007310 */ /* 0x004e220000301000 */
[----:B------:R-:W-:-:S14]  /*2900*/  DSETP.GEU.AND P0, PT, |R2|, UR4, PT ;  /* 0x0000000402007e2a */ /* 0x000fdc000bf0e200 */
[----:B0-----:R-:W-:Y:S01]  /*2910*/  @!P0 FMUL R0, R0, 1.175494350822287508e-38 ;  /* 0x0080000000008820 */ /* 0x001fe20000400000 */
[----:B------:R-:W-:Y:S06]  /*2920*/  BRA `(.L_x_1922) ;  /* 0x0000000800747947 */ /* 0x000fec0003800000 */
.L_x_1917:
        /* <DEDUP_REMOVED lines=12> */
.L_x_1931:
[----:B------:R-:W2:Y:S01]  /*29f0*/  LDG.E.64 R2, desc[UR36][R2.64] ;  /* 0x0000002402027981 */ /* 0x000ea2000c1e1b00 */
[----:B------:R-:W-:Y:S01]  /*2a00*/  UMOV UR4, 0xf0000000 ;  /* 0xf000000000047882 */ /* 0x000fe20000000000 */
[----:B------:R-:W-:Y:S01]  /*2a10*/  UMOV UR5, 0x380fffff ;  /* 0x380fffff00057882 */ /* 0x000fe20000000000 */
[----:B--2---:R-:W0:Y:S01]  /*2a20*/  F2F.F32.F64 R0, R2 ;  /* 0x0000000200007310 */ /* 0x004e220000301000 */
[----:B------:R-:W-:-:S14]  /*2a30*/  DSETP.GEU.AND P0, PT, |R2|, UR4, PT ;  /* 0x0000000402007e2a */ /* 0x000fdc000bf0e200 */
[----:B0-----:R-:W-:Y:S01]  /*2a40*/  @!P0 FMUL R0, R0, 1.175494350822287508e-38 ;  /* 0x0080000000008820 */ /* 0x001fe20000400000 */
[----:B------:R-:W-:Y:S06]  /*2a50*/  BRA `(.L_x_1922) ;  /* 0x0000000800287947 */ /* 0x000fec0003800000 */
.L_x_1930:
        /* <DEDUP_REMOVED lines=23> */
[----:B------:R-:W-:Y:S01]  /*2bd0*/  LOP3.LUT R0, R5, 0x80000000, R0, 0xf8, !PT ;  /* 0x8000000005007812 */ /* 0x000fe200078ef800 */
[----:B------:R-:W-:Y:S06]  /*2be0*/  BRA `(.L_x_1922) ;  /* 0x0000000400c47947 */ /* 0x000fec0003800000 */
.L_x_1933:
        /* <DEDUP_REMOVED lines=10> */
[----:B------:R-:W-:Y:S01]  /*2c90*/  LOP3.LUT R0, R0, 0x80000000, R5, 0xf8, !PT ;  /* 0x8000000000007812 */ /* 0x000fe200078ef805 */
[----:B------:R-:W-:Y:S06]  /*2ca0*/  BRA `(.L_x_1922) ;  /* 0x0000000400947947 */ /* 0x000fec0003800000 */
.L_x_1932:
[----:B------:R-:W2:Y:S02]  /*2cb0*/  LDG.E.U16 R0, desc[UR36][R2.64] ;  /* 0x0000002402007981 */ /* 0x000ea4000c1e1500 */
[----:B--2---:R-:W-:Y:S01]  /*2cc0*/  IMAD.U32 R0, R0, 0x10000, RZ ;  /* 0x0001000000007824 */ /* 0x004fe200078e00ff */
[----:B------:R-:W-:Y:S06]  /*2cd0*/  BRA `(.L_x_1922) ;  /* 0x0000000400887947 */ /* 0x000fec0003800000 */
.L_x_1929:
        /* <DEDUP_REMOVED lines=11> */
.L_x_1936:
[----:B------:R-:W2:Y:S01]  /*2d90*/  LDG.E.U8 R3, desc[UR36][R2.64] ;  /* 0x0000002402037981 */ /* 0x000ea2000c1e1100 */
        /* <DEDUP_REMOVED lines=19> */
.L_x_1938:
[----:B------:R-:W-:Y:S05]  /*2ed0*/  BSYNC.RECONVERGENT B0 ;  /* 0x0000000000007941 */ /* 0x000fea0003800200 */
.L_x_1937:
[----:B------:R-:W-:Y:S01]  /*2ee0*/  IMAD.SHL.U32 R0, R0, 0x100000, RZ ;  /* 0x0010000000007824 */ /* 0x000fe200078e00ff */
[----:B------:R-:W-:-:S04]  /*2ef0*/  LEA R2, R2, 0x3b800000, 0x17 ;  /* 0x3b80000002027811 */ /* 0x000fc800078eb8ff */
[----:B------:R-:W-:Y:S01]  /*2f00*/  LOP3.LUT R0, R2, R0, R7, 0xfe, !PT ;  /* 0x0000000002007212 */ /* 0x000fe200078efe07 */
[----:B------:R-:W-:Y:S06]  /*2f10*/  BRA `(.L_x_1922) ;  /* 0x0000000000f87947 */ /* 0x000fec0003800000 */
.L_x_1935:
        /* <DEDUP_REMOVED lines=20> */
.L_x_1940:
[----:B------:R-:W-:Y:S05]  /*3060*/  BSYNC.RECONVERGENT B0 ;  /* 0x0000000000007941 */ /* 0x000fea0003800200 */
.L_x_1939:
[----:B------:R-:W-:Y:S02]  /*3070*/  SHF.L.U32 R0, R0, 0x15, RZ ;  /* 0x0000001500007819 */ /* 0x000fe400000006ff */
[----:B------:R-:W-:-:S04]  /*3080*/  LEA R2, R2, 0x37800000, 0x17 ;  /* 0x3780000002027811 */ /* 0x000fc800078eb8ff */
[----:B------:R-:W-:Y:S01]  /*3090*/  LOP3.LUT R0, R2, R0, R7, 0xfe, !PT ;  /* 0x0000000002007212 */ /* 0x000fe200078efe07 */
[----:B------:R-:W-:Y:S06]  /*30a0*/  BRA `(.L_x_1922) ;  /* 0x0000000000947947 */ /* 0x000fec0003800000 */
.L_x_1934:
[----:B------:R-:W-:-:S09]  /*30b0*/  UISETP.NE.AND UP0, UPT, UR4, 0x1c, UPT ;  /* 0x0000001c0400788c */ /* 0x000fd2000bf05270 */
[----:B------:R-:W-:Y:S05]  /*30c0*/  BRA.U !UP0, `(.L_x_1941) ;  /* 0x0000000108847547 */ /* 0x000fea000b800000 */
[----:B------:R-:W-:-:S09]  /*30d0*/  UISETP.NE.AND UP0, UPT, UR4, 0x1d, UPT ;  /* 0x0000001d0400788c */ /* 0x000fd2000bf05270 */
[----:B------:R-:W-:Y:S05]  /*30e0*/  BRA.U !UP0, `(.L_x_1942) ;  /* 0x0000000108707547 */ /* 0x000fea000b800000 */
[----:B------:R-:W-:-:S09]  /*30f0*/  UISETP.NE.AND UP0, UPT, UR4, 0x2c, UPT ;  /* 0x0000002c0400788c */ /* 0x000fd2000bf05270 */
[----:B------:R-:W-:Y:S05]  /*3100*/  BRA.U !UP0, `(.L_x_1943) ;  /* 0x0000000108487547 */ /* 0x000fea000b800000 */
.L_x_1921:
[----:B------:R-:W-:Y:S01]  /*3110*/  MOV R2, 0x0 ;  /* 0x0000000000027802 */ /* 0x000fe20000000f00 */
[----:B------:R-:W0:Y:S01]  /*3120*/  LDCU.64 UR4, c[0x4][0x148] ;  /* 0x01002900ff0477ac */ /* 0x000e220008000a00 */
[----:B------:R-:W-:Y:S02]  /*3130*/  HFMA2 R13, -RZ, RZ, 0, 0 ;  /* 0x00000000ff0d7431 */ /* 0x000fe400000001ff */
[----:B------:R-:W-:Y:S01]  /*3140*/  IMAD.MOV.U32 R8, RZ, RZ, 0x4e ;  /* 0x0000004eff087424 */ /* 0x000fe200078e00ff */
[----:B------:R-:W2:Y:S01]  /*3150*/  LDCU.64 UR6, c[0x4][0x150] ;  /* 0x01002a00ff0677ac */ /* 0x000ea20008000a00 */
[----:B------:R-:W3:Y:S01]  /*3160*/  LDC.64 R2, c[0x4][R2] ;  /* 0x0100000002027b82 */ /* 0x000ee20000000a00 */
[----:B------:R-:W-:Y:S01]  /*3170*/  IMAD.MOV.U32 R12, RZ, RZ, 0x1 ;  /* 0x00000001ff0c7424 */ /* 0x000fe200078e00ff */
[----:B------:R-:W4:Y:S01]  /*3180*/  LDCU.64 UR8, c[0x4][0x18] ;  /* 0x01000300ff0877ac */ /* 0x000f220008000a00 */
[----:B0-----:R-:W-:Y:S02]  /*3190*/  IMAD.U32 R4, RZ, RZ, UR4 ;  /* 0x00000004ff047e24 */ /* 0x001fe4000f8e00ff */
[----:B------:R-:W-:Y:S01]  /*31a0*/  IMAD.U32 R5, RZ, RZ, UR5 ;  /* 0x00000005ff057e24 */ /* 0x000fe2000f8e00ff */
[----:B--2---:R-:W-:Y:S01]  /*31b0*/  MOV R6, UR6 ;  /* 0x0000000600067c02 */ /* 0x004fe20008000f00 */
[----:B------:R-:W-:-:S02]  /*31c0*/  IMAD.U32 R7, RZ, RZ, UR7 ;  /* 0x00000007ff077e24 */ /* 0x000fc4000f8e00ff */
[----:B----4-:R-:W-:Y:S01]  /*31d0*/  IMAD.U32 R10, RZ, RZ, UR8 ;  /* 0x00000008ff0a7e24 */ /* 0x010fe2000f8e00ff */
[----:B------:R-:W-:-:S07]  /*31e0*/  MOV R11, UR9 ;  /* 0x00000009000b7c02 */ /* 0x000fce0008000f00 */
[----:B------:R-:W-:-:S07]  /*31f0*/  LEPC R20, `(.L_x_1944) ;  /* 0x000000001014794e */ /* 0x000fce0000000000 */
[----:B-1-3-5:R-:W-:Y:S05]  /*3200*/  CALL.ABS.NOINC R2 ;  /* 0x0000000002007343 */ /* 0x02afea0003c00000 */
.L_x_1944:
[----:B------:R-:W-:Y:S01]  /*3210*/  IMAD.MOV.U32 R0, RZ, RZ, RZ ;  /* 0x000000ffff007224 */ /* 0x000fe200078e00ff */
[----:B------:R-:W-:Y:S06]  /*3220*/  BRA `(.L_x_1922) ;  /* 0x0000000000347947 */ /* 0x000fec0003800000 */
.L_x_1943:
[----:B------:R-:W2:Y:S01]  /*3230*/  LDG.E.U8 R2, desc[UR36][R2.64] ;  /* 0x0000002402027981 */ /* 0x000ea2000c1e1100 */
[----:B------:R-:W-:Y:S01]  /*3240*/  IMAD.MOV.U32 R0, RZ, RZ, 0x400000 ;  /* 0x00400000ff007424 */ /* 0x000fe200078e00ff */
[----:B--2---:R-:W-:-:S13]  /*3250*/  ISETP.NE.AND P0, PT, R2, RZ, PT ;  /* 0x000000ff0200720c */ /* 0x004fda0003f05270 */
[----:B------:R-:W-:Y:S05]  /*3260*/  @!P0 BRA `(.L_x_1922) ;  /* 0x0000000000248947 */ /* 0x000fea0003800000 */
[----:B------:R-:W-:-:S13]  /*3270*/  ISETP.NE.AND P0, PT, R2, 0xff, PT ;  /* 0x000000ff0200780c */ /* 0x000fda0003f05270 */
[----:B------:R-:W-:Y:S01]  /*3280*/  @!P0 MOV R0, 0x7f800001 ;  /* 0x7f80000100008802 */ /* 0x000fe20000000f00 */
[----:B------:R-:W-:Y:S01]  /*3290*/  @P0 IMAD.SHL.U32 R0, R2, 0x800000, RZ ;  /* 0x0080000002000824 */ /* 0x000fe200078e00ff */
[----:B------:R-:W-:Y:S06]  /*32a0*/  BRA `(.L_x_1922) ;  /* 0x0000000000147947 */ /* 0x000fec0003800000 */
.L_x_1942:
[----:B------:R-:W2:Y:S02]  /*32b0*/  LDG.E.64 R2, desc[UR36][R2.64] ;  /* 0x0000002402027981 */ /* 0x000ea4000c1e1b00 */
[----:B--2---:R0:W2:Y:S01]  /*32c0*/  I2F.U64 R0, R2 ;  /* 0x0000000200007312 */ /* 0x0040a20000301000 */
[----:B------:R-:W-:Y:S05]  /*32d0*/  BRA `(.L_x_1922) ;  /* 0x0000000000087947 */ /* 0x000fea0003800000 */
.L_x_1941:
[----:B------:R-:W2:Y:S02]  /*32e0*/  LDG.E R0, desc[UR36][R2.64] ;  /* 0x0000002402007981 */ /* 0x000ea4000c1e1900 */
[----:B--2---:R-:W-:-:S07]  /*32f0*/  I2FP.F32.U32 R0, R0 ;  /* 0x0000000000007245 */ /* 0x004fce0000201000 */
.L_x_1922:
[----:B------:R-:W-:Y:S05]  /*3300*/  BSYNC.RECONVERGENT B6 ;  /* 0x0000000000067941 */ /* 0x000fea0003800200 */
.L_x_1916:
[----:B0-2--5:R-:W-:Y:S01]  /*3310*/  FMUL.FTZ R4, R0, -1.4426950216293334961 ;  /* 0xbfb8aa3b00047820 */ /* 0x025fe20000410000 */
[----:B------:R-:W0:Y:S01]  /*3320*/  LDCU.64 UR6, c[0x0][0x5e8] ;  /* 0x0000bd00ff0677ac */ /* 0x000e220008000a00 */
[----:B------:R-:W-:-:S04]  /*3330*/  UPRMT UR4, UR43, 0x9910, URZ ;  /* 0x000099102b047896 */ /* 0x000fc800080000ff */
[----:B------:R-:W2:Y:S01]  /*3340*/  MUFU.EX2 R4, R4 ;  /* 0x0000000400047308 */ /* 0x000ea20000000800 */
[----:B------:R-:W-:Y:S01]  /*3350*/  UISETP.GT.AND UP0, UPT, UR4, 0x9, UPT ;  /* 0x000000090400788c */ /* 0x000fe2000bf04270 */
[----:B--2---:R-:W-:-:S06]  /*3360*/  FADD.FTZ R5, R4, 1 ;  /* 0x3f80000004057421 */ /* 0x004fcc0000010000 */
[----:B---34-:R-:W2:Y:S02]  /*3370*/  MUFU.RCP R2, R5 ;  /* 0x0000000500027308 */ /* 0x018ea40000001000 */
[C---:B--2---:R-:W-:Y:S01]  /*3380*/  FADD.FTZ R3, -R2.reuse, 1 ;  /* 0x3f80000002037421 */ /* 0x044fe20000010100 */
[----:B-1----:R-:W-:Y:S01]  /*3390*/  FMUL.FTZ R19, R2, R19 ;  /* 0x0000001302137220 */ /* 0x002fe20000410000 */
[----:B0-----:R-:W-:Y:S02]  /*33a0*/  IADD3 R2, P0, PT, R16, UR6, RZ ;  /* 0x0000000610027c10 */ /* 0x001fe4000ff1e0ff */
[----:B------:R-:W-:-:S03]  /*33b0*/  FFMA.FTZ R0, R3, R0, 1 ;  /* 0x3f80000003007423 */ /* 0x000fc60000010000 */
[----:B------:R-:W-:Y:S02]  /*33c0*/  IMAD.X R3, RZ, RZ, UR7, P0 ;  /* 0x00000007ff037e24 */ /* 0x000fe400080e06ff */
[----:B------:R-:W-:Y:S01]  /*33d0*/  FMUL.FTZ R4, R19, R0 ;  /* 0x0000000013047220 */ /* 0x000fe20000410000 */
        /* <DEDUP_REMOVED lines=9> */
[----:B------:R-:W0:Y:S02]  /*3470*/  F2I.FTZ.TRUNC.NTZ R5, R4 ;  /* 0x0000000400057305 */ /* 0x000e24000021f100 */
[----:B0-----:R0:W-:Y:S01]  /*3480*/  STG.E.U8 desc[UR36][R2.64], R5 ;  /* 0x0000000502007986 */ /* 0x0011e2000c101124 */
[----:B------:R-:W-:Y:S05]  /*3490*/  BRA `(.L_x_1950) ;  /* 0x0000000c003c7947 */ /* 0x000fea0003800000 */
.L_x_1948:
[----:B------:R-:W0:Y:S02]  /*34a0*/  F2I.S64.TRUNC R4, R4 ;  /* 0x0000000400047311 */ /* 0x000e24000020d900 */
[----:B0-----:R-:W-:-:S05]  /*34b0*/  MOV R7, R4 ;  /* 0x0000000400077202 */ /* 0x001fca0000000f00 */
[----:B------:R0:W-:Y:S01]  /*34c0*/  STG.E.U8 desc[UR36][R2.64], R7 ;  /* 0x0000000702007986 */ /* 0x0001e2000c101124 */
[----:B------:R-:W-:Y:S05]  /*34d0*/  BRA `(.L_x_1950) ;  /* 0x0000000c002c7947 */ /* 0x000fea0003800000 */
.L_x_1947:
[----:B------:R-:W-:-:S09]  /*34e0*/  UISETP.NE.AND UP0, UPT, UR4, 0x2, UPT ;  /* 0x000000020400788c */ /* 0x000fd2000bf05270 */
[----:B------:R-:W-:Y:S05]  /*34f0*/  BRA.U !UP0, `(.L_x_1951) ;  /* 0x0000000108287547 */ /* 0x000fea000b800000 */
[----:B------:R-:W-:-:S09]  /*3500*/  UISETP.NE.AND UP0, UPT, UR4, 0x3, UPT ;  /* 0x000000030400788c */ /* 0x000fd2000bf05270 */
[----:B------:R-:W-:Y:S05]  /*3510*/  BRA.U !UP0, `(.L_x_1952) ;  /* 0x0000000108147547 */ /* 0x000fea000b800000 */
[----:B------:R-:W-:-:S09]  /*3520*/  UISETP.NE.AND UP0, UPT, UR4, 0x4, UPT ;  /* 0x000000040400788c */ /* 0x000fd2000bf05270 */
[----:B------:R-:W-:Y:S05]  /*3530*/  BRA.U UP0, `(.L_x_1949) ;  /* 0x0000000900807547 */ /* 0x000fea000b800000 */
[----:B------:R-:W0:Y:S02]  /*3540*/  F2I.S64.TRUNC R4, R4 ;  /* 0x0000000400047311 */ /* 0x000e24000020d900 */
[----:B0-----:R0:W-:Y:S01]  /*3550*/  STG.E.64 desc[UR36][R2.64], R4 ;  /* 0x0000000402007986 */ /* 0x0011e2000c101b24 */
[----:B------:R-:W-:Y:S05]  /*3560*/  BRA `(.L_x_1950) ;  /* 0x0000000c00087947 */ /* 0x000fea0003800000 */
.L_x_1952:
[----:B------:R-:W0:Y:S02]  /*3570*/  F2I.FTZ.TRUNC.NTZ R5, R4 ;  /* 0x0000000400057305 */ /* 0x000e24000021f100 */
[----:B0-----:R0:W-:Y:S01]  /*3580*/  STG.E desc[UR36][R2.64], R5 ;  /* 0x0000000502007986 */ /* 0x0011e2000c101924 */
[----:B------:R-:W-:Y:S05]  /*3590*/  BRA `(.L_x_1950) ;  /* 0x0000000800fc7947 */ /* 0x000fea0003800000 */
.L_x_1951:
[----:B------:R-:W0:Y:S02]  /*35a0*/  F2I.FTZ.TRUNC.NTZ R5, R4 ;  /* 0x0000000400057305 */ /* 0x000e24000021f100 */
[----:B0-----:R0:W-:Y:S01]  /*35b0*/  STG.E.U16 desc[UR36][R2.64], R5 ;  /* 0x0000000502007986 */ /* 0x0011e2000c101524 */
[----:B------:R-:W-:Y:S05]  /*35c0*/  BRA `(.L_x_1950) ;  /* 0x0000000800f07947 */ /* 0x000fea0003800000 */
.L_x_1946:
[----:B------:R-:W-:-:S09]  /*35d0*/  UISETP.GT.AND UP0, UPT, UR4, 0x6, UPT ;  /* 0x000000060400788c */ /* 0x000fd2000bf04270 */
[----:B------:R-:W-:Y:S05]  /*35e0*/  BRA.U UP0, `(.L_x_1953) ;  /* 0x0000000100247547 */ /* 0x000fea000b800000 */
[----:B------:R-:W-:-:S09]  /*35f0*/  UISETP.NE.AND UP0, UPT, UR4, 0x5, UPT ;  /* 0x000000050400788c */ /* 0x000fd2000bf05270 */
[----:B------:R-:W-:Y:S05]  /*3600*/  BRA.U !UP0, `(.L_x_1954) ;  /* 0x0000000108107547 */ /* 0x000fea000b800000 */
[----:B------:R-:W-:-:S09]  /*3610*/  UISETP.NE.AND UP0, UPT, UR4, 0x6, UPT ;  /* 0x000000060400788c */ /* 0x000fd2000bf05270 */
[----:B------:R-:W-:Y:S05]  /*3620*/  BRA.U UP0, `(.L_x_1949) ;  /* 0x0000000900447547 */ /* 0x000fea000b800000 */
[----:B------:R1:W-:Y:S01]  /*3630*/  STG.E desc[UR36][R2.64], R4 ;  /* 0x0000000402007986 */ /* 0x0003e2000c101924 */
[----:B------:R-:W-:Y:S05]  /*3640*/  BRA `(.L_x_1950) ;  /* 0x0000000800d07947 */ /* 0x000fea0003800000 */
.L_x_1954:
[----:B------:R-:W-:-:S05]  /*3650*/  F2FP.F16.F32.PACK_AB R4, RZ, R4 ;  /* 0x00000004ff04723e */ /* 0x000fca00000000ff */
[----:B------:R0:W-:Y:S01]  /*3660*/  STG.E.U16 desc[UR36][R2.64], R4 ;  /* 0x0000000402007986 */ /* 0x0001e2000c101524 */
[----:B------:R-:W-:Y:S05]  /*3670*/  BRA `(.L_x_1950) ;  /* 0x0000000800c47947 */ /* 0x000fea0003800000 */
.L_x_1953:
[----:B------:R-:W-:-:S09]  /*3680*/  UISETP.NE.AND UP0, UPT, UR4, 0x7, UPT ;  /* 0x000000070400788c */ /* 0x000fd2000bf05270 */
[----:B------:R-:W-:Y:S05]  /*3690*/  BRA.U !UP0, `(.L_x_1955) ;  /* 0x00000001082c7547 */ /* 0x000fea000b800000 */
[----:B------:R-:W-:-:S09]  /*36a0*/  UISETP.NE.AND UP0, UPT, UR4, 0x8, UPT ;  /* 0x000000080400788c */ /* 0x000fd2000bf05270 */
[----:B------:R-:W-:Y:S05]  /*36b0*/  BRA.U !UP0, `(.L_x_1956) ;  /* 0x0000000108147547 */ /* 0x000fea000b800000 */
[----:B------:R-:W-:-:S09]  /*36c0*/  UISETP.NE.AND UP0, UPT, UR4, 0x9, UPT ;  /* 0x000000090400788c */ /* 0x000fd2000bf05270 */
[----:B------:R-:W-:Y:S05]  /*36d0*/  BRA.U UP0, `(.L_x_1949) ;  /* 0x0000000900187547 */ /* 0x000fea000b800000 */
[----:B------:R-:W-:-:S05]  /*36e0*/  IMAD.MOV.U32 R5, RZ, RZ, RZ ;  /* 0x000000ffff057224 */ /* 0x000fca00078e00ff */
[----:B------:R3:W-:Y:S01]  /*36f0*/  STG.E.64 desc[UR36][R2.64], R4 ;  /* 0x0000000402007986 */ /* 0x0007e2000c101b24 */
[----:B------:R-:W-:Y:S05]  /*3700*/  BRA `(.L_x_1950) ;  /* 0x0000000800a07947 */ /* 0x000fea0003800000 */
.L_x_1956:
[----:B------:R-:W-:-:S04]  /*3710*/  F2FP.F16.F32.PACK_AB R5, RZ, R4 ;  /* 0x00000004ff05723e */ /* 0x000fc800000000ff */
[----:B------:R-:W-:-:S05]  /*3720*/  PRMT R5, R5, 0x5410, RZ ;  /* 0x0000541005057816 */ /* 0x000fca00000000ff */
[----:B------:R2:W-:Y:S01]  /*3730*/  STG.E desc[UR36][R2.64], R5 ;  /* 0x0000000502007986 */ /* 0x0005e2000c101924 */
[----:B------:R-:W-:Y:S05]  /*3740*/  BRA `(.L_x_1950) ;  /* 0x0000000800907947 */ /* 0x000fea0003800000 */
.L_x_1955:
[----:B------:R-:W-:-:S06]  /*3750*/  FMUL.FTZ R4, R4, 1 ;  /* 0x3f80000004047820 */ /* 0x000fcc0000410000 */
[----:B------:R-:W0:Y:S02]  /*3760*/  F2F.F64.F32 R4, R4 ;  /* 0x0000000400047310 */ /* 0x000e240000201800 */
[----:B0-----:R4:W-:Y:S01]  /*3770*/  STG.E.64 desc[UR36][R2.64], R4 ;  /* 0x0000000402007986 */ /* 0x0019e2000c101b24 */
[----:B------:R-:W-:Y:S05]  /*3780*/  BRA `(.L_x_1950) ;  /* 0x0000000800807947 */ /* 0x000fea0003800000 */
.L_x_1945:
        /* <DEDUP_REMOVED lines=8> */
[----:B------:R-:W-:-:S04]  /*3810*/  FSETP.NEU.FTZ.AND P0, PT, R4, RZ, PT ;  /* 0x000000ff0400720b */ /* 0x000fc80003f1d000 */
[----:B------:R-:W-:-:S05]  /*3820*/  SEL R5, RZ, 0x1, !P0 ;  /* 0x00000001ff057807 */ /* 0x000fca0004000000 */
[----:B------:R0:W-:Y:S01]  /*3830*/  STG.E.U8 desc[UR36][R2.64], R5 ;  /* 0x0000000502007986 */ /* 0x0001e2000c101124 */
[----:B------:R-:W-:Y:S05]  /*3840*/  BRA `(.L_x_1950) ;  /* 0x0000000800507947 */ /* 0x000fea0003800000 */
.L_x_1959:
[----:B------:R-:W-:Y:S01]  /*3850*/  FMUL.FTZ R4, R4, 1 ;  /* 0x3f80000004047820 */ /* 0x000fe20000410000 */
[----:B------:R-:W-:-:S05]  /*3860*/  CS2R R6, SRZ ;  /* 0x0000000000067805 */ /* 0x000fca000001ff00 */
[----:B------:R-:W0:Y:S02]  /*3870*/  F2F.F64.F32 R4, R4 ;  /* 0x0000000400047310 */ /* 0x000e240000201800 */
[----:B0-----:R0:W-:Y:S01]  /*3880*/  STG.E.128 desc[UR36][R2.64], R4 ;  /* 0x0000000402007986 */ /* 0x0011e2000c101d24 */
[----:B------:R-:W-:Y:S05]  /*3890*/  BRA `(.L_x_1950) ;  /* 0x00000008003c7947 */ /* 0x000fea0003800000 */
.L_x_1958:
[----:B------:R-:W-:-:S09]  /*38a0*/  UISETP.NE.AND UP0, UPT, UR4, 0xf, UPT ;  /* 0x0000000f0400788c */ /* 0x000fd2000bf05270 */
[----:B------:R-:W-:Y:S05]  /*38b0*/  BRA.U !UP0, `(.L_x_1960) ;  /* 0x0000000108987547 */ /* 0x000fea000b800000 */
[----:B------:R-:W-:-:S09]  /*38c0*/  UISETP.NE.AND UP0, UPT, UR4, 0x17, UPT ;  /* 0x000000170400788c */ /* 0x000fd2000bf05270 */
[----:B------:R-:W-:Y:S05]  /*38d0*/  BRA.U !UP0, `(.L_x_1961) ;  /* 0x0000000108487547 */ /* 0x000fea000b800000 */
[----:B------:R-:W-:-:S09]  /*38e0*/  UISETP.NE.AND UP0, UPT, UR4, 0x18, UPT ;  /* 0x000000180400788c */ /* 0x000fd2000bf05270 */
[----:B------:R-:W-:Y:S05]  /*38f0*/  BRA.U UP0, `(.L_x_1949) ;  /* 0x0000000500907547 */ /* 0x000fea000b800000 */
[----:B------:R-:W-:Y:S01]  /*3900*/  LOP3.LUT R6, R4, 0x7fffffff, RZ, 0xc0, !PT ;  /* 0x7fffffff04067812 */ /* 0x000fe200078ec0ff */
[----:B------:R-:W-:Y:S01]  /*3910*/  BSSY.RECONVERGENT B0, `(.L_x_1962) ;  /* 0x000000b000007945 */ /* 0x000fe20003800200 */
[----:B------:R-:W-:Y:S01]  /*3920*/  SHF.R.U32.HI R7, RZ, 0x18, R4 ;  /* 0x00000018ff077819 */ /* 0x000fe20000011604 */
[----:B------:R-:W-:Y:S01]  /*3930*/  IMAD.MOV.U32 R0, RZ, RZ, 0x7f ;  /* 0x0000007fff007424 */ /* 0x000fe200078e00ff */
        /* <DEDUP_REMOVED lines=8> */
.L_x_1963:
[----:B------:R-:W-:Y:S05]  /*39c0*/  BSYNC.RECONVERGENT B0 ;  /* 0x0000000000007941 */ /* 0x000fea0003800200 */
.L_x_1962:
[----:B------:R-:W-:-:S05]  /*39d0*/  LOP3.LUT R7, R0, 0x80, R7, 0xf8, !PT ;  /* 0x0000008000077812 */ /* 0x000fca00078ef807 */
[----:B------:R0:W-:Y:S01]  /*39e0*/  STG.E.U8 desc[UR36][R2.64], R7 ;  /* 0x0000000702007986 */ /* 0x0001e2000c101124 */
[----:B------:R-:W-:Y:S05]  /*39f0*/  BRA `(.L_x_1950) ;  /* 0x0000000400e47947 */ /* 0x000fea0003800000 */
.L_x_1961:
[----:B------:R-:W-:Y:S01]  /*3a00*/  LOP3.LUT R6, R4, 0x7fffffff, RZ, 0xc0, !PT ;  /* 0x7fffffff04067812 */ /* 0x000fe200078ec0ff */
[----:B------:R-:W-:Y:S01]  /*3a10*/  BSSY.RECONVERGENT B0, `(.L_x_1964) ;  /* 0x000000d000007945 */ /* 0x000fe20003800200 */
[----:B------:R-:W-:Y:S02]  /*3a20*/  SHF.R.U32.HI R7, RZ, 0x18, R4 ;  /* 0x00000018ff077819 */ /* 0x000fe40000011604 */
[----:B------:R-:W-:-:S13]  /*3a30*/  ISETP.GE.U32.AND P1, PT, R6, 0x47800000, PT ;  /* 0x478000000600780c */ /* 0x000fda0003f26070 */
[----:B------:R-:W-:Y:S02]  /*3a40*/  @P1 ISETP.GT.U32.AND P0, PT, R6, 0x7f800000, PT ;  /* 0x7f8000000600180c */ /* 0x000fe40003f04070 */
[----:B------:R-:W-:-:S04]  /*3a50*/  @P1 MOV R0, 0x7f ;  /* 0x0000007f00001802 */ /* 0x000fc80000000f00 */
[----:B------:R-:W-:Y:S01]  /*3a60*/  @P1 SEL R0, R0, 0x7c, P0 ;  /* 0x0000007c00001807 */ /* 0x000fe20000000000 */
[----:B------:R-:W-:Y:S06]  /*3a70*/  @P1 BRA `(.L_x_1965) ;  /* 0x0000000000181947 */ /* 0x000fec0003800000 */
[----:B------:R-:W-:-:S13]  /*3a80*/  ISETP.GT.U32.AND P0, PT, R6, 0x387fffff, PT ;  /* 0x387fffff0600780c */ /* 0x000fda0003f04070 */
[----:B------:R-:W-:-:S04]  /*3a90*/  @P0 SHF.R.U32.HI R0, RZ, 0x15, R4 ;  /* 0x00000015ff000819 */ /* 0x000fc80000011604 */
[----:B------:R-:W-:Y:S01]  /*3aa0*/  @P0 LOP3.LUT R5, R0, 0x1, RZ, 0xc0, !PT ;  /* 0x0000000100050812 */ /* 0x000fe200078ec0ff */
[----:B------:R-:W-:-:S03]  /*3ab0*/  @!P0 FADD.FTZ R0, R6, 128 ;  /* 0x4300000006008421 */ /* 0x000fc60000010000 */
[----:B------:R-:W-:-:S04]  /*3ac0*/  @P0 IADD3 R5, PT, PT, R4, 0x80fffff, R5 ;  /* 0x080fffff04050810 */ /* 0x000fc80007ffe005 */
[----:B------:R-:W-:-:S07]  /*3ad0*/  @P0 SHF.R.U32.HI R0, RZ, 0x15, R5 ;  /* 0x00000015ff000819 */ /* 0x000fce0000011605 */
.L_x_1965:
[----:B------:R-:W-:Y:S05]  /*3ae0*/  BSYNC.RECONVERGENT B0 ;  /* 0x0000000000007941 */ /* 0x000fea0003800200 */
.L_x_1964:
[----:B------:R-:W-:-:S05]  /*3af0*/  LOP3.LUT R5, R0, 0x80, R7, 0xf8, !PT ;  /* 0x0000008000057812 */ /* 0x000fca00078ef807 */
[----:B------:R0:W-:Y:S01]  /*3b00*/  STG.E.U8 desc[UR36][R2.64], R5 ;  /* 0x0000000502007986 */ /* 0x0001e2000c101124 */
[----:B------:R-:W-:Y:S05]  /*3b10*/  BRA `(.L_x_1950) ;  /* 0x00000004009c7947 */ /* 0x000fea0003800000 */
.L_x_1960:
[----:B------:R-:W-:-:S05]  /*3b20*/  F2FP.BF16.F32.PACK_AB R4, RZ, R4 ;  /* 0x00000004ff04723e */ /* 0x000fca00000010ff */
[----:B------:R0:W-:Y:S01]  /*3b30*/  STG.E.U16 desc[UR36][R2.64], R4 ;  /* 0x0000000402007986 */ /* 0x0001e2000c101524 */
[----:B------:R-:W-:Y:S05]  /*3b40*/  BRA `(.L_x_1950) ;  /* 0x0000000400907947 */ /* 0x000fea0003800000 */
.L_x_1957:
        /* <DEDUP_REMOVED lines=8> */
[----:B------:R-:W0:Y:S02]  /*3bd0*/  F2I.FTZ.U32.TRUNC.NTZ R5, R4 ;  /* 0x0000000400057305 */ /* 0x000e24000021f000 */
[----:B0-----:R0:W-:Y:S01]  /*3be0*/  STG.E.U16 desc[UR36][R2.64], R5 ;  /* 0x0000000502007986 */ /* 0x0011e2000c101524 */
[----:B------:R-:W-:Y:S05]  /*3bf0*/  BRA `(.L_x_1950) ;  /* 0x0000000400647947 */ /* 0x000fea0003800000 */
.L_x_1968:
[----:B------:R-:W-:Y:S01]  /*3c00*/  LOP3.LUT R5, R4, 0x7fffffff, RZ, 0xc0, !PT ;  /* 0x7fffffff04057812 */ /* 0x000fe200078ec0ff */
[----:B------:R-:W-:Y:S01]  /*3c10*/  BSSY.RECONVERGENT B0, `(.L_x_1969) ;  /* 0x0000013000007945 */ /* 0x000fe20003800200 */
[----:B------:R-:W-:Y:S02]  /*3c20*/  IMAD.MOV.U32 R0, RZ, RZ, 0x80 ;  /* 0x00000080ff007424 */ /* 0x000fe400078e00ff */
        /* <DEDUP_REMOVED lines=9> */
.L_x_1971:
[----:B------:R-:W-:-:S04]  /*3cc0*/  SHF.R.U32.HI R0, RZ, 0x14, R4 ;  /* 0x00000014ff007819 */ /* 0x000fc80000011604 */
[----:B------:R-:W-:-:S04]  /*3cd0*/  LOP3.LUT R5, R0, 0x1, RZ, 0xc0, !PT ;  /* 0x0000000100057812 */ /* 0x000fc800078ec0ff */
[----:B------:R-:W-:-:S04]  /*3ce0*/  IADD3 R0, PT, PT, R4, 0x487ffff, R5 ;  /* 0x0487ffff04007810 */ /* 0x000fc80007ffe005 */
[----:B------:R-:W-:-:S04]  /*3cf0*/  SHF.R.U32.HI R0, RZ, 0x14, R0 ;  /* 0x00000014ff007819 */ /* 0x000fc80000011600 */
[----:B------:R-:W-:-:S07]  /*3d00*/  LOP3.LUT R5, R0, 0xff, RZ, 0xc0, !PT ;  /* 0x000000ff00057812 */ /* 0x000fce00078ec0ff */
.L_x_1972:
[----:B------:R-:W-:-:S04]  /*3d10*/  SHF.R.U32.HI R4, RZ, 0x18, R4 ;  /* 0x00000018ff047819 */ /* 0x000fc80000011604 */
[----:B------:R-:W-:-:S04]  /*3d20*/  LOP3.LUT R5, R5, 0x80, R4, 0xf8, !PT ;  /* 0x0000008005057812 */ /* 0x000fc800078ef804 */
[----:B------:R-:W-:-:S07]  /*3d30*/  PRMT R0, R5, 0x7610, R0 ;  /* 0x0000761005007816 */ /* 0x000fce0000000000 */
.L_x_1970:
[----:B------:R-:W-:Y:S05]  /*3d40*/  BSYNC.RECONVERGENT B0 ;  /* 0x0000000000007941 */ /* 0x000fea0003800200 */
.L_x_1969:
[----:B------:R0:W-:Y:S01]  /*3d50*/  STG.E.U8 desc[UR36][R2.64], R0 ;  /* 0x0000000002007986 */ /* 0x0001e2000c101124 */
[----:B------:R-:W-:Y:S05]  /*3d60*/  BRA `(.L_x_1950) ;  /* 0x0000000400087947 */ /* 0x000fea0003800000 */
.L_x_1967:
        /* <DEDUP_REMOVED lines=12> */
.L_x_1975:
[----:B------:R-:W-:-:S04]  /*3e30*/  SHF.R.U32.HI R0, RZ, 0x15, R4 ;  /* 0x00000015ff007819 */ /* 0x000fc80000011604 */
[----:B------:R-:W-:-:S04]  /*3e40*/  LOP3.LUT R5, R0, 0x1, RZ, 0xc0, !PT ;  /* 0x0000000100057812 */ /* 0x000fc800078ec0ff */
[----:B------:R-:W-:-:S04]  /*3e50*/  IADD3 R0, PT, PT, R4, 0x88fffff, R5 ;  /* 0x088fffff04007810 */ /* 0x000fc80007ffe005 */
[----:B------:R-:W-:-:S04]  /*3e60*/  SHF.R.U32.HI R0, RZ, 0x15, R0 ;  /* 0x00000015ff007819 */ /* 0x000fc80000011600 */
[----:B------:R-:W-:-:S07]  /*3e70*/  LOP3.LUT R5, R0, 0xff, RZ, 0xc0, !PT ;  /* 0x000000ff00057812 */ /* 0x000fce00078ec0ff */
.L_x_1976:
[----:B------:R-:W-:-:S04]  /*3e80*/  SHF.R.U32.HI R4, RZ, 0x18, R4 ;  /* 0x00000018ff047819 */ /* 0x000fc80000011604 */
[----:B------:R-:W-:-:S04]  /*3e90*/  LOP3.LUT R5, R5, 0x80, R4, 0xf8, !PT ;  /* 0x0000008005057812 */ /* 0x000fc800078ef804 */
[----:B------:R-:W-:-:S07]  /*3ea0*/  PRMT R0, R5, 0x7610, R0 ;  /* 0x0000761005007816 */ /* 0x000fce0000000000 */
.L_x_1974:
[----:B------:R-:W-:Y:S05]  /*3eb0*/  BSYNC.RECONVERGENT B0 ;  /* 0x0000000000007941 */ /* 0x000fea0003800200 */
.L_x_1973:
[----:B------:R0:W-:Y:S01]  /*3ec0*/  STG.E.U8 desc[UR36][R2.64], R0 ;  /* 0x0000000002007986 */ /* 0x0001e2000c101124 */
[----:B------:R-:W-:Y:S05]  /*3ed0*/  BRA `(.L_x_1950) ;  /* 0x0000000000ac7947 */ /* 0x000fea0003800000 */
.L_x_1966:
[----:B------:R-:W-:-:S09]  /*3ee0*/  UISETP.NE.AND UP0, UPT, UR4, 0x1c, UPT ;  /* 0x0000001c0400788c */ /* 0x000fd2000bf05270 */
[----:B------:R-:W-:Y:S05]  /*3ef0*/  BRA.U !UP0, `(.L_x_1977) ;  /* 0x00000001089c7547 */ /* 0x000fea000b800000 */
[----:B------:R-:W-:-:S09]  /*3f00*/  UISETP.NE.AND UP0, UPT, UR4, 0x1d, UPT ;  /* 0x0000001d0400788c */ /* 0x000fd2000bf05270 */
[----:B------:R-:W-:Y:S05]  /*3f10*/  BRA.U !UP0, `(.L_x_1978) ;  /* 0x0000000108887547 */ /* 0x000fea000b800000 */
[----:B------:R-:W-:-:S09]  /*3f20*/  UISETP.NE.AND UP0, UPT, UR4, 0x2c, UPT ;  /* 0x0000002c0400788c */ /* 0x000fd2000bf05270 */
[----:B------:R-:W-:Y:S05]  /*3f30*/  BRA.U !UP0, `(.L_x_1979) ;  /* 0x0000000108447547 */ /* 0x000fea000b800000 */
.L_x_1949:
        /* <DEDUP_REMOVED lines=8> */
[----:B0-----:R-:W-:Y:S01]  /*3fc0*/  MOV R4, UR6 ;  /* 0x0000000600047c02 */ /* 0x001fe20008000f00 */
[----:B------:R-:W-:-:S02]  /*3fd0*/  IMAD.U32 R5, RZ, RZ, UR7 ;  /* 0x00000007ff057e24 */ /* 0x000fc4000f8e00ff */
[----:B---3--:R-:W-:Y:S01]  /*3fe0*/  IMAD.U32 R6, RZ, RZ, UR8 ;  /* 0x00000008ff067e24 */ /* 0x008fe2000f8e00ff */
[----:B------:R-:W-:Y:S01]  /*3ff0*/  MOV R7, UR9 ;  /* 0x0000000900077c02 */ /* 0x000fe20008000f00 */
[----:B----4-:R-:W-:Y:S02]  /*4000*/  IMAD.U32 R10, RZ, RZ, UR4 ;  /* 0x00000004ff0a7e24 */ /* 0x010fe4000f8e00ff */
[----:B-1----:R-:W-:-:S07]  /*4010*/  IMAD.U32 R11, RZ, RZ, UR5 ;  /* 0x00000005ff0b7e24 */ /* 0x002fce000f8e00ff */
[----:B------:R-:W-:-:S07]  /*4020*/  LEPC R20, `(.L_x_1980) ;  /* 0x000000001014794e */ /* 0x000fce0000000000 */
[----:B--2---:R-:W-:Y:S05]  /*4030*/  CALL.ABS.NOINC R2 ;  /* 0x0000000002007343 */ /* 0x004fea0003c00000 */
.L_x_1980:
[----:B------:R-:W-:Y:S05]  /*4040*/  BRA `(.L_x_1950) ;  /* 0x0000000000507947 */ /* 0x000fea0003800000 */
.L_x_1979:
        /* <DEDUP_REMOVED lines=15> */
.L_x_1978:
[----:B------:R-:W0:Y:S02]  /*4140*/  F2I.U64.TRUNC R4, R4 ;  /* 0x0000000400047311 */ /* 0x000e24000020d800 */
[----:B0-----:R0:W-:Y:S01]  /*4150*/  STG.E.64 desc[UR36][R2.64], R4 ;  /* 0x0000000402007986 */ /* 0x0011e2000c101b24 */
[----:B------:R-:W-:Y:S05]  /*4160*/  BRA `(.L_x_1950) ;  /* 0x0000000000087947 */ /* 0x000fea0003800000 */
.L_x_1977:
[----:B------:R-:W0:Y:S02]  /*4170*/  F2I.FTZ.U32.TRUNC.NTZ R5, R4 ;  /* 0x0000000400057305 */ /* 0x000e24000021f000 */
[----:B0-----:R0:W-:Y:S02]  /*4180*/  STG.E desc[UR36][R2.64], R5 ;  /* 0x0000000502007986 */ /* 0x0011e4000c101924 */
.L_x_1950:
[----:B------:R-:W-:-:S07]  /*4190*/  VIADD R17, R17, 0x80 ;  /* 0x0000008011117836 */ /* 0x000fce0000000000 */
.L_x_1885:
[----:B------:R-:W-:Y:S05]  /*41a0*/  BSYNC.RECONVERGENT B7 ;  /* 0x0000000000077941 */ /* 0x000fea0003800200 */
.L_x_1884:
[----:B------:R-:W5:Y:S01]  /*41b0*/  LDCU UR4, c[0x0][0x380] ;  /* 0x00007000ff0477ac */ /* 0x000f620008000800 */
[----:B------:R-:W-:Y:S01]  /*41c0*/  BSSY.RECONVERGENT B7, `(.L_x_1981) ;  /* 0x000040b000077945 */ /* 0x000fe20003800200 */
[----:B-----5:R-:W-:-:S13]  /*41d0*/  ISETP.GE.AND P0, PT, R17, UR4, PT ;  /* 0x0000000411007c0c */ /* 0x020fda000bf06270 */
[----:B------:R-:W-:Y:S05]  /*41e0*/  @P0 BRA `(.L_x_1982) ;  /* 0x0000004000200947 */ /* 0x000fea0003800000 */
[----:B------:R-:W5:Y:S01]  /*41f0*/  LDCU UR4, c[0x0][0x388] ;  /* 0x00007100ff0477ac */ /* 0x000f620008000800 */
[----:B0-----:R-:W-:Y:S02]  /*4200*/  HFMA2 R0, -RZ, RZ, 0, 0 ;  /* 0x00000000ff007431 */ /* 0x001fe400000001ff */
[----:B------:R-:W-:Y:S02]  /*4210*/  IMAD.MOV.U32 R18, RZ, RZ, RZ ;  /* 0x000000ffff127224 */ /* 0x000fe400078e00ff */
        /* <DEDUP_REMOVED lines=10> */
[----:B------:R-:W-:-:S04]  /*42c0*/  SHF.R.U32.HI R3, RZ, UR5, R2 ;  /* 0x00000005ff037c19 */ /* 0x000fc80008011602 */
[----:B------:R-:W-:-:S05]  /*42d0*/  IADD3 R18, PT, PT, -R3, RZ, RZ ;  /* 0x000000ff03127210 */ /* 0x000fca0007ffe1ff */
        /* <DEDUP_REMOVED lines=338> */
[----:B0-----:R-:W-:-:S07]  /*5800*/  IMAD R18, R5, UR4, R18 ;  /* 0x0000000405127c24 */ /* 0x001fce000f8e0212 */
.L_x_1983:
[----:B------:R-:W1:Y:S01]  /*5810*/  LDCU.64 UR6, c[0x0][0x5f0] ;  /* 0x0000be00ff0677ac */ /* 0x000e620008000a00 */
[----:B------:R-:W-:Y:S01]  /*5820*/  BSSY.RECONVERGENT B6, `(.L_x_1984) ;  /* 0x00000dd000067945 */ /* 0x000fe20003800200 */
        /* <DEDUP_REMOVED lines=14> */
[----:B--2---:R4:W0:Y:S01]  /*5910*/  I2F.S16 R19, R2 ;  /* 0x0000000200137306 */ /* 0x0048220000101400 */
[----:B------:R-:W-:Y:S05]  /*5920*/  BRA `(.L_x_1990) ;  /* 0x0000000c00307947 */ /* 0x000fea0003800000 */
.L_x_1988:
[----:B------:R-:W2:Y:S02]  /*5930*/  LDG.E.U8 R2, desc[UR36][R2.64] ;  /* 0x0000002402027981 */ /* 0x000ea4000c1e1100 */
[----:B--2---:R-:W-:Y:S01]  /*5940*/  I2FP.F32.U32 R19, R2 ;  /* 0x0000000200137245 */ /* 0x004fe20000201000 */
[----:B------:R-:W-:Y:S06]  /*5950*/  BRA `(.L_x_1990) ;  /* 0x0000000c00247947 */ /* 0x000fec0003800000 */
.L_x_1987:
[----:B------:R-:W-:-:S09]  /*5960*/  UISETP.NE.AND UP0, UPT, UR4, 0x2, UPT ;  /* 0x000000020400788c */ /* 0x000fd2000bf05270 */
[----:B------:R-:W-:Y:S05]  /*5970*/  BRA.U !UP0, `(.L_x_1991) ;  /* 0x0000000108287547 */ /* 0x000fea000b800000 */
[----:B------:R-:W-:-:S09]  /*5980*/  UISETP.NE.AND UP0, UPT, UR4, 0x3, UPT ;  /* 0x000000030400788c */ /* 0x000fd2000bf05270 */
[----:B------:R-:W-:Y:S05]  /*5990*/  BRA.U !UP0, `(.L_x_1992) ;  /* 0x0000000108147547 */ /* 0x000fea000b800000 */
[----:B------:R-:W-:-:S09]  /*59a0*/  UISETP.NE.AND UP0, UPT, UR4, 0x4, UPT ;  /* 0x000000040400788c */ /* 0x000fd2000bf05270 */
[----:B------:R-:W-:Y:S05]  /*59b0*/  BRA.U UP0, `(.L_x_1989) ;  /* 0x0000000900b07547 */ /* 0x000fea000b800000 */
[----:B------:R-:W2:Y:S02]  /*59c0*/  LDG.E.64 R2, desc[UR36][R2.64] ;  /* 0x0000002402027981 */ /* 0x000ea4000c1e1b00 */
[----:B--2---:R2:W3:Y:S01]  /*59d0*/  I2F.S64 R19, R2 ;  /* 0x0000000200137312 */ /* 0x0044e20000301400 */
[----:B------:R-:W-:Y:S05]  /*59e0*/  BRA `(.L_x_1990) ;  /* 0x0000000c00007947 */ /* 0x000fea0003800000 */
.L_x_1992:
[----:B------:R-:W2:Y:S02]  /*59f0*/  LDG.E R2, desc[UR36][R2.64] ;  /* 0x0000002402027981 */ /* 0x000ea4000c1e1900 */
[----:B--2---:R-:W-:Y:S01]  /*5a00*/  I2FP.F32.S32 R19, R2 ;  /* 0x0000000200137245 */ /* 0x004fe20000201400 */
[----:B------:R-:W-:Y:S06]  /*5a10*/  BRA `(.L_x_1990) ;  /* 0x0000000800f47947 */ /* 0x000fec0003800000 */
.L_x_1991:
[----:B------:R-:W2:Y:S02]  /*5a20*/  LDG.E.U16 R2, desc[UR36][R2.64] ;  /* 0x0000002402027981 */ /* 0x000ea4000c1e1500 */
[----:B--2---:R0:W1:Y:S01]  /*5a30*/  I2F.S16 R19, R2 ;  /* 0x0000000200137306 */ /* 0x0040620000101400 */
[----:B------:R-:W-:Y:S05]  /*5a40*/  BRA `(.L_x_1990) ;  /* 0x0000000800e87947 */ /* 0x000fea0003800000 */
.L_x_1986:
        /* <DEDUP_REMOVED lines=8> */
.L_x_1994:
[----:B------:R-:W2:Y:S02]  /*5ad0*/  LDG.E.U16 R2, desc[UR36][R2.64] ;  /* 0x0000002402027981 */ /* 0x000ea4000c1e1500 */
[----:B--2---:R-:W-:Y:S01]  /*5ae0*/  HADD2.F32 R19, -RZ, R2.H0_H0 ;  /* 0x20000002ff137230 */ /* 0x004fe20000004100 */
[----:B------:R-:W-:Y:S06]  /*5af0*/  BRA `(.L_x_1990) ;  /* 0x0000000800bc7947 */ /* 0x000fec0003800000 */
.L_x_1993:
        /* <DEDUP_REMOVED lines=8> */
.L_x_1996:
[----:B------:R-:W2:Y:S02]  /*5b80*/  LDG.E.U16 R2, desc[UR36][R2.64] ;  /* 0x0000002402027981 */ /* 0x000ea4000c1e1500 */
[----:B--2---:R-:W-:Y:S01]  /*5b90*/  HADD2.F32 R19, -RZ, R2.H0_H0 ;  /* 0x20000002ff137230 */ /* 0x004fe20000004100 */
[----:B------:R-:W-:Y:S06]  /*5ba0*/  BRA `(.L_x_1990) ;  /* 0x0000000800907947 */ /* 0x000fec0003800000 */
.L_x_1995:
[----:B------:R-:W2:Y:S01]  /*5bb0*/  LDG.E.64 R2, desc[UR36][R2.64] ;  /* 0x0000002402027981 */ /* 0x000ea2000c1e1b00 */
[----:B------:R-:W-:Y:S01]  /*5bc0*/  UMOV UR4, 0xf0000000 ;  /* 0xf000000000047882 */ /* 0x000fe20000000000 */
[----:B------:R-:W-:Y:S01]  /*5bd0*/  UMOV UR5, 0x380fffff ;  /* 0x380fffff00057882 */ /* 0x000fe20000000000 */
[----:B--2---:R-:W0:Y:S01]  /*5be0*/  F2F.F32.F64 R19, R2 ;  /* 0x0000000200137310 */ /* 0x004e220000301000 */
[----:B------:R-:W-:-:S14]  /*5bf0*/  DSETP.GEU.AND P0, PT, |R2|, UR4, PT ;  /* 0x0000000402007e2a */ /* 0x000fdc000bf0e200 */
[----:B0-----:R-:W-:Y:S01]  /*5c00*/  @!P0 FMUL R19, R19, 1.175494350822287508e-38 ;  /* 0x0080000013138820 */ /* 0x001fe20000400000 */
[----:B------:R-:W-:Y:S06]  /*5c10*/  BRA `(.L_x_1990) ;  /* 0x0000000800747947 */ /* 0x000fec0003800000 */
.L_x_1985:
        /* <DEDUP_REMOVED lines=12> */
.L_x_1999:
[----:B------:R-:W2:Y:S01]  /*5ce0*/  LDG.E.64 R2, desc[UR36][R2.64] ;  /* 0x0000002402027981 */ /* 0x000ea2000c1e1b00 */
[----:B------:R-:W-:Y:S01]  /*5cf0*/  UMOV UR4, 0xf0000000 ;  /* 0xf000000000047882 */ /* 0x000fe20000000000 */
[----:B------:R-:W-:Y:S01]  /*5d00*/  UMOV UR5, 0x380fffff ;  /* 0x380fffff00057882 */ /* 0x000fe20000000000 */
[----:B--2---:R-:W0:Y:S01]  /*5d10*/  F2F.F32.F64 R19, R2 ;  /* 0x0000000200137310 */ /* 0x004e220000301000 */
[----:B------:R-:W-:-:S14]  /*5d20*/  DSETP.GEU.AND P0, PT, |R2|, UR4, PT ;  /* 0x0000000402007e2a */ /* 0x000fdc000bf0e200 */
[----:B0-----:R-:W-:Y:S01]  /*5d30*/  @!P0 FMUL R19, R19, 1.175494350822287508e-38 ;  /* 0x0080000013138820 */ /* 0x001fe20000400000 */
[----:B------:R-:W-:Y:S06]  /*5d40*/  BRA `(.L_x_1990) ;  /* 0x0000000800287947 */ /* 0x000fec0003800000 */
.L_x_1998:
        /* <DEDUP_REMOVED lines=14> */
[----:B------:R-:W-:Y:S02]  /*5e30*/  VIADD R5, R4, 0xfffffffc ;  /* 0xfffffffc04057836 */ /* 0x000fe40000000000 */
[----:B------:R-:W-:-:S03]  /*5e40*/  VIADD R4, R0, 0x1000000 ;  /* 0x0100000000047836 */ /* 0x000fc60000000000 */
[----:B------:R-:W-:Y:S02]  /*5e50*/  SHF.L.U32 R6, R0, R5, RZ ;  /* 0x0000000500067219 */ /* 0x000fe400000006ff */
[----:B------:R-:W-:Y:S02]  /*5e60*/  SHF.L.U32 R5, R5, 0x17, RZ ;  /* 0x0000001705057819 */ /* 0x000fe400000006ff */
[----:B------:R-:W-:Y:S02]  /*5e70*/  SHF.R.S32.HI R4, RZ, 0x8, R4 ;  /* 0x00000008ff047819 */ /* 0x000fe40000011404 */
[----:B------:R-:W-:-:S05]  /*5e80*/  LEA.HI R5, R6, -R5, RZ, 0x1c ;  /* 0x8000000506057211 */ /* 0x000fca00078fe0ff */
[----:B------:R-:W-:-:S05]  /*5e90*/  VIADD R5, R5, 0x3c000000 ;  /* 0x3c00000005057836 */ /* 0x000fca0000000000 */
[----:B------:R-:W-:-:S04]  /*5ea0*/  LOP3.LUT R4, R5, 0x7f800000, R4, 0xf8, !PT ;  /* 0x7f80000005047812 */ /* 0x000fc800078ef804 */
[----:B------:R-:W-:-:S04]  /*5eb0*/  SEL R4, R4, RZ, P0 ;  /* 0x000000ff04047207 */ /* 0x000fc80000000000 */
[----:B------:R-:W-:Y:S01]  /*5ec0*/  LOP3.LUT R19, R4, 0x80000000, R19, 0xf8, !PT ;  /* 0x8000000004137812 */ /* 0x000fe200078ef813 */
[----:B------:R-:W-:Y:S06]  /*5ed0*/  BRA `(.L_x_1990) ;  /* 0x0000000400c47947 */ /* 0x000fec0003800000 */
.L_x_2001:
[----:B------:R-:W2:Y:S02]  /*5ee0*/  LDG.E.U8 R2, desc[UR36][R2.64] ;  /* 0x0000002402027981 */ /* 0x000ea4000c1e1100 */
[C---:B--2---:R-:W-:Y:S01]  /*5ef0*/  SHF.L.U32 R0, R2.reuse, 0x19, RZ ;  /* 0x0000001902007819 */ /* 0x044fe200000006ff */
[----:B------:R-:W-:-:S03]  /*5f00*/  IMAD.SHL.U32 R5, R2, 0x100, RZ ;  /* 0x0000010002057824 */ /* 0x000fc600078e00ff */
[----:B------:R-:W-:Y:S02]  /*5f10*/  ISETP.GE.U32.AND P0, PT, R0, 0x8000000, PT ;  /* 0x080000000000780c */ /* 0x000fe40003f06070 */
[----:B------:R-:W-:-:S11]  /*5f20*/  PRMT R19, R5, 0x9910, RZ ;  /* 0x0000991005137816 */ /* 0x000fd600000000ff */
[----:B------:R-:W-:Y:S02]  /*5f30*/  @!P0 LOP3.LUT R4, R5, 0x7f00, RZ, 0xc0, !PT ;  /* 0x00007f0005048812 */ /* 0x000fe400078ec0ff */
[----:B------:R-:W-:Y:S02]  /*5f40*/  @P0 LEA.HI R0, R0, 0x70000000, RZ, 0x1c ;  /* 0x7000000000000811 */ /* 0x000fe400078fe0ff */
[----:B------:R-:W-:-:S03]  /*5f50*/  @!P0 LOP3.LUT R4, R4, 0x3f000000, RZ, 0xfc, !PT ;  /* 0x3f00000004048812 */ /* 0x000fc600078efcff */
[----:B------:R-:W-:Y:S02]  /*5f60*/  @P0 FMUL.FTZ R0, R0, 1.9259299443872358531e-34 ;  /* 0x0780000000000820 */ /* 0x000fe40000410000 */
[----:B------:R-:W-:-:S05]  /*5f70*/  @!P0 FADD.FTZ R0, R4, -0.5 ;  /* 0xbf00000004008421 */ /* 0x000fca0000010000 */
[----:B------:R-:W-:Y:S01]  /*5f80*/  LOP3.LUT R19, R0, 0x80000000, R19, 0xf8, !PT ;  /* 0x8000000000137812 */ /* 0x000fe200078ef813 */
[----:B------:R-:W-:Y:S06]  /*5f90*/  BRA `(.L_x_1990) ;  /* 0x0000000400947947 */ /* 0x000fec0003800000 */
.L_x_2000:
[----:B------:R-:W2:Y:S02]  /*5fa0*/  LDG.E.U16 R2, desc[UR36][R2.64] ;  /* 0x0000002402027981 */ /* 0x000ea4000c1e1500 */
[----:B--2---:R-:W-:Y:S01]  /*5fb0*/  IMAD.U32 R19, R2, 0x10000, RZ ;  /* 0x0001000002137824 */ /* 0x004fe200078e00ff */
[----:B------:R-:W-:Y:S06]  /*5fc0*/  BRA `(.L_x_1990) ;  /* 0x0000000400887947 */ /* 0x000fec0003800000 */
.L_x_1997:
        /* <DEDUP_REMOVED lines=11> */
.L_x_2004:
        /* <DEDUP_REMOVED lines=20> */
.L_x_2006:
[----:B------:R-:W-:Y:S05]  /*61c0*/  BSYNC.RECONVERGENT B0 ;  /* 0x0000000000007941 */ /* 0x000fea0003800200 */
.L_x_2005:
[----:B------:R-:W-:Y:S01]  /*61d0*/  IMAD.SHL.U32 R0, R0, 0x100000, RZ ;  /* 0x0010000000007824 */ /* 0x000fe200078e00ff */
[----:B------:R-:W-:-:S04]  /*61e0*/  LEA R2, R2, 0x3b800000, 0x17 ;  /* 0x3b80000002027811 */ /* 0x000fc800078eb8ff */
[----:B------:R-:W-:Y:S01]  /*61f0*/  LOP3.LUT R19, R2, R0, R19, 0xfe, !PT ;  /* 0x0000000002137212 */ /* 0x000fe200078efe13 */
[----:B------:R-:W-:Y:S06]  /*6200*/  BRA `(.L_x_1990) ;  /* 0x0000000000f87947 */ /* 0x000fec0003800000 */
.L_x_2003:
        /* <DEDUP_REMOVED lines=20> */
.L_x_2008:
[----:B------:R-:W-:Y:S05]  /*6350*/  BSYNC.RECONVERGENT B0 ;  /* 0x0000000000007941 */ /* 0x000fea0003800200 */
.L_x_2007:
[----:B------:R-:W-:Y:S02]  /*6360*/  SHF.L.U32 R0, R0, 0x15, RZ ;  /* 0x0000001500007819 */ /* 0x000fe400000006ff */
[----:B------:R-:W-:-:S04]  /*6370*/  LEA R2, R2, 0x37800000, 0x17 ;  /* 0x3780000002027811 */ /* 0x000fc800078eb8ff */
[----:B------:R-:W-:Y:S01]  /*6380*/  LOP3.LUT R19, R2, R0, R19, 0xfe, !PT ;  /* 0x0000000002137212 */ /* 0x000fe200078efe13 */
[----:B------:R-:W-:Y:S06]  /*6390*/  BRA `(.L_x_1990) ;  /* 0x0000000000947947 */ /* 0x000fec0003800000 */
.L_x_2002:
        /* <DEDUP_REMOVED lines=14> */
.L_x_1989:
        /* <DEDUP_REMOVED lines=12> */
[----:B---3--:R-:W-:Y:S01]  /*6540*/  IMAD.U32 R10, RZ, RZ, UR8 ;  /* 0x00000008ff0a7e24 */ /* 0x008fe2000f8e00ff */
[----:B------:R-:W-:-:S07]  /*6550*/  MOV R11, UR9 ;  /* 0x00000009000b7c02 */ /* 0x000fce0008000f00 */
[----:B------:R-:W-:-:S07]  /*6560*/  LEPC R20, `(.L_x_2011) ;  /* 0x000000001014794e */ /* 0x000fce0000000000 */
[----:B--2---:R-:W-:Y:S05]  /*6570*/  CALL.ABS.NOINC R2 ;  /* 0x0000000002007343 */ /* 0x004fea0003c00000 */
.L_x_2011:
[----:B------:R-:W-:Y:S01]  /*6580*/  IMAD.MOV.U32 R19, RZ, RZ, RZ ;  /* 0x000000ffff137224 */ /* 0x000fe200078e00ff */
[----:B------:R-:W-:Y:S06]  /*6590*/  BRA `(.L_x_1990) ;  /* 0x0000000000147947 */ /* 0x000fec0003800000 */
.L_x_2010:
[----:B------:R-:W2:Y:S02]  /*65a0*/  LDG.E.64 R2, desc[UR36][R2.64] ;  /* 0x0000002402027981 */ /* 0x000ea4000c1e1b00 */
[----:B--2---:R0:W1:Y:S01]  /*65b0*/  I2F.U64 R19, R2 ;  /* 0x0000000200137312 */ /* 0x0040620000301000 */
[----:B------:R-:W-:Y:S05]  /*65c0*/  BRA `(.L_x_1990) ;  /* 0x0000000000087947 */ /* 0x000fea0003800000 */
.L_x_2009:
[----:B------:R-:W2:Y:S02]  /*65d0*/  LDG.E R2, desc[UR36][R2.64] ;  /* 0x0000002402027981 */ /* 0x000ea4000c1e1900 */
[----:B--2---:R-:W-:-:S07]  /*65e0*/  I2FP.F32.U32 R19, R2 ;  /* 0x0000000200137245 */ /* 0x004fce0000201000 */
.L_x_1990:
[----:B------:R-:W-:Y:S05]  /*65f0*/  BSYNC.RECONVERGENT B6 ;  /* 0x0000000000067941 */ /* 0x000fea0003800200 */
.L_x_1984:
[----:B------:R-:W0:Y:S01]  /*6600*/  LDCU.64 UR6, c[0x0][0x5f8] ;  /* 0x0000bf00ff0677ac */ /* 0x000e220008000a00 */
[----:B------:R-:W-:Y:S01]  /*6610*/  BSSY.RECONVERGENT B6, `(.L_x_2012) ;  /* 0x00000dd000067945 */ /* 0x000fe20003800200 */
[----:B------:R-:W-:-:S04]  /*6620*/  UPRMT UR4, UR42, 0x9910, URZ ;  /* 0x000099102a047896 */ /* 0x000fc800080000ff */
[----:B------:R-:W-:Y:S01]  /*6630*/  UISETP.GT.AND UP0, UPT, UR4, 0x9, UPT ;  /* 0x000000090400788c */ /* 0x000fe2000bf04270 */
[----:B0-2-4-:R-:W-:-:S05]  /*6640*/  IADD3 R2, P0, PT, R18, UR6, RZ ;  /* 0x0000000612027c10 */ /* 0x015fca000ff1e0ff */
        /* <DEDUP_REMOVED lines=13> */
.L_x_2016:
[----:B------:R-:W2:Y:S02]  /*6720*/  LDG.E.U8 R0, desc[UR36][R2.64] ;  /* 0x0000002402007981 */ /* 0x000ea4000c1e1100 */
[----:B--2---:R-:W-:Y:S01]  /*6730*/  I2FP.F32.U32 R0, R0 ;  /* 0x0000000000007245 */ /* 0x004fe20000201000 */
[----:B------:R-:W-:Y:S06]  /*6740*/  BRA `(.L_x_2018) ;  /* 0x0000000c00247947 */ /* 0x000fec0003800000 */
.L_x_2015:
        /* <DEDUP_REMOVED lines=9> */
.L_x_2020:
[----:B------:R-:W2:Y:S02]  /*67e0*/  LDG.E R0, desc[UR36][R2.64] ;  /* 0x0000002402007981 */ /* 0x000ea4000c1e1900 */
[----:B--2---:R-:W-:Y:S01]  /*67f0*/  I2FP.F32.S32 R0, R0 ;  /* 0x0000000000007245 */ /* 0x004fe20000201400 */
[----:B------:R-:W-:Y:S06]  /*6800*/  BRA `(.L_x_2018) ;  /* 0x0000000800f47947 */ /* 0x000fec0003800000 */
.L_x_2019:
[----:B------:R-:W2:Y:S02]  /*6810*/  LDG.E.U16 R0, desc[UR36][R2.64] ;  /* 0x0000002402007981 */ /* 0x000ea4000c1e1500 */
[----:B--2---:R-:W0:Y:S01]  /*6820*/  I2F.S16 R0, R0 ;  /* 0x0000000000007306 */ /* 0x004e220000101400 */
[----:B------:R-:W-:Y:S05]  /*6830*/  BRA `(.L_x_2018) ;  /* 0x0000000800e87947 */ /* 0x000fea0003800000 */
.L_x_2014:
        /* <DEDUP_REMOVED lines=8> */
.L_x_2022:
[----:B------:R-:W2:Y:S02]  /*68c0*/  LDG.E.U16 R0, desc[UR36][R2.64] ;  /* 0x0000002402007981 */ /* 0x000ea4000c1e1500 */
[----:B--2---:R-:W-:Y:S01]  /*68d0*/  HADD2.F32 R0, -RZ, R0.H0_H0 ;  /* 0x20000000ff007230 */ /* 0x004fe20000004100 */
[----:B------:R-:W-:Y:S06]  /*68e0*/  BRA `(.L_x_2018) ;  /* 0x0000000800bc7947 */ /* 0x000fec0003800000 */
.L_x_2021:
        /* <DEDUP_REMOVED lines=8> */
.L_x_2024:
[----:B------:R-:W2:Y:S02]  /*6970*/  LDG.E.U16 R0, desc[UR36][R2.64] ;  /* 0x0000002402007981 */ /* 0x000ea4000c1e1500 */
[----:B--2---:R-:W-:Y:S01]  /*6980*/  HADD2.F32 R0, -RZ, R0.H0_H0 ;  /* 0x20000000ff007230 */ /* 0x004fe20000004100 */
[----:B------:R-:W-:Y:S06]  /*6990*/  BRA `(.L_x_2018) ;  /* 0x0000000800907947 */ /* 0x000fec0003800000 */
.L_x_2023:
[----:B------:R-:W2:Y:S01]  /*69a0*/  LDG.E.64 R2, desc[UR36][R2.64] ;  /* 0x0000002402027981 */ /* 0x000ea2000c1e1b00 */
[----:B------:R-:W-:Y:S01]  /*69b0*/  UMOV UR4, 0xf0000000 ;  /* 0xf000000000047882 */ /* 0x000fe20000000000 */
[----:B------:R-:W-:Y:S01]  /*69c0*/  UMOV UR5, 0x380fffff ;  /* 0x380fffff00057882 */ /* 0x000fe20000000000 */
[----:B--2---:R-:W0:Y:S01]  /*69d0*/  F2F.F32.F64 R0, R2 ;  /* 0x0000000200007310 */ /* 0x004e220000301000 */
[----:B------:R-:W-:-:S14]  /*69e0*/  DSETP.GEU.AND P0, PT, |R2|, UR4, PT ;  /* 0x0000000402007e2a */ /* 0x000fdc000bf0e200 */
[----:B0-----:R-:W-:Y:S01]  /*69f0*/  @!P0 FMUL R0, R0, 1.175494350822287508e-38 ;  /* 0x0080000000008820 */ /* 0x001fe20000400000 */
[----:B------:R-:W-:Y:S06]  /*6a00*/  BRA `(.L_x_2018) ;  /* 0x0000000800747947 */ /* 0x000fec0003800000 */
.L_x_2013:
        /* <DEDUP_REMOVED lines=12> */
.L_x_2027:
[----:B------:R-:W2:Y:S01]  /*6ad0*/  LDG.E.64 R2, desc[UR36][R2.64] ;  /* 0x0000002402027981 */ /* 0x000ea2000c1e1b00 */
[----:B------:R-:W-:Y:S01]  /*6ae0*/  UMOV UR4, 0xf0000000 ;  /* 0xf000000000047882 */ /* 0x000fe20000000000 */
[----:B------:R-:W-:Y:S01]  /*6af0*/  UMOV UR5, 0x380fffff ;  /* 0x380fffff00057882 */ /* 0x000fe20000000000 */
[----:B--2---:R-:W0:Y:S01]  /*6b00*/  F2F.F32.F64 R0, R2 ;  /* 0x0000000200007310 */ /* 0x004e220000301000 */
[----:B------:R-:W-:-:S14]  /*6b10*/  DSETP.GEU.AND P0, PT, |R2|, UR4, PT ;  /* 0x0000000402007e2a */ /* 0x000fdc000bf0e200 */
[----:B0-----:R-:W-:Y:S01]  /*6b20*/  @!P0 FMUL R0, R0, 1.175494350822287508e-38 ;  /* 0x0080000000008820 */ /* 0x001fe20000400000 */
[----:B------:R-:W-:Y:S06]  /*6b30*/  BRA `(.L_x_2018) ;  /* 0x0000000800287947 */ /* 0x000fec0003800000 */
.L_x_2026:
        /* <DEDUP_REMOVED lines=19> */
[----:B------:R-:W-:Y:S02]  /*6c70*/  SHF.R.S32.HI R5, RZ, 0x8, R5 ;  /* 0x00000008ff057819 */ /* 0x000fe40000011405 */
[----:B------:R-:W-:-:S04]  /*6c80*/  IADD3 R6, PT, PT, R6, 0x3c000000, RZ ;  /* 0x3c00000006067810 */ /* 0x000fc80007ffe0ff */
[----:B------:R-:W-:-:S04]  /*6c90*/  LOP3.LUT R5, R6, 0x7f800000, R5, 0xf8, !PT ;  /* 0x7f80000006057812 */ /* 0x000fc800078ef805 */
[----:B------:R-:W-:-:S04]  /*6ca0*/  SEL R5, R5, RZ, P0 ;  /* 0x000000ff05057207 */ /* 0x000fc80000000000 */
[----:B------:R-:W-:Y:S01]  /*6cb0*/  LOP3.LUT R0, R5, 0x80000000, R0, 0xf8, !PT ;  /* 0x8000000005007812 */ /* 0x000fe200078ef800 */
[----:B------:R-:W-:Y:S06]  /*6cc0*/  BRA `(.L_x_2018) ;  /* 0x0000000400c47947 */ /* 0x000fec0003800000 */
.L_x_2029:
        /* <DEDUP_REMOVED lines=10> */
[----:B------:R-:W-:Y:S01]  /*6d70*/  LOP3.LUT R0, R0, 0x80000000, R5, 0xf8, !PT ;  /* 0x8000000000007812 */ /* 0x000fe200078ef805 */
[----:B------:R-:W-:Y:S06]  /*6d80*/  BRA `(.L_x_2018) ;  /* 0x0000000400947947 */ /* 0x000fec0003800000 */
.L_x_2028:
[----:B------:R-:W2:Y:S02]  /*6d90*/  LDG.E.U16 R0, desc[UR36][R2.64] ;  /* 0x0000002402007981 */ /* 0x000ea4000c1e1500 */
[----:B--2---:R-:W-:Y:S01]  /*6da0*/  SHF.L.U32 R0, R0, 0x10, RZ ;  /* 0x0000001000007819 */ /* 0x004fe200000006ff */
[----:B------:R-:W-:Y:S06]  /*6db0*/  BRA `(.L_x_2018) ;  /* 0x0000000400887947 */ /* 0x000fec0003800000 */
.L_x_2025:
        /* <DEDUP_REMOVED lines=11> */
.L_x_2032:
        /* <DEDUP_REMOVED lines=20> */
.L_x_2034:
[----:B------:R-:W-:Y:S05]  /*6fb0*/  BSYNC.RECONVERGENT B0 ;  /* 0x0000000000007941 */ /* 0x000fea0003800200 */
.L_x_2033:
[----:B------:R-:W-:Y:S01]  /*6fc0*/  IMAD.SHL.U32 R0, R0, 0x100000, RZ ;  /* 0x0010000000007824 */ /* 0x000fe200078e00ff */
[----:B------:R-:W-:-:S04]  /*6fd0*/  LEA R2, R2, 0x3b800000, 0x17 ;  /* 0x3b80000002027811 */ /* 0x000fc800078eb8ff */
[----:B------:R-:W-:Y:S01]  /*6fe0*/  LOP3.LUT R0, R2, R0, R7, 0xfe, !PT ;  /* 0x0000000002007212 */ /* 0x000fe200078efe07 */
[----:B------:R-:W-:Y:S06]  /*6ff0*/  BRA `(.L_x_2018) ;  /* 0x0000000000f87947 */ /* 0x000fec0003800000 */
.L_x_2031:
[----:B------:R-:W2:Y:S01]  /*7000*/  LDG.E.U8 R3, desc[UR36][R2.64] ;  /* 0x0000002402037981 */ /* 0x000ea2000c1e1100 */
        /* <DEDUP_REMOVED lines=19> */
.L_x_2036:
[----:B------:R-:W-:Y:S05]  /*7140*/  BSYNC.RECONVERGENT B0 ;  /* 0x0000000000007941 */ /* 0x000fea0003800200 */
.L_x_2035:
[----:B------:R-:W-:Y:S01]  /*7150*/  IMAD.SHL.U32 R0, R0, 0x200000, RZ ;  /* 0x0020000000007824 */ /* 0x000fe200078e00ff */
[----:B------:R-:W-:-:S04]  /*7160*/  LEA R2, R2, 0x37800000, 0x17 ;  /* 0x3780000002027811 */ /* 0x000fc800078eb8ff */
[----:B------:R-:W-:Y:S01]  /*7170*/  LOP3.LUT R0, R2, R0, R7, 0xfe, !PT ;  /* 0x0000000002007212 */ /* 0x000fe200078efe07 */
[----:B------:R-:W-:Y:S06]  /*7180*/  BRA `(.L_x_2018) ;  /* 0x0000000000947947 */ /* 0x000fec0003800000 */
.L_x_2030:
        /* <DEDUP_REMOVED lines=14> */
.L_x_2017:
[----:B------:R-:W-:Y:S01]  /*7270*/  MOV R2, 0x0 ;  /* 0x0000000000027802 */ /* 0x000fe20000000f00 */
[----:B------:R-:W0:Y:S01]  /*7280*/  LDCU.64 UR4, c[0x4][0x148] ;  /* 0x01002900ff0477ac */ /* 0x000e220008000a00 */
[----:B------:R-:W-:Y:S02]  /*7290*/  HFMA2 R12, -RZ, RZ, 0, 5.9604644775390625e-08 ;  /* 0x00000001ff0c7431 */ /* 0x000fe400000001ff */
[----:B------:R-:W-:Y:S01]  /*72a0*/  IMAD.MOV.U32 R8, RZ, RZ, 0x4e ;  /* 0x0000004eff087424 */ /* 0x000fe200078e00ff */
[----:B------:R-:W2:Y:S01]  /*72b0*/  LDCU.64 UR6, c[0x4][0x150] ;  /* 0x01002a00ff0677ac */ /* 0x000ea20008000a00 */
[----:B------:R-:W4:Y:S01]  /*72c0*/  LDC.64 R2, c[0x4][R2] ;  /* 0x0100000002027b82 */ /* 0x000f220000000a00 */
[----:B------:R-:W-:Y:S01]  /*72d0*/  IMAD.MOV.U32 R13, RZ, RZ, RZ ;  /* 0x000000ffff0d7224 */ /* 0x000fe200078e00ff */
[----:B------:R-:W1:Y:S01]  /*72e0*/  LDCU.64 UR8, c[0x4][0x18] ;  /* 0x01000300ff0877ac */ /* 0x000e620008000a00 */
[----:B0-----:R-:W-:Y:S01]  /*72f0*/  IMAD.U32 R4, RZ, RZ, UR4 ;  /* 0x00000004ff047e24 */ /* 0x001fe2000f8e00ff */
[----:B------:R-:W-:Y:S01]  /*7300*/  MOV R5, UR5 ;  /* 0x0000000500057c02 */ /* 0x000fe20008000f00 */
[----:B--2---:R-:W-:-:S02]  /*7310*/  IMAD.U32 R6, RZ, RZ, UR6 ;  /* 0x00000006ff067e24 */ /* 0x004fc4000f8e00ff */
[----:B------:R-:W-:Y:S01]  /*7320*/  IMAD.U32 R7, RZ, RZ, UR7 ;  /* 0x00000007ff077e24 */ /* 0x000fe2000f8e00ff */
[----:B-1----:R-:W-:Y:S01]  /*7330*/  MOV R10, UR8 ;  /* 0x00000008000a7c02 */ /* 0x002fe20008000f00 */
[----:B------:R-:W-:-:S07]  /*7340*/  IMAD.U32 R11, RZ, RZ, UR9 ;  /* 0x00000009ff0b7e24 */ /* 0x000fce000f8e00ff */
[----:B------:R-:W-:-:S07]  /*7350*/  LEPC R20, `(.L_x_2039) ;  /* 0x000000001014794e */ /* 0x000fce0000000000 */
[----:B---345:R-:W-:Y:S05]  /*7360*/  CALL.ABS.NOINC R2 ;  /* 0x0000000002007343 */ /* 0x038fea0003c00000 */
.L_x_2039:
[----:B------:R-:W-:Y:S01]  /*7370*/  IMAD.MOV.U32 R0, RZ, RZ, RZ ;  /* 0x000000ffff007224 */ /* 0x000fe200078e00ff */
[----:B------:R-:W-:Y:S06]  /*7380*/  BRA `(.L_x_2018) ;  /* 0x0000000000147947 */ /* 0x000fec0003800000 */
.L_x_2038:
[----:B------:R-:W2:Y:S02]  /*7390*/  LDG.E.64 R2, desc[UR36][R2.64] ;  /* 0x0000002402027981 */ /* 0x000ea4000c1e1b00 */
[----:B--2---:R0:W2:Y:S01]  /*73a0*/  I2F.U64 R0, R2 ;  /* 0x0000000200007312 */ /* 0x0040a20000301000 */
[----:B------:R-:W-:Y:S05]  /*73b0*/  BRA `(.L_x_2018) ;  /* 0x0000000000087947 */ /* 0x000fea0003800000 */
.L_x_2037:
[----:B------:R-:W2:Y:S02]  /*73c0*/  LDG.E R0, desc[UR36][R2.64] ;  /* 0x0000002402007981 */ /* 0x000ea4000c1e1900 */
[----:B--2---:R-:W-:-:S07]  /*73d0*/  I2FP.F32.U32 R0, R0 ;  /* 0x0000000000007245 */ /* 0x004fce0000201000 */
.L_x_2018:
[----:B------:R-:W-:Y:S05]  /*73e0*/  BSYNC.RECONVERGENT B6 ;  /* 0x0000000000067941 */ /* 0x000fea0003800200 */
.L_x_2012:
[----:B0-2--5:R-:W-:Y:S01]  /*73f0*/  FMUL.FTZ R4, R0, -1.4426950216293334961 ;  /* 0xbfb8aa3b00047820 */ /* 0x025fe20000410000 */
[----:B------:R-:W0:Y:S01]  /*7400*/  LDCU.64 UR6, c[0x0][0x5e8] ;  /* 0x0000bd00ff0677ac */ /* 0x000e220008000a00 */
[----:B------:R-:W-:-:S04]  /*7410*/  UPRMT UR4, UR43, 0x9910, URZ ;  /* 0x000099102b047896 */ /* 0x000fc800080000ff */
[----:B------:R-:W2:Y:S01]  /*7420*/  MUFU.EX2 R4, R4 ;  /* 0x0000000400047308 */ /* 0x000ea20000000800 */
[----:B------:R-:W-:Y:S01]  /*7430*/  UISETP.GT.AND UP0, UPT, UR4, 0x9, UPT ;  /* 0x000000090400788c */ /* 0x000fe2000bf04270 */
[----:B--2---:R-:W-:-:S06]  /*7440*/  FADD.FTZ R5, R4, 1 ;  /* 0x3f80000004057421 */ /* 0x004fcc0000010000 */
[----:B----4-:R-:W2:Y:S02]  /*7450*/  MUFU.RCP R2, R5 ;  /* 0x0000000500027308 */ /* 0x010ea40000001000 */
[C---:B--2---:R-:W-:Y:S01]  /*7460*/  FADD.FTZ R3, -R2.reuse, 1 ;  /* 0x3f80000002037421 */ /* 0x044fe20000010100 */
[----:B-1-3--:R-:W-:Y:S01]  /*7470*/  FMUL.FTZ R19, R2, R19 ;  /* 0x0000001302137220 */ /* 0x00afe20000410000 */
[----:B0-----:R-:W-:Y:S02]  /*7480*/  IADD3 R2, P0, PT, R16, UR6, RZ ;  /* 0x0000000610027c10 */ /* 0x001fe4000ff1e0ff */
[----:B------:R-:W-:Y:S02]  /*7490*/  FFMA.FTZ R0, R3, R0, 1 ;  /* 0x3f80000003007423 */ /* 0x000fe40000010000 */
[----:B------:R-:W-:Y:S02]  /*74a0*/  IADD3.X R3, PT, PT, RZ, UR7, RZ, P0, !PT ;  /* 0x00000007ff037c10 */ /* 0x000fe400087fe4ff */
        /* <DEDUP_REMOVED lines=13> */
.L_x_2043:
[----:B------:R-:W0:Y:S02]  /*7580*/  F2I.S64.TRUNC R4, R4 ;  /* 0x0000000400047311 */ /* 0x000e24000020d900 */
[----:B0-----:R-:W-:-:S05]  /*7590*/  IMAD.MOV.U32 R7, RZ, RZ, R4 ;  /* 0x000000ffff077224 */ /* 0x001fca00078e0004 */
[----:B------:R0:W-:Y:S01]  /*75a0*/  STG.E.U8 desc[UR36][R2.64], R7 ;  /* 0x0000000702007986 */ /* 0x0001e2000c101124 */
[----:B------:R-:W-:Y:S05]  /*75b0*/  BRA `(.L_x_2045) ;  /* 0x0000000c00287947 */ /* 0x000fea0003800000 */
.L_x_2042:
        /* <DEDUP_REMOVED lines=9> */
.L_x_2047:
[----:B------:R-:W0:Y:S02]  /*7650*/  F2I.FTZ.TRUNC.NTZ R5, R4 ;  /* 0x0000000400057305 */ /* 0x000e24000021f100 */
[----:B0-----:R0:W-:Y:S01]  /*7660*/  STG.E desc[UR36][R2.64], R5 ;  /* 0x0000000502007986 */ /* 0x0011e2000c101924 */
[----:B------:R-:W-:Y:S05]  /*7670*/  BRA `(.L_x_2045) ;  /* 0x0000000800f87947 */ /* 0x000fea0003800000 */
.L_x_2046:
[----:B------:R-:W0:Y:S02]  /*7680*/  F2I.FTZ.TRUNC.NTZ R5, R4 ;  /* 0x0000000400057305 */ /* 0x000e24000021f100 */
[----:B0-----:R0:W-:Y:S01]  /*7690*/  STG.E.U16 desc[UR36][R2.64], R5 ;  /* 0x0000000502007986 */ /* 0x0011e2000c101524 */
[----:B------:R-:W-:Y:S05]  /*76a0*/  BRA `(.L_x_2045) ;  /* 0x0000000800ec7947 */ /* 0x000fea0003800000 */
.L_x_2041:
        /* <DEDUP_REMOVED lines=8> */
.L_x_2049:
[----:B------:R-:W-:-:S05]  /*7730*/  F2FP.F16.F32.PACK_AB R4, RZ, R4 ;  /* 0x00000004ff04723e */ /* 0x000fca00000000ff */
[----:B------:R0:W-:Y:S01]  /*7740*/  STG.E.U16 desc[UR36][R2.64], R4 ;  /* 0x0000000402007986 */ /* 0x0001e2000c101524 */
[----:B------:R-:W-:Y:S05]  /*7750*/  BRA `(.L_x_2045) ;  /* 0x0000000800c07947 */ /* 0x000fea0003800000 */
.L_x_2048:
        /* <DEDUP_REMOVED lines=9> */
.L_x_2051:
[----:B------:R-:W-:-:S04]  /*77f0*/  F2FP.F16.F32.PACK_AB R5, RZ, R4 ;  /* 0x00000004ff05723e */ /* 0x000fc800000000ff */
[----:B------:R-:W-:-:S05]  /*7800*/  PRMT R5, R5, 0x5410, RZ ;  /* 0x0000541005057816 */ /* 0x000fca00000000ff */
[----:B------:R0:W-:Y:S01]  /*7810*/  STG.E desc[UR36][R2.64], R5 ;  /* 0x0000000502007986 */ /* 0x0001e2000c101924 */
[----:B------:R-:W-:Y:S05]  /*7820*/  BRA `(.L_x_2045) ;  /* 0x00000008008c7947 */ /* 0x000fea0003800000 */
.L_x_2050:
[----:B------:R-:W-:-:S06]  /*7830*/  FMUL.FTZ R4, R4, 1 ;  /* 0x3f80000004047820 */ /* 0x000fcc0000410000 */
[----:B------:R-:W0:Y:S02]  /*7840*/  F2F.F64.F32 R4, R4 ;  /* 0x0000000400047310 */ /* 0x000e240000201800 */
[----:B0-----:R0:W-:Y:S01]  /*7850*/  STG.E.64 desc[UR36][R2.64], R4 ;  /* 0x0000000402007986 */ /* 0x0011e2000c101b24 */
[----:B------:R-:W-:Y:S05]  /*7860*/  BRA `(.L_x_2045) ;  /* 0x00000008007c7947 */ /* 0x000fea0003800000 */
.L_x_2040:
        /* <DEDUP_REMOVED lines=13> */
.L_x_2055:
[----:B------:R-:W-:Y:S01]  /*7940*/  LOP3.LUT R6, R4, 0x7fffffff, RZ, 0xc0, !PT ;  /* 0x7fffffff04067812 */ /* 0x000fe200078ec0ff */
[----:B------:R-:W-:Y:S01]  /*7950*/  BSSY.RECONVERGENT B0, `(.L_x_2056) ;  /* 0x0000012000007945 */ /* 0x000fe20003800200 */
[----:B------:R-:W-:Y:S02]  /*7960*/  MOV R0, 0x80 ;  /* 0x0000008000007802 */ /* 0x000fe40000000f00 */
        /* <DEDUP_REMOVED lines=13> */
.L_x_2058:
[----:B------:R-:W-:-:S04]  /*7a40*/  SHF.R.U32.HI R4, RZ, 0x18, R4 ;  /* 0x00000018ff047819 */ /* 0x000fc80000011604 */
[----:B------:R-:W-:-:S04]  /*7a50*/  LOP3.LUT R4, R5, 0x80, R4, 0xf8, !PT ;  /* 0x0000008005047812 */ /* 0x000fc800078ef804 */
[----:B------:R-:W-:-:S07]  /*7a60*/  PRMT R0, R4, 0x7610, R0 ;  /* 0x0000761004007816 */ /* 0x000fce0000000000 */
.L_x_2057:
[----:B------:R-:W-:Y:S05]  /*7a70*/  BSYNC.RECONVERGENT B0 ;  /* 0x0000000000007941 */ /* 0x000fea0003800200 */
.L_x_2056:
[----:B------:R0:W-:Y:S01]  /*7a80*/  STG.E.U8 desc[UR36][R2.64], R0 ;  /* 0x0000000002007986 */ /* 0x0001e2000c101124 */
[----:B------:R-:W-:Y:S05]  /*7a90*/  BRA `(.L_x_2045) ;  /* 0x0000000400f07947 */ /* 0x000fea0003800000 */
.L_x_2054:
[----:B------:R-:W-:Y:S01]  /*7aa0*/  LOP3.LUT R6, R4, 0x7fffffff, RZ, 0xc0, !PT ;  /* 0x7fffffff04067812 */ /* 0x000fe200078ec0ff */
[----:B------:R-:W-:Y:S01]  /*7ab0*/  BSSY.RECONVERGENT B0, `(.L_x_2059) ;  /* 0x0000012000007945 */ /* 0x000fe20003800200 */
[----:B------:R-:W-:Y:S02]  /*7ac0*/  IMAD.MOV.U32 R0, RZ, RZ, 0x80 ;  /* 0x00000080ff007424 */ /* 0x000fe400078e00ff */
        /* <DEDUP_REMOVED lines=13> */
.L_x_2061:
[----:B------:R-:W-:-:S04]  /*7ba0*/  SHF.R.U32.HI R4, RZ, 0x18, R4 ;  /* 0x00000018ff047819 */ /* 0x000fc80000011604 */
[----:B------:R-:W-:-:S04]  /*7bb0*/  LOP3.LUT R5, R5, 0x80, R4, 0xf8, !PT ;  /* 0x0000008005057812 */ /* 0x000fc800078ef804 */
[----:B------:R-:W-:-:S07]  /*7bc0*/  PRMT R0, R5, 0x7610, R0 ;  /* 0x0000761005007816 */ /* 0x000fce0000000000 */
.L_x_2060:
[----:B------:R-:W-:Y:S05]  /*7bd0*/  BSYNC.RECONVERGENT B0 ;  /* 0x0000000000007941 */ /* 0x000fea0003800200 */
.L_x_2059:
[----:B------:R0:W-:Y:S01]  /*7be0*/  STG.E.U8 desc[UR36][R2.64], R0 ;  /* 0x0000000002007986 */ /* 0x0001e2000c101124 */
[----:B------:R-:W-:Y:S05]  /*7bf0*/  BRA `(.L_x_2045) ;  /* 0x0000000400987947 */ /* 0x000fea0003800000 */
.L_x_2053:
[----:B------:R-:W-:-:S09]  /*7c00*/  UISETP.NE.AND UP0, UPT, UR4, 0x1c, UPT ;  /* 0x0000001c0400788c */ /* 0x000fd2000bf05270 */
[----:B------:R-:W-:Y:S05]  /*7c10*/  BRA.U !UP0, `(.L_x_2062) ;  /* 0x0000000108587547 */ /* 0x000fea000b800000 */
[----:B------:R-:W-:-:S09]  /*7c20*/  UISETP.NE.AND UP0, UPT, UR4, 0x1d, UPT ;  /* 0x0000001d0400788c */ /* 0x000fd2000bf05270 */
[----:B------:R-:W-:Y:S05]  /*7c30*/  BRA.U !UP0, `(.L_x_2063) ;  /* 0x0000000108447547 */ /* 0x000fea000b800000 */
[----:B------:R-:W-:-:S09]  /*7c40*/  UISETP.NE.AND UP0, UPT, UR4, 0x2c, UPT ;  /* 0x0000002c0400788c */ /* 0x000fd2000bf05270 */
[----:B------:R-:W-:Y:S05]  /*7c50*/  BRA.U UP0, `(.L_x_2044) ;  /* 0x0000000100a87547 */ /* 0x000fea000b800000 */
[----:B------:R-:W-:-:S04]  /*7c60*/  SHF.R.U32.HI R6, RZ, 0x17, R4 ;  /* 0x00000017ff067819 */ /* 0x000fc80000011604 */
[----:B------:R-:W-:-:S04]  /*7c70*/  LOP3.LUT R5, R6, 0xff, RZ, 0xc0, !PT ;  /* 0x000000ff06057812 */ /* 0x000fc800078ec0ff */
[----:B------:R-:W-:-:S13]  /*7c80*/  ISETP.NE.AND P1, PT, R5, 0xff, PT ;  /* 0x000000ff0500780c */ /* 0x000fda0003f25270 */
[--C-:B------:R-:W-:Y:S02]  /*7c90*/  @P1 SHF.R.U32.HI R0, RZ, 0x16, R4.reuse ;  /* 0x00000016ff001819 */ /* 0x100fe40000011604 */
        /* <DEDUP_REMOVED lines=11> */
.L_x_2063:
[----:B------:R-:W0:Y:S02]  /*7d50*/  F2I.U64.TRUNC R4, R4 ;  /* 0x0000000400047311 */ /* 0x000e24000020d800 */
[----:B0-----:R0:W-:Y:S01]  /*7d60*/  STG.E.64 desc[UR36][R2.64], R4 ;  /* 0x0000000402007986 */ /* 0x0011e2000c101b24 */
[----:B------:R-:W-:Y:S05]  /*7d70*/  BRA `(.L_x_2045) ;  /* 0x0000000400387947 */ /* 0x000fea0003800000 */
.L_x_2062:
[----:B------:R-:W0:Y:S02]  /*7d80*/  F2I.FTZ.U32.TRUNC.NTZ R5, R4 ;  /* 0x0000000400057305 */ /* 0x000e24000021f000 */
[----:B0-----:R0:W-:Y:S01]  /*7d90*/  STG.E desc[UR36][R2.64], R5 ;  /* 0x0000000502007986 */ /* 0x0011e2000c101924 */
[----:B------:R-:W-:Y:S05]  /*7da0*/  BRA `(.L_x_2045) ;  /* 0x00000004002c7947 */ /* 0x000fea0003800000 */
.L_x_2052:
        /* <DEDUP_REMOVED lines=10> */
.L_x_2065:
[----:B------:R-:W-:Y:S01]  /*7e50*/  FMUL.FTZ R4, R4, 1 ;  /* 0x3f80000004047820 */ /* 0x000fe20000410000 */
[----:B------:R-:W-:-:S05]  /*7e60*/  CS2R R6, SRZ ;  /* 0x0000000000067805 */ /* 0x000fca000001ff00 */
[----:B------:R-:W0:Y:S02]  /*7e70*/  F2F.F64.F32 R4, R4 ;  /* 0x0000000400047310 */ /* 0x000e240000201800 */
[----:B0-----:R3:W-:Y:S01]  /*7e80*/  STG.E.128 desc[UR36][R2.64], R4 ;  /* 0x0000000402007986 */ /* 0x0017e2000c101d24 */
[----:B------:R-:W-:Y:S05]  /*7e90*/  BRA `(.L_x_2045) ;  /* 0x0000000000f07947 */ /* 0x000fea0003800000 */
.L_x_2064:
[----:B------:R-:W-:-:S09]  /*7ea0*/  UISETP.NE.AND UP0, UPT, UR4, 0xf, UPT ;  /* 0x0000000f0400788c */ /* 0x000fd2000bf05270 */
[----:B------:R-:W-:Y:S05]  /*7eb0*/  BRA.U !UP0, `(.L_x_2066) ;  /* 0x0000000108e07547 */ /* 0x000fea000b800000 */
[----:B------:R-:W-:-:S09]  /*7ec0*/  UISETP.NE.AND UP0, UPT, UR4, 0x17, UPT ;  /* 0x000000170400788c */ /* 0x000fd2000bf05270 */
[----:B------:R-:W-:Y:S05]  /*7ed0*/  BRA.U !UP0, `(.L_x_2067) ;  /* 0x00000001088c7547 */ /* 0x000fea000b800000 */
[----:B------:R-:W-:-:S09]  /*7ee0*/  UISETP.NE.AND UP0, UPT, UR4, 0x18, UPT ;  /* 0x000000180400788c */ /* 0x000fd2000bf05270 */
[----:B------:R-:W-:Y:S05]  /*7ef0*/  BRA.U !UP0, `(.L_x_2068) ;  /* 0x0000000108447547 */ /* 0x000fea000b800000 */
.L_x_2044:
        /* <DEDUP_REMOVED lines=16> */
.L_x_2069:
[----:B------:R-:W-:Y:S05]  /*8000*/  BRA `(.L_x_2045) ;  /* 0x0000000000947947 */ /* 0x000fea0003800000 */
.L_x_2068:
[----:B------:R-:W-:Y:S01]  /*8010*/  LOP3.LUT R6, R4, 0x7fffffff, RZ, 0xc0, !PT ;  /* 0x7fffffff04067812 */ /* 0x000fe200078ec0ff */
[----:B------:R-:W-:Y:S01]  /*8020*/  BSSY.RECONVERGENT B0, `(.L_x_2070) ;  /* 0x000000b000007945 */ /* 0x000fe20003800200 */
[----:B------:R-:W-:Y:S02]  /*8030*/  SHF.R.U32.HI R7, RZ, 0x18, R4 ;  /* 0x00000018ff077819 */ /* 0x000fe40000011604 */
[----:B------:R-:W-:Y:S02]  /*8040*/  ISETP.GT.U32.AND P0, PT, R6, 0x43efffff, PT ;  /* 0x43efffff0600780c */ /* 0x000fe40003f04070 */
[----:B------:R-:W-:-:S11]  /*8050*/  MOV R0, 0x7f ;  /* 0x0000007f00007802 */ /* 0x000fd60000000f00 */
[----:B------:R-:W-:Y:S05]  /*8060*/  @P0 BRA `(.L_x_2071) ;  /* 0x0000000000180947 */ /* 0x000fea0003800000 */
[----:B------:R-:W-:-:S13]  /*8070*/  ISETP.GE.U32.AND P0, PT, R6, 0x3c800000, PT ;  /* 0x3c8000000600780c */ /* 0x000fda0003f06070 */
[----:B------:R-:W-:-:S04]  /*8080*/  @P0 SHF.R.U32.HI R0, RZ, 0x14, R4 ;  /* 0x00000014ff000819 */ /* 0x000fc80000011604 */
[----:B------:R-:W-:-:S04]  /*8090*/  @P0 LOP3.LUT R5, R0, 0x1, RZ, 0xc0, !PT ;  /* 0x0000000100050812 */ /* 0x000fc800078ec0ff */
[----:B------:R-:W-:-:S04]  /*80a0*/  @P0 IADD3 R0, PT, PT, R4, 0x407ffff, R5 ;  /* 0x0407ffff04000810 */ /* 0x000fc80007ffe005 */
[----:B------:R-:W-:Y:S01]  /*80b0*/  @P0 SHF.R.U32.HI R0, RZ, 0x14, R0 ;  /* 0x00000014ff000819 */ /* 0x000fe20000011600 */
[----:B------:R-:W-:-:S07]  /*80c0*/  @!P0 FADD.FTZ R0, R6, 16384 ;  /* 0x4680000006008421 */ /* 0x000fce0000010000 */
.L_x_2071:
[----:B------:R-:W-:Y:S05]  /*80d0*/  BSYNC.RECONVERGENT B0 ;  /* 0x0000000000007941 */ /* 0x000fea0003800200 */
.L_x_2070:
[----:B------:R-:W-:-:S05]  /*80e0*/  LOP3.LUT R5, R0, 0x80, R7, 0xf8, !PT ;  /* 0x0000008000057812 */ /* 0x000fca00078ef807 */
[----:B------:R1:W-:Y:S01]  /*80f0*/  STG.E.U8 desc[UR36][R2.64], R5 ;  /* 0x0000000502007986 */ /* 0x0003e2000c101124 */
[----:B------:R-:W-:Y:S05]  /*8100*/  BRA `(.L_x_2045) ;  /* 0x0000000000547947 */ /* 0x000fea0003800000 */
.L_x_2067:
[----:B------:R-:W-:Y:S01]  /*8110*/  LOP3.LUT R6, R4, 0x7fffffff, RZ, 0xc0, !PT ;  /* 0x7fffffff04067812 */ /* 0x000fe200078ec0ff */
[----:B------:R-:W-:Y:S03]  /*8120*/  BSSY.RECONVERGENT B0, `(.L_x_2072) ;  /* 0x000000d000007945 */ /* 0x000fe60003800200 */
        /* <DEDUP_REMOVED lines=9> */
.L_x_2073:
[----:B------:R-:W-:Y:S01]  /*81c0*/  IMAD.MOV.U32 R0, RZ, RZ, 0x7f ;  /* 0x0000007fff007424 */ /* 0x000fe200078e00ff */
[----:B------:R-:W-:-:S04]  /*81d0*/  ISETP.GT.U32.AND P0, PT, R6, 0x7f800000, PT ;  /* 0x7f8000000600780c */ /* 0x000fc80003f04070 */
[----:B------:R-:W-:-:S09]  /*81e0*/  SEL R0, R0, 0x7c, P0 ;  /* 0x0000007c00007807 */ /* 0x000fd20000000000 */
.L_x_2074:
[----:B------:R-:W-:Y:S05]  /*81f0*/  BSYNC.RECONVERGENT B0 ;  /* 0x0000000000007941 */ /* 0x000fea0003800200 */
.L_x_2072:
[----:B------:R-:W-:-:S04]  /*8200*/  SHF.R.U32.HI R5, RZ, 0x18, R4 ;  /* 0x00000018ff057819 */ /* 0x000fc80000011604 */
[----:B------:R-:W-:-:S05]  /*8210*/  LOP3.LUT R5, R0, 0x80, R5, 0xf8, !PT ;  /* 0x0000008000057812 */ /* 0x000fca00078ef805 */
[----:B------:R2:W-:Y:S01]  /*8220*/  STG.E.U8 desc[UR36][R2.64], R5 ;  /* 0x0000000502007986 */ /* 0x0005e2000c101124 */
[----:B------:R-:W-:Y:S05]  /*8230*/  BRA `(.L_x_2045) ;  /* 0x0000000000087947 */ /* 0x000fea0003800000 */
.L_x_2066:
[----:B------:R-:W-:-:S05]  /*8240*/  F2FP.BF16.F32.PACK_AB R4, RZ, R4 ;  /* 0x00000004ff04723e */ /* 0x000fca00000010ff */
[----:B------:R0:W-:Y:S02]  /*8250*/  STG.E.U16 desc[UR36][R2.64], R4 ;  /* 0x0000000402007986 */ /* 0x0001e4000c101524 */
.L_x_2045:
[----:B------:R-:W-:-:S07]  /*8260*/  VIADD R17, R17, 0x80 ;  /* 0x0000008011117836 */ /* 0x000fce0000000000 */
.L_x_1982:
[----:B------:R-:W-:Y:S05]  /*8270*/  BSYNC.RECONVERGENT B7 ;  /* 0x0000000000077941 */ /* 0x000fea0003800200 */
.L_x_1981:
[----:B------:R-:W5:Y:S01]  /*8280*/  LDCU UR4, c[0x0][0x380] ;  /* 0x00007000ff0477ac */ /* 0x000f620008000800 */
[----:B------:R-:W-:Y:S01]  /*8290*/  BSSY.RECONVERGENT B7, `(.L_x_2075) ;  /* 0x000040b000077945 */ /* 0x000fe20003800200 */
[----:B-----5:R-:W-:-:S13]  /*82a0*/  ISETP.GE.AND P0, PT, R17, UR4, PT ;  /* 0x0000000411007c0c */ /* 0x020fda000bf06270 */
[----:B------:R-:W-:Y:S05]  /*82b0*/  @P0 BRA `(.L_x_2076) ;  /* 0x0000004000200947 */ /* 0x000fea0003800000 */
[----:B------:R-:W5:Y:S01]  /*82c0*/  LDCU UR4, c[0x0][0x388] ;  /* 0x00007100ff0477ac */ /* 0x000f620008000800 */
[----:B------:R-:W-:Y:S02]  /*82d0*/  HFMA2 R18, -RZ, RZ, 0, 0 ;  /* 0x00000000ff127431 */ /* 0x000fe400000001ff */
[----:B0-----:R-:W-:Y:S02]  /*82e0*/  IMAD.MOV.U32 R0, RZ, RZ, RZ ;  /* 0x000000ffff007224 */ /* 0x001fe400078e00ff */
[----:B------:R-:W-:Y:S01]  /*82f0*/  IMAD.MOV.U32 R16, RZ, RZ, RZ ;  /* 0x000000ffff107224 */ /* 0x000fe200078e00ff */
[----:B-----5:R-:W-:-:S09]  /*8300*/  UISETP.NE.AND UP0, UPT, UR4, URZ, UPT ;  /* 0x000000ff0400728c */ /* 0x020fd2000bf05270 */
[----:B------:R-:W-:Y:S05]  /*8310*/  BRA.U !UP0, `(.L_x_2077) ;  /* 0x0000001508707547 */ /* 0x000fea000b800000 */
[----:B------:R-:W1:Y:S01]  /*8320*/  LDCU.64 UR4, c[0x0][0x390] ;  /* 0x00007200ff0477ac */ /* 0x000e620008000a00 */
[----:B------:R-:W-:Y:S01]  /*8330*/  MOV R16, RZ ;  /* 0x000000ff00107202 */ /* 0x000fe20000000f00 */
[----:B------:R-:W0:Y:S01]  /*8340*/  LDCU UR6, c[0x0][0x38c] ;  /* 0x00007180ff0677ac */ /* 0x000e220008000800 */
[----:B------:R-:W5:Y:S01]  /*8350*/  LDCU.64 UR8, c[0x0][0x4b8] ;  /* 0x00009700ff0877ac */ /* 0x000f620008000a00 */
[----:B------:R-:W-:Y:S02]  /*8360*/  UISETP.NE.AND UP0, UPT, UR41, URZ, UPT ;  /* 0x000000ff2900728c */ /* 0x000fe4000bf05270 */
        /* <DEDUP_REMOVED lines=343> */
.L_x_2077:
        /* <DEDUP_REMOVED lines=18> */
.L_x_2082:
[----:B------:R-:W2:Y:S02]  /*9a00*/  LDG.E.U8 R2, desc[UR36][R2.64] ;  /* 0x0000002402027981 */ /* 0x000ea4000c1e1100 */
[----:B--2---:R-:W-:Y:S01]  /*9a10*/  I2FP.F32.U32 R19, R2 ;  /* 0x0000000200137245 */ /* 0x004fe20000201000 */
[----:B------:R-:W-:Y:S06]  /*9a20*/  BRA `(.L_x_2084) ;  /* 0x0000000c00247947 */ /* 0x000fec0003800000 */
.L_x_2081:
        /* <DEDUP_REMOVED lines=9> */
.L_x_2086:
[----:B------:R-:W2:Y:S02]  /*9ac0*/  LDG.E R2, desc[UR36][R2.64] ;  /* 0x0000002402027981 */ /* 0x000ea4000c1e1900 */
[----:B--2---:R-:W-:Y:S01]  /*9ad0*/  I2FP.F32.S32 R19, R2 ;  /* 0x0000000200137245 */ /* 0x004fe20000201400 */
[----:B------:R-:W-:Y:S06]  /*9ae0*/  BRA `(.L_x_2084) ;  /* 0x0000000800f47947 */ /* 0x000fec0003800000 */
.L_x_2085:
[----:B------:R-:W2:Y:S02]  /*9af0*/  LDG.E.U16 R2, desc[UR36][R2.64] ;  /* 0x0000002402027981 */ /* 0x000ea4000c1e1500 */
[----:B--2---:R2:W3:Y:S01]  /*9b00*/  I2F.S16 R19, R2 ;  /* 0x0000000200137306 */ /* 0x0044e20000101400 */
[----:B------:R-:W-:Y:S05]  /*9b10*/  BRA `(.L_x_2084) ;  /* 0x0000000800e87947 */ /* 0x000fea0003800000 */
.L_x_2080:
        /* <DEDUP_REMOVED lines=8> */
.L_x_2088:
[----:B------:R-:W2:Y:S02]  /*9ba0*/  LDG.E.U16 R2, desc[UR36][R2.64] ;  /* 0x0000002402027981 */ /* 0x000ea4000c1e1500 */
[----:B--2---:R-:W-:Y:S01]  /*9bb0*/  HADD2.F32 R19, -RZ, R2.H0_H0 ;  /* 0x20000002ff137230 */ /* 0x004fe20000004100 */
[----:B------:R-:W-:Y:S06]  /*9bc0*/  BRA `(.L_x_2084) ;  /* 0x0000000800bc7947 */ /* 0x000fec0003800000 */
.L_x_2087:
        /* <DEDUP_REMOVED lines=8> */
.L_x_2090:
[----:B------:R-:W2:Y:S02]  /*9c50*/  LDG.E.U16 R2, desc[UR36][R2.64] ;  /* 0x0000002402027981 */ /* 0x000ea4000c1e1500 */
[----:B--2---:R-:W-:Y:S01]  /*9c60*/  HADD2.F32 R19, -RZ, R2.H0_H0 ;  /* 0x20000002ff137230 */ /* 0x004fe20000004100 */
[----:B------:R-:W-:Y:S06]  /*9c70*/  BRA `(.L_x_2084) ;  /* 0x0000000800907947 */ /* 0x000fec0003800000 */
.L_x_2089:
[----:B------:R-:W2:Y:S01]  /*9c80*/  LDG.E.64 R2, desc[UR36][R2.64] ;  /* 0x0000002402027981 */ /* 0x000ea2000c1e1b00 */
[----:B------:R-:W-:Y:S01]  /*9c90*/  UMOV UR4, 0xf0000000 ;  /* 0xf000000000047882 */ /* 0x000fe20000000000 */
[----:B------:R-:W-:Y:S01]  /*9ca0*/  UMOV UR5, 0x380fffff ;  /* 0x380fffff00057882 */ /* 0x000fe20000000000 */
[----:B--2---:R-:W0:Y:S01]  /*9cb0*/  F2F.F32.F64 R19, R2 ;  /* 0x0000000200137310 */ /* 0x004e220000301000 */
[----:B------:R-:W-:-:S14]  /*9cc0*/  DSETP.GEU.AND P0, PT, |R2|, UR4, PT ;  /* 0x0000000402007e2a */ /* 0x000fdc000bf0e200 */
[----:B0-----:R-:W-:Y:S01]  /*9cd0*/  @!P0 FMUL R19, R19, 1.175494350822287508e-38 ;  /* 0x0080000013138820 */ /* 0x001fe20000400000 */
[----:B------:R-:W-:Y:S06]  /*9ce0*/  BRA `(.L_x_2084) ;  /* 0x0000000800747947 */ /* 0x000fec0003800000 */
.L_x_2079:
        /* <DEDUP_REMOVED lines=12> */
.L_x_2093:
[----:B------:R-:W2:Y:S01]  /*9db0*/  LDG.E.64 R2, desc[UR36][R2.64] ;  /* 0x0000002402027981 */ /* 0x000ea2000c1e1b00 */
[----:B------:R-:W-:Y:S01]  /*9dc0*/  UMOV UR4, 0xf0000000 ;  /* 0xf000000000047882 */ /* 0x000fe20000000000 */
[----:B------:R-:W-:Y:S01]  /*9dd0*/  UMOV UR5, 0x380fffff ;  /* 0x380fffff00057882 */ /* 0x000fe20000000000 */
[----:B--2---:R-:W0:Y:S01]  /*9de0*/  F2F.F32.F64 R19, R2 ;  /* 0x0000000200137310 */ /* 0x004e220000301000 */
[----:B------:R-:W-:-:S14]  /*9df0*/  DSETP.GEU.AND P0, PT, |R2|, UR4, PT ;  /* 0x0000000402007e2a */ /* 0x000fdc000bf0e200 */
[----:B0-----:R-:W-:Y:S01]  /*9e00*/  @!P0 FMUL R19, R19, 1.175494350822287508e-38 ;  /* 0x0080000013138820 */ /* 0x001fe20000400000 */
[----:B------:R-:W-:Y:S06]  /*9e10*/  BRA `(.L_x_2084) ;  /* 0x0000000800287947 */ /* 0x000fec0003800000 */
.L_x_2092:
        /* <DEDUP_REMOVED lines=14> */
[----:B------:R-:W-:Y:S01]  /*9f00*/  IADD3 R5, PT, PT, R4, -0x4, RZ ;  /* 0xfffffffc04057810 */ /* 0x000fe20007ffe0ff */
[----:B------:R-:W-:-:S03]  /*9f10*/  VIADD R4, R0, 0x1000000 ;  /* 0x0100000000047836 */ /* 0x000fc60000000000 */
[----:B------:R-:W-:Y:S01]  /*9f20*/  SHF.L.U32 R6, R0, R5, RZ ;  /* 0x0000000500067219 */ /* 0x000fe200000006ff */
[----:B------:R-:W-:Y:S01]  /*9f30*/  IMAD.SHL.U32 R5, R5, 0x800000, RZ ;  /* 0x0080000005057824 */ /* 0x000fe200078e00ff */
[----:B------:R-:W-:-:S04]  /*9f40*/  SHF.R.S32.HI R4, RZ, 0x8, R4 ;  /* 0x00000008ff047819 */ /* 0x000fc80000011404 */
[----:B------:R-:W-:-:S04]  /*9f50*/  LEA.HI R5, R6, -R5, RZ, 0x1c ;  /* 0x8000000506057211 */ /* 0x000fc800078fe0ff */
[----:B------:R-:W-:-:S04]  /*9f60*/  IADD3 R5, PT, PT, R5, 0x3c000000, RZ ;  /* 0x3c00000005057810 */ /* 0x000fc80007ffe0ff */
[----:B------:R-:W-:-:S04]  /*9f70*/  LOP3.LUT R4, R5, 0x7f800000, R4, 0xf8, !PT ;  /* 0x7f80000005047812 */ /* 0x000fc800078ef804 */
[----:B------:R-:W-:-:S04]  /*9f80*/  SEL R4, R4, RZ, P0 ;  /* 0x000000ff04047207 */ /* 0x000fc80000000000 */
[----:B------:R-:W-:Y:S01]  /*9f90*/  LOP3.LUT R19, R4, 0x80000000, R19, 0xf8, !PT ;  /* 0x8000000004137812 */ /* 0x000fe200078ef813 */
[----:B------:R-:W-:Y:S06]  /*9fa0*/  BRA `(.L_x_2084) ;  /* 0x0000000400c47947 */ /* 0x000fec0003800000 */
.L_x_2095:
[----:B------:R-:W2:Y:S02]  /*9fb0*/  LDG.E.U8 R2, desc[UR36][R2.64] ;  /* 0x0000002402027981 */ /* 0x000ea4000c1e1100 */
[C---:B--2---:R-:W-:Y:S02]  /*9fc0*/  IMAD.SHL.U32 R0, R2.reuse, 0x2000000, RZ ;  /* 0x0200000002007824 */ /* 0x044fe400078e00ff */
        /* <DEDUP_REMOVED lines=10> */
.L_x_2094:
[----:B------:R-:W2:Y:S02]  /*a070*/  LDG.E.U16 R2, desc[UR36][R2.64] ;  /* 0x0000002402027981 */ /* 0x000ea4000c1e1500 */
[----:B--2---:R-:W-:Y:S01]  /*a080*/  SHF.L.U32 R19, R2, 0x10, RZ ;  /* 0x0000001002137819 */ /* 0x004fe200000006ff */
[----:B------:R-:W-:Y:S06]  /*a090*/  BRA `(.L_x_2084) ;  /* 0x0000000400887947 */ /* 0x000fec0003800000 */
.L_x_2091:
        /* <DEDUP_REMOVED lines=11> */
.L_x_2098:
        /* <DEDUP_REMOVED lines=20> */
.L_x_2100:
[----:B------:R-:W-:Y:S05]  /*a290*/  BSYNC.RECONVERGENT B0 ;  /* 0x0000000000007941 */ /* 0x000fea0003800200 */
.L_x_2099:
[----:B------:R-:W-:Y:S01]  /*a2a0*/  IMAD.SHL.U32 R0, R0, 0x100000, RZ ;  /* 0x0010000000007824 */ /* 0x000fe200078e00ff */
[----:B------:R-:W-:-:S04]  /*a2b0*/  LEA R2, R2, 0x3b800000, 0x17 ;  /* 0x3b80000002027811 */ /* 0x000fc800078eb8ff */
[----:B------:R-:W-:Y:S01]  /*a2c0*/  LOP3.LUT R19, R2, R0, R19, 0xfe, !PT ;  /* 0x0000000002137212 */ /* 0x000fe200078efe13 */
[----:B------:R-:W-:Y:S06]  /*a2d0*/  BRA `(.L_x_2084) ;  /* 0x0000000000f87947 */ /* 0x000fec0003800000 */
.L_x_2097:
        /* <DEDUP_REMOVED lines=20> */
.L_x_2102:
[----:B------:R-:W-:Y:S05]  /*a420*/  BSYNC.RECONVERGENT B0 ;  /* 0x0000000000007941 */ /* 0x000fea0003800200 */
.L_x_2101:
[----:B------:R-:W-:Y:S01]  /*a430*/  IMAD.SHL.U32 R0, R0, 0x200000, RZ ;  /* 0x0020000000007824 */ /* 0x000fe200078e00ff */
[----:B------:R-:W-:-:S04]  /*a440*/  LEA R2, R2, 0x37800000, 0x17 ;  /* 0x3780000002027811 */ /* 0x000fc800078eb8ff */
[----:B------:R-:W-:Y:S01]  /*a450*/  LOP3.LUT R19, R2, R0, R19, 0xfe, !PT ;  /* 0x0000000002137212 */ /* 0x000fe200078efe13 */
[----:B------:R-:W-:Y:S06]  /*a460*/  BRA `(.L_x_2084) ;  /* 0x0000000000947947 */ /* 0x000fec0003800000 */
.L_x_2096:
        /* <DEDUP_REMOVED lines=14> */
.L_x_2083:
        /* <DEDUP_REMOVED lines=11> */
[----:B------:R-:W-:Y:S01]  /*a600*/  IMAD.U32 R7, RZ, RZ, UR7 ;  /* 0x00000007ff077e24 */ /* 0x000fe2000f8e00ff */
[----:B---3--:R-:W-:Y:S01]  /*a610*/  MOV R10, UR8 ;  /* 0x00000008000a7c02 */ /* 0x008fe20008000f00 */
[----:B------:R-:W-:-:S07]  /*a620*/  IMAD.U32 R11, RZ, RZ, UR9 ;  /* 0x00000009ff0b7e24 */ /* 0x000fce000f8e00ff */
[----:B------:R-:W-:-:S07]  /*a630*/  LEPC R20, `(.L_x_2105) ;  /* 0x000000001014794e */ /* 0x000fce0000000000 */
[----:B--2---:R-:W-:Y:S05]  /*a640*/  CALL.ABS.NOINC R2 ;  /* 0x0000000002007343 */ /* 0x004fea0003c00000 */
.L_x_2105:
[----:B------:R-:W-:Y:S01]  /*a650*/  IMAD.MOV.U32 R19, RZ, RZ, RZ ;  /* 0x000000ffff137224 */ /* 0x000fe200078e00ff */
[----:B------:R-:W-:Y:S06]  /*a660*/  BRA `(.L_x_2084) ;  /* 0x0000000000147947 */ /* 0x000fec0003800000 */
.L_x_2104:
[----:B------:R-:W2:Y:S02]  /*a670*/  LDG.E.64 R2, desc[UR36][R2.64] ;  /* 0x0000002402027981 */ /* 0x000ea4000c1e1b00 */
[----:B--2---:R0:W1:Y:S01]  /*a680*/  I2F.U64 R19, R2 ;  /* 0x0000000200137312 */ /* 0x0040620000301000 */
[----:B------:R-:W-:Y:S05]  /*a690*/  BRA `(.L_x_2084) ;  /* 0x0000000000087947 */ /* 0x000fea0003800000 */
.L_x_2103:
[----:B------:R-:W2:Y:S02]  /*a6a0*/  LDG.E R2, desc[UR36][R2.64] ;  /* 0x0000002402027981 */ /* 0x000ea4000c1e1900 */
[----:B--2---:R-:W-:-:S07]  /*a6b0*/  I2FP.F32.U32 R19, R2 ;  /* 0x0000000200137245 */ /* 0x004fce0000201000 */
.L_x_2084:
[----:B------:R-:W-:Y:S05]  /*a6c0*/  BSYNC.RECONVERGENT B6 ;  /* 0x0000000000067941 */ /* 0x000fea0003800200 */
.L_x_2078:
[----:B------:R-:W0:Y:S01]  /*a6d0*/  LDCU.64 UR6, c[0x0][0x5f8] ;  /* 0x0000bf00ff0677ac */ /* 0x000e220008000a00 */
[----:B------:R-:W-:Y:S01]  /*a6e0*/  BSSY.RECONVERGENT B6, `(.L_x_2106) ;  /* 0x00000dd000067945 */ /* 0x000fe20003800200 */
[----:B------:R-:W-:-:S04]  /*a6f0*/  UPRMT UR4, UR42, 0x9910, URZ ;  /* 0x000099102a047896 */ /* 0x000fc800080000ff */
[----:B------:R-:W-:Y:S01]  /*a700*/  UISETP.GT.AND UP0, UPT, UR4, 0x9, UPT ;  /* 0x000000090400788c */ /* 0x000fe2000bf04270 */
[----:B0-2-4-:R-:W-:-:S04]  /*a710*/  IADD3 R2, P0, PT, R18, UR6, RZ ;  /* 0x0000000612027c10 */ /* 0x015fc8000ff1e0ff */
        /* <DEDUP_REMOVED lines=13> */
.L_x_2110:
[----:B------:R-:W2:Y:S02]  /*a7f0*/  LDG.E.U8 R0, desc[UR36][R2.64] ;  /* 0x0000002402007981 */ /* 0x000ea4000c1e1100 */
[----:B--2---:R-:W-:Y:S01]  /*a800*/  I2FP.F32.U32 R0, R0 ;  /* 0x0000000000007245 */ /* 0x004fe20000201000 */
[----:B------:R-:W-:Y:S06]  /*a810*/  BRA `(.L_x_2112) ;  /* 0x0000000c00247947 */ /* 0x000fec0003800000 */
.L_x_2109:
        /* <DEDUP_REMOVED lines=9> */
.L_x_2114:
[----:B------:R-:W2:Y:S02]  /*a8b0*/  LDG.E R0, desc[UR36][R2.64] ;  /* 0x0000002402007981 */ /* 0x000ea4000c1e1900 */
[----:B--2---:R-:W-:Y:S01]  /*a8c0*/  I2FP.F32.S32 R0, R0 ;  /* 0x0000000000007245 */ /* 0x004fe20000201400 */
[----:B------:R-:W-:Y:S06]  /*a8d0*/  BRA `(.L_x_2112) ;  /* 0x0000000800f47947 */ /* 0x000fec0003800000 */
.L_x_2113:
[----:B------:R-:W2:Y:S02]  /*a8e0*/  LDG.E.U16 R0, desc[UR36][R2.64] ;  /* 0x0000002402007981 */ /* 0x000ea4000c1e1500 */
[----:B--2---:R-:W4:Y:S01]  /*a8f0*/  I2F.S16 R0, R0 ;  /* 0x0000000000007306 */ /* 0x004f220000101400 */
[----:B------:R-:W-:Y:S05]  /*a900*/  BRA `(.L_x_2112) ;  /* 0x0000000800e87947 */ /* 0x000fea0003800000 */
.L_x_2108:
        /* <DEDUP_REMOVED lines=8> */
.L_x_2116:
[----:B------:R-:W2:Y:S02]  /*a990*/  LDG.E.U16 R0, desc[UR36][R2.64] ;  /* 0x0000002402007981 */ /* 0x000ea4000c1e1500 */
[----:B--2---:R-:W-:Y:S01]  /*a9a0*/  HADD2.F32 R0, -RZ, R0.H0_H0 ;  /* 0x20000000ff007230 */ /* 0x004fe20000004100 */
[----:B------:R-:W-:Y:S06]  /*a9b0*/  BRA `(.L_x_2112) ;  /* 0x0000000800bc7947 */ /* 0x000fec0003800000 */
.L_x_2115:
        /* <DEDUP_REMOVED lines=8> */
.L_x_2118:
[----:B------:R-:W2:Y:S02]  /*aa40*/  LDG.E.U16 R0, desc[UR36][R2.64] ;  /* 0x0000002402007981 */ /* 0x000ea4000c1e1500 */
[----:B--2---:R-:W-:Y:S01]  /*aa50*/  HADD2.F32 R0, -RZ, R0.H0_H0 ;  /* 0x20000000ff007230 */ /* 0x004fe20000004100 */
[----:B------:R-:W-:Y:S06]  /*aa60*/  BRA `(.L_x_2112) ;  /* 0x0000000800907947 */ /* 0x000fec0003800000 */
.L_x_2117:
[----:B------:R-:W2:Y:S01]  /*aa70*/  LDG.E.64 R2, desc[UR36][R2.64] ;  /* 0x0000002402027981 */ /* 0x000ea2000c1e1b00 */
[----:B------:R-:W-:Y:S01]  /*aa80*/  UMOV UR4, 0xf0000000 ;  /* 0xf000000000047882 */ /* 0x000fe20000000000 */
[----:B------:R-:W-:Y:S01]  /*aa90*/  UMOV UR5, 0x380fffff ;  /* 0x380fffff00057882 */ /* 0x000fe20000000000 */
[----:B--2---:R-:W0:Y:S01]  /*aaa0*/  F2F.F32.F64 R0, R2 ;  /* 0x0000000200007310 */ /* 0x004e220000301000 */
[----:B------:R-:W-:-:S14]  /*aab0*/  DSETP.GEU.AND P0, PT, |R2|, UR4, PT ;  /* 0x0000000402007e2a */ /* 0x000fdc000bf0e200 */
[----:B0-----:R-:W-:Y:S01]  /*aac0*/  @!P0 FMUL R0, R0, 1.175494350822287508e-38 ;  /* 0x0080000000008820 */ /* 0x001fe20000400000 */
[----:B------:R-:W-:Y:S06]  /*aad0*/  BRA `(.L_x_2112) ;  /* 0x0000000800747947 */ /* 0x000fec0003800000 */
.L_x_2107:
        /* <DEDUP_REMOVED lines=12> */
.L_x_2121:
[----:B------:R-:W2:Y:S01]  /*aba0*/  LDG.E.64 R2, desc[UR36][R2.64] ;  /* 0x0000002402027981 */ /* 0x000ea2000c1e1b00 */
[----:B------:R-:W-:Y:S01]  /*abb0*/  UMOV UR4, 0xf0000000 ;  /* 0xf000000000047882 */ /* 0x000fe20000000000 */
[----:B------:R-:W-:Y:S01]  /*abc0*/  UMOV UR5, 0x380fffff ;  /* 0x380fffff00057882 */ /* 0x000fe20000000000 */
[----:B--2---:R-:W0:Y:S01]  /*abd0*/  F2F.F32.F64 R0, R2 ;  /* 0x0000000200007310 */ /* 0x004e220000301000 */
[----:B------:R-:W-:-:S14]  /*abe0*/  DSETP.GEU.AND P0, PT, |R2|, UR4, PT ;  /* 0x0000000402007e2a */ /* 0x000fdc000bf0e200 */
[----:B0-----:R-:W-:Y:S01]  /*abf0*/  @!P0 FMUL R0, R0, 1.175494350822287508e-38 ;  /* 0x0080000000008820 */ /* 0x001fe20000400000 */
[----:B------:R-:W-:Y:S06]  /*ac00*/  BRA `(.L_x_2112) ;  /* 0x0000000800287947 */ /* 0x000fec0003800000 */
.L_x_2120:
        /* <DEDUP_REMOVED lines=23> */
[----:B------:R-:W-:Y:S01]  /*ad80*/  LOP3.LUT R0, R5, 0x80000000, R0, 0xf8, !PT ;  /* 0x8000000005007812 */ /* 0x000fe200078ef800 */
[----:B------:R-:W-:Y:S06]  /*ad90*/  BRA `(.L_x_2112) ;  /* 0x0000000400c47947 */ /* 0x000fec0003800000 */
.L_x_2123:
        /* <DEDUP_REMOVED lines=12> */
.L_x_2122:
[----:B------:R-:W2:Y:S02]  /*ae60*/  LDG.E.U16 R0, desc[UR36][R2.64] ;  /* 0x0000002402007981 */ /* 0x000ea4000c1e1500 */
[----:B--2---:R-:W-:Y:S01]  /*ae70*/  IMAD.U32 R0, R0, 0x10000, RZ ;  /* 0x0001000000007824 */ /* 0x004fe200078e00ff */
[----:B------:R-:W-:Y:S06]  /*ae80*/  BRA `(.L_x_2112) ;  /* 0x0000000400887947 */ /* 0x000fec0003800000 */
.L_x_2119:
        /* <DEDUP_REMOVED lines=11> */
.L_x_2126:
        /* <DEDUP_REMOVED lines=20> */
.L_x_2128:
[----:B------:R-:W-:Y:S05]  /*b080*/  BSYNC.RECONVERGENT B0 ;  /* 0x0000000000007941 */ /* 0x000fea0003800200 */
.L_x_2127:
[----:B------:R-:W-:Y:S02]  /*b090*/  SHF.L.U32 R0, R0, 0x14, RZ ;  /* 0x0000001400007819 */ /* 0x000fe400000006ff */
[----:B------:R-:W-:-:S04]  /*b0a0*/  LEA R2, R2, 0x3b800000, 0x17 ;  /* 0x3b80000002027811 */ /* 0x000fc800078eb8ff */
[----:B------:R-:W-:Y:S01]  /*b0b0*/  LOP3.LUT R0, R2, R0, R7, 0xfe, !PT ;  /* 0x0000000002007212 */ /* 0x000fe200078efe07 */
[----:B------:R-:W-:Y:S06]  /*b0c0*/  BRA `(.L_x_2112) ;  /* 0x0000000000f87947 */ /* 0x000fec0003800000 */
.L_x_2125:
        /* <DEDUP_REMOVED lines=20> */
.L_x_2130:
[----:B------:R-:W-:Y:S05]  /*b210*/  BSYNC.RECONVERGENT B0 ;  /* 0x0000000000007941 */ /* 0x000fea0003800200 */
.L_x_2129:
[----:B------:R-:W-:Y:S01]  /*b220*/  IMAD.SHL.U32 R0, R0, 0x200000, RZ ;  /* 0x0020000000007824 */ /* 0x000fe200078e00ff */
[----:B------:R-:W-:-:S04]  /*b230*/  LEA R2, R2, 0x37800000, 0x17 ;  /* 0x3780000002027811 */ /* 0x000fc800078eb8ff */
[----:B------:R-:W-:Y:S01]  /*b240*/  LOP3.LUT R0, R2, R0, R7, 0xfe, !PT ;  /* 0x0000000002007212 */ /* 0x000fe200078efe07 */
[----:B------:R-:W-:Y:S06]  /*b250*/  BRA `(.L_x_2112) ;  /* 0x0000000000947947 */ /* 0x000fec0003800000 */
.L_x_2124:
[----:B------:R-:W-:-:S09]  /*b260*/  UISETP.NE.AND UP0, UPT, UR4, 0x1c, UPT ;  /* 0x0000001c0400788c */ /* 0x000fd2000bf05270 */
[----:B------:R-:W-:Y:S05]  /*b270*/  BRA.U !UP0, `(.L_x_2131) ;  /* 0x0000000108847547 */ /* 0x000fea000b800000 */
[----:B------:R-:W-:-:S09]  /*b280*/  UISETP.NE.AND UP0, UPT, UR4, 0x1d, UPT ;  /* 0x0000001d0400788c */ /* 0x000fd2000bf05270 */
[----:B------:R-:W-:Y:S05]  /*b290*/  BRA.U !UP0, `(.L_x_2132) ;  /* 0x0000000108707547 */ /* 0x000fea000b800000 */
[----:B------:R-:W-:-:S09]  /*b2a0*/  UISETP.NE.AND UP0, UPT, UR4, 0x2c, UPT ;  /* 0x0000002c0400788c */ /* 0x000fd2000bf05270 */
[----:B------:R-:W-:Y:S05]  /*b2b0*/  BRA.U UP0, `(.L_x_2111) ;  /* 0x0000000100207547 */ /* 0x000fea000b800000 */
[----:B------:R-:W2:Y:S01]  /*b2c0*/  LDG.E.U8 R2, desc[UR36][R2.64] ;  /* 0x0000002402027981 */ /* 0x000ea2000c1e1100 */
[----:B------:R-:W-:Y:S01]  /*b2d0*/  HFMA2 R0, -RZ, RZ, 3.814697265625e-06, 0 ;  /* 0x00400000ff007431 */ /* 0x000fe200000001ff */
[----:B--2---:R-:W-:-:S13]  /*b2e0*/  ISETP.NE.AND P0, PT, R2, RZ, PT ;  /* 0x000000ff0200720c */ /* 0x004fda0003f05270 */
[----:B------:R-:W-:Y:S05]  /*b2f0*/  @!P0 BRA `(.L_x_2112) ;  /* 0x00000000006c8947 */ /* 0x000fea0003800000 */
[----:B------:R-:W-:-:S13]  /*b300*/  ISETP.NE.AND P0, PT, R2, 0xff, PT ;  /* 0x000000ff0200780c */ /* 0x000fda0003f05270 */
[----:B------:R-:W-:Y:S02]  /*b310*/  @!P0 IMAD.MOV.U32 R0, RZ, RZ, 0x7f800001 ;  /* 0x7f800001ff008424 */ /* 0x000fe400078e00ff */
[----:B------:R-:W-:Y:S01]  /*b320*/  @P0 IMAD.SHL.U32 R0, R2, 0x800000, RZ ;  /* 0x0080000002000824 */ /* 0x000fe200078e00ff */
[----:B------:R-:W-:Y:S06]  /*b330*/  BRA `(.L_x_2112) ;  /* 0x00000000005c7947 */ /* 0x000fec0003800000 */
.L_x_2111:
[----:B------:R-:W-:Y:S01]  /*b340*/  MOV R2, 0x0 ;  /* 0x0000000000027802 */ /* 0x000fe20000000f00 */
[----:B------:R-:W0:Y:S01]  /*b350*/  LDCU.64 UR4, c[0x4][0x148] ;  /* 0x01002900ff0477ac */ /* 0x000e220008000a00 */
[----:B------:R-:W-:Y:S02]  /*b360*/  HFMA2 R8, -RZ, RZ, 0, 4.64916229248046875e-06 ;  /* 0x0000004eff087431 */ /* 0x000fe400000001ff */
[----:B------:R-:W-:Y:S01]  /*b370*/  IMAD.MOV.U32 R12, RZ, RZ, 0x1 ;  /* 0x00000001ff0c7424 */ /* 0x000fe200078e00ff */
[----:B------:R-:W2:Y:S01]  /*b380*/  LDCU.64 UR6, c[0x4][0x150] ;  /* 0x01002a00ff0677ac */ /* 0x000ea20008000a00 */
[----:B------:R-:W4:Y:S01]  /*b390*/  LDC.64 R2, c[0x4][R2] ;  /* 0x0100000002027b82 */ /* 0x000f220000000a00 */
[----:B------:R-:W-:Y:S01]  /*b3a0*/  IMAD.MOV.U32 R13, RZ, RZ, RZ ;  /* 0x000000ffff0d7224 */ /* 0x000fe200078e00ff */
[----:B------:R-:W1:Y:S01]  /*b3b0*/  LDCU.64 UR8, c[0x4][0x18] ;  /* 0x01000300ff0877ac */ /* 0x000e620008000a00 */
[----:B0-----:R-:W-:Y:S01]  /*b3c0*/  MOV R4, UR4 ;  /* 0x0000000400047c02 */ /* 0x001fe20008000f00 */
[----:B------:R-:W-:-:S02]  /*b3d0*/  IMAD.U32 R5, RZ, RZ, UR5 ;  /* 0x00000005ff057e24 */ /* 0x000fc4000f8e00ff */
[----:B--2---:R-:W-:Y:S01]  /*b3e0*/  IMAD.U32 R6, RZ, RZ, UR6 ;  /* 0x00000006ff067e24 */ /* 0x004fe2000f8e00ff */
[----:B------:R-:W-:Y:S01]  /*b3f0*/  MOV R7, UR7 ;  /* 0x0000000700077c02 */ /* 0x000fe20008000f00 */
[----:B-1----:R-:W-:Y:S02]  /*b400*/  IMAD.U32 R10, RZ, RZ, UR8 ;  /* 0x00000008ff0a7e24 */ /* 0x002fe4000f8e00ff */
[----:B------:R-:W-:-:S07]  /*b410*/  IMAD.U32 R11, RZ, RZ, UR9 ;  /* 0x00000009ff0b7e24 */ /* 0x000fce000f8e00ff */
[----:B------:R-:W-:-:S07]  /*b420*/  LEPC R20, `(.L_x_2133) ;  /* 0x000000001014794e */ /* 0x000fce0000000000 */
[----:B---345:R-:W-:Y:S05]  /*b430*/  CALL.ABS.NOINC R2 ;  /* 0x0000000002007343 */ /* 0x038fea0003c00000 */
.L_x_2133:
[----:B------:R-:W-:Y:S01]  /*b440*/  MOV R0, RZ ;  /* 0x000000ff00007202 */ /* 0x000fe20000000f00 */
[----:B------:R-:W-:Y:S06]  /*b450*/  BRA `(.L_x_2112) ;  /* 0x0000000000147947 */ /* 0x000fec0003800000 */
.L_x_2132:
[----:B------:R-:W2:Y:S02]  /*b460*/  LDG.E.64 R2, desc[UR36][R2.64] ;  /* 0x0000002402027981 */ /* 0x000ea4000c1e1b00 */
[----:B--2---:R0:W2:Y:S01]  /*b470*/  I2F.U64 R0, R2 ;  /* 0x0000000200007312 */ /* 0x0040a20000301000 */
[----:B------:R-:W-:Y:S05]  /*b480*/  BRA `(.L_x_2112) ;  /* 0x0000000000087947 */ /* 0x000fea0003800000 */
.L_x_2131:
[----:B------:R-:W2:Y:S02]  /*b490*/  LDG.E R0, desc[UR36][R2.64] ;  /* 0x0000002402007981 */ /* 0x000ea4000c1e1900 */
[----:B--2---:R-:W-:-:S07]  /*b4a0*/  I2FP.F32.U32 R0, R0 ;  /* 0x0000000000007245 */ /* 0x004fce0000201000 */
.L_x_2112:
[----:B------:R-:W-:Y:S05]  /*b4b0*/  BSYNC.RECONVERGENT B6 ;  /* 0x0000000000067941 */ /* 0x000fea0003800200 */
.L_x_2106:
[----:B--2-45:R-:W-:Y:S01]  /*b4c0*/  FMUL.FTZ R4, R0, -1.4426950216293334961 ;  /* 0xbfb8aa3b00047820 */ /* 0x034fe20000410000 */
[----:B------:R-:W2:Y:S01]  /*b4d0*/  LDCU.64 UR6, c[0x0][0x5e8] ;  /* 0x0000bd00ff0677ac */ /* 0x000ea20008000a00 */
[----:B------:R-:W-:-:S04]  /*b4e0*/  UPRMT UR4, UR43, 0x9910, URZ ;  /* 0x000099102b047896 */ /* 0x000fc800080000ff */
[----:B------:R-:W4:Y:S01]  /*b4f0*/  MUFU.EX2 R4, R4 ;  /* 0x0000000400047308 */ /* 0x000f220000000800 */
[----:B------:R-:W-:Y:S01]  /*b500*/  UISETP.GT.AND UP0, UPT, UR4, 0x9, UPT ;  /* 0x000000090400788c */ /* 0x000fe2000bf04270 */
[----:B----4-:R-:W-:-:S06]  /*b510*/  FADD.FTZ R5, R4, 1 ;  /* 0x3f80000004057421 */ /* 0x010fcc0000010000 */
[----:B0-----:R-:W0:Y:S02]  /*b520*/  MUFU.RCP R2, R5 ;  /* 0x0000000500027308 */ /* 0x001e240000001000 */
[C---:B0-----:R-:W-:Y:S01]  /*b530*/  FADD.FTZ R3, -R2.reuse, 1 ;  /* 0x3f80000002037421 */ /* 0x041fe20000010100 */
[----:B-1-3--:R-:W-:Y:S01]  /*b540*/  FMUL.FTZ R19, R2, R19 ;  /* 0x0000001302137220 */ /* 0x00afe20000410000 */
[----:B--2---:R-:W-:Y:S02]  /*b550*/  IADD3 R2, P0, PT, R16, UR6, RZ ;  /* 0x0000000610027c10 */ /* 0x004fe4000ff1e0ff */
        /* <DEDUP_REMOVED lines=15> */
.L_x_2137:
[----:B------:R-:W0:Y:S02]  /*b650*/  F2I.S64.TRUNC R4, R4 ;  /* 0x0000000400047311 */ /* 0x000e24000020d900 */
[----:B0-----:R-:W-:-:S05]  /*b660*/  IMAD.MOV.U32 R7, RZ, RZ, R4 ;  /* 0x000000ffff077224 */ /* 0x001fca00078e0004 */
[----:B------:R0:W-:Y:S01]  /*b670*/  STG.E.U8 desc[UR36][R2.64], R7 ;  /* 0x0000000702007986 */ /* 0x0001e2000c101124 */
[----:B------:R-:W-:Y:S05]  /*b680*/  BRA `(.L_x_2139) ;  /* 0x0000000c00287947 */ /* 0x000fea0003800000 */
.L_x_2136:
        /* <DEDUP_REMOVED lines=9> */
.L_x_2141:
[----:B------:R-:W0:Y:S02]  /*b720*/  F2I.FTZ.TRUNC.NTZ R5, R4 ;  /* 0x0000000400057305 */ /* 0x000e24000021f100 */
[----:B0-----:R0:W-:Y:S01]  /*b730*/  STG.E desc[UR36][R2.64], R5 ;  /* 0x0000000502007986 */ /* 0x0011e2000c101924 */
[----:B------:R-:W-:Y:S05]  /*b740*/  BRA `(.L_x_2139) ;  /* 0x0000000800f87947 */ /* 0x000fea0003800000 */
.L_x_2140:
[----:B------:R-:W0:Y:S02]  /*b750*/  F2I.FTZ.TRUNC.NTZ R5, R4 ;  /* 0x0000000400057305 */ /* 0x000e24000021f100 */
[----:B0-----:R0:W-:Y:S01]  /*b760*/  STG.E.U16 desc[UR36][R2.64], R5 ;  /* 0x0000000502007986 */ /* 0x0011e2000c101524 */
[----:B------:R-:W-:Y:S05]  /*b770*/  BRA `(.L_x_2139) ;  /* 0x0000000800ec7947 */ /* 0x000fea0003800000 */
.L_x_2135:
        /* <DEDUP_REMOVED lines=8> */
.L_x_2143:
[----:B------:R-:W-:-:S05]  /*b800*/  F2FP.F16.F32.PACK_AB R4, RZ, R4 ;  /* 0x00000004ff04723e */ /* 0x000fca00000000ff */
[----:B------:R0:W-:Y:S01]  /*b810*/  STG.E.U16 desc[UR36][R2.64], R4 ;  /* 0x0000000402007986 */ /* 0x0001e2000c101524 */
[----:B------:R-:W-:Y:S05]  /*b820*/  BRA `(.L_x_2139) ;  /* 0x0000000800c07947 */ /* 0x000fea0003800000 */
.L_x_2142:
[----:B------:R-:W-:-:S09]  /*b830*/  UISETP.NE.AND UP0, UPT, UR4, 0x7, UPT ;  /* 0x000000070400788c */ /* 0x000fd2000bf05270 */
[----:B------:R-:W-:Y:S05]  /*b840*/  BRA.U !UP0, `(.L_x_2144) ;  /* 0x00000001082c7547 */ /* 0x000fea000b800000 */
[----:B------:R-:W-:-:S09]  /*b850*/  UISETP.NE.AND UP0, UPT, UR4, 0x8, UPT ;  /* 0x000000080400788c */ /* 0x000fd2000bf05270 */
[----:B------:R-:W-:Y:S05]  /*b860*/  BRA.U !UP0, `(.L_x_2145) ;  /* 0x0000000108147547 */ /* 0x000fea000b800000 */
[----:B------:R-:W-:-:S09]  /*b870*/  UISETP.NE.AND UP0, UPT, UR4, 0x9, UPT ;  /* 0x000000090400788c */ /* 0x000fd2000bf05270 */
[----:B------:R-:W-:Y:S05]  /*b880*/  BRA.U UP0, `(.L_x_2138) ;  /* 0x0000000500d07547 */ /* 0x000fea000b800000 */
[----:B------:R-:W-:-:S05]  /*b890*/  HFMA2 R5, -RZ, RZ, 0, 0 ;  /* 0x00000000ff057431 */ /* 0x000fca00000001ff */
[----:B------:R0:W-:Y:S01]  /*b8a0*/  STG.E.64 desc[UR36][R2.64], R4 ;  /* 0x0000000402007986 */ /* 0x0001e2000c101b24 */
[----:B------:R-:W-:Y:S05]  /*b8b0*/  BRA `(.L_x_2139) ;  /* 0x00000008009c7947 */ /* 0x000fea0003800000 */
.L_x_2145:
[----:B------:R-:W-:-:S04]  /*b8c0*/  F2FP.F16.F32.PACK_AB R5, RZ, R4 ;  /* 0x00000004ff05723e */ /* 0x000fc800000000ff */
[----:B------:R-:W-:-:S05]  /*b8d0*/  PRMT R5, R5, 0x5410, RZ ;  /* 0x0000541005057816 */ /* 0x000fca00000000ff */
[----:B------:R0:W-:Y:S01]  /*b8e0*/  STG.E desc[UR36][R2.64], R5 ;  /* 0x0000000502007986 */ /* 0x0001e2000c101924 */
[----:B------:R-:W-:Y:S05]  /*b8f0*/  BRA `(.L_x_2139) ;  /* 0x00000008008c7947 */ /* 0x000fea0003800000 */
.L_x_2144:
[----:B------:R-:W-:-:S06]  /*b900*/  FMUL.FTZ R4, R4, 1 ;  /* 0x3f80000004047820 */ /* 0x000fcc0000410000 */
[----:B------:R-:W0:Y:S02]  /*b910*/  F2F.F64.F32 R4, R4 ;  /* 0x0000000400047310 */ /* 0x000e240000201800 */
[----:B0-----:R0:W-:Y:S01]  /*b920*/  STG.E.64 desc[UR36][R2.64], R4 ;  /* 0x0000000402007986 */ /* 0x0011e2000c101b24 */
[----:B------:R-:W-:Y:S05]  /*b930*/  BRA `(.L_x_2139) ;  /* 0x00000008007c7947 */ /* 0x000fea0003800000 */
.L_x_2134:
        /* <DEDUP_REMOVED lines=13> */
.L_x_2149:
        /* <DEDUP_REMOVED lines=16> */
.L_x_2152:
[----:B------:R-:W-:-:S04]  /*bb10*/  SHF.R.U32.HI R4, RZ, 0x18, R4 ;  /* 0x00000018ff047819 */ /* 0x000fc80000011604 */
[----:B------:R-:W-:-:S04]  /*bb20*/  LOP3.LUT R4, R5, 0x80, R4, 0xf8, !PT ;  /* 0x0000008005047812 */ /* 0x000fc800078ef804 */
[----:B------:R-:W-:-:S07]  /*bb30*/  PRMT R0, R4, 0x7610, R0 ;  /* 0x0000761004007816 */ /* 0x000fce0000000000 */
.L_x_2151:
[----:B------:R-:W-:Y:S05]  /*bb40*/  BSYNC.RECONVERGENT B0 ;  /* 0x0000000000007941 */ /* 0x000fea0003800200 */
.L_x_2150:
[----:B------:R0:W-:Y:S01]  /*bb50*/  STG.E.U8 desc[UR36][R2.64], R0 ;  /* 0x0000000002007986 */ /* 0x0001e2000c101124 */
[----:B------:R-:W-:Y:S05]  /*bb60*/  BRA `(.L_x_2139) ;  /* 0x0000000400f07947 */ /* 0x000fea0003800000 */
.L_x_2148:
        /* <DEDUP_REMOVED lines=16> */
.L_x_2155:
[----:B------:R-:W-:-:S04]  /*bc70*/  SHF.R.U32.HI R4, RZ, 0x18, R4 ;  /* 0x00000018ff047819 */ /* 0x000fc80000011604 */
[----:B------:R-:W-:-:S04]  /*bc80*/  LOP3.LUT R5, R5, 0x80, R4, 0xf8, !PT ;  /* 0x0000008005057812 */ /* 0x000fc800078ef804 */
[----:B------:R-:W-:-:S07]  /*bc90*/  PRMT R0, R5, 0x7610, R0 ;  /* 0x0000761005007816 */ /* 0x000fce0000000000 */
.L_x_2154:
[----:B------:R-:W-:Y:S05]  /*bca0*/  BSYNC.RECONVERGENT B0 ;  /* 0x0000000000007941 */ /* 0x000fea0003800200 */
.L_x_2153:
[----:B------:R0:W-:Y:S01]  /*bcb0*/  STG.E.U8 desc[UR36][R2.64], R0 ;  /* 0x0000000002007986 */ /* 0x0001e2000c101124 */
[----:B------:R-:W-:Y:S05]  /*bcc0*/  BRA `(.L_x_2139) ;  /* 0x0000000400987947 */ /* 0x000fea0003800000 */
.L_x_2147:
        /* <DEDUP_REMOVED lines=21> */
.L_x_2157:
[----:B------:R-:W0:Y:S02]  /*be20*/  F2I.U64.TRUNC R4, R4 ;  /* 0x0000000400047311 */ /* 0x000e24000020d800 */
[----:B0-----:R0:W-:Y:S01]  /*be30*/  STG.E.64 desc[UR36][R2.64], R4 ;  /* 0x0000000402007986 */ /* 0x0011e2000c101b24 */
[----:B------:R-:W-:Y:S05]  /*be40*/  BRA `(.L_x_2139) ;  /* 0x0000000400387947 */ /* 0x000fea0003800000 */
.L_x_2156:
[----:B------:R-:W0:Y:S02]  /*be50*/  F2I.FTZ.U32.TRUNC.NTZ R5, R4 ;  /* 0x0000000400057305 */ /* 0x000e24000021f000 */
[----:B0-----:R0:W-:Y:S01]  /*be60*/  STG.E desc[UR36][R2.64], R5 ;  /* 0x0000000502007986 */ /* 0x0011e2000c101924 */
[----:B------:R-:W-:Y:S05]  /*be70*/  BRA `(.L_x_2139) ;  /* 0x00000004002c7947 */ /* 0x000fea0003800000 */
.L_x_2146:
        /* <DEDUP_REMOVED lines=10> */
.L_x_2159:
[----:B------:R-:W-:Y:S01]  /*bf20*/  FMUL.FTZ R4, R4, 1 ;  /* 0x3f80000004047820 */ /* 0x000fe20000410000 */
[----:B------:R-:W-:-:S05]  /*bf30*/  CS2R R6, SRZ ;  /* 0x0000000000067805 */ /* 0x000fca000001ff00 */
[----:B------:R-:W0:Y:S02]  /*bf40*/  F2F.F64.F32 R4, R4 ;  /* 0x0000000400047310 */ /* 0x000e240000201800 */
[----:B0-----:R4:W-:Y:S01]  /*bf50*/  STG.E.128 desc[UR36][R2.64], R4 ;  /* 0x0000000402007986 */ /* 0x0019e2000c101d24 */
[----:B------:R-:W-:Y:S05]  /*bf60*/  BRA `(.L_x_2139) ;  /* 0x0000000000f07947 */ /* 0x000fea0003800000 */
.L_x_2158:
[----:B------:R-:W-:-:S09]  /*bf70*/  UISETP.NE.AND UP0, UPT, UR4, 0xf, UPT ;  /* 0x0000000f0400788c */ /* 0x000fd2000bf05270 */
[----:B------:R-:W-:Y:S05]  /*bf80*/  BRA.U !UP0, `(.L_x_2160) ;  /* 0x0000000108e07547 */ /* 0x000fea000b800000 */
[----:B------:R-:W-:-:S09]  /*bf90*/  UISETP.NE.AND UP0, UPT, UR4, 0x17, UPT ;  /* 0x000000170400788c */ /* 0x000fd2000bf05270 */
[----:B------:R-:W-:Y:S05]  /*bfa0*/  BRA.U !UP0, `(.L_x_2161) ;  /* 0x00000001088c7547 */ /* 0x000fea000b800000 */
[----:B------:R-:W-:-:S09]  /*bfb0*/  UISETP.NE.AND UP0, UPT, UR4, 0x18, UPT ;  /* 0x000000180400788c */ /* 0x000fd2000bf05270 */
[----:B------:R-:W-:Y:S05]  /*bfc0*/  BRA.U !UP0, `(.L_x_2162) ;  /* 0x0000000108447547 */ /* 0x000fea000b800000 */
.L_x_2138:
        /* <DEDUP_REMOVED lines=8> */
[----:B0-----:R-:W-:Y:S02]  /*c050*/  IMAD.U32 R4, RZ, RZ, UR4 ;  /* 0x00000004ff047e24 */ /* 0x001fe4000f8e00ff */
[----:B------:R-:W-:Y:S01]  /*c060*/  IMAD.U32 R5, RZ, RZ, UR5 ;  /* 0x00000005ff057e24 */ /* 0x000fe2000f8e00ff */
[----:B---3--:R-:W-:Y:S01]  /*c070*/  MOV R6, UR6 ;  /* 0x0000000600067c02 */ /* 0x008fe20008000f00 */
[----:B------:R-:W-:-:S02]  /*c080*/  IMAD.U32 R7, RZ, RZ, UR7 ;  /* 0x00000007ff077e24 */ /* 0x000fc4000f8e00ff */
[----:B----4-:R-:W-:Y:S01]  /*c090*/  IMAD.U32 R10, RZ, RZ, UR8 ;  /* 0x00000008ff0a7e24 */ /* 0x010fe2000f8e00ff */
[----:B-1----:R-:W-:-:S07]  /*c0a0*/  MOV R11, UR9 ;  /* 0x00000009000b7c02 */ /* 0x002fce0008000f00 */
[----:B------:R-:W-:-:S07]  /*c0b0*/  LEPC R20, `(.L_x_2163) ;  /* 0x000000001014794e */ /* 0x000fce0000000000 */
[----:B--2---:R-:W-:Y:S05]  /*c0c0*/  CALL.ABS.NOINC R2 ;  /* 0x0000000002007343 */ /* 0x004fea0003c00000 */
.L_x_2163:
[----:B------:R-:W-:Y:S05]  /*c0d0*/  BRA `(.L_x_2139) ;  /* 0x0000000000947947 */ /* 0x000fea0003800000 */
.L_x_2162:
[----:B------:R-:W-:Y:S01]  /*c0e0*/  LOP3.LUT R6, R4, 0x7fffffff, RZ, 0xc0, !PT ;  /* 0x7fffffff04067812 */ /* 0x000fe200078ec0ff */
[----:B------:R-:W-:Y:S01]  /*c0f0*/  BSSY.RECONVERGENT B0, `(.L_x_2164) ;  /* 0x000000b000007945 */ /* 0x000fe20003800200 */
[----:B------:R-:W-:Y:S01]  /*c100*/  SHF.R.U32.HI R7, RZ, 0x18, R4 ;  /* 0x00000018ff077819 */ /* 0x000fe20000011604 */
[----:B------:R-:W-:Y:S01]  /*c110*/  IMAD.MOV.U32 R0, RZ, RZ, 0x7f ;  /* 0x0000007fff007424 */ /* 0x000fe200078e00ff */
        /* <DEDUP_REMOVED lines=8> */
.L_x_2165:
[----:B------:R-:W-:Y:S05]  /*c1a0*/  BSYNC.RECONVERGENT B0 ;  /* 0x0000000000007941 */ /* 0x000fea0003800200 */
.L_x_2164:
[----:B------:R-:W-:-:S05]  /*c1b0*/  LOP3.LUT R5, R0, 0x80, R7, 0xf8, !PT ;  /* 0x0000008000057812 */ /* 0x000fca00078ef807 */
[----:B------:R1:W-:Y:S01]  /*c1c0*/  STG.E.U8 desc[UR36][R2.64], R5 ;  /* 0x0000000502007986 */ /* 0x0003e2000c101124 */
[----:B------:R-:W-:Y:S05]  /*c1d0*/  BRA `(.L_x_2139) ;  /* 0x0000000000547947 */ /* 0x000fea0003800000 */
.L_x_2161:
        /* <DEDUP_REMOVED lines=11> */
.L_x_2167:
[----:B------:R-:W-:Y:S01]  /*c290*/  IMAD.MOV.U32 R0, RZ, RZ, 0x7f ;  /* 0x0000007fff007424 */ /* 0x000fe200078e00ff */
[----:B------:R-:W-:-:S04]  /*c2a0*/  ISETP.GT.U32.AND P0, PT, R6, 0x7f800000, PT ;  /* 0x7f8000000600780c */ /* 0x000fc80003f04070 */
[----:B------:R-:W-:-:S09]  /*c2b0*/  SEL R0, R0, 0x7c, P0 ;  /* 0x0000007c00007807 */ /* 0x000fd20000000000 */
.L_x_2168:
[----:B------:R-:W-:Y:S05]  /*c2c0*/  BSYNC.RECONVERGENT B0 ;  /* 0x0000000000007941 */ /* 0x000fea0003800200 */
.L_x_2166:
[----:B------:R-:W-:-:S04]  /*c2d0*/  SHF.R.U32.HI R5, RZ, 0x18, R4 ;  /* 0x00000018ff057819 */ /* 0x000fc80000011604 */
[----:B------:R-:W-:-:S05]  /*c2e0*/  LOP3.LUT R5, R0, 0x80, R5, 0xf8, !PT ;  /* 0x0000008000057812 */ /* 0x000fca00078ef805 */
[----:B------:R0:W-:Y:S01]  /*c2f0*/  STG.E.U8 desc[UR36][R2.64], R5 ;  /* 0x0000000502007986 */ /* 0x0001e2000c101124 */
[----:B------:R-:W-:Y:S05]  /*c300*/  BRA `(.L_x_2139) ;  /* 0x0000000000087947 */ /* 0x000fea0003800000 */
.L_x_2160:
[----:B------:R-:W-:-:S05]  /*c310*/  F2FP.BF16.F32.PACK_AB R4, RZ, R4 ;  /* 0x00000004ff04723e */ /* 0x000fca00000010ff */
[----:B------:R2:W-:Y:S02]  /*c320*/  STG.E.U16 desc[UR36][R2.64], R4 ;  /* 0x0000000402007986 */ /* 0x0005e4000c101524 */
.L_x_2139:
[----:B------:R-:W-:-:S07]  /*c330*/  IADD3 R17, PT, PT, R17, 0x80, RZ ;  /* 0x0000008011117810 */ /* 0x000fce0007ffe0ff */
.L_x_2076:
[----:B------:R-:W-:Y:S05]  /*c340*/  BSYNC.RECONVERGENT B7 ;  /* 0x0000000000077941 */ /* 0x000fea0003800200 */
.L_x_2075:
[----:B------:R-:W5:Y:S02]  /*c350*/  LDCU UR4, c[0x0][0x380] ;  /* 0x00007000ff0477ac */ /* 0x000f640008000800 */
[----:B-----5:R-:W-:-:S13]  /*c360*/  ISETP.GE.AND P0, PT, R17, UR4, PT ;  /* 0x0000000411007c0c */ /* 0x020fda000bf06270 */
[----:B------:R-:W-:Y:S05]  /*c370*/  @P0 EXIT ;  /* 0x000000000000094d */ /* 0x000fea0003800000 */
[----:B------:R-:W5:Y:S01]  /*c380*/  LDCU UR4, c[0x0][0x388] ;  /* 0x00007100ff0477ac */ /* 0x000f620008000800 */
[----:B------:R-:W-:Y:S01]  /*c390*/  IMAD.MOV.U32 R18, RZ, RZ, RZ ;  /* 0x000000ffff127224 */ /* 0x000fe200078e00ff */
[----:B------:R-:W-:Y:S01]  /*c3a0*/  MOV R16, RZ ;  /* 0x000000ff00107202 */ /* 0x000fe20000000f00 */
        /* <DEDUP_REMOVED lines=351> */
.L_x_2169:
[----:B------:R-:W1:Y:S01]  /*d9a0*/  LDCU.64 UR8, c[0x0][0x5f0] ;  /* 0x0000be00ff0877ac */ /* 0x000e620008000a00 */
[----:B------:R-:W-:Y:S01]  /*d9b0*/  BSSY.RECONVERGENT B6, `(.L_x_2170) ;  /* 0x00000e0000067945 */ /* 0x000fe20003800200 */
[----:B------:R-:W0:Y:S01]  /*d9c0*/  LDCU.64 UR6, c[0x0][0x5e8] ;  /* 0x0000bd00ff0677ac */ /* 0x000e220008000a00 */
[----:B------:R-:W-:-:S04]  /*d9d0*/  UPRMT UR4, UR39, 0x9910, URZ ;  /* 0x0000991027047896 */ /* 0x000fc800080000ff */
[----:B------:R-:W-:Y:S01]  /*d9e0*/  UISETP.GT.AND UP0, UPT, UR4, 0x9, UPT ;  /* 0x000000090400788c */ /* 0x000fe2000bf04270 */
[----:B-1234-:R-:W-:Y:S02]  /*d9f0*/  IADD3 R2, P1, PT, R0, UR8, RZ ;  /* 0x0000000800027c10 */ /* 0x01efe4000ff3e0ff */
[----:B0-----:R-:W-:-:S03]  /*da00*/  IADD3 R16, P0, PT, R16, UR6, RZ ;  /* 0x0000000610107c10 */ /* 0x001fc6000ff1e0ff */
        /* <DEDUP_REMOVED lines=14> */
.L_x_2174:
[----:B------:R-:W2:Y:S02]  /*daf0*/  LDG.E.U8 R2, desc[UR36][R2.64] ;  /* 0x0000002402027981 */ /* 0x000ea4000c1e1100 */
[----:B--2---:R-:W-:Y:S01]  /*db00*/  I2FP.F32.U32 R19, R2 ;  /* 0x0000000200137245 */ /* 0x004fe20000201000 */
[----:B------:R-:W-:Y:S06]  /*db10*/  BRA `(.L_x_2176) ;  /* 0x0000000c00247947 */ /* 0x000fec0003800000 */
.L_x_2173:
[----:B------:R-:W-:-:S09]  /*db20*/  UISETP.NE.AND UP0, UPT, UR4, 0x2, UPT ;  /* 0x000000020400788c */ /* 0x000fd2000bf05270 */
[----:B------:R-:W-:Y:S05]  /*db30*/  BRA.U !UP0, `(.L_x_2177) ;  /* 0x0000000108287547 */ /* 0x000fea000b800000 */
[----:B------:R-:W-:-:S09]  /*db40*/  UISETP.NE.AND UP0, UPT, UR4, 0x3, UPT ;  /* 0x000000030400788c */ /* 0x000fd2000bf05270 */
[----:B------:R-:W-:Y:S05]  /*db50*/  BRA.U !UP0, `(.L_x_2178) ;  /* 0x0000000108147547 */ /* 0x000fea000b800000 */
[----:B------:R-:W-:-:S09]  /*db60*/  UISETP.NE.AND UP0, UPT, UR4, 0x4, UPT ;  /* 0x000000040400788c */ /* 0x000fd2000bf05270 */
[----:B------:R-:W-:Y:S05]  /*db70*/  BRA.U UP0, `(.L_x_2175) ;  /* 0x0000000900b07547 */ /* 0x000fea000b800000 */
[----:B------:R-:W2:Y:S02]  /*db80*/  LDG.E.64 R2, desc[UR36][R2.64] ;  /* 0x0000002402027981 */ /* 0x000ea4000c1e1b00 */
[----:B--2---:R0:W1:Y:S01]  /*db90*/  I2F.S64 R19, R2 ;  /* 0x0000000200137312 */ /* 0x0040620000301400 */
[----:B------:R-:W-:Y:S05]  /*dba0*/  BRA `(.L_x_2176) ;  /* 0x0000000c00007947 */ /* 0x000fea0003800000 */
.L_x_2178:
[----:B------:R-:W2:Y:S02]  /*dbb0*/  LDG.E R2, desc[UR36][R2.64] ;  /* 0x0000002402027981 */ /* 0x000ea4000c1e1900 */
[----:B--2---:R-:W-:Y:S01]  /*dbc0*/  I2FP.F32.S32 R19, R2 ;  /* 0x0000000200137245 */ /* 0x004fe20000201400 */
[----:B------:R-:W-:Y:S06]  /*dbd0*/  BRA `(.L_x_2176) ;  /* 0x0000000800f47947 */ /* 0x000fec0003800000 */
.L_x_2177:
[----:B------:R-:W2:Y:S02]  /*dbe0*/  LDG.E.U16 R2, desc[UR36][R2.64] ;  /* 0x0000002402027981 */ /* 0x000ea4000c1e1500 */
[----:B--2---:R0:W1:Y:S01]  /*dbf0*/  I2F.S16 R19, R2 ;  /* 0x0000000200137306 */ /* 0x0040620000101400 */
[----:B------:R-:W-:Y:S05]  /*dc00*/  BRA `(.L_x_2176) ;  /* 0x0000000800e87947 */ /* 0x000fea0003800000 */
.L_x_2172:
        /* <DEDUP_REMOVED lines=8> */
.L_x_2180:
[----:B------:R-:W2:Y:S02]  /*dc90*/  LDG.E.U16 R2, desc[UR36][R2.64] ;  /* 0x0000002402027981 */ /* 0x000ea4000c1e1500 */
[----:B--2---:R-:W-:Y:S01]  /*dca0*/  HADD2.F32 R19, -RZ, R2.H0_H0 ;  /* 0x20000002ff137230 */ /* 0x004fe20000004100 */
[----:B------:R-:W-:Y:S06]  /*dcb0*/  BRA `(.L_x_2176) ;  /* 0x0000000800bc7947 */ /* 0x000fec0003800000 */
.L_x_2179:
        /* <DEDUP_REMOVED lines=8> */
.L_x_2182:
[----:B------:R-:W2:Y:S02]  /*dd40*/  LDG.E.U16 R2, desc[UR36][R2.64] ;  /* 0x0000002402027981 */ /* 0x000ea4000c1e1500 */
[----:B--2---:R-:W-:Y:S01]  /*dd50*/  HADD2.F32 R19, -RZ, R2.H0_H0 ;  /* 0x20000002ff137230 */ /* 0x004fe20000004100 */
[----:B------:R-:W-:Y:S06]  /*dd60*/  BRA `(.L_x_2176) ;  /* 0x0000000800907947 */ /* 0x000fec0003800000 */
.L_x_2181:
[----:B------:R-:W2:Y:S01]  /*dd70*/  LDG.E.64 R2, desc[UR36][R2.64] ;  /* 0x0000002402027981 */ /* 0x000ea2000c1e1b00 */
[----:B------:R-:W-:Y:S01]  /*dd80*/  UMOV UR4, 0xf0000000 ;  /* 0xf000000000047882 */ /* 0x000fe20000000000 */
[----:B------:R-:W-:Y:S01]  /*dd90*/  UMOV UR5, 0x380fffff ;  /* 0x380fffff00057882 */ /* 0x000fe20000000000 */
[----:B--2---:R-:W0:Y:S01]  /*dda0*/  F2F.F32.F64 R19, R2 ;  /* 0x0000000200137310 */ /* 0x004e220000301000 */
[----:B------:R-:W-:-:S14]  /*ddb0*/  DSETP.GEU.AND P0, PT, |R2|, UR4, PT ;  /* 0x0000000402007e2a */ /* 0x000fdc000bf0e200 */
[----:B0-----:R-:W-:Y:S01]  /*ddc0*/  @!P0 FMUL R19, R19, 1.175494350822287508e-38 ;  /* 0x0080000013138820 */ /* 0x001fe20000400000 */
[----:B------:R-:W-:Y:S06]  /*ddd0*/  BRA `(.L_x_2176) ;  /* 0x0000000800747947 */ /* 0x000fec0003800000 */
.L_x_2171:
        /* <DEDUP_REMOVED lines=12> */
.L_x_2185:
[----:B------:R-:W2:Y:S01]  /*dea0*/  LDG.E.64 R2, desc[UR36][R2.64] ;  /* 0x0000002402027981 */ /* 0x000ea2000c1e1b00 */
[----:B------:R-:W-:Y:S01]  /*deb0*/  UMOV UR4, 0xf0000000 ;  /* 0xf000000000047882 */ /* 0x000fe20000000000 */
[----:B------:R-:W-:Y:S01]  /*dec0*/  UMOV UR5, 0x380fffff ;  /* 0x380fffff00057882 */ /* 0x000fe20000000000 */
[----:B--2---:R-:W0:Y:S01]  /*ded0*/  F2F.F32.F64 R19, R2 ;  /* 0x0000000200137310 */ /* 0x004e220000301000 */
[----:B------:R-:W-:-:S14]  /*dee0*/  DSETP.GEU.AND P0, PT, |R2|, UR4, PT ;  /* 0x0000000402007e2a */ /* 0x000fdc000bf0e200 */
[----:B0-----:R-:W-:Y:S01]  /*def0*/  @!P0 FMUL R19, R19, 1.175494350822287508e-38 ;  /* 0x0080000013138820 */ /* 0x001fe20000400000 */
[----:B------:R-:W-:Y:S06]  /*df00*/  BRA `(.L_x_2176) ;  /* 0x0000000800287947 */ /* 0x000fec0003800000 */
.L_x_2184:
        /* <DEDUP_REMOVED lines=25> */
.L_x_2187:
        /* <DEDUP_REMOVED lines=12> */
.L_x_2186:
[----:B------:R-:W2:Y:S02]  /*e160*/  LDG.E.U16 R2, desc[UR36][R2.64] ;  /* 0x0000002402027981 */ /* 0x000ea4000c1e1500 */
[----:B--2---:R-:W-:Y:S01]  /*e170*/  IMAD.U32 R19, R2, 0x10000, RZ ;  /* 0x0001000002137824 */ /* 0x004fe200078e00ff */
[----:B------:R-:W-:Y:S06]  /*e180*/  BRA `(.L_x_2176) ;  /* 0x0000000400887947 */ /* 0x000fec0003800000 */
.L_x_2183:
        /* <DEDUP_REMOVED lines=11> */
.L_x_2190:
        /* <DEDUP_REMOVED lines=20> */
.L_x_2192:
[----:B------:R-:W-:Y:S05]  /*e380*/  BSYNC.RECONVERGENT B0 ;  /* 0x0000000000007941 */ /* 0x000fea0003800200 */
.L_x_2191:
[----:B------:R-:W-:Y:S01]  /*e390*/  IMAD.SHL.U32 R0, R0, 0x100000, RZ ;  /* 0x0010000000007824 */ /* 0x000fe200078e00ff */
[----:B------:R-:W-:-:S04]  /*e3a0*/  LEA R2, R2, 0x3b800000, 0x17 ;  /* 0x3b80000002027811 */ /* 0x000fc800078eb8ff */
[----:B------:R-:W-:Y:S01]  /*e3b0*/  LOP3.LUT R19, R2, R0, R19, 0xfe, !PT ;  /* 0x0000000002137212 */ /* 0x000fe200078efe13 */
[----:B------:R-:W-:Y:S06]  /*e3c0*/  BRA `(.L_x_2176) ;  /* 0x0000000000f87947 */ /* 0x000fec0003800000 */
.L_x_2189:
        /* <DEDUP_REMOVED lines=20> */
.L_x_2194:
[----:B------:R-:W-:Y:S05]  /*e510*/  BSYNC.RECONVERGENT B0 ;  /* 0x0000000000007941 */ /* 0x000fea0003800200 */
.L_x_2193:
[----:B------:R-:W-:Y:S02]  /*e520*/  SHF.L.U32 R0, R0, 0x15, RZ ;  /* 0x0000001500007819 */ /* 0x000fe400000006ff */
[----:B------:R-:W-:-:S04]  /*e530*/  LEA R2, R2, 0x37800000, 0x17 ;  /* 0x3780000002027811 */ /* 0x000fc800078eb8ff */
[----:B------:R-:W-:Y:S01]  /*e540*/  LOP3.LUT R19, R2, R0, R19, 0xfe, !PT ;  /* 0x0000000002137212 */ /* 0x000fe200078efe13 */
[----:B------:R-:W-:Y:S06]  /*e550*/  BRA `(.L_x_2176) ;  /* 0x0000000000947947 */ /* 0x000fec0003800000 */
.L_x_2188:
        /* <DEDUP_REMOVED lines=14> */
.L_x_2175:
[----:B------:R-:W-:Y:S01]  /*e640*/  MOV R2, 0x0 ;  /* 0x0000000000027802 */ /* 0x000fe20000000f00 */
[----:B------:R-:W0:Y:S01]  /*e650*/  LDCU.64 UR4, c[0x4][0x148] ;  /* 0x01002900ff0477ac */ /* 0x000e220008000a00 */
[----:B------:R-:W-:Y:S02]  /*e660*/  HFMA2 R8, -RZ, RZ, 0, 4.64916229248046875e-06 ;  /* 0x0000004eff087431 */ /* 0x000fe400000001ff */
[----:B------:R-:W-:Y:S01]  /*e670*/  IMAD.MOV.U32 R12, RZ, RZ, 0x1 ;  /* 0x00000001ff0c7424 */ /* 0x000fe200078e00ff */
[----:B------:R-:W-:Y:S01]  /*e680*/  MOV R13, RZ ;  /* 0x000000ff000d7202 */ /* 0x000fe20000000f00 */
[----:B------:R-:W1:Y:S01]  /*e690*/  LDCU.64 UR6, c[0x4][0x150] ;  /* 0x01002a00ff0677ac */ /* 0x000e620008000a00 */
[----:B------:R-:W2:Y:S01]  /*e6a0*/  LDC.64 R2, c[0x4][R2] ;  /* 0x0100000002027b82 */ /* 0x000ea20000000a00 */
[----:B------:R-:W3:Y:S01]  /*e6b0*/  LDCU.64 UR8, c[0x4][0x18] ;  /* 0x01000300ff0877ac */ /* 0x000ee20008000a00 */
[----:B0-----:R-:W-:Y:S01]  /*e6c0*/  MOV R4, UR4 ;  /* 0x0000000400047c02 */ /* 0x001fe20008000f00 */
[----:B------:R-:W-:Y:S01]  /*e6d0*/  IMAD.U32 R5, RZ, RZ, UR5 ;  /* 0x00000005ff057e24 */ /* 0x000fe2000f8e00ff */
[----:B-1----:R-:W-:Y:S01]  /*e6e0*/  MOV R6, UR6 ;  /* 0x0000000600067c02 */ /* 0x002fe20008000f00 */
[----:B------:R-:W-:Y:S01]  /*e6f0*/  IMAD.U32 R7, RZ, RZ, UR7 ;  /* 0x00000007ff077e24 */ /* 0x000fe2000f8e00ff */
[----:B---3--:R-:W-:Y:S01]  /*e700*/  MOV R10, UR8 ;  /* 0x00000008000a7c02 */ /* 0x008fe20008000f00 */
[----:B------:R-:W-:-:S07]  /*e710*/  IMAD.U32 R11, RZ, RZ, UR9 ;  /* 0x00000009ff0b7e24 */ /* 0x000fce000f8e00ff */
[----:B------:R-:W-:-:S07]  /*e720*/  LEPC R20, `(.L_x_2197) ;  /* 0x000000001014794e */ /* 0x000fce0000000000 */
[----:B--2---:R-:W-:Y:S05]  /*e730*/  CALL.ABS.NOINC R2 ;  /* 0x0000000002007343 */ /* 0x004fea0003c00000 */
.L_x_2197:
[----:B------:R-:W-:Y:S01]  /*e740*/  IMAD.MOV.U32 R19, RZ, RZ, RZ ;  /* 0x000000ffff137224 */ /* 0x000fe200078e00ff */
[----:B------:R-:W-:Y:S06]  /*e750*/  BRA `(.L_x_2176) ;  /* 0x0000000000147947 */ /* 0x000fec0003800000 */
.L_x_2196:
[----:B------:R-:W2:Y:S02]  /*e760*/  LDG.E.64 R2, desc[UR36][R2.64] ;  /* 0x0000002402027981 */ /* 0x000ea4000c1e1b00 */
[----:B--2---:R0:W1:Y:S01]  /*e770*/  I2F.U64 R19, R2 ;  /* 0x0000000200137312 */ /* 0x0040620000301000 */
[----:B------:R-:W-:Y:S05]  /*e780*/  BRA `(.L_x_2176) ;  /* 0x0000000000087947 */ /* 0x000fea0003800000 */
.L_x_2195:
[----:B------:R-:W2:Y:S02]  /*e790*/  LDG.E R2, desc[UR36][R2.64] ;  /* 0x0000002402027981 */ /* 0x000ea4000c1e1900 */
[----:B--2---:R-:W-:-:S07]  /*e7a0*/  I2FP.F32.U32 R19, R2 ;  /* 0x0000000200137245 */ /* 0x004fce0000201000 */
.L_x_2176:
[----:B------:R-:W-:Y:S05]  /*e7b0*/  BSYNC.RECONVERGENT B6 ;  /* 0x0000000000067941 */ /* 0x000fea0003800200 */
.L_x_2170:
[----:B------:R-:W0:Y:S01]  /*e7c0*/  LDCU.64 UR6, c[0x0][0x5f8] ;  /* 0x0000bf00ff0677ac */ /* 0x000e220008000a00 */
[----:B------:R-:W-:Y:S01]  /*e7d0*/  BSSY.RECONVERGENT B6, `(.L_x_2198) ;  /* 0x00000dd000067945 */ /* 0x000fe20003800200 */
[----:B------:R-:W-:-:S04]  /*e7e0*/  UPRMT UR4, UR42, 0x9910, URZ ;  /* 0x000099102a047896 */ /* 0x000fc800080000ff */
[----:B------:R-:W-:Y:S01]  /*e7f0*/  UISETP.GT.AND UP0, UPT, UR4, 0x9, UPT ;  /* 0x000000090400788c */ /* 0x000fe2000bf04270 */
[----:B0-234-:R-:W-:-:S04]  /*e800*/  IADD3 R2, P0, PT, R18, UR6, RZ ;  /* 0x0000000612027c10 */ /* 0x01dfc8000ff1e0ff */
        /* <DEDUP_REMOVED lines=13> */
.L_x_2202:
[----:B------:R-:W2:Y:S02]  /*e8e0*/  LDG.E.U8 R0, desc[UR36][R2.64] ;  /* 0x0000002402007981 */ /* 0x000ea4000c1e1100 */
[----:B--2---:R-:W-:Y:S01]  /*e8f0*/  I2FP.F32.U32 R0, R0 ;  /* 0x0000000000007245 */ /* 0x004fe20000201000 */
[----:B------:R-:W-:Y:S06]  /*e900*/  BRA `(.L_x_2204) ;  /* 0x0000000c00247947 */ /* 0x000fec0003800000 */
.L_x_2201:
[----:B------:R-:W-:-:S09]  /*e910*/  UISETP.NE.AND UP0, UPT, UR4, 0x2, UPT ;  /* 0x000000020400788c */ /* 0x000fd2000bf05270 */
[----:B------:R-:W-:Y:S05]  /*e920*/  BRA.U !UP0, `(.L_x_2205) ;  /* 0x0000000108287547 */ /* 0x000fea000b800000 */
[----:B------:R-:W-:-:S09]  /*e930*/  UISETP.NE.AND UP0, UPT, UR4, 0x3, UPT ;  /* 0x000000030400788c */ /* 0x000fd2000bf05270 */
[----:B------:R-:W-:Y:S05]  /*e940*/  BRA.U !UP0, `(.L_x_2206) ;  /* 0x0000000108147547 */ /* 0x000fea000b800000 */
[----:B------:R-:W-:-:S09]  /*e950*/  UISETP.NE.AND UP0, UPT, UR4, 0x4, UPT ;  /* 0x000000040400788c */ /* 0x000fd2000bf05270 */
[----:B------:R-:W-:Y:S05]  /*e960*/  BRA.U UP0, `(.L_x_2203) ;  /* 0x0000000900b07547 */ /* 0x000fea000b800000 */
[----:B------:R-:W2:Y:S02]  /*e970*/  LDG.E.64 R2, desc[UR36][R2.64] ;  /* 0x0000002402027981 */ /* 0x000ea4000c1e1b00 */
[----:B--2---:R3:W4:Y:S01]  /*e980*/  I2F.S64 R0, R2 ;  /* 0x0000000200007312 */ /* 0x0047220000301400 */
[----:B------:R-:W-:Y:S05]  /*e990*/  BRA `(.L_x_2204) ;  /* 0x0000000c00007947 */ /* 0x000fea0003800000 */
.L_x_2206:
[----:B------:R-:W2:Y:S02]  /*e9a0*/  LDG.E R0, desc[UR36][R2.64] ;  /* 0x0000002402007981 */ /* 0x000ea4000c1e1900 */
[----:B--2---:R-:W-:Y:S01]  /*e9b0*/  I2FP.F32.S32 R0, R0 ;  /* 0x0000000000007245 */ /* 0x004fe20000201400 */
[----:B------:R-:W-:Y:S06]  /*e9c0*/  BRA `(.L_x_2204) ;  /* 0x0000000800f47947 */ /* 0x000fec0003800000 */
.L_x_2205:
[----:B------:R-:W2:Y:S02]  /*e9d0*/  LDG.E.U16 R0, desc[UR36][R2.64] ;  /* 0x0000002402007981 */ /* 0x000ea4000c1e1500 */
[----:B--2---:R-:W0:Y:S01]  /*e9e0*/  I2F.S16 R0, R0 ;  /* 0x0000000000007306 */ /* 0x004e220000101400 */
[----:B------:R-:W-:Y:S05]  /*e9f0*/  BRA `(.L_x_2204) ;  /* 0x0000000800e87947 */ /* 0x000fea0003800000 */
.L_x_2200:
        /* <DEDUP_REMOVED lines=8> */
.L_x_2208:
[----:B------:R-:W2:Y:S02]  /*ea80*/  LDG.E.U16 R0, desc[UR36][R2.64] ;  /* 0x0000002402007981 */ /* 0x000ea4000c1e1500 */
[----:B--2---:R-:W-:Y:S01]  /*ea90*/  HADD2.F32 R0, -RZ, R0.H0_H0 ;  /* 0x20000000ff007230 */ /* 0x004fe20000004100 */
[----:B------:R-:W-:Y:S06]  /*eaa0*/  BRA `(.L_x_2204) ;  /* 0x0000000800bc7947 */ /* 0x000fec0003800000 */
.L_x_2207:
        /* <DEDUP_REMOVED lines=8> */
.L_x_2210:
[----:B------:R-:W2:Y:S02]  /*eb30*/  LDG.E.U16 R0, desc[UR36][R2.64] ;  /* 0x0000002402007981 */ /* 0x000ea4000c1e1500 */
[----:B--2---:R-:W-:Y:S01]  /*eb40*/  HADD2.F32 R0, -RZ, R0.H0_H0 ;  /* 0x20000000ff007230 */ /* 0x004fe20000004100 */
[----:B------:R-:W-:Y:S06]  /*eb50*/  BRA `(.L_x_2204) ;  /* 0x0000000800907947 */ /* 0x000fec0003800000 */
.L_x_2209:
[----:B------:R-:W2:Y:S01]  /*eb60*/  LDG.E.64 R2, desc[UR36][R2.64] ;  /* 0x0000002402027981 */ /* 0x000ea2000c1e1b00 */
[----:B------:R-:W-:Y:S01]  /*eb70*/  UMOV UR4, 0xf0000000 ;  /* 0xf000000000047882 */ /* 0x000fe20000000000 */
[----:B------:R-:W-:Y:S01]  /*eb80*/  UMOV UR5, 0x380fffff ;  /* 0x380fffff00057882 */ /* 0x000fe20000000000 */
[----:B--2---:R-:W0:Y:S01]  /*eb90*/  F2F.F32.F64 R0, R2 ;  /* 0x0000000200007310 */ /* 0x004e220000301000 */
[----:B------:R-:W-:-:S14]  /*eba0*/  DSETP.GEU.AND P0, PT, |R2|, UR4, PT ;  /* 0x0000000402007e2a */ /* 0x000fdc000bf0e200 */
[----:B0-----:R-:W-:Y:S01]  /*ebb0*/  @!P0 FMUL R0, R0, 1.175494350822287508e-38 ;  /* 0x0080000000008820 */ /* 0x001fe20000400000 */
[----:B------:R-:W-:Y:S06]  /*ebc0*/  BRA `(.L_x_2204) ;  /* 0x0000000800747947 */ /* 0x000fec0003800000 */
.L_x_2199:
        /* <DEDUP_REMOVED lines=12> */
.L_x_2213:
[----:B------:R-:W2:Y:S01]  /*ec90*/  LDG.E.64 R2, desc[UR36][R2.64] ;  /* 0x0000002402027981 */ /* 0x000ea2000c1e1b00 */
[----:B------:R-:W-:Y:S01]  /*eca0*/  UMOV UR4, 0xf0000000 ;  /* 0xf000000000047882 */ /* 0x000fe20000000000 */
[----:B------:R-:W-:Y:S01]  /*ecb0*/  UMOV UR5, 0x380fffff ;  /* 0x380fffff00057882 */ /* 0x000fe20000000000 */
[----:B--2---:R-:W0:Y:S01]  /*ecc0*/  F2F.F32.F64 R0, R2 ;  /* 0x0000000200007310 */ /* 0x004e220000301000 */
[----:B------:R-:W-:-:S14]  /*ecd0*/  DSETP.GEU.AND P0, PT, |R2|, UR4, PT ;  /* 0x0000000402007e2a */ /* 0x000fdc000bf0e200 */
[----:B0-----:R-:W-:Y:S01]  /*ece0*/  @!P0 FMUL R0, R0, 1.175494350822287508e-38 ;  /* 0x0080000000008820 */ /* 0x001fe20000400000 */
[----:B------:R-:W-:Y:S06]  /*ecf0*/  BRA `(.L_x_2204) ;  /* 0x0000000800287947 */ /* 0x000fec0003800000 */
.L_x_2212:
        /* <DEDUP_REMOVED lines=16> */
[----:B------:R-:W-:Y:S01]  /*ee00*/  IMAD.SHL.U32 R7, R5, 0x800000, RZ ;  /* 0x0080000005077824 */ /* 0x000fe200078e00ff */
[----:B------:R-:W-:-:S04]  /*ee10*/  IADD3 R5, PT, PT, R4, 0x1000000, RZ ;  /* 0x0100000004057810 */ /* 0x000fc80007ffe0ff */
[----:B------:R-:W-:Y:S02]  /*ee20*/  LEA.HI R6, R6, -R7, RZ, 0x1c ;  /* 0x8000000706067211 */ /* 0x000fe400078fe0ff */
[----:B------:R-:W-:-:S03]  /*ee30*/  SHF.R.S32.HI R5, RZ, 0x8, R5 ;  /* 0x00000008ff057819 */ /* 0x000fc60000011405 */
[----:B------:R-:W-:-:S05]  /*ee40*/  VIADD R6, R6, 0x3c000000 ;  /* 0x3c00000006067836 */ /* 0x000fca0000000000 */
[----:B------:R-:W-:-:S04]  /*ee50*/  LOP3.LUT R5, R6, 0x7f800000, R5, 0xf8, !PT ;  /* 0x7f80000006057812 */ /* 0x000fc800078ef805 */
[----:B------:R-:W-:-:S04]  /*ee60*/  SEL R5, R5, RZ, P0 ;  /* 0x000000ff05057207 */ /* 0x000fc80000000000 */
[----:B------:R-:W-:Y:S01]  /*ee70*/  LOP3.LUT R0, R5, 0x80000000, R0, 0xf8, !PT ;  /* 0x8000000005007812 */ /* 0x000fe200078ef800 */
[----:B------:R-:W-:Y:S06]  /*ee80*/  BRA `(.L_x_2204) ;  /* 0x0000000400c47947 */ /* 0x000fec0003800000 */
.L_x_2215:
        /* <DEDUP_REMOVED lines=12> */
.L_x_2214:
[----:B------:R-:W2:Y:S02]  /*ef50*/  LDG.E.U16 R0, desc[UR36][R2.64] ;  /* 0x0000002402007981 */ /* 0x000ea4000c1e1500 */
[----:B--2---:R-:W-:Y:S01]  /*ef60*/  SHF.L.U32 R0, R0, 0x10, RZ ;  /* 0x0000001000007819 */ /* 0x004fe200000006ff */
[----:B------:R-:W-:Y:S06]  /*ef70*/  BRA `(.L_x_2204) ;  /* 0x0000000400887947 */ /* 0x000fec0003800000 */
.L_x_2211:
        /* <DEDUP_REMOVED lines=11> */
.L_x_2218:
        /* <DEDUP_REMOVED lines=20> */
.L_x_2220:
[----:B------:R-:W-:Y:S05]  /*f170*/  BSYNC.RECONVERGENT B0 ;  /* 0x0000000000007941 */ /* 0x000fea0003800200 */
.L_x_2219:
[----:B------:R-:W-:Y:S01]  /*f180*/  IMAD.SHL.U32 R0, R0, 0x100000, RZ ;  /* 0x0010000000007824 */ /* 0x000fe200078e00ff */
[----:B------:R-:W-:-:S04]  /*f190*/  LEA R2, R2, 0x3b800000, 0x17 ;  /* 0x3b80000002027811 */ /* 0x000fc800078eb8ff */
[----:B------:R-:W-:Y:S01]  /*f1a0*/  LOP3.LUT R0, R2, R0, R7, 0xfe, !PT ;  /* 0x0000000002007212 */ /* 0x000fe200078efe07 */
[----:B------:R-:W-:Y:S06]  /*f1b0*/  BRA `(.L_x_2204) ;  /* 0x0000000000f87947 */ /* 0x000fec0003800000 */
.L_x_2217:
        /* <DEDUP_REMOVED lines=20> */
.L_x_2222:
[----:B------:R-:W-:Y:S05]  /*f300*/  BSYNC.RECONVERGENT B0 ;  /* 0x0000000000007941 */ /* 0x000fea0003800200 */
.L_x_2221:
[----:B------:R-:W-:Y:S02]  /*f310*/  SHF.L.U32 R0, R0, 0x15, RZ ;  /* 0x0000001500007819 */ /* 0x000fe400000006ff */
[----:B------:R-:W-:-:S04]  /*f320*/  LEA R2, R2, 0x37800000, 0x17 ;  /* 0x3780000002027811 */ /* 0x000fc800078eb8ff */
[----:B------:R-:W-:Y:S01]  /*f330*/  LOP3.LUT R0, R2, R0, R7, 0xfe, !PT ;  /* 0x0000000002007212 */ /* 0x000fe200078efe07 */
[----:B------:R-:W-:Y:S06]  /*f340*/  BRA `(.L_x_2204) ;  /* 0x0000000000947947 */ /* 0x000fec0003800000 */
.L_x_2216:
        /* <DEDUP_REMOVED lines=14> */
.L_x_2203:
[----:B------:R-:W-:Y:S01]  /*f430*/  MOV R2, 0x0 ;  /* 0x0000000000027802 */ /* 0x000fe20000000f00 */
[----:B------:R-:W0:Y:S01]  /*f440*/  LDCU.64 UR4, c[0x4][0x148] ;  /* 0x01002900ff0477ac */ /* 0x000e220008000a00 */
[----:B------:R-:W-:Y:S02]  /*f450*/  HFMA2 R8, -RZ, RZ, 0, 4.64916229248046875e-06 ;  /* 0x0000004eff087431 */ /* 0x000fe400000001ff */
[----:B------:R-:W-:Y:S01]  /*f460*/  IMAD.MOV.U32 R12, RZ, RZ, 0x1 ;  /* 0x00000001ff0c7424 */ /* 0x000fe200078e00ff */
[----:B------:R-:W-:Y:S01]  /*f470*/  MOV R13, RZ ;  /* 0x000000ff000d7202 */ /* 0x000fe20000000f00 */
[----:B------:R-:W2:Y:S01]  /*f480*/  LDCU.64 UR6, c[0x4][0x150] ;  /* 0x01002a00ff0677ac */ /* 0x000ea20008000a00 */
[----:B------:R-:W3:Y:S01]  /*f490*/  LDC.64 R2, c[0x4][R2] ;  /* 0x0100000002027b82 */ /* 0x000ee20000000a00 */
[----:B------:R-:W4:Y:S01]  /*f4a0*/  LDCU.64 UR8, c[0x4][0x18] ;  /* 0x01000300ff0877ac */ /* 0x000f220008000a00 */
[----:B0-----:R-:W-:Y:S01]  /*f4b0*/  MOV R4, UR4 ;  /* 0x0000000400047c02 */ /* 0x001fe20008000f00 */
[----:B------:R-:W-:Y:S01]  /*f4c0*/  IMAD.U32 R5, RZ, RZ, UR5 ;  /* 0x00000005ff057e24 */ /* 0x000fe2000f8e00ff */
[----:B--2---:R-:W-:Y:S01]  /*f4d0*/  MOV R6, UR6 ;  /* 0x0000000600067c02 */ /* 0x004fe20008000f00 */
[----:B------:R-:W-:Y:S01]  /*f4e0*/  IMAD.U32 R7, RZ, RZ, UR7 ;  /* 0x00000007ff077e24 */ /* 0x000fe2000f8e00ff */
[----:B----4-:R-:W-:Y:S01]  /*f4f0*/  MOV R10, UR8 ;  /* 0x00000008000a7c02 */ /* 0x010fe20008000f00 */
[----:B------:R-:W-:-:S07]  /*f500*/  IMAD.U32 R11, RZ, RZ, UR9 ;  /* 0x00000009ff0b7e24 */ /* 0x000fce000f8e00ff */
[----:B------:R-:W-:-:S07]  /*f510*/  LEPC R20, `(.L_x_2225) ;  /* 0x000000001014794e */ /* 0x000fce0000000000 */
[----:B-1-3-5:R-:W-:Y:S05]  /*f520*/  CALL.ABS.NOINC R2 ;  /* 0x0000000002007343 */ /* 0x02afea0003c00000 */
.L_x_2225:
[----:B------:R-:W-:Y:S01]  /*f530*/  IMAD.MOV.U32 R0, RZ, RZ, RZ ;  /* 0x000000ffff007224 */ /* 0x000fe200078e00ff */
[----:B------:R-:W-:Y:S06]  /*f540*/  BRA `(.L_x_2204) ;  /* 0x0000000000147947 */ /* 0x000fec0003800000 */
.L_x_2224:
[----:B------:R-:W2:Y:S02]  /*f550*/  LDG.E.64 R2, desc[UR36][R2.64] ;  /* 0x0000002402027981 */ /* 0x000ea4000c1e1b00 */
[----:B--2---:R0:W2:Y:S01]  /*f560*/  I2F.U64 R0, R2 ;  /* 0x0000000200007312 */ /* 0x0040a20000301000 */
[----:B------:R-:W-:Y:S05]  /*f570*/  BRA `(.L_x_2204) ;  /* 0x0000000000087947 */ /* 0x000fea0003800000 */
.L_x_2223:
[----:B------:R-:W2:Y:S02]  /*f580*/  LDG.E R0, desc[UR36][R2.64] ;  /* 0x0000002402007981 */ /* 0x000ea4000c1e1900 */
[----:B--2---:R-:W-:-:S07]  /*f590*/  I2FP.F32.U32 R0, R0 ;  /* 0x0000000000007245 */ /* 0x004fce0000201000 */
.L_x_2204:
[----:B------:R-:W-:Y:S05]  /*f5a0*/  BSYNC.RECONVERGENT B6 ;  /* 0x0000000000067941 */ /* 0x000fea0003800200 */
.L_x_2198:
[----:B0-2345:R-:W-:Y:S01]  /*f5b0*/  FMUL.FTZ R3, R0, -1.4426950216293334961 ;  /* 0xbfb8aa3b00037820 */ /* 0x03dfe20000410000 */
[----:B------:R-:W-:-:S04]  /*f5c0*/  UPRMT UR4, UR43, 0x9910, URZ ;  /* 0x000099102b047896 */ /* 0x000fc800080000ff */
[----:B------:R-:W-:Y:S01]  /*f5d0*/  UISETP.GT.AND UP0, UPT, UR4, 0x9, UPT ;  /* 0x000000090400788c */ /* 0x000fe2000bf04270 */
[----:B------:R-:W0:Y:S02]  /*f5e0*/  MUFU.EX2 R3, R3 ;  /* 0x0000000300037308 */ /* 0x000e240000000800 */
[----:B0-----:R-:W-:-:S06]  /*f5f0*/  FADD.FTZ R4, R3, 1 ;  /* 0x3f80000003047421 */ /* 0x001fcc0000010000 */
[----:B------:R-:W0:Y:S02]  /*f600*/  MUFU.RCP R4, R4 ;  /* 0x0000000400047308 */ /* 0x000e240000001000 */
[C---:B0-----:R-:W-:Y:S01]  /*f610*/  FADD.FTZ R5, -R4.reuse, 1 ;  /* 0x3f80000004057421 */ /* 0x041fe20000010100 */
[----:B-1----:R-:W-:-:S03]  /*f620*/  FMUL.FTZ R2, R4, R19 ;  /* 0x0000001304027220 */ /* 0x002fc60000410000 */
[----:B------:R-:W-:-:S04]  /*f630*/  FFMA.FTZ R5, R5, R0, 1 ;  /* 0x3f80000005057423 */ /* 0x000fc80000010000 */
        /* <DEDUP_REMOVED lines=11> */
[----:B0-----:R-:W-:Y:S01]  /*f6f0*/  STG.E.U8 desc[UR36][R16.64], R3 ;  /* 0x0000000310007986 */ /* 0x001fe2000c101124 */
[----:B------:R-:W-:Y:S05]  /*f700*/  EXIT ;  /* 0x000000000000794d */ /* 0x000fea0003800000 */
.L_x_2229:
[----:B------:R-:W0:Y:S02]  /*f710*/  F2I.S64.TRUNC R2, R2 ;  /* 0x0000000200027311 */ /* 0x000e24000020d900 */
[----:B0-----:R-:W-:-:S05]  /*f720*/  MOV R5, R2 ;  /* 0x0000000200057202 */ /* 0x001fca0000000f00 */
[----:B------:R-:W-:Y:S01]  /*f730*/  STG.E.U8 desc[UR36][R16.64], R5 ;  /* 0x0000000510007986 */ /* 0x000fe2000c101124 */
[----:B------:R-:W-:Y:S05]  /*f740*/  EXIT ;  /* 0x000000000000794d */ /* 0x000fea0003800000 */
.L_x_2228:
[----:B------:R-:W-:-:S09]  /*f750*/  UISETP.NE.AND UP0, UPT, UR4, 0x2, UPT ;  /* 0x000000020400788c */ /* 0x000fd2000bf05270 */
[----:B------:R-:W-:Y:S05]  /*f760*/  BRA.U !UP0, `(.L_x_2231) ;  /* 0x0000000108287547 */ /* 0x000fea000b800000 */
[----:B------:R-:W-:-:S09]  /*f770*/  UISETP.NE.AND UP0, UPT, UR4, 0x3, UPT ;  /* 0x000000030400788c */ /* 0x000fd2000bf05270 */
[----:B------:R-:W-:Y:S05]  /*f780*/  BRA.U !UP0, `(.L_x_2232) ;  /* 0x0000000108147547 */ /* 0x000fea000b800000 */
[----:B------:R-:W-:-:S09]  /*f790*/  UISETP.NE.AND UP0, UPT, UR4, 0x4, UPT ;  /* 0x000000040400788c */ /* 0x000fd2000bf05270 */
[----:B------:R-:W-:Y:S05]  /*f7a0*/  BRA.U UP0, `(.L_x_2230) ;  /* 0x0000000900387547 */ /* 0x000fea000b800000 */
[----:B------:R-:W0:Y:S02]  /*f7b0*/  F2I.S64.TRUNC R2, R2 ;  /* 0x0000000200027311 */ /* 0x000e24000020d900 */
[----:B0-----:R-:W-:Y:S01]  /*f7c0*/  STG.E.64 desc[UR36][R16.64], R2 ;  /* 0x0000000210007986 */ /* 0x001fe2000c101b24 */
[----:B------:R-:W-:Y:S05]  /*f7d0*/  EXIT ;  /* 0x000000000000794d */ /* 0x000fea0003800000 */
.L_x_2232:
[----:B------:R-:W0:Y:S02]  /*f7e0*/  F2I.FTZ.TRUNC.NTZ R3, R2 ;  /* 0x0000000200037305 */ /* 0x000e24000021f100 */
[----:B0-----:R-:W-:Y:S01]  /*f7f0*/  STG.E desc[UR36][R16.64], R3 ;  /* 0x0000000310007986 */ /* 0x001fe2000c101924 */
[----:B------:R-:W-:Y:S05]  /*f800*/  EXIT ;  /* 0x000000000000794d */ /* 0x000fea0003800000 */
.L_x_2231:
[----:B------:R-:W0:Y:S02]  /*f810*/  F2I.FTZ.TRUNC.NTZ R3, R2 ;  /* 0x0000000200037305 */ /* 0x000e24000021f100 */
[----:B0-----:R-:W-:Y:S01]  /*f820*/  STG.E.U16 desc[UR36][R16.64], R3 ;  /* 0x0000000310007986 */ /* 0x001fe2000c101524 */
[----:B------:R-:W-:Y:S05]  /*f830*/  EXIT ;  /* 0x000000000000794d */ /* 0x000fea0003800000 */
.L_x_2227:
[----:B------:R-:W-:-:S09]  /*f840*/  UISETP.GT.AND UP0, UPT, UR4, 0x6, UPT ;  /* 0x000000060400788c */ /* 0x000fd2000bf04270 */
[----:B------:R-:W-:Y:S05]  /*f850*/  BRA.U UP0, `(.L_x_2233) ;  /* 0x0000000100247547 */ /* 0x000fea000b800000 */
[----:B------:R-:W-:-:S09]  /*f860*/  UISETP.NE.AND UP0, UPT, UR4, 0x5, UPT ;  /* 0x000000050400788c */ /* 0x000fd2000bf05270 */
[----:B------:R-:W-:Y:S05]  /*f870*/  BRA.U !UP0, `(.L_x_2234) ;  /* 0x0000000108107547 */ /* 0x000fea000b800000 */
[----:B------:R-:W-:-:S09]  /*f880*/  UISETP.NE.AND UP0, UPT, UR4, 0x6, UPT ;  /* 0x000000060400788c */ /* 0x000fd2000bf05270 */
[----:B------:R-:W-:Y:S05]  /*f890*/  BRA.U UP0, `(.L_x_2230) ;  /* 0x0000000500fc7547 */ /* 0x000fea000b800000 */
[----:B------:R-:W-:Y:S01]  /*f8a0*/  STG.E desc[UR36][R16.64], R2 ;  /* 0x0000000210007986 */ /* 0x000fe2000c101924 */
[----:B------:R-:W-:Y:S05]  /*f8b0*/  EXIT ;  /* 0x000000000000794d */ /* 0x000fea0003800000 */
.L_x_2234:
[----:B------:R-:W-:-:S05]  /*f8c0*/  F2FP.F16.F32.PACK_AB R2, RZ, R2 ;  /* 0x00000002ff02723e */ /* 0x000fca00000000ff */
[----:B------:R-:W-:Y:S01]  /*f8d0*/  STG.E.U16 desc[UR36][R16.64], R2 ;  /* 0x0000000210007986 */ /* 0x000fe2000c101524 */
[----:B------:R-:W-:Y:S05]  /*f8e0*/  EXIT ;  /* 0x000000000000794d */ /* 0x000fea0003800000 */
.L_x_2233:
[----:B------:R-:W-:-:S09]  /*f8f0*/  UISETP.NE.AND UP0, UPT, UR4, 0x7, UPT ;  /* 0x000000070400788c */ /* 0x000fd2000bf05270 */
[----:B------:R-:W-:Y:S05]  /*f900*/  BRA.U !UP0, `(.L_x_2235) ;  /* 0x00000001082c7547 */ /* 0x000fea000b800000 */
[----:B------:R-:W-:-:S09]  /*f910*/  UISETP.NE.AND UP0, UPT, UR4, 0x8, UPT ;  /* 0x000000080400788c */ /* 0x000fd2000bf05270 */
[----:B------:R-:W-:Y:S05]  /*f920*/  BRA.U !UP0, `(.L_x_2236) ;  /* 0x0000000108147547 */ /* 0x000fea000b800000 */
[----:B------:R-:W-:-:S09]  /*f930*/  UISETP.NE.AND UP0, UPT, UR4, 0x9, UPT ;  /* 0x000000090400788c */ /* 0x000fd2000bf05270 */
[----:B------:R-:W-:Y:S05]  /*f940*/  BRA.U UP0, `(.L_x_2230) ;  /* 0x0000000500d07547 */ /* 0x000fea000b800000 */
[----:B------:R-:W-:-:S05]  /*f950*/  IMAD.MOV.U32 R3, RZ, RZ, RZ ;  /* 0x000000ffff037224 */ /* 0x000fca00078e00ff */
[----:B------:R-:W-:Y:S01]  /*f960*/  STG.E.64 desc[UR36][R16.64], R2 ;  /* 0x0000000210007986 */ /* 0x000fe2000c101b24 */
[----:B------:R-:W-:Y:S05]  /*f970*/  EXIT ;  /* 0x000000000000794d */ /* 0x000fea0003800000 */
.L_x_2236:
[----:B------:R-:W-:-:S04]  /*f980*/  F2FP.F16.F32.PACK_AB R3, RZ, R2 ;  /* 0x00000002ff03723e */ /* 0x000fc800000000ff */
[----:B------:R-:W-:-:S05]  /*f990*/  PRMT R3, R3, 0x5410, RZ ;  /* 0x0000541003037816 */ /* 0x000fca00000000ff */
[----:B------:R-:W-:Y:S01]  /*f9a0*/  STG.E desc[UR36][R16.64], R3 ;  /* 0x0000000310007986 */ /* 0x000fe2000c101924 */
[----:B------:R-:W-:Y:S05]  /*f9b0*/  EXIT ;  /* 0x000000000000794d */ /* 0x000fea0003800000 */
.L_x_2235:
[----:B------:R-:W-:-:S06]  /*f9c0*/  FMUL.FTZ R2, R2, 1 ;  /* 0x3f80000002027820 */ /* 0x000fcc0000410000 */
[----:B------:R-:W0:Y:S02]  /*f9d0*/  F2F.F64.F32 R2, R2 ;  /* 0x0000000200027310 */ /* 0x000e240000201800 */
[----:B0-----:R-:W-:Y:S01]  /*f9e0*/  STG.E.64 desc[UR36][R16.64], R2 ;  /* 0x0000000210007986 */ /* 0x001fe2000c101b24 */
[----:B------:R-:W-:Y:S05]  /*f9f0*/  EXIT ;  /* 0x000000000000794d */ /* 0x000fea0003800000 */
.L_x_2226:
        /* <DEDUP_REMOVED lines=11> */
[----:B0-----:R-:W-:Y:S01]  /*fab0*/  STG.E.U16 desc[UR36][R16.64], R3 ;  /* 0x0000000310007986 */ /* 0x001fe2000c101524 */
[----:B------:R-:W-:Y:S05]  /*fac0*/  EXIT ;  /* 0x000000000000794d */ /* 0x000fea0003800000 */
.L_x_2240:
[----:B------:R-:W-:Y:S01]  /*fad0*/  LOP3.LUT R4, R2, 0x7fffffff, RZ, 0xc0, !PT ;  /* 0x7fffffff02047812 */ /* 0x000fe200078ec0ff */
[----:B------:R-:W-:Y:S01]  /*fae0*/  BSSY.RECONVERGENT B0, `(.L_x_2241) ;  /* 0x0000012000007945 */ /* 0x000fe20003800200 */
[----:B------:R-:W-:Y:S02]  /*faf0*/  HFMA2 R8, -RZ, RZ, 0, 7.62939453125e-06 ;  /* 0x00000080ff087431 */ /* 0x000fe400000001ff */
        /* <DEDUP_REMOVED lines=13> */
.L_x_2243:
[----:B------:R-:W-:-:S04]  /*fbd0*/  SHF.R.U32.HI R2, RZ, 0x18, R2 ;  /* 0x00000018ff027819 */ /* 0x000fc80000011602 */
[----:B------:R-:W-:-:S04]  /*fbe0*/  LOP3.LUT R2, R3, 0x80, R2, 0xf8, !PT ;  /* 0x0000008003027812 */ /* 0x000fc800078ef802 */
[----:B------:R-:W-:-:S07]  /*fbf0*/  PRMT R8, R2, 0x7610, R8 ;  /* 0x0000761002087816 */ /* 0x000fce0000000008 */
.L_x_2242:
[----:B------:R-:W-:Y:S05]  /*fc00*/  BSYNC.RECONVERGENT B0 ;  /* 0x0000000000007941 */ /* 0x000fea0003800200 */
.L_x_2241:
[----:B------:R-:W-:Y:S01]  /*fc10*/  STG.E.U8 desc[UR36][R16.64], R8 ;  /* 0x0000000810007986 */ /* 0x000fe2000c101124 */
[----:B------:R-:W-:Y:S05]  /*fc20*/  EXIT ;  /* 0x000000000000794d */ /* 0x000fea0003800000 */
.L_x_2239:
        /* <DEDUP_REMOVED lines=16> */
.L_x_2246:
[----:B------:R-:W-:-:S04]  /*fd30*/  SHF.R.U32.HI R2, RZ, 0x18, R2 ;  /* 0x00000018ff027819 */ /* 0x000fc80000011602 */
[----:B------:R-:W-:-:S04]  /*fd40*/  LOP3.LUT R3, R3, 0x80, R2, 0xf8, !PT ;  /* 0x0000008003037812 */ /* 0x000fc800078ef802 */
[----:B------:R-:W-:-:S07]  /*fd50*/  PRMT R8, R3, 0x7610, R8 ;  /* 0x0000761003087816 */ /* 0x000fce0000000008 */
.L_x_2245:
[----:B------:R-:W-:Y:S05]  /*fd60*/  BSYNC.RECONVERGENT B0 ;  /* 0x0000000000007941 */ /* 0x000fea0003800200 */
.L_x_2244:
[----:B------:R-:W-:Y:S01]  /*fd70*/  STG.E.U8 desc[UR36][R16.64], R8 ;  /* 0x0000000810007986 */ /* 0x000fe2000c101124 */
[----:B------:R-:W-:Y:S05]  /*fd80*/  EXIT ;  /* 0x000000000000794d */ /* 0x000fea0003800000 */
.L_x_2238:
        /* <DEDUP_REMOVED lines=21> */
.L_x_2248:
[----:B------:R-:W0:Y:S02]  /*fee0*/  F2I.U64.TRUNC R2, R2 ;  /* 0x0000000200027311 */ /* 0x000e24000020d800 */
[----:B0-----:R-:W-:Y:S01]  /*fef0*/  STG.E.64 desc[UR36][R16.64], R2 ;  /* 0x0000000210007986 */ /* 0x001fe2000c101b24 */
[----:B------:R-:W-:Y:S05]  /*ff00*/  EXIT ;  /* 0x000000000000794d */ /* 0x000fea0003800000 */
.L_x_2247:
[----:B------:R-:W0:Y:S02]  /*ff10*/  F2I.FTZ.U32.TRUNC.NTZ R3, R2 ;  /* 0x0000000200037305 */ /* 0x000e24000021f000 */
[----:B0-----:R-:W-:Y:S01]  /*ff20*/  STG.E desc[UR36][R16.64], R3 ;  /* 0x0000000310007986 */ /* 0x001fe2000c101924 */
[----:B------:R-:W-:Y:S05]  /*ff30*/  EXIT ;  /* 0x000000000000794d */ /* 0x000fea0003800000 */
.L_x_2237:
        /* <DEDUP_REMOVED lines=8> */
[----:B------:R-:W-:Y:S01]  /*ffc0*/  STG.E.U8 desc[UR36][R16.64], R3 ;  /* 0x0000000310007986 */ /* 0x000fe2000c101124 */
[----:B------:R-:W-:Y:S05]  /*ffd0*/  EXIT ;  /* 0x000000000000794d */ /* 0x000fea0003800000 */
.L_x_2250:
[----:B------:R-:W-:Y:S01]  /*ffe0*/  FMUL.FTZ R4, R2, 1 ;  /* 0x3f80000002047820 */ /* 0x000fe20000410000 */
[----:B------:R-:W-:-:S05]  /*fff0*/  CS2R R6, SRZ ;  /* 0x0000000000067805 */ /* 0x000fca000001ff00 */
[----:B------:R-:W0:Y:S02]  /*10000*/  F2F.F64.F32 R4, R4 ;  /* 0x0000000400047310 */ /* 0x000e240000201800 */
[----:B0-----:R-:W-:Y:S01]  /*10010*/  STG.E.128 desc[UR36][R16.64], R4 ;  /* 0x0000000410007986 */ /* 0x001fe2000c101d24 */
[----:B------:R-:W-:Y:S05]  /*10020*/  EXIT ;  /* 0x000000000000794d */ /* 0x000fea0003800000 */
.L_x_2249:
[----:B------:R-:W-:-:S09]  /*10030*/  UISETP.NE.AND UP0, UPT, UR4, 0xf, UPT ;  /* 0x0000000f0400788c */ /* 0x000fd2000bf05270 */
[----:B------:R-:W-:Y:S05]  /*10040*/  BRA.U !UP0, `(.L_x_2251) ;  /* 0x0000000108e07547 */ /* 0x000fea000b800000 */
[----:B------:R-:W-:-:S09]  /*10050*/  UISETP.NE.AND UP0, UPT, UR4, 0x17, UPT ;  /* 0x000000170400788c */ /* 0x000fd2000bf05270 */
[----:B------:R-:W-:Y:S05]  /*10060*/  BRA.U !UP0, `(.L_x_2252) ;  /* 0x00000001088c7547 */ /* 0x000fea000b800000 */
[----:B------:R-:W-:-:S09]  /*10070*/  UISETP.NE.AND UP0, UPT, UR4, 0x18, UPT ;  /* 0x000000180400788c */ /* 0x000fd2000bf05270 */
[----:B------:R-:W-:Y:S05]  /*10080*/  BRA.U !UP0, `(.L_x_2253) ;  /* 0x0000000108447547 */ /* 0x000fea000b800000 */
.L_x_2230:
[----:B------:R-:W-:Y:S01]  /*10090*/  MOV R0, 0x0 ;  /* 0x0000000000007802 */ /* 0x000fe20000000f00 */
[----:B------:R-:W0:Y:S01]  /*100a0*/  LDCU.64 UR4, c[0x4][0x148] ;  /* 0x01002900ff0477ac */ /* 0x000e220008000a00 */
[----:B------:R-:W-:Y:S02]  /*100b0*/  HFMA2 R8, -RZ, RZ, 0, 6.020069122314453125e-06 ;  /* 0x00000065ff087431 */ /* 0x000fe400000001ff */
[----:B------:R-:W-:Y:S01]  /*100c0*/  IMAD.MOV.U32 R12, RZ, RZ, 0x1 ;  /* 0x00000001ff0c7424 */ /* 0x000fe200078e00ff */
[----:B------:R1:W2:Y:S01]  /*100d0*/  LDC.64 R2, c[0x4][R0] ;  /* 0x0100000000027b82 */ /* 0x0002a20000000a00 */
[----:B------:R-:W3:Y:S01]  /*100e0*/  LDCU.64 UR6, c[0x4][0x150] ;  /* 0x01002a00ff0677ac */ /* 0x000ee20008000a00 */
[----:B------:R-:W-:Y:S01]  /*100f0*/  MOV R13, RZ ;  /* 0x000000ff000d7202 */ /* 0x000fe20000000f00 */
[----:B------:R-:W4:Y:S01]  /*10100*/  LDCU.64 UR8, c[0x4][0x20] ;  /* 0x01000400ff0877ac */ /* 0x000f220008000a00 */
[----:B0-----:R-:W-:Y:S01]  /*10110*/  MOV R4, UR4 ;  /* 0x0000000400047c02 */ /* 0x001fe20008000f00 */
[----:B------:R-:W-:Y:S01]  /*10120*/  IMAD.U32 R5, RZ, RZ, UR5 ;  /* 0x00000005ff057e24 */ /* 0x000fe2000f8e00ff */
[----:B---3--:R-:W-:Y:S01]  /*10130*/  MOV R6, UR6 ;  /* 0x0000000600067c02 */ /* 0x008fe20008000f00 */
[----:B------:R-:W-:Y:S01]  /*10140*/  IMAD.U32 R7, RZ, RZ, UR7 ;  /* 0x00000007ff077e24 */ /* 0x000fe2000f8e00ff */
[----:B----4-:R-:W-:Y:S01]  /*10150*/  MOV R10, UR8 ;  /* 0x00000008000a7c02 */ /* 0x010fe20008000f00 */
[----:B-1----:R-:W-:-:S07]  /*10160*/  IMAD.U32 R11, RZ, RZ, UR9 ;  /* 0x00000009ff0b7e24 */ /* 0x002fce000f8e00ff */
[----:B------:R-:W-:-:S07]  /*10170*/  LEPC R20, `(.L_x_2254) ;  /* 0x000000001014794e */ /* 0x000fce0000000000 */
[----:B--2---:R-:W-:Y:S05]  /*10180*/  CALL.ABS.NOINC R2 ;  /* 0x0000000002007343 */ /* 0x004fea0003c00000 */
.L_x_2254:
[----:B------:R-:W-:Y:S05]  /*10190*/  EXIT ;  /* 0x000000000000794d */ /* 0x000fea0003800000 */
.L_x_2253:
        /* <DEDUP_REMOVED lines=12> */
.L_x_2256:
[----:B------:R-:W-:Y:S05]  /*10260*/  BSYNC.RECONVERGENT B0 ;  /* 0x0000000000007941 */ /* 0x000fea0003800200 */
.L_x_2255:
[----:B------:R-:W-:-:S05]  /*10270*/  LOP3.LUT R3, R0, 0x80, R5, 0xf8, !PT ;  /* 0x0000008000037812 */ /* 0x000fca00078ef805 */
[----:B------:R-:W-:Y:S01]  /*10280*/  STG.E.U8 desc[UR36][R16.64], R3 ;  /* 0x0000000310007986 */ /* 0x000fe2000c101124 */
[----:B------:R-:W-:Y:S05]  /*10290*/  EXIT ;  /* 0x000000000000794d */ /* 0x000fea0003800000 */
.L_x_2252:
        /* <DEDUP_REMOVED lines=11> */
.L_x_2258:
[----:B------:R-:W-:Y:S01]  /*10350*/  HFMA2 R0, -RZ, RZ, 0, 7.569789886474609375e-06 ;  /* 0x0000007fff007431 */ /* 0x000fe200000001ff */
[----:B------:R-:W-:-:S04]  /*10360*/  ISETP.GT.U32.AND P0, PT, R4, 0x7f800000, PT ;  /* 0x7f8000000400780c */ /* 0x000fc80003f04070 */
[----:B------:R-:W-:-:S09]  /*10370*/  SEL R0, R0, 0x7c, P0 ;  /* 0x0000007c00007807 */ /* 0x000fd20000000000 */
.L_x_2259:
[----:B------:R-:W-:Y:S05]  /*10380*/  BSYNC.RECONVERGENT B0 ;  /* 0x0000000000007941 */ /* 0x000fea0003800200 */
.L_x_2257:
[----:B------:R-:W-:-:S04]  /*10390*/  SHF.R.U32.HI R3, RZ, 0x18, R2 ;  /* 0x00000018ff037819 */ /* 0x000fc80000011602 */
[----:B------:R-:W-:-:S05]  /*103a0*/  LOP3.LUT R3, R0, 0x80, R3, 0xf8, !PT ;  /* 0x0000008000037812 */ /* 0x000fca00078ef803 */
[----:B------:R-:W-:Y:S01]  /*103b0*/  STG.E.U8 desc[UR36][R16.64], R3 ;  /* 0x0000000310007986 */ /* 0x000fe2000c101124 */
[----:B------:R-:W-:Y:S05]  /*103c0*/  EXIT ;  /* 0x000000000000794d */ /* 0x000fea0003800000 */
.L_x_2251:
[----:B------:R-:W-:-:S05]  /*103d0*/  F2FP.BF16.F32.PACK_AB R2, RZ, R2 ;  /* 0x00000002ff02723e */ /* 0x000fca00000010ff */
[----:B------:R-:W-:Y:S01]  /*103e0*/  STG.E.U16 desc[UR36][R16.64], R2 ;  /* 0x0000000210007986 */ /* 0x000fe2000c101524 */
[----:B------:R-:W-:Y:S05]  /*103f0*/  EXIT ;  /* 0x000000000000794d */ /* 0x000fea0003800000 */
.L_x_2260:
        /* <DEDUP_REMOVED lines=16> */
.L_x_11396:


//--------------------- .text._ZN2at6native27unrolled_elementwise_kernelIZZZNS0_61_GLOBAL__N__132982cb_23_ActivationSiluKernel_cu_9e10b42f_311320silu_backward_kernelERNS_18TensorIteratorBaseEENKUlvE_clEvENKUlvE0_clEvEUlffE_St5arrayIPcLm3EELi4E23TrivialOffsetCalculatorILi2EjESB_ILi1EjENS0_6memory12LoadWithCastILi2EEENSE_13StoreWithCastILi1EEEEEviT_T0_T2_T3_T4_T5_ --------------------------
	.section	.text._ZN2at6native27unrolled_elementwise_kernelIZZZNS0_61_GLOBAL__N__132982cb_23_ActivationSiluKernel_cu_9e10b42f_311320silu_backward_kernelERNS_18TensorIteratorBaseEENKUlvE_clEvENKUlvE0_clEvEUlffE_St5arrayIPcLm3EELi4E23TrivialOffsetCalculatorILi2EjESB_ILi1EjENS0_6memory12LoadWithCastILi2EEENSE_13StoreWithCastILi1EEEEEviT_T0_T2_T3_T4_T5_,"ax",@progbits
	.align	128
        .global         _ZN2at6native27unrolled_elementwise_kernelIZZZNS0_61_GLOBAL__N__132982cb_23_ActivationSiluKernel_cu_9e10b42f_311320silu_backward_kernelERNS_18TensorIteratorBaseEENKUlvE_clEvENKUlvE0_clEvEUlffE_St5arrayIPcLm3EELi4E23TrivialOffsetCalculatorILi2EjESB_ILi1EjENS0_6memory12LoadWithCastILi2EEENSE_13StoreWithCastILi1EEEEEviT_T0_T2_T3_T4_T5_
        .type           _ZN2at6native27unrolled_elementwise_kernelIZZZNS0_61_GLOBAL__N__132982cb_23_ActivationSiluKernel_cu_9e10b42f_311320silu_backward_kernelERNS_18TensorIteratorBaseEENKUlvE_clEvENKUlvE0_clEvEUlffE_St5arrayIPcLm3EELi4E23TrivialOffsetCalculatorILi2EjESB_ILi1EjENS0_6memory12LoadWithCastILi2EEENSE_13StoreWithCastILi1EEEEEviT_T0_T2_T3_T4_T5_,@function
        .size           _ZN2at6native27unrolled_elementwise_kernelIZZZNS0_61_GLOBAL__N__132982cb_23_ActivationSiluKernel_cu_9e10b42f_311320silu_backward_kernelERNS_18TensorIteratorBaseEENKUlvE_clEvENKUlvE0_clEvEUlffE_St5arrayIPcLm3EELi4E23TrivialOffsetCalculatorILi2EjESB_ILi1EjENS0_6memory12LoadWithCastILi2EEENSE_13StoreWithCastILi1EEEEEviT_T0_T2_T3_T4_T5_,(.L_x_11397 - _ZN2at6native27unrolled_elementwise_kernelIZZZNS0_61_GLOBAL__N__132982cb_23_ActivationSiluKernel_cu_9e10b42f_311320silu_backward_kernelERNS_18TensorIteratorBaseEENKUlvE_clEvENKUlvE0_clEvEUlffE_St5arrayIPcLm3EELi4E23TrivialOffsetCalculatorILi2EjESB_ILi1EjENS0_6memory12LoadWithCastILi2EEENSE_13StoreWithCastILi1EEEEEviT_T0_T2_T3_T4_T5_)
        .other          _ZN2at6native27unrolled_elementwise_kernelIZZZNS0_61_GLOBAL__N__132982cb_23_ActivationSiluKernel_cu_9e10b42f_311320silu_backward_kernelERNS_18TensorIteratorBaseEENKUlvE_clEvENKUlvE0_clEvEUlffE_St5arrayIPcLm3EELi4E23TrivialOffsetCalculatorILi2EjESB_ILi1EjENS0_6memory12LoadWithCastILi2EEENSE_13StoreWithCastILi1EEEEEviT_T0_T2_T3_T4_T5_,@"STO_CUDA_ENTRY STV_DEFAULT"
_ZN2at6native27unrolled_elementwise_kernelIZZZNS0_61_GLOBAL__N__132982cb_23_ActivationSiluKernel_cu_9e10b42f_311320silu_backward_kernelERNS_18TensorIteratorBaseEENKUlvE_clEvENKUlvE0_clEvEUlffE_St5arrayIPcLm3EELi4E23TrivialOffsetCalculatorILi2EjESB_ILi1EjENS0_6memory12LoadWithCastILi2EEENSE_13StoreWithCastILi1EEEEEviT_T0_T2_T3_T4_T5_:
.text._ZN2at6native27unrolled_elementwise_kernelIZZZNS0_61_GLOBAL__N__132982cb_23_ActivationSiluKernel_cu_9e10b42f_311320silu_backward_kernelERNS_18TensorIteratorBaseEENKUlvE_clEvENKUlvE0_clEvEUlffE_St5arrayIPcLm3EELi4E23TrivialOffsetCalculatorILi2EjESB_ILi1EjENS0_6memory12LoadWithCastILi2EEENSE_13StoreWithCastILi1EEEEEviT_T0_T2_T3_T4_T5_:
[----:B------:R-:W0:Y:S01]  /*0000*/  LDC R1, c[0x0][0x37c] ;  /* 0x0000df00ff017b82 */ /* 0x000e220000000800 */
[----:B------:R-:W1:Y:S07]  /*0010*/  S2R R2, SR_CTAID.X ;  /* 0x0000000000027919 */ /* 0x000e6e0000002500 */
[----:B------:R-:W1:Y:S01]  /*0020*/  LDC R17, c[0x0][0x380] ;  /* 0x0000e000ff117b82 */ /* 0x000e620000000800 */
[----:B------:R-:W2:Y:S01]  /*0030*/  LDCU.64 UR36, c[0x0][0x358] ;  /* 0x00006b00ff2477ac */ /* 0x000ea20008000a00 */
[----:B------:R-:W-:Y:S01]  /*0040*/  BSSY.RECONVERGENT B7, `(.L_x_2261) ;  /* 0x00001ce000077945 */ /* 0x000fe20003800200 */
[----:B------:R-:W3:Y:S01]  /*0050*/  S2R R16, SR_TID.X ;  /* 0x0000000000107919 */ /* 0x000ee20000002100 */
[----:B------:R-:W-:Y:S01]  /*0060*/  CS2R R28, SRZ ;  /* 0x00000000001c7805 */ /* 0x000fe2000001ff00 */
[----:B------:R-:W4:Y:S01]  /*0070*/  LDCU.U8 UR38, c[0x0][0x3a4] ;  /* 0x00007480ff2677ac */ /* 0x000f220008000000 */
        /* <DEDUP_REMOVED lines=8> */
[----:B------:R-:W-:Y:S01]  /*0100*/  BSSY.RECONVERGENT B6, `(.L_x_2263) ;  /* 0x00000de000067945 */ /* 0x000fe20003800200 */
        /* <DEDUP_REMOVED lines=17> */
.L_x_2267:
[----:B------:R-:W2:Y:S02]  /*0220*/  LDG.E.U8 R4, desc[UR36][R4.64] ;  /* 0x0000002404047981 */ /* 0x000ea4000c1e1100 */
[----:B--2---:R-:W-:Y:S01]  /*0230*/  I2FP.F32.U32 R29, R4 ;  /* 0x00000004001d7245 */ /* 0x004fe20000201000 */
[----:B------:R-:W-:Y:S06]  /*0240*/  BRA `(.L_x_2269) ;  /* 0x0000000c00247947 */ /* 0x000fec0003800000 */
.L_x_2266:
        /* <DEDUP_REMOVED lines=9> */
.L_x_2271:
[----:B------:R-:W2:Y:S02]  /*02e0*/  LDG.E R4, desc[UR36][R4.64] ;  /* 0x0000002404047981 */ /* 0x000ea4000c1e1900 */
[----:B--2---:R-:W-:Y:S01]  /*02f0*/  I2FP.F32.S32 R29, R4 ;  /* 0x00000004001d7245 */ /* 0x004fe20000201400 */
[----:B------:R-:W-:Y:S06]  /*0300*/  BRA `(.L_x_2269) ;  /* 0x0000000800f47947 */ /* 0x000fec0003800000 */
.L_x_2270:
[----:B------:R-:W2:Y:S02]  /*0310*/  LDG.E.U16 R4, desc[UR36][R4.64] ;  /* 0x0000002404047981 */ /* 0x000ea4000c1e1500 */
[----:B--2---:R2:W3:Y:S01]  /*0320*/  I2F.S16 R29, R4 ;  /* 0x00000004001d7306 */ /* 0x0044e20000101400 */
[----:B------:R-:W-:Y:S05]  /*0330*/  BRA `(.L_x_2269) ;  /* 0x0000000800e87947 */ /* 0x000fea0003800000 */
.L_x_2265:
        /* <DEDUP_REMOVED lines=8> */
.L_x_2273:
[----:B------:R-:W2:Y:S02]  /*03c0*/  LDG.E.U16 R4, desc[UR36][R4.64] ;  /* 0x0000002404047981 */ /* 0x000ea4000c1e1500 */
[----:B--2---:R-:W-:Y:S01]  /*03d0*/  HADD2.F32 R29, -RZ, R4.H0_H0 ;  /* 0x20000004ff1d7230 */ /* 0x004fe20000004100 */
[----:B------:R-:W-:Y:S06]  /*03e0*/  BRA `(.L_x_2269) ;  /* 0x0000000800bc7947 */ /* 0x000fec0003800000 */
.L_x_2272:
        /* <DEDUP_REMOVED lines=8> */
.L_x_2275:
[----:B------:R-:W2:Y:S02]  /*0470*/  LDG.E.U16 R4, desc[UR36][R4.64] ;  /* 0x0000002404047981 */ /* 0x000ea4000c1e1500 */
[----:B--2---:R-:W-:Y:S01]  /*0480*/  HADD2.F32 R29, -RZ, R4.H0_H0 ;  /* 0x20000004ff1d7230 */ /* 0x004fe20000004100 */
[----:B------:R-:W-:Y:S06]  /*0490*/  BRA `(.L_x_2269) ;  /* 0x0000000800907947 */ /* 0x000fec0003800000 */
.L_x_2274:
[----:B------:R-:W2:Y:S01]  /*04a0*/  LDG.E.64 R4, desc[UR36][R4.64] ;  /* 0x0000002404047981 */ /* 0x000ea2000c1e1b00 */
[----:B------:R-:W-:Y:S01]  /*04b0*/  UMOV UR4, 0xf0000000 ;  /* 0xf000000000047882 */ /* 0x000fe20000000000 */
[----:B------:R-:W-:Y:S01]  /*04c0*/  UMOV UR5, 0x380fffff ;  /* 0x380fffff00057882 */ /* 0x000fe20000000000 */
[----:B--2---:R-:W0:Y:S01]  /*04d0*/  F2F.F32.F64 R29, R4 ;  /* 0x00000004001d7310 */ /* 0x004e220000301000 */
[----:B------:R-:W-:-:S14]  /*04e0*/  DSETP.GEU.AND P0, PT, |R4|, UR4, PT ;  /* 0x0000000404007e2a */ /* 0x000fdc000bf0e200 */
[----:B0-----:R-:W-:Y:S01]  /*04f0*/  @!P0 FMUL R29, R29, 1.175494350822287508e-38 ;  /* 0x008000001d1d8820 */ /* 0x001fe20000400000 */
[----:B------:R-:W-:Y:S06]  /*0500*/  BRA `(.L_x_2269) ;  /* 0x0000000800747947 */ /* 0x000fec0003800000 */
.L_x_2264:
        /* <DEDUP_REMOVED lines=12> */
.L_x_2278:
[----:B------:R-:W2:Y:S01]  /*05d0*/  LDG.E.64 R4, desc[UR36][R4.64] ;  /* 0x0000002404047981 */ /* 0x000ea2000c1e1b00 */
[----:B------:R-:W-:Y:S01]  /*05e0*/  UMOV UR4, 0xf0000000 ;  /* 0xf000000000047882 */ /* 0x000fe20000000000 */
[----:B------:R-:W-:Y:S01]  /*05f0*/  UMOV UR5, 0x380fffff ;  /* 0x380fffff00057882 */ /* 0x000fe20000000000 */
[----:B--2---:R-:W0:Y:S01]  /*0600*/  F2F.F32.F64 R29, R4 ;  /* 0x00000004001d7310 */ /* 0x004e220000301000 */
[----:B------:R-:W-:-:S14]  /*0610*/  DSETP.GEU.AND P0, PT, |R4|, UR4, PT ;  /* 0x0000000404007e2a */ /* 0x000fdc000bf0e200 */
[----:B0-----:R-:W-:Y:S01]  /*0620*/  @!P0 FMUL R29, R29, 1.175494350822287508e-38 ;  /* 0x008000001d1d8820 */ /* 0x001fe20000400000 */
[----:B------:R-:W-:Y:S06]  /*0630*/  BRA `(.L_x_2269) ;  /* 0x0000000800287947 */ /* 0x000fec0003800000 */
.L_x_2277:
        /* <DEDUP_REMOVED lines=25> */
.L_x_2280:
[----:B------:R-:W2:Y:S02]  /*07d0*/  LDG.E.U8 R4, desc[UR36][R4.64] ;  /* 0x0000002404047981 */ /* 0x000ea4000c1e1100 */
[C---:B--2---:R-:W-:Y:S02]  /*07e0*/  IMAD.SHL.U32 R3, R4.reuse, 0x2000000, RZ ;  /* 0x0200000004037824 */ /* 0x044fe400078e00ff */
[----:B------:R-:W-:-:S03]  /*07f0*/  IMAD.SHL.U32 R6, R4, 0x100, RZ ;  /* 0x0000010004067824 */ /* 0x000fc600078e00ff */
        /* <DEDUP_REMOVED lines=9> */
.L_x_2279:
[----:B------:R-:W2:Y:S02]  /*0890*/  LDG.E.U16 R4, desc[UR36][R4.64] ;  /* 0x0000002404047981 */ /* 0x000ea4000c1e1500 */
[----:B--2---:R-:W-:Y:S01]  /*08a0*/  IMAD.U32 R29, R4, 0x10000, RZ ;  /* 0x00010000041d7824 */ /* 0x004fe200078e00ff */
[----:B------:R-:W-:Y:S06]  /*08b0*/  BRA `(.L_x_2269) ;  /* 0x0000000400887947 */ /* 0x000fec0003800000 */
.L_x_2276:
        /* <DEDUP_REMOVED lines=11> */
.L_x_2283:
        /* <DEDUP_REMOVED lines=20> */
.L_x_2285:
[----:B------:R-:W-:Y:S05]  /*0ab0*/  BSYNC.RECONVERGENT B0 ;  /* 0x0000000000007941 */ /* 0x000fea0003800200 */
.L_x_2284:
[----:B------:R-:W-:Y:S01]  /*0ac0*/  IMAD.SHL.U32 R0, R0, 0x100000, RZ ;  /* 0x0010000000007824 */ /* 0x000fe200078e00ff */
[----:B------:R-:W-:-:S04]  /*0ad0*/  LEA R3, R3, 0x3b800000, 0x17 ;  /* 0x3b80000003037811 */ /* 0x000fc800078eb8ff */
[----:B------:R-:W-:Y:S01]  /*0ae0*/  LOP3.LUT R29, R3, R0, R29, 0xfe, !PT ;  /* 0x00000000031d7212 */ /* 0x000fe200078efe1d */
[----:B------:R-:W-:Y:S06]  /*0af0*/  BRA `(.L_x_2269) ;  /* 0x0000000000f87947 */ /* 0x000fec0003800000 */
.L_x_2282:
        /* <DEDUP_REMOVED lines=20> */
.L_x_2287:
[----:B------:R-:W-:Y:S05]  /*0c40*/  BSYNC.RECONVERGENT B0 ;  /* 0x0000000000007941 */ /* 0x000fea0003800200 */
.L_x_2286:
[----:B------:R-:W-:Y:S01]  /*0c50*/  IMAD.SHL.U32 R0, R0, 0x200000, RZ ;  /* 0x0020000000007824 */ /* 0x000fe200078e00ff */
[----:B------:R-:W-:-:S04]  /*0c60*/  LEA R3, R3, 0x37800000, 0x17 ;  /* 0x3780000003037811 */ /* 0x000fc800078eb8ff */
[----:B------:R-:W-:Y:S01]  /*0c70*/  LOP3.LUT R29, R3, R0, R29, 0xfe, !PT ;  /* 0x00000000031d7212 */ /* 0x000fe200078efe1d */
[----:B------:R-:W-:Y:S06]  /*0c80*/  BRA `(.L_x_2269) ;  /* 0x0000000000947947 */ /* 0x000fec0003800000 */
.L_x_2281:
[----:B------:R-:W-:-:S09]  /*0c90*/  UISETP.NE.AND UP0, UPT, UR4, 0x1c, UPT ;  /* 0x0000001c0400788c */ /* 0x000fd2000bf05270 */
[----:B------:R-:W-:Y:S05]  /*0ca0*/  BRA.U !UP0, `(.L_x_2288) ;  /* 0x0000000108847547 */ /* 0x000fea000b800000 */
[----:B------:R-:W-:-:S09]  /*0cb0*/  UISETP.NE.AND UP0, UPT, UR4, 0x1d, UPT ;  /* 0x0000001d0400788c */ /* 0x000fd2000bf05270 */
[----:B------:R-:W-:Y:S05]  /*0cc0*/  BRA.U !UP0, `(.L_x_2289) ;  /* 0x0000000108707547 */ /* 0x000fea000b800000 */
[----:B------:R-:W-:-:S09]  /*0cd0*/  UISETP.NE.AND UP0, UPT, UR4, 0x2c, UPT ;  /* 0x0000002c0400788c */ /* 0x000fd2000bf05270 */
[----:B------:R-:W-:Y:S05]  /*0ce0*/  BRA.U !UP0, `(.L_x_2290) ;  /* 0x0000000108487547 */ /* 0x000fea000b800000 */
.L_x_2268:
        /* <DEDUP_REMOVED lines=16> */
.L_x_2291:
[----:B------:R-:W-:Y:S01]  /*0df0*/  IMAD.MOV.U32 R29, RZ, RZ, RZ ;  /* 0x000000ffff1d7224 */ /* 0x000fe200078e00ff */
[----:B------:R-:W-:Y:S06]  /*0e00*/  BRA `(.L_x_2269) ;  /* 0x0000000000347947 */ /* 0x000fec0003800000 */
.L_x_2290:
[----:B------:R-:W2:Y:S01]  /*0e10*/  LDG.E.U8 R4, desc[UR36][R4.64] ;  /* 0x0000002404047981 */ /* 0x000ea2000c1e1100 */
[----:B------:R-:W-:Y:S01]  /*0e20*/  IMAD.MOV.U32 R29, RZ, RZ, 0x400000 ;  /* 0x00400000ff1d7424 */ /* 0x000fe200078e00ff */
[----:B--2---:R-:W-:-:S13]  /*0e30*/  ISETP.NE.AND P0, PT, R4, RZ, PT ;  /* 0x000000ff0400720c */ /* 0x004fda0003f05270 */
[----:B------:R-:W-:Y:S05]  /*0e40*/  @!P0 BRA `(.L_x_2269) ;  /* 0x0000000000248947 */ /* 0x000fea0003800000 */
[----:B------:R-:W-:-:S13]  /*0e50*/  ISETP.NE.AND P0, PT, R4, 0xff, PT ;  /* 0x000000ff0400780c */ /* 0x000fda0003f05270 */
[----:B------:R-:W-:Y:S02]  /*0e60*/  @!P0 IMAD.MOV.U32 R29, RZ, RZ, 0x7f800001 ;  /* 0x7f800001ff1d8424 */ /* 0x000fe400078e00ff */
[----:B------:R-:W-:Y:S01]  /*0e70*/  @P0 IMAD.SHL.U32 R29, R4, 0x800000, RZ ;  /* 0x00800000041d0824 */ /* 0x000fe200078e00ff */
[----:B------:R-:W-:Y:S06]  /*0e80*/  BRA `(.L_x_2269) ;  /* 0x0000000000147947 */ /* 0x000fec0003800000 */
.L_x_2289:
[----:B------:R-:W2:Y:S02]  /*0e90*/  LDG.E.64 R4, desc[UR36][R4.64] ;  /* 0x0000002404047981 */ /* 0x000ea4000c1e1b00 */
[----:B--2---:R0:W1:Y:S01]  /*0ea0*/  I2F.U64 R29, R4 ;  /* 0x00000004001d7312 */ /* 0x0040620000301000 */
[----:B------:R-:W-:Y:S05]  /*0eb0*/  BRA `(.L_x_2269) ;  /* 0x0000000000087947 */ /* 0x000fea0003800000 */
.L_x_2288:
[----:B------:R-:W2:Y:S02]  /*0ec0*/  LDG.E R4, desc[UR36][R4.64] ;  /* 0x0000002404047981 */ /* 0x000ea4000c1e1900 */
[----:B--2---:R-:W-:-:S07]  /*0ed0*/  I2FP.F32.U32 R29, R4 ;  /* 0x00000004001d7245 */ /* 0x004fce0000201000 */
.L_x_2269:
[----:B------:R-:W-:Y:S05]  /*0ee0*/  BSYNC.RECONVERGENT B6 ;  /* 0x0000000000067941 */ /* 0x000fea0003800200 */
.L_x_2263:
[----:B0-2-4-:R-:W0:Y:S01]  /*0ef0*/  LDC.64 R4, c[0x0][0x398] ;  /* 0x0000e600ff047b82 */ /* 0x015e220000000a00 */
[----:B------:R-:W2:Y:S01]  /*0f00*/  LDCU UR5, c[0x0][0x3ac] ;  /* 0x00007580ff0577ac */ /* 0x000ea20008000800 */
[----:B------:R-:W-:Y:S01]  /*0f10*/  BSSY.RECONVERGENT B6, `(.L_x_2292) ;  /* 0x00000df000067945 */ /* 0x000fe20003800200 */
[----:B------:R-:W-:-:S04]  /*0f20*/  UPRMT UR4, UR39, 0x9910, URZ ;  /* 0x0000991027047896 */ /* 0x000fc800080000ff */
        /* <DEDUP_REMOVED lines=16> */
.L_x_2296:
[----:B------:R-:W2:Y:S02]  /*1030*/  LDG.E.U8 R4, desc[UR36][R4.64] ;  /* 0x0000002404047981 */ /* 0x000ea4000c1e1100 */
[----:B--2---:R-:W-:Y:S01]  /*1040*/  I2FP.F32.U32 R28, R4 ;  /* 0x00000004001c7245 */ /* 0x004fe20000201000 */
[----:B------:R-:W-:Y:S06]  /*1050*/  BRA `(.L_x_2298) ;  /* 0x0000000c00287947 */ /* 0x000fec0003800000 */
.L_x_2295:
        /* <DEDUP_REMOVED lines=9> */
.L_x_2300:
[----:B------:R-:W2:Y:S02]  /*10f0*/  LDG.E R4, desc[UR36][R4.64] ;  /* 0x0000002404047981 */ /* 0x000ea4000c1e1900 */
[----:B--2---:R-:W-:Y:S01]  /*1100*/  I2FP.F32.S32 R28, R4 ;  /* 0x00000004001c7245 */ /* 0x004fe20000201400 */
[----:B------:R-:W-:Y:S06]  /*1110*/  BRA `(.L_x_2298) ;  /* 0x0000000800f87947 */ /* 0x000fec0003800000 */
.L_x_2299:
[----:B------:R-:W2:Y:S02]  /*1120*/  LDG.E.U16 R4, desc[UR36][R4.64] ;  /* 0x0000002404047981 */ /* 0x000ea4000c1e1500 */
[----:B--2---:R0:W2:Y:S01]  /*1130*/  I2F.S16 R28, R4 ;  /* 0x00000004001c7306 */ /* 0x0040a20000101400 */
[----:B------:R-:W-:Y:S05]  /*1140*/  BRA `(.L_x_2298) ;  /* 0x0000000800ec7947 */ /* 0x000fea0003800000 */
.L_x_2294:
        /* <DEDUP_REMOVED lines=8> */
.L_x_2302:
[----:B------:R-:W2:Y:S02]  /*11d0*/  LDG.E.U16 R4, desc[UR36][R4.64] ;  /* 0x0000002404047981 */ /* 0x000ea4000c1e1500 */
[----:B--2---:R-:W-:Y:S01]  /*11e0*/  HADD2.F32 R28, -RZ, R4.H0_H0 ;  /* 0x20000004ff1c7230 */ /* 0x004fe20000004100 */
[----:B------:R-:W-:Y:S06]  /*11f0*/  BRA `(.L_x_2298) ;  /* 0x0000000800c07947 */ /* 0x000fec0003800000 */
.L_x_2301:
        /* <DEDUP_REMOVED lines=8> */
.L_x_2304:
[----:B------:R-:W2:Y:S02]  /*1280*/  LDG.E.U16 R4, desc[UR36][R4.64] ;  /* 0x0000002404047981 */ /* 0x000ea4000c1e1500 */
[----:B--2---:R-:W-:Y:S01]  /*1290*/  HADD2.F32 R28, -RZ, R4.H0_H0 ;  /* 0x20000004ff1c7230 */ /* 0x004fe20000004100 */
[----:B------:R-:W-:Y:S06]  /*12a0*/  BRA `(.L_x_2298) ;  /* 0x0000000800947947 */ /* 0x000fec0003800000 */
.L_x_2303:
[----:B------:R-:W2:Y:S01]  /*12b0*/  LDG.E.64 R4, desc[UR36][R4.64] ;  /* 0x0000002404047981 */ /* 0x000ea2000c1e1b00 */
[----:B------:R-:W-:Y:S01]  /*12c0*/  UMOV UR4, 0xf0000000 ;  /* 0xf000000000047882 */ /* 0x000fe20000000000 */
[----:B------:R-:W-:Y:S01]  /*12d0*/  UMOV UR5, 0x380fffff ;  /* 0x380fffff00057882 */ /* 0x000fe20000000000 */
[----:B--2---:R-:W0:Y:S01]  /*12e0*/  F2F.F32.F64 R28, R4 ;  /* 0x00000004001c7310 */ /* 0x004e220000301000 */
[----:B------:R-:W-:-:S14]  /*12f0*/  DSETP.GEU.AND P0, PT, |R4|, UR4, PT ;  /* 0x0000000404007e2a */ /* 0x000fdc000bf0e200 */
[----:B0-----:R-:W-:Y:S01]  /*1300*/  @!P0 FMUL R28, R28, 1.175494350822287508e-38 ;  /* 0x008000001c1c8820 */ /* 0x001fe20000400000 */
[----:B------:R-:W-:Y:S06]  /*1310*/  BRA `(.L_x_2298) ;  /* 0x0000000800787947 */ /* 0x000fec0003800000 */
.L_x_2293:
        /* <DEDUP_REMOVED lines=12> */
.L_x_2307:
[----:B------:R-:W2:Y:S01]  /*13e0*/  LDG.E.64 R4, desc[UR36][R4.64] ;  /* 0x0000002404047981 */ /* 0x000ea2000c1e1b00 */
[----:B------:R-:W-:Y:S01]  /*13f0*/  UMOV UR4, 0xf0000000 ;  /* 0xf000000000047882 */ /* 0x000fe20000000000 */
[----:B------:R-:W-:Y:S01]  /*1400*/  UMOV UR5, 0x380fffff ;  /* 0x380fffff00057882 */ /* 0x000fe20000000000 */
[----:B--2---:R-:W0:Y:S01]  /*1410*/  F2F.F32.F64 R28, R4 ;  /* 0x00000004001c7310 */ /* 0x004e220000301000 */
[----:B------:R-:W-:-:S14]  /*1420*/  DSETP.GEU.AND P0, PT, |R4|, UR4, PT ;  /* 0x0000000404007e2a */ /* 0x000fdc000bf0e200 */
[----:B0-----:R-:W-:Y:S01]  /*1430*/  @!P0 FMUL R28, R28, 1.175494350822287508e-38 ;  /* 0x008000001c1c8820 */ /* 0x001fe20000400000 */
[----:B------:R-:W-:Y:S06]  /*1440*/  BRA `(.L_x_2298) ;  /* 0x00000008002c7947 */ /* 0x000fec0003800000 */
.L_x_2306:
        /* <DEDUP_REMOVED lines=25> */
.L_x_2309:
        /* <DEDUP_REMOVED lines=11> */
[----:B------:R-:W-:Y:S01]  /*1690*/  LOP3.LUT R28, R0, 0x80000000, R3, 0xf8, !PT ;  /* 0x80000000001c7812 */ /* 0x000fe200078ef803 */
[----:B------:R-:W-:Y:S06]  /*16a0*/  BRA `(.L_x_2298) ;  /* 0x0000000400947947 */ /* 0x000fec0003800000 */
.L_x_2308:
[----:B------:R-:W2:Y:S02]  /*16b0*/  LDG.E.U16 R4, desc[UR36][R4.64] ;  /* 0x0000002404047981 */ /* 0x000ea4000c1e1500 */
[----:B--2---:R-:W-:Y:S01]  /*16c0*/  IMAD.U32 R28, R4, 0x10000, RZ ;  /* 0x00010000041c7824 */ /* 0x004fe200078e00ff */
[----:B------:R-:W-:Y:S06]  /*16d0*/  BRA `(.L_x_2298) ;  /* 0x0000000400887947 */ /* 0x000fec0003800000 */
.L_x_2305:
        /* <DEDUP_REMOVED lines=11> */
.L_x_2312:
        /* <DEDUP_REMOVED lines=20> */
.L_x_2314:
[----:B------:R-:W-:Y:S05]  /*18d0*/  BSYNC.RECONVERGENT B0 ;  /* 0x0000000000007941 */ /* 0x000fea0003800200 */
.L_x_2313:
[----:B------:R-:W-:Y:S01]  /*18e0*/  IMAD.SHL.U32 R0, R0, 0x100000, RZ ;  /* 0x0010000000007824 */ /* 0x000fe200078e00ff */
[----:B------:R-:W-:-:S04]  /*18f0*/  LEA R3, R3, 0x3b800000, 0x17 ;  /* 0x3b80000003037811 */ /* 0x000fc800078eb8ff */
[----:B------:R-:W-:Y:S01]  /*1900*/  LOP3.LUT R28, R3, R0, R7, 0xfe, !PT ;  /* 0x00000000031c7212 */ /* 0x000fe200078efe07 */
[----:B------:R-:W-:Y:S06]  /*1910*/  BRA `(.L_x_2298) ;  /* 0x0000000000f87947 */ /* 0x000fec0003800000 */
.L_x_2311:
        /* <DEDUP_REMOVED lines=20> */
.L_x_2316:
[----:B------:R-:W-:Y:S05]  /*1a60*/  BSYNC.RECONVERGENT B0 ;  /* 0x0000000000007941 */ /* 0x000fea0003800200 */
.L_x_2315:
[----:B------:R-:W-:Y:S01]  /*1a70*/  IMAD.SHL.U32 R0, R0, 0x200000, RZ ;  /* 0x0020000000007824 */ /* 0x000fe200078e00ff */
[----:B------:R-:W-:-:S04]  /*1a80*/  LEA R3, R3, 0x37800000, 0x17 ;  /* 0x3780000003037811 */ /* 0x000fc800078eb8ff */
[----:B------:R-:W-:Y:S01]  /*1a90*/  LOP3.LUT R28, R3, R0, R7, 0xfe, !PT ;  /* 0x00000000031c7212 */ /* 0x000fe200078efe07 */
[----:B------:R-:W-:Y:S06]  /*1aa0*/  BRA `(.L_x_2298) ;  /* 0x0000000000947947 */ /* 0x000fec0003800000 */
.L_x_2310:
[----:B------:R-:W-:-:S09]  /*1ab0*/  UISETP.NE.AND UP0, UPT, UR4, 0x1c, UPT ;  /* 0x0000001c0400788c */ /* 0x000fd2000bf05270 */
[----:B------:R-:W-:Y:S05]  /*1ac0*/  BRA.U !UP0, `(.L_x_2317) ;  /* 0x0000000108847547 */ /* 0x000fea000b800000 */
[----:B------:R-:W-:-:S09]  /*1ad0*/  UISETP.NE.AND UP0, UPT, UR4, 0x1d, UPT ;  /* 0x0000001d0400788c */ /* 0x000fd2000bf05270 */
[----:B------:R-:W-:Y:S05]  /*1ae0*/  BRA.U !UP0, `(.L_x_2318) ;  /* 0x0000000108707547 */ /* 0x000fea000b800000 */
[----:B------:R-:W-:-:S09]  /*1af0*/  UISETP.NE.AND UP0, UPT, UR4, 0x2c, UPT ;  /* 0x0000002c0400788c */ /* 0x000fd2000bf05270 */
[----:B------:R-:W-:Y:S05]  /*1b00*/  BRA.U !UP0, `(.L_x_2319) ;  /* 0x0000000108487547 */ /* 0x000fea000b800000 */
.L_x_2297:
[----:B------:R-:W-:Y:S01]  /*1b10*/  MOV R14, 0x0 ;  /* 0x00000000000e7802 */ /* 0x000fe20000000f00 */
[----:B------:R-:W0:Y:S01]  /*1b20*/  LDCU.64 UR4, c[0x4][0x148] ;  /* 0x01002900ff0477ac */ /* 0x000e220008000a00 */
[----:B------:R-:W-:Y:S02]  /*1b30*/  IMAD.MOV.U32 R8, RZ, RZ, 0x4e ;  /* 0x0000004eff087424 */ /* 0x000fe400078e00ff */
[----:B------:R-:W-:Y:S01]  /*1b40*/  IMAD.MOV.U32 R12, RZ, RZ, 0x1 ;  /* 0x00000001ff0c7424 */ /* 0x000fe200078e00ff */
[----:B------:R-:W2:Y:S01]  /*1b50*/  LDCU.64 UR6, c[0x4][0x150] ;  /* 0x01002a00ff0677ac */ /* 0x000ea20008000a00 */
[----:B------:R-:W4:Y:S01]  /*1b60*/  LDC.64 R14, c[0x4][R14] ;  /* 0x010000000e0e7b82 */ /* 0x000f220000000a00 */
[----:B------:R-:W-:Y:S01]  /*1b70*/  IMAD.MOV.U32 R13, RZ, RZ, RZ ;  /* 0x000000ffff0d7224 */ /* 0x000fe200078e00ff */
[----:B------:R-:W1:Y:S01]  /*1b80*/  LDCU.64 UR8, c[0x4][0x18] ;  /* 0x01000300ff0877ac */ /* 0x000e620008000a00 */
[----:B0-----:R-:W-:Y:S02]  /*1b90*/  IMAD.U32 R4, RZ, RZ, UR4 ;  /* 0x00000004ff047e24 */ /* 0x001fe4000f8e00ff */
[----:B------:R-:W-:-:S02]  /*1ba0*/  IMAD.U32 R5, RZ, RZ, UR5 ;  /* 0x00000005ff057e24 */ /* 0x000fc4000f8e00ff */
[----:B--2---:R-:W-:Y:S02]  /*1bb0*/  IMAD.U32 R6, RZ, RZ, UR6 ;  /* 0x00000006ff067e24 */ /* 0x004fe4000f8e00ff */
[----:B------:R-:W-:Y:S02]  /*1bc0*/  IMAD.U32 R7, RZ, RZ, UR7 ;  /* 0x00000007ff077e24 */ /* 0x000fe4000f8e00ff */
[----:B-1----:R-:W-:Y:S02]  /*1bd0*/  IMAD.U32 R10, RZ, RZ, UR8 ;  /* 0x00000008ff0a7e24 */ /* 0x002fe4000f8e00ff */
[----:B------:R-:W-:-:S07]  /*1be0*/  IMAD.U32 R11, RZ, RZ, UR9 ;  /* 0x00000009ff0b7e24 */ /* 0x000fce000f8e00ff */
[----:B------:R-:W-:-:S07]  /*1bf0*/  LEPC R20, `(.L_x_2320) ;  /* 0x000000001014794e */ /* 0x000fce0000000000 */
[----:B---345:R-:W-:Y:S05]  /*1c00*/  CALL.ABS.NOINC R14 ;  /* 0x000000000e007343 */ /* 0x038fea0003c00000 */
.L_x_2320:
[----:B------:R-:W-:Y:S01]  /*1c10*/  IMAD.MOV.U32 R28, RZ, RZ, RZ ;  /* 0x000000ffff1c7224 */ /* 0x000fe200078e00ff */
[----:B------:R-:W-:Y:S06]  /*1c20*/  BRA `(.L_x_2298) ;  /* 0x0000000000347947 */ /* 0x000fec0003800000 */
.L_x_2319:
        /* <DEDUP_REMOVED lines=8> */
.L_x_2318:
[----:B------:R-:W2:Y:S02]  /*1cb0*/  LDG.E.64 R4, desc[UR36][R4.64] ;  /* 0x0000002404047981 */ /* 0x000ea4000c1e1b00 */
[----:B--2---:R0:W2:Y:S01]  /*1cc0*/  I2F.U64 R28, R4 ;  /* 0x00000004001c7312 */ /* 0x0040a20000301000 */
[----:B------:R-:W-:Y:S05]  /*1cd0*/  BRA `(.L_x_2298) ;  /* 0x0000000000087947 */ /* 0x000fea0003800000 */
.L_x_2317:
[----:B------:R-:W2:Y:S02]  /*1ce0*/  LDG.E R4, desc[UR36][R4.64] ;  /* 0x0000002404047981 */ /* 0x000ea4000c1e1900 */
[----:B--2---:R-:W-:-:S07]  /*1cf0*/  I2FP.F32.U32 R28, R4 ;  /* 0x00000004001c7245 */ /* 0x004fce0000201000 */
.L_x_2298:
[----:B------:R-:W-:Y:S05]  /*1d00*/  BSYNC.RECONVERGENT B6 ;  /* 0x0000000000067941 */ /* 0x000fea0003800200 */
.L_x_2292:
[----:B------:R-:W-:-:S07]  /*1d10*/  VIADD R16, R19, 0x80 ;  /* 0x0000008013107836 */ /* 0x000fce0000000000 */
.L_x_2262:
[----:B------:R-:W-:Y:S05]  /*1d20*/  BSYNC.RECONVERGENT B7 ;  /* 0x0000000000077941 */ /* 0x000fea0003800200 */
.L_x_2261:
[----:B------:R-:W-:Y:S01]  /*1d30*/  ISETP.GE.AND P0, PT, R16, R17, PT ;  /* 0x000000111000720c */ /* 0x000fe20003f06270 */
[----:B------:R-:W-:Y:S01]  /*1d40*/  BSSY.RECONVERGENT B7, `(.L_x_2321) ;  /* 0x00001ca000077945 */ /* 0x000fe20003800200 */
[----:B------:R-:W-:Y:S02]  /*1d50*/  IMAD.MOV.U32 R18, RZ, RZ, RZ ;  /* 0x000000ffff127224 */ /* 0x000fe400078e00ff */
[----:B------:R-:W-:-:S09]  /*1d60*/  IMAD.MOV.U32 R22, RZ, RZ, RZ ;  /* 0x000000ffff167224 */ /* 0x000fd200078e00ff */
[----:B------:R-:W-:Y:S05]  /*1d70*/  @P0 BRA `(.L_x_2322) ;  /* 0x0000001c00180947 */ /* 0x000fea0003800000 */
[----:B0---4-:R-:W0:Y:S01]  /*1d80*/  LDC.64 R4, c[0x0][0x390] ;  /* 0x0000e400ff047b82 */ /* 0x011e220000000a00 */
[----:B------:R-:W4:Y:S01]  /*1d90*/  LDCU UR5, c[0x0][0x3a8] ;  /* 0x00007500ff0577ac */ /* 0x000f220008000800 */
[----:B------:R-:W-:Y:S01]  /*1da0*/  IMAD R22, R2, 0x200, R16 ;  /* 0x0000020002167824 */ /* 0x000fe200078e0210 */
[----:B------:R-:W-:Y:S01]  /*1db0*/  BSSY.RECONVERGENT B6, `(.L_x_2323) ;  /* 0x00000df000067945 */ /* 0x000fe20003800200 */
[----:B------:R-:W-:-:S04]  /*1dc0*/  UPRMT UR4, UR38, 0x9910, URZ ;  /* 0x0000991026047896 */ /* 0x000fc800080000ff */
[----:B------:R-:W-:Y:S01]  /*1dd0*/  UISETP.GT.AND UP0, UPT, UR4, 0x9, UPT ;  /* 0x000000090400788c */ /* 0x000fe2000bf04270 */
[----:B----4-:R-:W-:-:S05]  /*1de0*/  IMAD R3, R22, UR5, RZ ;  /* 0x0000000516037c24 */ /* 0x010fca000f8e02ff */
        /* <DEDUP_REMOVED lines=11> */
[----:B------:R-:W4:Y:S02]  /*1ea0*/  LDG.E.S8 R4, desc[UR36][R4.64] ;  /* 0x0000002404047981 */ /* 0x000f24000c1e1300 */
[----:B----4-:R0:W4:Y:S01]  /*1eb0*/  I2F.S16 R18, R4 ;  /* 0x0000000400127306 */ /* 0x0101220000101400 */
[----:B------:R-:W-:Y:S05]  /*1ec0*/  BRA `(.L_x_2329) ;  /* 0x0000000c00347947 */ /* 0x000fea0003800000 */
.L_x_2327:
[----:B------:R-:W4:Y:S02]  /*1ed0*/  LDG.E.U8 R4, desc[UR36][R4.64] ;  /* 0x0000002404047981 */ /* 0x000f24000c1e1100 */
[----:B----4-:R-:W-:Y:S01]  /*1ee0*/  I2FP.F32.U32 R18, R4 ;  /* 0x0000000400127245 */ /* 0x010fe20000201000 */
[----:B------:R-:W-:Y:S06]  /*1ef0*/  BRA `(.L_x_2329) ;  /* 0x0000000c00287947 */ /* 0x000fec0003800000 */
.L_x_2326:
[----:B------:R-:W-:-:S09]  /*1f00*/  UISETP.NE.AND UP0, UPT, UR4, 0x2, UPT ;  /* 0x000000020400788c */ /* 0x000fd2000bf05270 */
[----:B------:R-:W-:Y:S05]  /*1f10*/  BRA.U !UP0, `(.L_x_2330) ;  /* 0x0000000108287547 */ /* 0x000fea000b800000 */
[----:B------:R-:W-:-:S09]  /*1f20*/  UISETP.NE.AND UP0, UPT, UR4, 0x3, UPT ;  /* 0x000000030400788c */ /* 0x000fd2000bf05270 */
[----:B------:R-:W-:Y:S05]  /*1f30*/  BRA.U !UP0, `(.L_x_2331) ;  /* 0x0000000108147547 */ /* 0x000fea000b800000 */
[----:B------:R-:W-:-:S09]  /*1f40*/  UISETP.NE.AND UP0, UPT, UR4, 0x4, UPT ;  /* 0x000000040400788c */ /* 0x000fd2000bf05270 */
[----:B------:R-:W-:Y:S05]  /*1f50*/  BRA.U UP0, `(.L_x_2328) ;  /* 0x0000000900b47547 */ /* 0x000fea000b800000 */
[----:B------:R-:W4:Y:S02]  /*1f60*/  LDG.E.64 R4, desc[UR36][R4.64] ;  /* 0x0000002404047981 */ /* 0x000f24000c1e1b00 */
[----:B----4-:R0:W4:Y:S01]  /*1f70*/  I2F.S64 R18, R4 ;  /* 0x0000000400127312 */ /* 0x0101220000301400 */
[----:B------:R-:W-:Y:S05]  /*1f80*/  BRA `(.L_x_2329) ;  /* 0x0000000c00047947 */ /* 0x000fea0003800000 */
.L_x_2331:
[----:B------:R-:W4:Y:S02]  /*1f90*/  LDG.E R4, desc[UR36][R4.64] ;  /* 0x0000002404047981 */ /* 0x000f24000c1e1900 */
[----:B----4-:R-:W-:Y:S01]  /*1fa0*/  I2FP.F32.S32 R18, R4 ;  /* 0x0000000400127245 */ /* 0x010fe20000201400 */
[----:B------:R-:W-:Y:S06]  /*1fb0*/  BRA `(.L_x_2329) ;  /* 0x0000000800f87947 */ /* 0x000fec0003800000 */
.L_x_2330:
[----:B------:R-:W4:Y:S02]  /*1fc0*/  LDG.E.U16 R4, desc[UR36][R4.64] ;  /* 0x0000002404047981 */ /* 0x000f24000c1e1500 */
[----:B----4-:R0:W4:Y:S01]  /*1fd0*/  I2F.S16 R18, R4 ;  /* 0x0000000400127306 */ /* 0x0101220000101400 */
[----:B------:R-:W-:Y:S05]  /*1fe0*/  BRA `(.L_x_2329) ;  /* 0x0000000800ec7947 */ /* 0x000fea0003800000 */
.L_x_2325:
        /* <DEDUP_REMOVED lines=8> */
.L_x_2333:
[----:B------:R-:W4:Y:S02]  /*2070*/  LDG.E.U16 R4, desc[UR36][R4.64] ;  /* 0x0000002404047981 */ /* 0x000f24000c1e1500 */
[----:B----4-:R-:W-:Y:S01]  /*2080*/  HADD2.F32 R18, -RZ, R4.H0_H0 ;  /* 0x20000004ff127230 */ /* 0x010fe20000004100 */
[----:B------:R-:W-:Y:S06]  /*2090*/  BRA `(.L_x_2329) ;  /* 0x0000000800c07947 */ /* 0x000fec0003800000 */
.L_x_2332:
        /* <DEDUP_REMOVED lines=8> */
.L_x_2335:
[----:B------:R-:W4:Y:S02]  /*2120*/  LDG.E.U16 R4, desc[UR36][R4.64] ;  /* 0x0000002404047981 */ /* 0x000f24000c1e1500 */
[----:B----4-:R-:W-:Y:S01]  /*2130*/  HADD2.F32 R18, -RZ, R4.H0_H0 ;  /* 0x20000004ff127230 */ /* 0x010fe20000004100 */
[----:B------:R-:W-:Y:S06]  /*2140*/  BRA `(.L_x_2329) ;  /* 0x0000000800947947 */ /* 0x000fec0003800000 */
.L_x_2334:
[----:B------:R-:W4:Y:S01]  /*2150*/  LDG.E.64 R4, desc[UR36][R4.64] ;  /* 0x0000002404047981 */ /* 0x000f22000c1e1b00 */
[----:B------:R-:W-:Y:S01]  /*2160*/  UMOV UR4, 0xf0000000 ;  /* 0xf000000000047882 */ /* 0x000fe20000000000 */
[----:B------:R-:W-:Y:S01]  /*2170*/  UMOV UR5, 0x380fffff ;  /* 0x380fffff00057882 */ /* 0x000fe20000000000 */
[----:B----4-:R-:W0:Y:S01]  /*2180*/  F2F.F32.F64 R18, R4 ;  /* 0x0000000400127310 */ /* 0x010e220000301000 */
[----:B------:R-:W-:-:S14]  /*2190*/  DSETP.GEU.AND P0, PT, |R4|, UR4, PT ;  /* 0x0000000404007e2a */ /* 0x000fdc000bf0e200 */
[----:B0-----:R-:W-:Y:S01]  /*21a0*/  @!P0 FMUL R18, R18, 1.175494350822287508e-38 ;  /* 0x0080000012128820 */ /* 0x001fe20000400000 */
[----:B------:R-:W-:Y:S06]  /*21b0*/  BRA `(.L_x_2329) ;  /* 0x0000000800787947 */ /* 0x000fec0003800000 */
.L_x_2324:
        /* <DEDUP_REMOVED lines=8> */
[----:B------:R-:W4:Y:S02]  /*2240*/  LDG.E.U8 R4, desc[UR36][R4.64] ;  /* 0x0000002404047981 */ /* 0x000f24000c1e1100 */
[----:B----4-:R-:W-:-:S04]  /*2250*/  ISETP.NE.AND P0, PT, R4, RZ, PT ;  /* 0x000000ff0400720c */ /* 0x010fc80003f05270 */
[----:B------:R-:W-:Y:S01]  /*2260*/  FSEL R18, RZ, 1, !P0 ;  /* 0x3f800000ff127808 */ /* 0x000fe20004000000 */
[----:B------:R-:W-:Y:S08]  /*2270*/  BRA `(.L_x_2329) ;  /* 0x0000000800487947 */ /* 0x000ff00003800000 */
.L_x_2338:
[----:B------:R-:W4:Y:S01]  /*2280*/  LDG.E.64 R4, desc[UR36][R4.64] ;  /* 0x0000002404047981 */ /* 0x000f22000c1e1b00 */
[----:B------:R-:W-:Y:S01]  /*2290*/  UMOV UR4, 0xf0000000 ;  /* 0xf000000000047882 */ /* 0x000fe20000000000 */
[----:B------:R-:W-:Y:S01]  /*22a0*/  UMOV UR5, 0x380fffff ;  /* 0x380fffff00057882 */ /* 0x000fe20000000000 */
[----:B----4-:R-:W0:Y:S01]  /*22b0*/  F2F.F32.F64 R18, R4 ;  /* 0x0000000400127310 */ /* 0x010e220000301000 */
[----:B------:R-:W-:-:S14]  /*22c0*/  DSETP.GEU.AND P0, PT, |R4|, UR4, PT ;  /* 0x0000000404007e2a */ /* 0x000fdc000bf0e200 */
[----:B0-----:R-:W-:Y:S01]  /*22d0*/  @!P0 FMUL R18, R18, 1.175494350822287508e-38 ;  /* 0x0080000012128820 */ /* 0x001fe20000400000 */
[----:B------:R-:W-:Y:S06]  /*22e0*/  BRA `(.L_x_2329) ;  /* 0x00000008002c7947 */ /* 0x000fec0003800000 */
.L_x_2337:
[----:B------:R-:W-:-:S09]  /*22f0*/  UISETP.NE.AND UP0, UPT, UR4, 0xf, UPT ;  /* 0x0000000f0400788c */ /* 0x000fd2000bf05270 */
[----:B------:R-:W-:Y:S05]  /*2300*/  BRA.U !UP0, `(.L_x_2339) ;  /* 0x0000000108907547 */ /* 0x000fea000b800000 */
[----:B------:R-:W-:-:S09]  /*2310*/  UISETP.NE.AND UP0, UPT, UR4, 0x17, UPT ;  /* 0x000000170400788c */ /* 0x000fd2000bf05270 */
[----:B------:R-:W-:Y:S05]  /*2320*/  BRA.U !UP0, `(.L_x_2340) ;  /* 0x0000000108547547 */ /* 0x000fea000b800000 */
[----:B------:R-:W-:-:S09]  /*2330*/  UISETP.NE.AND UP0, UPT, UR4, 0x18, UPT ;  /* 0x000000180400788c */ /* 0x000fd2000bf05270 */
[----:B------:R-:W-:Y:S05]  /*2340*/  BRA.U UP0, `(.L_x_2328) ;  /* 0x0000000500b87547 */ /* 0x000fea000b800000 */
[----:B------:R-:W4:Y:S01]  /*2350*/  LDG.E.U8 R18, desc[UR36][R4.64] ;  /* 0x0000002404127981 */ /* 0x000f22000c1e1100 */
[----:B------:R-:W-:Y:S02]  /*2360*/  IMAD.MOV.U32 R6, RZ, RZ, 0x1f ;  /* 0x0000001fff067424 */ /* 0x000fe400078e00ff */
[----:B----4-:R-:W-:-:S05]  /*2370*/  IMAD.SHL.U32 R18, R18, 0x1000000, RZ ;  /* 0x0100000012127824 */ /* 0x010fca00078e00ff */
        /* <DEDUP_REMOVED lines=16> */
.L_x_2340:
[----:B------:R-:W4:Y:S02]  /*2480*/  LDG.E.U8 R4, desc[UR36][R4.64] ;  /* 0x0000002404047981 */ /* 0x000f24000c1e1100 */
[C---:B----4-:R-:W-:Y:S02]  /*2490*/  IMAD.SHL.U32 R0, R4.reuse, 0x2000000, RZ ;  /* 0x0200000004007824 */ /* 0x050fe400078e00ff */
        /* <DEDUP_REMOVED lines=9> */
[----:B------:R-:W-:Y:S01]  /*2530*/  LOP3.LUT R18, R0, 0x80000000, R3, 0xf8, !PT ;  /* 0x8000000000127812 */ /* 0x000fe200078ef803 */
[----:B------:R-:W-:Y:S06]  /*2540*/  BRA `(.L_x_2329) ;  /* 0x0000000400947947 */ /* 0x000fec0003800000 */
.L_x_2339:
[----:B------:R-:W4:Y:S02]  /*2550*/  LDG.E.U16 R4, desc[UR36][R4.64] ;  /* 0x0000002404047981 */ /* 0x000f24000c1e1500 */
[----:B----4-:R-:W-:Y:S01]  /*2560*/  IMAD.U32 R18, R4, 0x10000, RZ ;  /* 0x0001000004127824 */ /* 0x010fe200078e00ff */
[----:B------:R-:W-:Y:S06]  /*2570*/  BRA `(.L_x_2329) ;  /* 0x0000000400887947 */ /* 0x000fec0003800000 */
.L_x_2336:
        /* <DEDUP_REMOVED lines=8> */
[----:B------:R-:W4:Y:S02]  /*2600*/  LDG.E.U16 R4, desc[UR36][R4.64] ;  /* 0x0000002404047981 */ /* 0x000f24000c1e1500 */
[----:B----4-:R-:W-:Y:S01]  /*2610*/  I2FP.F32.U32 R18, R4 ;  /* 0x0000000400127245 */ /* 0x010fe20000201000 */
[----:B------:R-:W-:Y:S06]  /*2620*/  BRA `(.L_x_2329) ;  /* 0x00000004005c7947 */ /* 0x000fec0003800000 */
.L_x_2343:
[----:B------:R-:W4:Y:S01]  /*2630*/  LDG.E.U8 R4, desc[UR36][R4.64] ;  /* 0x0000002404047981 */ /* 0x000f22000c1e1100 */
[----:B------:R-:W-:Y:S01]  /*2640*/  IMAD.MOV.U32 R18, RZ, RZ, RZ ;  /* 0x000000ffff127224 */ /* 0x000fe200078e00ff */
[----:B----4-:R-:W-:-:S13]  /*2650*/  ISETP.NE.AND P0, PT, R4, RZ, PT ;  /* 0x000000ff0400720c */ /* 0x010fda0003f05270 */
        /* <DEDUP_REMOVED lines=17> */
.L_x_2345:
[----:B------:R-:W-:Y:S05]  /*2770*/  BSYNC.RECONVERGENT B0 ;  /* 0x0000000000007941 */ /* 0x000fea0003800200 */
.L_x_2344:
[----:B------:R-:W-:Y:S01]  /*2780*/  IMAD.SHL.U32 R0, R0, 0x100000, RZ ;  /* 0x0010000000007824 */ /* 0x000fe200078e00ff */
[----:B------:R-:W-:-:S04]  /*2790*/  LEA R3, R3, 0x3b800000, 0x17 ;  /* 0x3b80000003037811 */ /* 0x000fc800078eb8ff */
[----:B------:R-:W-:Y:S01]  /*27a0*/  LOP3.LUT R18, R3, R0, R7, 0xfe, !PT ;  /* 0x0000000003127212 */ /* 0x000fe200078efe07 */
[----:B------:R-:W-:Y:S06]  /*27b0*/  BRA `(.L_x_2329) ;  /* 0x0000000000f87947 */ /* 0x000fec0003800000 */
.L_x_2342:
        /* <DEDUP_REMOVED lines=20> */
.L_x_2347:
[----:B------:R-:W-:Y:S05]  /*2900*/  BSYNC.RECONVERGENT B0 ;  /* 0x0000000000007941 */ /* 0x000fea0003800200 */
.L_x_2346:
[----:B------:R-:W-:Y:S01]  /*2910*/  IMAD.SHL.U32 R0, R0, 0x200000, RZ ;  /* 0x0020000000007824 */ /* 0x000fe200078e00ff */
[----:B------:R-:W-:-:S04]  /*2920*/  LEA R3, R3, 0x37800000, 0x17 ;  /* 0x3780000003037811 */ /* 0x000fc800078eb8ff */
[----:B------:R-:W-:Y:S01]  /*2930*/  LOP3.LUT R18, R3, R0, R7, 0xfe, !PT ;  /* 0x0000000003127212 */ /* 0x000fe200078efe07 */
[----:B------:R-:W-:Y:S06]  /*2940*/  BRA `(.L_x_2329) ;  /* 0x0000000000947947 */ /* 0x000fec0003800000 */
.L_x_2341:
[----:B------:R-:W-:-:S09]  /*2950*/  UISETP.NE.AND UP0, UPT, UR4, 0x1c, UPT ;  /* 0x0000001c0400788c */ /* 0x000fd2000bf05270 */
[----:B------:R-:W-:Y:S05]  /*2960*/  BRA.U !UP0, `(.L_x_2348) ;  /* 0x0000000108847547 */ /* 0x000fea000b800000 */
[----:B------:R-:W-:-:S09]  /*2970*/  UISETP.NE.AND UP0, UPT, UR4, 0x1d, UPT ;  /* 0x0000001d0400788c */ /* 0x000fd2000bf05270 */
[----:B------:R-:W-:Y:S05]  /*2980*/  BRA.U !UP0, `(.L_x_2349) ;  /* 0x0000000108707547 */ /* 0x000fea000b800000 */
[----:B------:R-:W-:-:S09]  /*2990*/  UISETP.NE.AND UP0, UPT, UR4, 0x2c, UPT ;  /* 0x0000002c0400788c */ /* 0x000fd2000bf05270 */
[----:B------:R-:W-:Y:S05]  /*29a0*/  BRA.U UP0, `(.L_x_2328) ;  /* 0x0000000100207547 */ /* 0x000fea000b800000 */
[----:B------:R-:W4:Y:S01]  /*29b0*/  LDG.E.U8 R4, desc[UR36][R4.64] ;  /* 0x0000002404047981 */ /* 0x000f22000c1e1100 */
[----:B------:R-:W-:Y:S01]  /*29c0*/  IMAD.MOV.U32 R18, RZ, RZ, 0x400000 ;  /* 0x00400000ff127424 */ /* 0x000fe200078e00ff */
[----:B----4-:R-:W-:-:S13]  /*29d0*/  ISETP.NE.AND P0, PT, R4, RZ, PT ;  /* 0x000000ff0400720c */ /* 0x010fda0003f05270 */
[----:B------:R-:W-:Y:S05]  /*29e0*/  @!P0 BRA `(.L_x_2329) ;  /* 0x00000000006c8947 */ /* 0x000fea0003800000 */
[----:B------:R-:W-:-:S13]  /*29f0*/  ISETP.NE.AND P0, PT, R4, 0xff, PT ;  /* 0x000000ff0400780c */ /* 0x000fda0003f05270 */
[----:B------:R-:W-:Y:S02]  /*2a00*/  @!P0 IMAD.MOV.U32 R18, RZ, RZ, 0x7f800001 ;  /* 0x7f800001ff128424 */ /* 0x000fe400078e00ff */
[----:B------:R-:W-:Y:S01]  /*2a10*/  @P0 IMAD.SHL.U32 R18, R4, 0x800000, RZ ;  /* 0x0080000004120824 */ /* 0x000fe200078e00ff */
[----:B------:R-:W-:Y:S06]  /*2a20*/  BRA `(.L_x_2329) ;  /* 0x00000000005c7947 */ /* 0x000fec0003800000 */
.L_x_2328:
[----:B------:R-:W-:Y:S01]  /*2a30*/  MOV R14, 0x0 ;  /* 0x00000000000e7802 */ /* 0x000fe20000000f00 */
[----:B------:R-:W0:Y:S01]  /*2a40*/  LDCU.64 UR4, c[0x4][0x148] ;  /* 0x01002900ff0477ac */ /* 0x000e220008000a00 */
[----:B------:R-:W-:Y:S02]  /*2a50*/  IMAD.MOV.U32 R8, RZ, RZ, 0x4e ;  /* 0x0000004eff087424 */ /* 0x000fe400078e00ff */
[----:B------:R-:W-:Y:S01]  /*2a60*/  IMAD.MOV.U32 R12, RZ, RZ, 0x1 ;  /* 0x00000001ff0c7424 */ /* 0x000fe200078e00ff */
[----:B------:R-:W4:Y:S01]  /*2a70*/  LDCU.64 UR6, c[0x4][0x150] ;  /* 0x01002a00ff0677ac */ /* 0x000f220008000a00 */
[----:B------:R-:W1:Y:S01]  /*2a80*/  LDC.64 R14, c[0x4][R14] ;  /* 0x010000000e0e7b82 */ /* 0x000e620000000a00 */
[----:B------:R-:W-:Y:S01]  /*2a90*/  IMAD.MOV.U32 R13, RZ, RZ, RZ ;  /* 0x000000ffff0d7224 */ /* 0x000fe200078e00ff */
[----:B------:R-:W2:Y:S01]  /*2aa0*/  LDCU.64 UR8, c[0x4][0x18] ;  /* 0x01000300ff0877ac */ /* 0x000ea20008000a00 */
[----:B0-----:R-:W-:Y:S02]  /*2ab0*/  IMAD.U32 R4, RZ, RZ, UR4 ;  /* 0x00000004ff047e24 */ /* 0x001fe4000f8e00ff */
[----:B------:R-:W-:-:S02]  /*2ac0*/  IMAD.U32 R5, RZ, RZ, UR5 ;  /* 0x00000005ff057e24 */ /* 0x000fc4000f8e00ff */
[----:B----4-:R-:W-:Y:S02]  /*2ad0*/  IMAD.U32 R6, RZ, RZ, UR6 ;  /* 0x00000006ff067e24 */ /* 0x010fe4000f8e00ff */
[----:B------:R-:W-:Y:S02]  /*2ae0*/  IMAD.U32 R7, RZ, RZ, UR7 ;  /* 0x00000007ff077e24 */ /* 0x000fe4000f8e00ff */
[----:B--2---:R-:W-:Y:S02]  /*2af0*/  IMAD.U32 R10, RZ, RZ, UR8 ;  /* 0x00000008ff0a7e24 */ /* 0x004fe4000f8e00ff */
[----:B------:R-:W-:-:S07]  /*2b00*/  IMAD.U32 R11, RZ, RZ, UR9 ;  /* 0x00000009ff0b7e24 */ /* 0x000fce000f8e00ff */
[----:B------:R-:W-:-:S07]  /*2b10*/  LEPC R20, `(.L_x_2350) ;  /* 0x000000001014794e */ /* 0x000fce0000000000 */
[----:B-1-3-5:R-:W-:Y:S05]  /*2b20*/  CALL.ABS.NOINC R14 ;  /* 0x000000000e007343 */ /* 0x02afea0003c00000 */
.L_x_2350:
[----:B------:R-:W-:Y:S01]  /*2b30*/  IMAD.MOV.U32 R18, RZ, RZ, RZ ;  /* 0x000000ffff127224 */ /* 0x000fe200078e00ff */
[----:B------:R-:W-:Y:S06]  /*2b40*/  BRA `(.L_x_2329) ;  /* 0x0000000000147947 */ /* 0x000fec0003800000 */
.L_x_2349:
[----:B------:R-:W4:Y:S02]  /*2b50*/  LDG.E.64 R4, desc[UR36][R4.64] ;  /* 0x0000002404047981 */ /* 0x000f24000c1e1b00 */
[----:B----4-:R0:W4:Y:S01]  /*2b60*/  I2F.U64 R18, R4 ;  /* 0x0000000400127312 */ /* 0x0101220000301000 */
[----:B------:R-:W-:Y:S05]  /*2b70*/  BRA `(.L_x_2329) ;  /* 0x0000000000087947 */ /* 0x000fea0003800000 */
.L_x_2348:
[----:B------:R-:W4:Y:S02]  /*2b80*/  LDG.E R4, desc[UR36][R4.64] ;  /* 0x0000002404047981 */ /* 0x000f24000c1e1900 */
[----:B----4-:R-:W-:-:S07]  /*2b90*/  I2FP.F32.U32 R18, R4 ;  /* 0x0000000400127245 */ /* 0x010fce0000201000 */
.L_x_2329:
[----:B------:R-:W-:Y:S05]  /*2ba0*/  BSYNC.RECONVERGENT B6 ;  /* 0x0000000000067941 */ /* 0x000fea0003800200 */
.L_x_2323:
[----:B0-----:R-:W0:Y:S01]  /*2bb0*/  LDC.64 R4, c[0x0][0x398] ;  /* 0x0000e600ff047b82 */ /* 0x001e220000000a00 */
[----:B------:R-:W1:Y:S01]  /*2bc0*/  LDCU UR5, c[0x0][0x3ac] ;  /* 0x00007580ff0577ac */ /* 0x000e620008000800 */
        /* <DEDUP_REMOVED lines=18> */
.L_x_2355:
[----:B------:R-:W2:Y:S02]  /*2cf0*/  LDG.E.U8 R4, desc[UR36][R4.64] ;  /* 0x0000002404047981 */ /* 0x000ea4000c1e1100 */
[----:B--2---:R-:W-:Y:S01]  /*2d00*/  I2FP.F32.U32 R22, R4 ;  /* 0x0000000400167245 */ /* 0x004fe20000201000 */
[----:B------:R-:W-:Y:S06]  /*2d10*/  BRA `(.L_x_2357) ;  /* 0x0000000c00287947 */ /* 0x000fec0003800000 */
.L_x_2354:
        /* <DEDUP_REMOVED lines=9> */
.L_x_2359:
[----:B------:R-:W2:Y:S02]  /*2db0*/  LDG.E R4, desc[UR36][R4.64] ;  /* 0x0000002404047981 */ /* 0x000ea4000c1e1900 */
[----:B--2---:R-:W-:Y:S01]  /*2dc0*/  I2FP.F32.S32 R22, R4 ;  /* 0x0000000400167245 */ /* 0x004fe20000201400 */
[----:B------:R-:W-:Y:S06]  /*2dd0*/  BRA `(.L_x_2357) ;  /* 0x0000000800f87947 */ /* 0x000fec0003800000 */
.L_x_2358:
[----:B------:R-:W2:Y:S02]  /*2de0*/  LDG.E.U16 R4, desc[UR36][R4.64] ;  /* 0x0000002404047981 */ /* 0x000ea4000c1e1500 */
[----:B--2---:R2:W0:Y:S01]  /*2df0*/  I2F.S16 R22, R4 ;  /* 0x0000000400167306 */ /* 0x0044220000101400 */
[----:B------:R-:W-:Y:S05]  /*2e00*/  BRA `(.L_x_2357) ;  /* 0x0000000800ec7947 */ /* 0x000fea0003800000 */
.L_x_2353:
        /* <DEDUP_REMOVED lines=8> */
.L_x_2361:
[----:B------:R-:W2:Y:S02]  /*2e90*/  LDG.E.U16 R4, desc[UR36][R4.64] ;  /* 0x0000002404047981 */ /* 0x000ea4000c1e1500 */
[----:B--2---:R-:W-:Y:S01]  /*2ea0*/  HADD2.F32 R22, -RZ, R4.H0_H0 ;  /* 0x20000004ff167230 */ /* 0x004fe20000004100 */
[----:B------:R-:W-:Y:S06]  /*2eb0*/  BRA `(.L_x_2357) ;  /* 0x0000000800c07947 */ /* 0x000fec0003800000 */
.L_x_2360:
        /* <DEDUP_REMOVED lines=8> */
.L_x_2363:
[----:B------:R-:W2:Y:S02]  /*2f40*/  LDG.E.U16 R4, desc[UR36][R4.64] ;  /* 0x0000002404047981 */ /* 0x000ea4000c1e1500 */
[----:B--2---:R-:W-:Y:S01]  /*2f50*/  HADD2.F32 R22, -RZ, R4.H0_H0 ;  /* 0x20000004ff167230 */ /* 0x004fe20000004100 */
[----:B------:R-:W-:Y:S06]  /*2f60*/  BRA `(.L_x_2357) ;  /* 0x0000000800947947 */ /* 0x000fec0003800000 */
.L_x_2362:
[----:B------:R-:W2:Y:S01]  /*2f70*/  LDG.E.64 R4, desc[UR36][R4.64] ;  /* 0x0000002404047981 */ /* 0x000ea2000c1e1b00 */
[----:B------:R-:W-:Y:S01]  /*2f80*/  UMOV UR4, 0xf0000000 ;  /* 0xf000000000047882 */ /* 0x000fe20000000000 */
[----:B------:R-:W-:Y:S01]  /*2f90*/  UMOV UR5, 0x380fffff ;  /* 0x380fffff00057882 */ /* 0x000fe20000000000 */
[----:B--2---:R-:W0:Y:S01]  /*2fa0*/  F2F.F32.F64 R22, R4 ;  /* 0x0000000400167310 */ /* 0x004e220000301000 */
[----:B------:R-:W-:-:S14]  /*2fb0*/  DSETP.GEU.AND P0, PT, |R4|, UR4, PT ;  /* 0x0000000404007e2a */ /* 0x000fdc000bf0e200 */
[----:B0-----:R-:W-:Y:S01]  /*2fc0*/  @!P0 FMUL R22, R22, 1.175494350822287508e-38 ;  /* 0x0080000016168820 */ /* 0x001fe20000400000 */
[----:B------:R-:W-:Y:S06]  /*2fd0*/  BRA `(.L_x_2357) ;  /* 0x0000000800787947 */ /* 0x000fec0003800000 */
.L_x_2352:
        /* <DEDUP_REMOVED lines=12> */
.L_x_2366:
[----:B------:R-:W2:Y:S01]  /*30a0*/  LDG.E.64 R4, desc[UR36][R4.64] ;  /* 0x0000002404047981 */ /* 0x000ea2000c1e1b00 */
[----:B------:R-:W-:Y:S01]  /*30b0*/  UMOV UR4, 0xf0000000 ;  /* 0xf000000000047882 */ /* 0x000fe20000000000 */
[----:B------:R-:W-:Y:S01]  /*30c0*/  UMOV UR5, 0x380fffff ;  /* 0x380fffff00057882 */ /* 0x000fe20000000000 */
[----:B--2---:R-:W0:Y:S01]  /*30d0*/  F2F.F32.F64 R22, R4 ;  /* 0x0000000400167310 */ /* 0x004e220000301000 */
[----:B------:R-:W-:-:S14]  /*30e0*/  DSETP.GEU.AND P0, PT, |R4|, UR4, PT ;  /* 0x0000000404007e2a */ /* 0x000fdc000bf0e200 */
[----:B0-----:R-:W-:Y:S01]  /*30f0*/  @!P0 FMUL R22, R22, 1.175494350822287508e-38 ;  /* 0x0080000016168820 */ /* 0x001fe20000400000 */
[----:B------:R-:W-:Y:S06]  /*3100*/  BRA `(.L_x_2357) ;  /* 0x00000008002c7947 */ /* 0x000fec0003800000 */
.L_x_2365:
        /* <DEDUP_REMOVED lines=25> */
.L_x_2368:
        /* <DEDUP_REMOVED lines=13> */
.L_x_2367:
[----:B------:R-:W2:Y:S02]  /*3370*/  LDG.E.U16 R4, desc[UR36][R4.64] ;  /* 0x0000002404047981 */ /* 0x000ea4000c1e1500 */
[----:B--2---:R-:W-:Y:S01]  /*3380*/  IMAD.U32 R22, R4, 0x10000, RZ ;  /* 0x0001000004167824 */ /* 0x004fe200078e00ff */
[----:B------:R-:W-:Y:S06]  /*3390*/  BRA `(.L_x_2357) ;  /* 0x0000000400887947 */ /* 0x000fec0003800000 */
.L_x_2364:
        /* <DEDUP_REMOVED lines=11> */
.L_x_2371:
        /* <DEDUP_REMOVED lines=20> */
.L_x_2373:
[----:B------:R-:W-:Y:S05]  /*3590*/  BSYNC.RECONVERGENT B0 ;  /* 0x0000000000007941 */ /* 0x000fea0003800200 */
.L_x_2372:
[----:B------:R-:W-:Y:S01]  /*35a0*/  IMAD.SHL.U32 R0, R0, 0x100000, RZ ;  /* 0x0010000000007824 */ /* 0x000fe200078e00ff */
[----:B------:R-:W-:-:S04]  /*35b0*/  LEA R3, R3, 0x3b800000, 0x17 ;  /* 0x3b80000003037811 */ /* 0x000fc800078eb8ff */
[----:B------:R-:W-:Y:S01]  /*35c0*/  LOP3.LUT R22, R3, R0, R7, 0xfe, !PT ;  /* 0x0000000003167212 */ /* 0x000fe200078efe07 */
[----:B------:R-:W-:Y:S06]  /*35d0*/  BRA `(.L_x_2357) ;  /* 0x0000000000f87947 */ /* 0x000fec0003800000 */
.L_x_2370:
        /* <DEDUP_REMOVED lines=20> */
.L_x_2375:
[----:B------:R-:W-:Y:S05]  /*3720*/  BSYNC.RECONVERGENT B0 ;  /* 0x0000000000007941 */ /* 0x000fea0003800200 */
.L_x_2374:
[----:B------:R-:W-:Y:S01]  /*3730*/  IMAD.SHL.U32 R0, R0, 0x200000, RZ ;  /* 0x0020000000007824 */ /* 0x000fe200078e00ff */
[----:B------:R-:W-:-:S04]  /*3740*/  LEA R3, R3, 0x37800000, 0x17 ;  /* 0x3780000003037811 */ /* 0x000fc800078eb8ff */
[----:B------:R-:W-:Y:S01]  /*3750*/  LOP3.LUT R22, R3, R0, R7, 0xfe, !PT ;  /* 0x0000000003167212 */ /* 0x000fe200078efe07 */
[----:B------:R-:W-:Y:S06]  /*3760*/  BRA `(.L_x_2357) ;  /* 0x0000000000947947 */ /* 0x000fec0003800000 */
.L_x_2369:
        /* <DEDUP_REMOVED lines=14> */
.L_x_2356:
        /* <DEDUP_REMOVED lines=15> */
[----:B--2-45:R-:W-:Y:S05]  /*3940*/  CALL.ABS.NOINC R14 ;  /* 0x000000000e007343 */ /* 0x034fea0003c00000 */
.L_x_2378:
[----:B------:R-:W-:Y:S01]  /*3950*/  IMAD.MOV.U32 R22, RZ, RZ, RZ ;  /* 0x000000ffff167224 */ /* 0x000fe200078e00ff */
[----:B------:R-:W-:Y:S06]  /*3960*/  BRA `(.L_x_2357) ;  /* 0x0000000000147947 */ /* 0x000fec0003800000 */
.L_x_2377:
[----:B------:R-:W2:Y:S02]  /*3970*/  LDG.E.64 R22, desc[UR36][R4.64] ;  /* 0x0000002404167981 */ /* 0x000ea4000c1e1b00 */
[----:B--2---:R0:W1:Y:S01]  /*3980*/  I2F.U64 R22, R22 ;  /* 0x0000001600167312 */ /* 0x0040620000301000 */
[----:B------:R-:W-:Y:S05]  /*3990*/  BRA `(.L_x_2357) ;  /* 0x0000000000087947 */ /* 0x000fea0003800000 */
.L_x_2376:
[----:B------:R-:W2:Y:S02]  /*39a0*/  LDG.E R4, desc[UR36][R4.64] ;  /* 0x0000002404047981 */ /* 0x000ea4000c1e1900 */
[----:B--2---:R-:W-:-:S07]  /*39b0*/  I2FP.F32.U32 R22, R4 ;  /* 0x0000000400167245 */ /* 0x004fce0000201000 */
.L_x_2357:
[----:B------:R-:W-:Y:S05]  /*39c0*/  BSYNC.RECONVERGENT B6 ;  /* 0x0000000000067941 */ /* 0x000fea0003800200 */
.L_x_2351:
[----:B------:R-:W-:-:S07]  /*39d0*/  VIADD R16, R16, 0x80 ;  /* 0x0000008010107836 */ /* 0x000fce0000000000 */
.L_x_2322:
[----:B------:R-:W-:Y:S05]  /*39e0*/  BSYNC.RECONVERGENT B7 ;  /* 0x0000000000077941 */ /* 0x000fea0003800200 */
.L_x_2321:
[----:B------:R-:W-:Y:S01]  /*39f0*/  ISETP.GE.AND P0, PT, R16, R17, PT ;  /* 0x000000111000720c */ /* 0x000fe20003f06270 */
[----:B------:R-:W-:Y:S01]  /*3a00*/  BSSY.RECONVERGENT B7, `(.L_x_2379) ;  /* 0x00001c9000077945 */ /* 0x000fe20003800200 */
[----:B0-----:R-:W-:Y:S02]  /*3a10*/  IMAD.MOV.U32 R23, RZ, RZ, RZ ;  /* 0x000000ffff177224 */ /* 0x001fe400078e00ff */
[----:B------:R-:W-:-:S09]  /*3a20*/  IMAD.MOV.U32 R24, RZ, RZ, RZ ;  /* 0x000000ffff187224 */ /* 0x000fd200078e00ff */
[----:B------:R-:W-:Y:S05]  /*3a30*/  @P0 BRA `(.L_x_2380) ;  /* 0x0000001c00140947 */ /* 0x000fea0003800000 */
[----:B--2-4-:R-:W0:Y:S01]  /*3a40*/  LDC.64 R4, c[0x0][0x390] ;  /* 0x0000e400ff047b82 */ /* 0x014e220000000a00 */
[----:B------:R-:W2:Y:S01]  /*3a50*/  LDCU UR5, c[0x0][0x3a8] ;  /* 0x00007500ff0577ac */ /* 0x000ea20008000800 */
[----:B------:R-:W-:Y:S01]  /*3a60*/  IMAD R24, R2, 0x200, R16 ;  /* 0x0000020002187824 */ /* 0x000fe200078e0210 */
        /* <DEDUP_REMOVED lines=18> */
.L_x_2385:
[----:B------:R-:W2:Y:S02]  /*3b90*/  LDG.E.U8 R4, desc[UR36][R4.64] ;  /* 0x0000002404047981 */ /* 0x000ea4000c1e1100 */
[----:B--2---:R-:W-:Y:S01]  /*3ba0*/  I2FP.F32.U32 R23, R4 ;  /* 0x0000000400177245 */ /* 0x004fe20000201000 */
[----:B------:R-:W-:Y:S06]  /*3bb0*/  BRA `(.L_x_2387) ;  /* 0x0000000c00247947 */ /* 0x000fec0003800000 */
.L_x_2384:
        /* <DEDUP_REMOVED lines=9> */
.L_x_2389:
[----:B------:R-:W2:Y:S02]  /*3c50*/  LDG.E R4, desc[UR36][R4.64] ;  /* 0x0000002404047981 */ /* 0x000ea4000c1e1900 */
[----:B--2---:R-:W-:Y:S01]  /*3c60*/  I2FP.F32.S32 R23, R4 ;  /* 0x0000000400177245 */ /* 0x004fe20000201400 */
[----:B------:R-:W-:Y:S06]  /*3c70*/  BRA `(.L_x_2387) ;  /* 0x0000000800f47947 */ /* 0x000fec0003800000 */
.L_x_2388:
[----:B------:R-:W2:Y:S02]  /*3c80*/  LDG.E.U16 R4, desc[UR36][R4.64] ;  /* 0x0000002404047981 */ /* 0x000ea4000c1e1500 */
[----:B--2---:R0:W2:Y:S01]  /*3c90*/  I2F.S16 R23, R4 ;  /* 0x0000000400177306 */ /* 0x0040a20000101400 */
[----:B------:R-:W-:Y:S05]  /*3ca0*/  BRA `(.L_x_2387) ;  /* 0x0000000800e87947 */ /* 0x000fea0003800000 */
.L_x_2383:
        /* <DEDUP_REMOVED lines=8> */
.L_x_2391:
[----:B------:R-:W2:Y:S02]  /*3d30*/  LDG.E.U16 R4, desc[UR36][R4.64] ;  /* 0x0000002404047981 */ /* 0x000ea4000c1e1500 */
[----:B--2---:R-:W-:Y:S01]  /*3d40*/  HADD2.F32 R23, -RZ, R4.H0_H0 ;  /* 0x20000004ff177230 */ /* 0x004fe20000004100 */
[----:B------:R-:W-:Y:S06]  /*3d50*/  BRA `(.L_x_2387) ;  /* 0x0000000800bc7947 */ /* 0x000fec0003800000 */
.L_x_2390:
        /* <DEDUP_REMOVED lines=8> */
.L_x_2393:
[----:B------:R-:W2:Y:S02]  /*3de0*/  LDG.E.U16 R4, desc[UR36][R4.64] ;  /* 0x0000002404047981 */ /* 0x000ea4000c1e1500 */
[----:B--2---:R-:W-:Y:S01]  /*3df0*/  HADD2.F32 R23, -RZ, R4.H0_H0 ;  /* 0x20000004ff177230 */ /* 0x004fe20000004100 */
[----:B------:R-:W-:Y:S06]  /*3e00*/  BRA `(.L_x_2387) ;  /* 0x0000000800907947 */ /* 0x000fec0003800000 */
.L_x_2392:
[----:B------:R-:W2:Y:S01]  /*3e10*/  LDG.E.64 R4, desc[UR36][R4.64] ;  /* 0x0000002404047981 */ /* 0x000ea2000c1e1b00 */
[----:B------:R-:W-:Y:S01]  /*3e20*/  UMOV UR4, 0xf0000000 ;  /* 0xf000000000047882 */ /* 0x000fe20000000000 */
[----:B------:R-:W-:Y:S01]  /*3e30*/  UMOV UR5, 0x380fffff ;  /* 0x380fffff00057882 */ /* 0x000fe20000000000 */
[----:B--2---:R-:W0:Y:S01]  /*3e40*/  F2F.F32.F64 R23, R4 ;  /* 0x0000000400177310 */ /* 0x004e220000301000 */
[----:B------:R-:W-:-:S14]  /*3e50*/  DSETP.GEU.AND P0, PT, |R4|, UR4, PT ;  /* 0x0000000404007e2a */ /* 0x000fdc000bf0e200 */
[----:B0-----:R-:W-:Y:S01]  /*3e60*/  @!P0 FMUL R23, R23, 1.175494350822287508e-38 ;  /* 0x0080000017178820 */ /* 0x001fe20000400000 */
[----:B------:R-:W-:Y:S06]  /*3e70*/  BRA `(.L_x_2387) ;  /* 0x0000000800747947 */ /* 0x000fec0003800000 */
.L_x_2382:
        /* <DEDUP_REMOVED lines=12> */
.L_x_2396:
[----:B------:R-:W2:Y:S01]  /*3f40*/  LDG.E.64 R4, desc[UR36][R4.64] ;  /* 0x0000002404047981 */ /* 0x000ea2000c1e1b00 */
[----:B------:R-:W-:Y:S01]  /*3f50*/  UMOV UR4, 0xf0000000 ;  /* 0xf000000000047882 */ /* 0x000fe20000000000 */
[----:B------:R-:W-:Y:S01]  /*3f60*/  UMOV UR5, 0x380fffff ;  /* 0x380fffff00057882 */ /* 0x000fe20000000000 */
[----:B--2---:R-:W0:Y:S01]  /*3f70*/  F2F.F32.F64 R23, R4 ;  /* 0x0000000400177310 */ /* 0x004e220000301000 */
[----:B------:R-:W-:-:S14]  /*3f80*/  DSETP.GEU.AND P0, PT, |R4|, UR4, PT ;  /* 0x0000000404007e2a */ /* 0x000fdc000bf0e200 */
[----:B0-----:R-:W-:Y:S01]  /*3f90*/  @!P0 FMUL R23, R23, 1.175494350822287508e-38 ;  /* 0x0080000017178820 */ /* 0x001fe20000400000 */
[----:B------:R-:W-:Y:S06]  /*3fa0*/  BRA `(.L_x_2387) ;  /* 0x0000000800287947 */ /* 0x000fec0003800000 */
.L_x_2395:
        /* <DEDUP_REMOVED lines=25> */
.L_x_2398:
        /* <DEDUP_REMOVED lines=12> */
.L_x_2397:
[----:B------:R-:W2:Y:S02]  /*4200*/  LDG.E.U16 R4, desc[UR36][R4.64] ;  /* 0x0000002404047981 */ /* 0x000ea4000c1e1500 */
[----:B--2---:R-:W-:Y:S01]  /*4210*/  IMAD.U32 R23, R4, 0x10000, RZ ;  /* 0x0001000004177824 */ /* 0x004fe200078e00ff */
[----:B------:R-:W-:Y:S06]  /*4220*/  BRA `(.L_x_2387) ;  /* 0x0000000400887947 */ /* 0x000fec0003800000 */
.L_x_2394:
        /* <DEDUP_REMOVED lines=11> */
.L_x_2401:
        /* <DEDUP_REMOVED lines=20> */
.L_x_2403:
[----:B------:R-:W-:Y:S05]  /*4420*/  BSYNC.RECONVERGENT B0 ;  /* 0x0000000000007941 */ /* 0x000fea0003800200 */
.L_x_2402:
[----:B------:R-:W-:Y:S01]  /*4430*/  IMAD.SHL.U32 R0, R0, 0x100000, RZ ;  /* 0x0010000000007824 */ /* 0x000fe200078e00ff */
[----:B------:R-:W-:-:S04]  /*4440*/  LEA R3, R3, 0x3b800000, 0x17 ;  /* 0x3b80000003037811 */ /* 0x000fc800078eb8ff */
[----:B------:R-:W-:Y:S01]  /*4450*/  LOP3.LUT R23, R3, R0, R23, 0xfe, !PT ;  /* 0x0000000003177212 */ /* 0x000fe200078efe17 */
[----:B------:R-:W-:Y:S06]  /*4460*/  BRA `(.L_x_2387) ;  /* 0x0000000000f87947 */ /* 0x000fec0003800000 */
.L_x_2400:
        /* <DEDUP_REMOVED lines=20> */
.L_x_2405:
[----:B------:R-:W-:Y:S05]  /*45b0*/  BSYNC.RECONVERGENT B0 ;  /* 0x0000000000007941 */ /* 0x000fea0003800200 */
.L_x_2404:
[----:B------:R-:W-:Y:S01]  /*45c0*/  IMAD.SHL.U32 R0, R0, 0x200000, RZ ;  /* 0x0020000000007824 */ /* 0x000fe200078e00ff */
[----:B------:R-:W-:-:S04]  /*45d0*/  LEA R3, R3, 0x37800000, 0x17 ;  /* 0x3780000003037811 */ /* 0x000fc800078eb8ff */
[----:B------:R-:W-:Y:S01]  /*45e0*/  LOP3.LUT R23, R3, R0, R23, 0xfe, !PT ;  /* 0x0000000003177212 */ /* 0x000fe200078efe17 */
[----:B------:R-:W-:Y:S06]  /*45f0*/  BRA `(.L_x_2387) ;  /* 0x0000000000947947 */ /* 0x000fec0003800000 */
.L_x_2399:
        /* <DEDUP_REMOVED lines=14> */
.L_x_2386:
        /* <DEDUP_REMOVED lines=16> */
.L_x_2408:
[----:B------:R-:W-:Y:S01]  /*47e0*/  IMAD.MOV.U32 R23, RZ, RZ, RZ ;  /* 0x000000ffff177224 */ /* 0x000fe200078e00ff */
[----:B------:R-:W-:Y:S06]  /*47f0*/  BRA `(.L_x_2387) ;  /* 0x0000000000147947 */ /* 0x000fec0003800000 */
.L_x_2407:
[----:B------:R-:W2:Y:S02]  /*4800*/  LDG.E.64 R4, desc[UR36][R4.64] ;  /* 0x0000002404047981 */ /* 0x000ea4000c1e1b00 */
[----:B--2---:R0:W2:Y:S01]  /*4810*/  I2F.U64 R23, R4 ;  /* 0x0000000400177312 */ /* 0x0040a20000301000 */
[----:B------:R-:W-:Y:S05]  /*4820*/  BRA `(.L_x_2387) ;  /* 0x0000000000087947 */ /* 0x000fea0003800000 */
.L_x_2406:
[----:B------:R-:W2:Y:S02]  /*4830*/  LDG.E R4, desc[UR36][R4.64] ;  /* 0x0000002404047981 */ /* 0x000ea4000c1e1900 */
[----:B--2---:R-:W-:-:S07]  /*4840*/  I2FP.F32.U32 R23, R4 ;  /* 0x0000000400177245 */ /* 0x004fce0000201000 */
.L_x_2387:
[----:B------:R-:W-:Y:S05]  /*4850*/  BSYNC.RECONVERGENT B6 ;  /* 0x0000000000067941 */ /* 0x000fea0003800200 */
.L_x_2381:
[----:B0---4-:R-:W0:Y:S01]  /*4860*/  LDC.64 R4, c[0x0][0x398] ;  /* 0x0000e600ff047b82 */ /* 0x011e220000000a00 */
[----:B------:R-:W4:Y:S01]  /*4870*/  LDCU UR5, c[0x0][0x3ac] ;  /* 0x00007580ff0577ac */ /* 0x000f220008000800 */
        /* <DEDUP_REMOVED lines=18> */
.L_x_2413:
[----:B------:R-:W4:Y:S02]  /*49a0*/  LDG.E.U8 R4, desc[UR36][R4.64] ;  /* 0x0000002404047981 */ /* 0x000f24000c1e1100 */
[----:B----4-:R-:W-:Y:S01]  /*49b0*/  I2FP.F32.U32 R24, R4 ;  /* 0x0000000400187245 */ /* 0x010fe20000201000 */
[----:B------:R-:W-:Y:S06]  /*49c0*/  BRA `(.L_x_2415) ;  /* 0x0000000c00287947 */ /* 0x000fec0003800000 */
.L_x_2412:
        /* <DEDUP_REMOVED lines=9> */
.L_x_2417:
[----:B------:R-:W4:Y:S02]  /*4a60*/  LDG.E R4, desc[UR36][R4.64] ;  /* 0x0000002404047981 */ /* 0x000f24000c1e1900 */
[----:B----4-:R-:W-:Y:S01]  /*4a70*/  I2FP.F32.S32 R24, R4 ;  /* 0x0000000400187245 */ /* 0x010fe20000201400 */
[----:B------:R-:W-:Y:S06]  /*4a80*/  BRA `(.L_x_2415) ;  /* 0x0000000800f87947 */ /* 0x000fec0003800000 */
.L_x_2416:
[----:B------:R-:W4:Y:S02]  /*4a90*/  LDG.E.U16 R4, desc[UR36][R4.64] ;  /* 0x0000002404047981 */ /* 0x000f24000c1e1500 */
[----:B----4-:R0:W4:Y:S01]  /*4aa0*/  I2F.S16 R24, R4 ;  /* 0x0000000400187306 */ /* 0x0101220000101400 */
[----:B------:R-:W-:Y:S05]  /*4ab0*/  BRA `(.L_x_2415) ;  /* 0x0000000800ec7947 */ /* 0x000fea0003800000 */
.L_x_2411:
        /* <DEDUP_REMOVED lines=8> */
.L_x_2419:
[----:B------:R-:W4:Y:S02]  /*4b40*/  LDG.E.U16 R4, desc[UR36][R4.64] ;  /* 0x0000002404047981 */ /* 0x000f24000c1e1500 */
[----:B----4-:R-:W-:Y:S01]  /*4b50*/  HADD2.F32 R24, -RZ, R4.H0_H0 ;  /* 0x20000004ff187230 */ /* 0x010fe20000004100 */
[----:B------:R-:W-:Y:S06]  /*4b60*/  BRA `(.L_x_2415) ;  /* 0x0000000800c07947 */ /* 0x000fec0003800000 */
.L_x_2418:
        /* <DEDUP_REMOVED lines=8> */
.L_x_2421:
[----:B------:R-:W4:Y:S02]  /*4bf0*/  LDG.E.U16 R4, desc[UR36][R4.64] ;  /* 0x0000002404047981 */ /* 0x000f24000c1e1500 */
[----:B----4-:R-:W-:Y:S01]  /*4c00*/  HADD2.F32 R24, -RZ, R4.H0_H0 ;  /* 0x20000004ff187230 */ /* 0x010fe20000004100 */
[----:B------:R-:W-:Y:S06]  /*4c10*/  BRA `(.L_x_2415) ;  /* 0x0000000800947947 */ /* 0x000fec0003800000 */
.L_x_2420:
[----:B------:R-:W4:Y:S01]  /*4c20*/  LDG.E.64 R4, desc[UR36][R4.64] ;  /* 0x0000002404047981 */ /* 0x000f22000c1e1b00 */
[----:B------:R-:W-:Y:S01]  /*4c30*/  UMOV UR4, 0xf0000000 ;  /* 0xf000000000047882 */ /* 0x000fe20000000000 */
[----:B------:R-:W-:Y:S01]  /*4c40*/  UMOV UR5, 0x380fffff ;  /* 0x380fffff00057882 */ /* 0x000fe20000000000 */
[----:B----4-:R-:W0:Y:S01]  /*4c50*/  F2F.F32.F64 R24, R4 ;  /* 0x0000000400187310 */ /* 0x010e220000301000 */
[----:B------:R-:W-:-:S14]  /*4c60*/  DSETP.GEU.AND P0, PT, |R4|, UR4, PT ;  /* 0x0000000404007e2a */ /* 0x000fdc000bf0e200 */
[----:B0-----:R-:W-:Y:S01]  /*4c70*/  @!P0 FMUL R24, R24, 1.175494350822287508e-38 ;  /* 0x0080000018188820 */ /* 0x001fe20000400000 */
[----:B------:R-:W-:Y:S06]  /*4c80*/  BRA `(.L_x_2415) ;  /* 0x0000000800787947 */ /* 0x000fec0003800000 */
.L_x_2410:
        /* <DEDUP_REMOVED lines=12> */
.L_x_2424:
[----:B------:R-:W4:Y:S01]  /*4d50*/  LDG.E.64 R4, desc[UR36][R4.64] ;  /* 0x0000002404047981 */ /* 0x000f22000c1e1b00 */
[----:B------:R-:W-:Y:S01]  /*4d60*/  UMOV UR4, 0xf0000000 ;  /* 0xf000000000047882 */ /* 0x000fe20000000000 */
[----:B------:R-:W-:Y:S01]  /*4d70*/  UMOV UR5, 0x380fffff ;  /* 0x380fffff00057882 */ /* 0x000fe20000000000 */
[----:B----4-:R-:W0:Y:S01]  /*4d80*/  F2F.F32.F64 R24, R4 ;  /* 0x0000000400187310 */ /* 0x010e220000301000 */
[----:B------:R-:W-:-:S14]  /*4d90*/  DSETP.GEU.AND P0, PT, |R4|, UR4, PT ;  /* 0x0000000404007e2a */ /* 0x000fdc000bf0e200 */
[----:B0-----:R-:W-:Y:S01]  /*4da0*/  @!P0 FMUL R24, R24, 1.175494350822287508e-38 ;  /* 0x0080000018188820 */ /* 0x001fe20000400000 */
[----:B------:R-:W-:Y:S06]  /*4db0*/  BRA `(.L_x_2415) ;  /* 0x00000008002c7947 */ /* 0x000fec0003800000 */
.L_x_2423:
        /* <DEDUP_REMOVED lines=25> */
.L_x_2426:
        /* <DEDUP_REMOVED lines=13> */
.L_x_2425:
[----:B------:R-:W4:Y:S02]  /*5020*/  LDG.E.U16 R4, desc[UR36][R4.64] ;  /* 0x0000002404047981 */ /* 0x000f24000c1e1500 */
[----:B----4-:R-:W-:Y:S01]  /*5030*/  IMAD.U32 R24, R4, 0x10000, RZ ;  /* 0x0001000004187824 */ /* 0x010fe200078e00ff */
[----:B------:R-:W-:Y:S06]  /*5040*/  BRA `(.L_x_2415) ;  /* 0x0000000400887947 */ /* 0x000fec0003800000 */
.L_x_2422:
        /* <DEDUP_REMOVED lines=11> */
.L_x_2429:
        /* <DEDUP_REMOVED lines=20> */
.L_x_2431:
[----:B------:R-:W-:Y:S05]  /*5240*/  BSYNC.RECONVERGENT B0 ;  /* 0x0000000000007941 */ /* 0x000fea0003800200 */
.L_x_2430:
[----:B------:R-:W-:Y:S01]  /*5250*/  IMAD.SHL.U32 R0, R0, 0x100000, RZ ;  /* 0x0010000000007824 */ /* 0x000fe200078e00ff */
[----:B------:R-:W-:-:S04]  /*5260*/  LEA R3, R3, 0x3b800000, 0x17 ;  /* 0x3b80000003037811 */ /* 0x000fc800078eb8ff */
[----:B------:R-:W-:Y:S01]  /*5270*/  LOP3.LUT R24, R3, R0, R7, 0xfe, !PT ;  /* 0x0000000003187212 */ /* 0x000fe200078efe07 */
[----:B------:R-:W-:Y:S06]  /*5280*/  BRA `(.L_x_2415) ;  /* 0x0000000000f87947 */ /* 0x000fec0003800000 */
.L_x_2428:
        /* <DEDUP_REMOVED lines=20> */
.L_x_2433:
[----:B------:R-:W-:Y:S05]  /*53d0*/  BSYNC.RECONVERGENT B0 ;  /* 0x0000000000007941 */ /* 0x000fea0003800200 */
.L_x_2432:
[----:B------:R-:W-:Y:S01]  /*53e0*/  IMAD.SHL.U32 R0, R0, 0x200000, RZ ;  /* 0x0020000000007824 */ /* 0x000fe200078e00ff */
[----:B------:R-:W-:-:S04]  /*53f0*/  LEA R3, R3, 0x37800000, 0x17 ;  /* 0x3780000003037811 */ /* 0x000fc800078eb8ff */
[----:B------:R-:W-:Y:S01]  /*5400*/  LOP3.LUT R24, R3, R0, R7, 0xfe, !PT ;  /* 0x0000000003187212 */ /* 0x000fe200078efe07 */
[----:B------:R-:W-:Y:S06]  /*5410*/  BRA `(.L_x_2415) ;  /* 0x0000000000947947 */ /* 0x000fec0003800000 */
.L_x_2427:
        /* <DEDUP_REMOVED lines=14> */
.L_x_2414:
        /* <DEDUP_REMOVED lines=16> */
.L_x_2436:
[----:B------:R-:W-:Y:S01]  /*5600*/  IMAD.MOV.U32 R24, RZ, RZ, RZ ;  /* 0x000000ffff187224 */ /* 0x000fe200078e00ff */
[----:B------:R-:W-:Y:S06]  /*5610*/  BRA `(.L_x_2415) ;  /* 0x0000000000147947 */ /* 0x000fec0003800000 */
.L_x_2435:
[----:B------:R-:W4:Y:S02]  /*5620*/  LDG.E.64 R24, desc[UR36][R4.64] ;  /* 0x0000002404187981 */ /* 0x000f24000c1e1b00 */
[----:B----4-:R0:W4:Y:S01]  /*5630*/  I2F.U64 R24, R24 ;  /* 0x0000001800187312 */ /* 0x0101220000301000 */
[----:B------:R-:W-:Y:S05]  /*5640*/  BRA `(.L_x_2415) ;  /* 0x0000000000087947 */ /* 0x000fea0003800000 */
.L_x_2434:
[----:B------:R-:W4:Y:S02]  /*5650*/  LDG.E R4, desc[UR36][R4.64] ;  /* 0x0000002404047981 */ /* 0x000f24000c1e1900 */
[----:B----4-:R-:W-:-:S07]  /*5660*/  I2FP.F32.U32 R24, R4 ;  /* 0x0000000400187245 */ /* 0x010fce0000201000 */
.L_x_2415:
[----:B------:R-:W-:Y:S05]  /*5670*/  BSYNC.RECONVERGENT B6 ;  /* 0x0000000000067941 */ /* 0x000fea0003800200 */
.L_x_2409:
[----:B------:R-:W-:-:S07]  /*5680*/  VIADD R16, R16, 0x80 ;  /* 0x0000008010107836 */ /* 0x000fce0000000000 */
.L_x_2380:
[----:B------:R-:W-:Y:S05]  /*5690*/  BSYNC.RECONVERGENT B7 ;  /* 0x0000000000077941 */ /* 0x000fea0003800200 */
.L_x_2379:
        /* <DEDUP_REMOVED lines=26> */
.L_x_2443:
[----:B------:R-:W2:Y:S02]  /*5840*/  LDG.E.U8 R4, desc[UR36][R4.64] ;  /* 0x0000002404047981 */ /* 0x000ea4000c1e1100 */
[----:B--2---:R-:W-:Y:S01]  /*5850*/  I2FP.F32.U32 R27, R4 ;  /* 0x00000004001b7245 */ /* 0x004fe20000201000 */
[----:B------:R-:W-:Y:S06]  /*5860*/  BRA `(.L_x_2445) ;  /* 0x0000000c00247947 */ /* 0x000fec0003800000 */
.L_x_2442:
        /* <DEDUP_REMOVED lines=9> */
.L_x_2447:
[----:B------:R-:W2:Y:S02]  /*5900*/  LDG.E R4, desc[UR36][R4.64] ;  /* 0x0000002404047981 */ /* 0x000ea4000c1e1900 */
[----:B--2---:R-:W-:Y:S01]  /*5910*/  I2FP.F32.S32 R27, R4 ;  /* 0x00000004001b7245 */ /* 0x004fe20000201400 */
[----:B------:R-:W-:Y:S06]  /*5920*/  BRA `(.L_x_2445) ;  /* 0x0000000800f47947 */ /* 0x000fec0003800000 */
.L_x_2446:
[----:B------:R-:W2:Y:S02]  /*5930*/  LDG.E.U16 R4, desc[UR36][R4.64] ;  /* 0x0000002404047981 */ /* 0x000ea4000c1e1500 */
[----:B--2---:R0:W2:Y:S01]  /*5940*/  I2F.S16 R27, R4 ;  /* 0x00000004001b7306 */ /* 0x0040a20000101400 */
[----:B------:R-:W-:Y:S05]  /*5950*/  BRA `(.L_x_2445) ;  /* 0x0000000800e87947 */ /* 0x000fea0003800000 */
.L_x_2441:
        /* <DEDUP_REMOVED lines=8> */
.L_x_2449:
[----:B------:R-:W2:Y:S02]  /*59e0*/  LDG.E.U16 R4, desc[UR36][R4.64] ;  /* 0x0000002404047981 */ /* 0x000ea4000c1e1500 */
[----:B--2---:R-:W-:Y:S01]  /*59f0*/  HADD2.F32 R27, -RZ, R4.H0_H0 ;  /* 0x20000004ff1b7230 */ /* 0x004fe20000004100 */
[----:B------:R-:W-:Y:S06]  /*5a00*/  BRA `(.L_x_2445) ;  /* 0x0000000800bc7947 */ /* 0x000fec0003800000 */
.L_x_2448:
        /* <DEDUP_REMOVED lines=8> */
.L_x_2451:
[----:B------:R-:W2:Y:S02]  /*5a90*/  LDG.E.U16 R4, desc[UR36][R4.64] ;  /* 0x0000002404047981 */ /* 0x000ea4000c1e1500 */
[----:B--2---:R-:W-:Y:S01]  /*5aa0*/  HADD2.F32 R27, -RZ, R4.H0_H0 ;  /* 0x20000004ff1b7230 */ /* 0x004fe20000004100 */
[----:B------:R-:W-:Y:S06]  /*5ab0*/  BRA `(.L_x_2445) ;  /* 0x0000000800907947 */ /* 0x000fec0003800000 */
.L_x_2450:
[----:B------:R-:W2:Y:S01]  /*5ac0*/  LDG.E.64 R4, desc[UR36][R4.64] ;  /* 0x0000002404047981 */ /* 0x000ea2000c1e1b00 */
[----:B------:R-:W-:Y:S01]  /*5ad0*/  UMOV UR4, 0xf0000000 ;  /* 0xf000000000047882 */ /* 0x000fe20000000000 */
[----:B------:R-:W-:Y:S01]  /*5ae0*/  UMOV UR5, 0x380fffff ;  /* 0x380fffff00057882 */ /* 0x000fe20000000000 */
[----:B--2---:R-:W0:Y:S01]  /*5af0*/  F2F.F32.F64 R27, R4 ;  /* 0x00000004001b7310 */ /* 0x004e220000301000 */
[----:B------:R-:W-:-:S14]  /*5b00*/  DSETP.GEU.AND P0, PT, |R4|, UR4, PT ;  /* 0x0000000404007e2a */ /* 0x000fdc000bf0e200 */
[----:B0-----:R-:W-:Y:S01]  /*5b10*/  @!P0 FMUL R27, R27, 1.175494350822287508e-38 ;  /* 0x008000001b1b8820 */ /* 0x001fe20000400000 */
[----:B------:R-:W-:Y:S06]  /*5b20*/  BRA `(.L_x_2445) ;  /* 0x0000000800747947 */ /* 0x000fec0003800000 */
.L_x_2440:
        /* <DEDUP_REMOVED lines=12> */
.L_x_2454:
[----:B------:R-:W2:Y:S01]  /*5bf0*/  LDG.E.64 R4, desc[UR36][R4.64] ;  /* 0x0000002404047981 */ /* 0x000ea2000c1e1b00 */
[----:B------:R-:W-:Y:S01]  /*5c00*/  UMOV UR4, 0xf0000000 ;  /* 0xf000000000047882 */ /* 0x000fe20000000000 */
[----:B------:R-:W-:Y:S01]  /*5c10*/  UMOV UR5, 0x380fffff ;  /* 0x380fffff00057882 */ /* 0x000fe20000000000 */
[----:B--2---:R-:W0:Y:S01]  /*5c20*/  F2F.F32.F64 R27, R4 ;  /* 0x00000004001b7310 */ /* 0x004e220000301000 */
[----:B------:R-:W-:-:S14]  /*5c30*/  DSETP.GEU.AND P0, PT, |R4|, UR4, PT ;  /* 0x0000000404007e2a */ /* 0x000fdc000bf0e200 */
[----:B0-----:R-:W-:Y:S01]  /*5c40*/  @!P0 FMUL R27, R27, 1.175494350822287508e-38 ;  /* 0x008000001b1b8820 */ /* 0x001fe20000400000 */
[----:B------:R-:W-:Y:S06]  /*5c50*/  BRA `(.L_x_2445) ;  /* 0x0000000800287947 */ /* 0x000fec0003800000 */
.L_x_2453:
        /* <DEDUP_REMOVED lines=25> */
.L_x_2456:
        /* <DEDUP_REMOVED lines=12> */
.L_x_2455:
[----:B------:R-:W2:Y:S02]  /*5eb0*/  LDG.E.U16 R4, desc[UR36][R4.64] ;  /* 0x0000002404047981 */ /* 0x000ea4000c1e1500 */
[----:B--2---:R-:W-:Y:S01]  /*5ec0*/  IMAD.U32 R27, R4, 0x10000, RZ ;  /* 0x00010000041b7824 */ /* 0x004fe200078e00ff */
[----:B------:R-:W-:Y:S06]  /*5ed0*/  BRA `(.L_x_2445) ;  /* 0x0000000400887947 */ /* 0x000fec0003800000 */
.L_x_2452:
        /* <DEDUP_REMOVED lines=11> */
.L_x_2459:
        /* <DEDUP_REMOVED lines=20> */
.L_x_2461:
[----:B------:R-:W-:Y:S05]  /*60d0*/  BSYNC.RECONVERGENT B0 ;  /* 0x0000000000007941 */ /* 0x000fea0003800200 */
.L_x_2460:
[----:B------:R-:W-:Y:S01]  /*60e0*/  IMAD.SHL.U32 R0, R0, 0x100000, RZ ;  /* 0x0010000000007824 */ /* 0x000fe200078e00ff */
[----:B------:R-:W-:-:S04]  /*60f0*/  LEA R3, R3, 0x3b800000, 0x17 ;  /* 0x3b80000003037811 */ /* 0x000fc800078eb8ff */
[----:B------:R-:W-:Y:S01]  /*6100*/  LOP3.LUT R27, R3, R0, R27, 0xfe, !PT ;  /* 0x00000000031b7212 */ /* 0x000fe200078efe1b */
[----:B------:R-:W-:Y:S06]  /*6110*/  BRA `(.L_x_2445) ;  /* 0x0000000000f87947 */ /* 0x000fec0003800000 */
.L_x_2458:
        /* <DEDUP_REMOVED lines=20> */
.L_x_2463:
[----:B------:R-:W-:Y:S05]  /*6260*/  BSYNC.RECONVERGENT B0 ;  /* 0x0000000000007941 */ /* 0x000fea0003800200 */
.L_x_2462:
[----:B------:R-:W-:Y:S01]  /*6270*/  IMAD.SHL.U32 R0, R0, 0x200000, RZ ;  /* 0x0020000000007824 */ /* 0x000fe200078e00ff */
[----:B------:R-:W-:-:S04]  /*6280*/  LEA R3, R3, 0x37800000, 0x17 ;  /* 0x3780000003037811 */ /* 0x000fc800078eb8ff */
[----:B------:R-:W-:Y:S01]  /*6290*/  LOP3.LUT R27, R3, R0, R27, 0xfe, !PT ;  /* 0x00000000031b7212 */ /* 0x000fe200078efe1b */
[----:B------:R-:W-:Y:S06]  /*62a0*/  BRA `(.L_x_2445) ;  /* 0x0000000000947947 */ /* 0x000fec0003800000 */
.L_x_2457:
        /* <DEDUP_REMOVED lines=14> */
.L_x_2444:
        /* <DEDUP_REMOVED lines=16> */
.L_x_2466:
[----:B------:R-:W-:Y:S01]  /*6490*/  IMAD.MOV.U32 R27, RZ, RZ, RZ ;  /* 0x000000ffff1b7224 */ /* 0x000fe200078e00ff */
[----:B------:R-:W-:Y:S06]  /*64a0*/  BRA `(.L_x_2445) ;  /* 0x0000000000147947 */ /* 0x000fec0003800000 */
.L_x_2465:
[----:B------:R-:W2:Y:S02]  /*64b0*/  LDG.E.64 R4, desc[UR36][R4.64] ;  /* 0x0000002404047981 */ /* 0x000ea4000c1e1b00 */
[----:B--2---:R0:W2:Y:S01]  /*64c0*/  I2F.U64 R27, R4 ;  /* 0x00000004001b7312 */ /* 0x0040a20000301000 */
[----:B------:R-:W-:Y:S05]  /*64d0*/  BRA `(.L_x_2445) ;  /* 0x0000000000087947 */ /* 0x000fea0003800000 */
.L_x_2464:
[----:B------:R-:W2:Y:S02]  /*64e0*/  LDG.E R4, desc[UR36][R4.64] ;  /* 0x0000002404047981 */ /* 0x000ea4000c1e1900 */
[----:B--2---:R-:W-:-:S07]  /*64f0*/  I2FP.F32.U32 R27, R4 ;  /* 0x00000004001b7245 */ /* 0x004fce0000201000 */
.L_x_2445:
[----:B------:R-:W-:Y:S05]  /*6500*/  BSYNC.RECONVERGENT B6 ;  /* 0x0000000000067941 */ /* 0x000fea0003800200 */
.L_x_2439:
[----:B------:R-:W1:Y:S01]  /*6510*/  LDCU.U8 UR6, c[0x0][0x3a5] ;  /* 0x000074a0ff0677ac */ /* 0x000e620008000000 */
[----:B0---4-:R-:W0:Y:S01]  /*6520*/  LDC.64 R4, c[0x0][0x398] ;  /* 0x0000e600ff047b82 */ /* 0x011e220000000a00 */
[----:B------:R-:W4:Y:S01]  /*6530*/  LDCU UR5, c[0x0][0x3ac] ;  /* 0x00007580ff0577ac */ /* 0x000f220008000800 */
[----:B-1----:R-:W-:-:S04]  /*6540*/  UPRMT UR4, UR6, 0x9910, URZ ;  /* 0x0000991006047896 */ /* 0x002fc800080000ff */
        /* <DEDUP_REMOVED lines=14> */
[----:B----4-:R0:W1:Y:S01]  /*6630*/  I2F.S16 R25, R4 ;  /* 0x0000000400197306 */ /* 0x0100620000101400 */
[----:B------:R-:W-:Y:S05]  /*6640*/  BRA `(.L_x_2438) ;  /* 0x0000000c00247947 */ /* 0x000fea0003800000 */
.L_x_2470:
[----:B------:R-:W4:Y:S02]  /*6650*/  LDG.E.U8 R4, desc[UR36][R4.64] ;  /* 0x0000002404047981 */ /* 0x000f24000c1e1100 */
[----:B----4-:R-:W-:Y:S01]  /*6660*/  I2FP.F32.U32 R25, R4 ;  /* 0x0000000400197245 */ /* 0x010fe20000201000 */
[----:B------:R-:W-:Y:S06]  /*6670*/  BRA `(.L_x_2438) ;  /* 0x0000000c00187947 */ /* 0x000fec0003800000 */
.L_x_2469:
[----:B------:R-:W-:-:S09]  /*6680*/  UISETP.NE.AND UP0, UPT, UR4, 0x2, UPT ;  /* 0x000000020400788c */ /* 0x000fd2000bf05270 */
[----:B------:R-:W-:Y:S05]  /*6690*/  BRA.U !UP0, `(.L_x_2472) ;  /* 0x0000000108287547 */ /* 0x000fea000b800000 */
[----:B------:R-:W-:-:S09]  /*66a0*/  UISETP.NE.AND UP0, UPT, UR4, 0x3, UPT ;  /* 0x000000030400788c */ /* 0x000fd2000bf05270 */
[----:B------:R-:W-:Y:S05]  /*66b0*/  BRA.U !UP0, `(.L_x_2473) ;  /* 0x0000000108147547 */ /* 0x000fea000b800000 */
[----:B------:R-:W-:-:S09]  /*66c0*/  UISETP.NE.AND UP0, UPT, UR4, 0x4, UPT ;  /* 0x000000040400788c */ /* 0x000fd2000bf05270 */
[----:B------:R-:W-:Y:S05]  /*66d0*/  BRA.U UP0, `(.L_x_2471) ;  /* 0x0000000900a87547 */ /* 0x000fea000b800000 */
[----:B------:R-:W4:Y:S02]  /*66e0*/  LDG.E.64 R4, desc[UR36][R4.64] ;  /* 0x0000002404047981 */ /* 0x000f24000c1e1b00 */
[----:B----4-:R0:W1:Y:S01]  /*66f0*/  I2F.S64 R25, R4 ;  /* 0x0000000400197312 */ /* 0x0100620000301400 */
[----:B------:R-:W-:Y:S05]  /*6700*/  BRA `(.L_x_2438) ;  /* 0x0000000800f47947 */ /* 0x000fea0003800000 */
.L_x_2473:
[----:B------:R-:W4:Y:S02]  /*6710*/  LDG.E R4, desc[UR36][R4.64] ;  /* 0x0000002404047981 */ /* 0x000f24000c1e1900 */
[----:B----4-:R-:W-:Y:S01]  /*6720*/  I2FP.F32.S32 R25, R4 ;  /* 0x0000000400197245 */ /* 0x010fe20000201400 */
[----:B------:R-:W-:Y:S06]  /*6730*/  BRA `(.L_x_2438) ;  /* 0x0000000800e87947 */ /* 0x000fec0003800000 */
.L_x_2472:
[----:B------:R-:W4:Y:S02]  /*6740*/  LDG.E.U16 R4, desc[UR36][R4.64] ;  /* 0x0000002404047981 */ /* 0x000f24000c1e1500 */
[----:B----4-:R0:W1:Y:S01]  /*6750*/  I2F.S16 R25, R4 ;  /* 0x0000000400197306 */ /* 0x0100620000101400 */
[----:B------:R-:W-:Y:S05]  /*6760*/  BRA `(.L_x_2438) ;  /* 0x0000000800dc7947 */ /* 0x000fea0003800000 */
.L_x_2468:
        /* <DEDUP_REMOVED lines=8> */
.L_x_2475:
[----:B------:R-:W4:Y:S02]  /*67f0*/  LDG.E.U16 R4, desc[UR36][R4.64] ;  /* 0x0000002404047981 */ /* 0x000f24000c1e1500 */
[----:B----4-:R-:W-:Y:S01]  /*6800*/  HADD2.F32 R25, -RZ, R4.H0_H0 ;  /* 0x20000004ff197230 */ /* 0x010fe20000004100 */
[----:B------:R-:W-:Y:S06]  /*6810*/  BRA `(.L_x_2438) ;  /* 0x0000000800b07947 */ /* 0x000fec0003800000 */
.L_x_2474:
        /* <DEDUP_REMOVED lines=8> */
.L_x_2477:
[----:B------:R-:W4:Y:S02]  /*68a0*/  LDG.E.U16 R4, desc[UR36][R4.64] ;  /* 0x0000002404047981 */ /* 0x000f24000c1e1500 */
[----:B----4-:R-:W-:Y:S01]  /*68b0*/  HADD2.F32 R25, -RZ, R4.H0_H0 ;  /* 0x20000004ff197230 */ /* 0x010fe20000004100 */
[----:B------:R-:W-:Y:S06]  /*68c0*/  BRA `(.L_x_2438) ;  /* 0x0000000800847947 */ /* 0x000fec0003800000 */
.L_x_2476:
[----:B------:R-:W4:Y:S01]  /*68d0*/  LDG.E.64 R4, desc[UR36][R4.64] ;  /* 0x0000002404047981 */ /* 0x000f22000c1e1b00 */
[----:B------:R-:W-:Y:S01]  /*68e0*/  UMOV UR4, 0xf0000000 ;  /* 0xf000000000047882 */ /* 0x000fe20000000000 */
[----:B------:R-:W-:Y:S01]  /*68f0*/  UMOV UR5, 0x380fffff ;  /* 0x380fffff00057882 */ /* 0x000fe20000000000 */
[----:B----4-:R-:W0:Y:S01]  /*6900*/  F2F.F32.F64 R25, R4 ;  /* 0x0000000400197310 */ /* 0x010e220000301000 */
[----:B------:R-:W-:-:S14]  /*6910*/  DSETP.GEU.AND P0, PT, |R4|, UR4, PT ;  /* 0x0000000404007e2a */ /* 0x000fdc000bf0e200 */
[----:B0-----:R-:W-:Y:S01]  /*6920*/  @!P0 FMUL R25, R25, 1.175494350822287508e-38 ;  /* 0x0080000019198820 */ /* 0x001fe20000400000 */
[----:B------:R-:W-:Y:S06]  /*6930*/  BRA `(.L_x_2438) ;  /* 0x0000000800687947 */ /* 0x000fec0003800000 */
.L_x_2467:
        /* <DEDUP_REMOVED lines=12> */
.L_x_2480:
[----:B------:R-:W4:Y:S01]  /*6a00*/  LDG.E.64 R4, desc[UR36][R4.64] ;  /* 0x0000002404047981 */ /* 0x000f22000c1e1b00 */
[----:B------:R-:W-:Y:S01]  /*6a10*/  UMOV UR4, 0xf0000000 ;  /* 0xf000000000047882 */ /* 0x000fe20000000000 */
[----:B------:R-:W-:Y:S01]  /*6a20*/  UMOV UR5, 0x380fffff ;  /* 0x380fffff00057882 */ /* 0x000fe20000000000 */
[----:B----4-:R-:W0:Y:S01]  /*6a30*/  F2F.F32.F64 R25, R4 ;  /* 0x0000000400197310 */ /* 0x010e220000301000 */
[----:B------:R-:W-:-:S14]  /*6a40*/  DSETP.GEU.AND P0, PT, |R4|, UR4, PT ;  /* 0x0000000404007e2a */ /* 0x000fdc000bf0e200 */
[----:B0-----:R-:W-:Y:S01]  /*6a50*/  @!P0 FMUL R25, R25, 1.175494350822287508e-38 ;  /* 0x0080000019198820 */ /* 0x001fe20000400000 */
[----:B------:R-:W-:Y:S06]  /*6a60*/  BRA `(.L_x_2438) ;  /* 0x00000008001c7947 */ /* 0x000fec0003800000 */
.L_x_2479:
        /* <DEDUP_REMOVED lines=25> */
.L_x_2482:
[----:B------:R-:W4:Y:S02]  /*6c00*/  LDG.E.U8 R4, desc[UR36][R4.64] ;  /* 0x0000002404047981 */ /* 0x000f24000c1e1100 */
[C---:B----4-:R-:W-:Y:S02]  /*6c10*/  IMAD.SHL.U32 R0, R4.reuse, 0x2000000, RZ ;  /* 0x0200000004007824 */ /* 0x050fe400078e00ff */
        /* <DEDUP_REMOVED lines=10> */
.L_x_2481:
[----:B------:R-:W4:Y:S02]  /*6cc0*/  LDG.E.U16 R4, desc[UR36][R4.64] ;  /* 0x0000002404047981 */ /* 0x000f24000c1e1500 */
[----:B----4-:R-:W-:Y:S01]  /*6cd0*/  IMAD.U32 R25, R4, 0x10000, RZ ;  /* 0x0001000004197824 */ /* 0x010fe200078e00ff */
[----:B------:R-:W-:Y:S06]  /*6ce0*/  BRA `(.L_x_2438) ;  /* 0x00000004007c7947 */ /* 0x000fec0003800000 */
.L_x_2478:
        /* <DEDUP_REMOVED lines=11> */
.L_x_2485:
[----:B------:R-:W4:Y:S02]  /*6da0*/  LDG.E.U8 R4, desc[UR36][R4.64] ;  /* 0x0000002404047981 */ /* 0x000f24000c1e1100 */
        /* <DEDUP_REMOVED lines=18> */
.L_x_2487:
[----:B------:R-:W-:Y:S05]  /*6ed0*/  BSYNC.RECONVERGENT B0 ;  /* 0x0000000000007941 */ /* 0x000fea0003800200 */
.L_x_2486:
[----:B------:R-:W-:Y:S01]  /*6ee0*/  IMAD.SHL.U32 R0, R0, 0x100000, RZ ;  /* 0x0010000000007824 */ /* 0x000fe200078e00ff */
[----:B------:R-:W-:-:S04]  /*6ef0*/  LEA R3, R3, 0x3b800000, 0x17 ;  /* 0x3b80000003037811 */ /* 0x000fc800078eb8ff */
[----:B------:R-:W-:Y:S01]  /*6f00*/  LOP3.LUT R25, R3, R0, R25, 0xfe, !PT ;  /* 0x0000000003197212 */ /* 0x000fe200078efe19 */
[----:B------:R-:W-:Y:S06]  /*6f10*/  BRA `(.L_x_2438) ;  /* 0x0000000000f07947 */ /* 0x000fec0003800000 */
.L_x_2484:
        /* <DEDUP_REMOVED lines=19> */
.L_x_2489:
[----:B------:R-:W-:Y:S05]  /*7050*/  BSYNC.RECONVERGENT B0 ;  /* 0x0000000000007941 */ /* 0x000fea0003800200 */
.L_x_2488:
[----:B------:R-:W-:Y:S01]  /*7060*/  IMAD.SHL.U32 R0, R0, 0x200000, RZ ;  /* 0x0020000000007824 */ /* 0x000fe200078e00ff */
[----:B------:R-:W-:-:S04]  /*7070*/  LEA R3, R3, 0x37800000, 0x17 ;  /* 0x3780000003037811 */ /* 0x000fc800078eb8ff */
[----:B------:R-:W-:Y:S01]  /*7080*/  LOP3.LUT R25, R3, R0, R25, 0xfe, !PT ;  /* 0x0000000003197212 */ /* 0x000fe200078efe19 */
[----:B------:R-:W-:Y:S06]  /*7090*/  BRA `(.L_x_2438) ;  /* 0x0000000000907947 */ /* 0x000fec0003800000 */
.L_x_2483:
        /* <DEDUP_REMOVED lines=14> */
.L_x_2471:
[----:B------:R-:W-:Y:S01]  /*7180*/  MOV R14, 0x0 ;  /* 0x00000000000e7802 */ /* 0x000fe20000000f00 */
[----:B------:R-:W0:Y:S01]  /*7190*/  LDCU.64 UR4, c[0x4][0x148] ;  /* 0x01002900ff0477ac */ /* 0x000e220008000a00 */
[----:B------:R-:W-:Y:S02]  /*71a0*/  IMAD.MOV.U32 R8, RZ, RZ, 0x4e ;  /* 0x0000004eff087424 */ /* 0x000fe400078e00ff */
[----:B------:R-:W-:Y:S01]  /*71b0*/  IMAD.MOV.U32 R12, RZ, RZ, 0x1 ;  /* 0x00000001ff0c7424 */ /* 0x000fe200078e00ff */
[----:B------:R-:W1:Y:S01]  /*71c0*/  LDCU.64 UR6, c[0x4][0x150] ;  /* 0x01002a00ff0677ac */ /* 0x000e620008000a00 */
[----:B------:R-:W4:Y:S01]  /*71d0*/  LDC.64 R14, c[0x4][R14] ;  /* 0x010000000e0e7b82 */ /* 0x000f220000000a00 */
[----:B------:R-:W-:Y:S01]  /*71e0*/  IMAD.MOV.U32 R13, RZ, RZ, RZ ;  /* 0x000000ffff0d7224 */ /* 0x000fe200078e00ff */
[----:B------:R-:W2:Y:S01]  /*71f0*/  LDCU.64 UR8, c[0x4][0x18] ;  /* 0x01000300ff0877ac */ /* 0x000ea20008000a00 */
[----:B0-----:R-:W-:Y:S02]  /*7200*/  IMAD.U32 R4, RZ, RZ, UR4 ;  /* 0x00000004ff047e24 */ /* 0x001fe4000f8e00ff */
[----:B------:R-:W-:-:S02]  /*7210*/  IMAD.U32 R5, RZ, RZ, UR5 ;  /* 0x00000005ff057e24 */ /* 0x000fc4000f8e00ff */
[----:B-1----:R-:W-:Y:S02]  /*7220*/  IMAD.U32 R6, RZ, RZ, UR6 ;  /* 0x00000006ff067e24 */ /* 0x002fe4000f8e00ff */
[----:B------:R-:W-:Y:S02]  /*7230*/  IMAD.U32 R7, RZ, RZ, UR7 ;  /* 0x00000007ff077e24 */ /* 0x000fe4000f8e00ff */
[----:B--2---:R-:W-:Y:S02]  /*7240*/  IMAD.U32 R10, RZ, RZ, UR8 ;  /* 0x00000008ff0a7e24 */ /* 0x004fe4000f8e00ff */
[----:B------:R-:W-:-:S07]  /*7250*/  IMAD.U32 R11, RZ, RZ, UR9 ;  /* 0x00000009ff0b7e24 */ /* 0x000fce000f8e00ff */
[----:B------:R-:W-:-:S07]  /*7260*/  LEPC R20, `(.L_x_2492) ;  /* 0x000000001014794e */ /* 0x000fce0000000000 */
[----:B---345:R-:W-:Y:S05]  /*7270*/  CALL.ABS.NOINC R14 ;  /* 0x000000000e007343 */ /* 0x038fea0003c00000 */
.L_x_2492:
[----:B------:R-:W-:Y:S05]  /*7280*/  BRA `(.L_x_2438) ;  /* 0x0000000000147947 */ /* 0x000fea0003800000 */
.L_x_2491:
[----:B------:R-:W4:Y:S02]  /*7290*/  LDG.E.64 R4, desc[UR36][R4.64] ;  /* 0x0000002404047981 */ /* 0x000f24000c1e1b00 */
[----:B----4-:R0:W1:Y:S01]  /*72a0*/  I2F.U64 R25, R4 ;  /* 0x0000000400197312 */ /* 0x0100620000301000 */
[----:B------:R-:W-:Y:S05]  /*72b0*/  BRA `(.L_x_2438) ;  /* 0x0000000000087947 */ /* 0x000fea0003800000 */
.L_x_2490:
[----:B------:R-:W4:Y:S02]  /*72c0*/  LDG.E R4, desc[UR36][R4.64] ;  /* 0x0000002404047981 */ /* 0x000f24000c1e1900 */
[----:B----4-:R-:W-:-:S07]  /*72d0*/  I2FP.F32.U32 R25, R4 ;  /* 0x0000000400197245 */ /* 0x010fce0000201000 */
.L_x_2438:
[----:B------:R-:W-:Y:S05]  /*72e0*/  BSYNC.RECONVERGENT B7 ;  /* 0x0000000000077941 */ /* 0x000fea0003800200 */
.L_x_2437:
[C---:B------:R-:W-:Y:S01]  /*72f0*/  VIADD R26, R19.reuse, 0x80 ;  /* 0x00000080131a7836 */ /* 0x040fe20000000000 */
[CC--:B------:R-:W-:Y:S01]  /*7300*/  ISETP.GE.AND P0, PT, R19.reuse, R17.reuse, PT ;  /* 0x000000111300720c */ /* 0x0c0fe20003f06270 */
[C---:B------:R-:W-:Y:S01]  /*7310*/  VIADD R6, R19.reuse, 0x180 ;  /* 0x0000018013067836 */ /* 0x040fe20000000000 */
[----:B------:R-:W3:Y:S01]  /*7320*/  LDC.U8 R16, c[0x0][0x3b0] ;  /* 0x0000ec00ff107b82 */ /* 0x000ee20000000000 */
[----:B------:R-:W-:Y:S01]  /*7330*/  VIADD R0, R19, 0x100 ;  /* 0x0000010013007836 */ /* 0x000fe20000000000 */
[-C--:B------:R-:W-:Y:S01]  /*7340*/  ISETP.GE.AND P1, PT, R26, R17.reuse, PT ;  /* 0x000000111a00720c */ /* 0x080fe20003f26270 */
[----:B------:R-:W-:Y:S01]  /*7350*/  BSSY.RECONVERGENT B6, `(.L_x_2493) ;  /* 0x000011e000067945 */ /* 0x000fe20003800200 */
[-C--:B------:R-:W-:Y:S02]  /*7360*/  ISETP.GE.AND P3, PT, R6, R17.reuse, PT ;  /* 0x000000110600720c */ /* 0x080fe40003f66270 */
[----:B------:R-:W-:-:S05]  /*7370*/  ISETP.GE.AND P2, PT, R0, R17, PT ;  /* 0x000000110000720c */ /* 0x000fca0003f46270 */
[----:B--2--5:R-:W-:-:S04]  /*7380*/  @!P0 FMUL.FTZ R0, R28, -1.4426950216293334961 ;  /* 0xbfb8aa3b1c008820 */ /* 0x024fc80000410000 */
[----:B01--4-:R-:W-:Y:S02]  /*7390*/  @!P1 FMUL.FTZ R5, R22, -1.4426950216293334961 ;  /* 0xbfb8aa3b16059820 */ /* 0x013fe40000410000 */
[----:B------:R-:W-:Y:S01]  /*73a0*/  @!P3 FMUL.FTZ R11, R25, -1.4426950216293334961 ;  /* 0xbfb8aa3b190bb820 */ /* 0x000fe20000410000 */
[----:B------:R-:W0:Y:S01]  /*73b0*/  @!P0 MUFU.EX2 R0, R0 ;  /* 0x0000000000008308 */ /* 0x000e220000000800 */
[----:B------:R-:W-:-:S07]  /*73c0*/  @!P2 FMUL.FTZ R8, R24, -1.4426950216293334961 ;  /* 0xbfb8aa3b1808a820 */ /* 0x000fce0000410000 */
[----:B------:R-:W1:Y:S08]  /*73d0*/  @!P1 MUFU.EX2 R5, R5 ;  /* 0x0000000500059308 */ /* 0x000e700000000800 */
[----:B------:R-:W2:Y:S01]  /*73e0*/  @!P3 MUFU.EX2 R11, R11 ;  /* 0x0000000b000bb308 */ /* 0x000ea20000000800 */
[----:B0-----:R-:W-:-:S07]  /*73f0*/  @!P0 FADD.FTZ R3, R0, 1 ;  /* 0x3f80000000038421 */ /* 0x001fce0000010000 */
[----:B------:R-:W0:Y:S01]  /*7400*/  @!P2 MUFU.EX2 R8, R8 ;  /* 0x000000080008a308 */ /* 0x000e220000000800 */
[----:B-1----:R-:W-:-:S07]  /*7410*/  @!P1 FADD.FTZ R7, R5, 1 ;  /* 0x3f80000005079421 */ /* 0x002fce0000010000 */
[----:B------:R-:W1:Y:S01]  /*7420*/  @!P0 MUFU.RCP R6, R3 ;  /* 0x0000000300068308 */ /* 0x000e620000001000 */
[----:B--2---:R-:W-:-:S07]  /*7430*/  @!P3 FADD.FTZ R12, R11, 1 ;  /* 0x3f8000000b0cb421 */ /* 0x004fce0000010000 */
[----:B------:R-:W2:Y:S01]  /*7440*/  @!P1 MUFU.RCP R7, R7 ;  /* 0x0000000700079308 */ /* 0x000ea20000001000 */
[----:B0-----:R-:W-:-:S07]  /*7450*/  @!P2 FADD.FTZ R9, R8, 1 ;  /* 0x3f8000000809a421 */ /* 0x001fce0000010000 */
[----:B------:R-:W0:Y:S01]  /*7460*/  @!P2 MUFU.RCP R10, R9 ;  /* 0x00000009000aa308 */ /* 0x000e220000001000 */
[C---:B-1----:R-:W-:Y:S01]  /*7470*/  @!P0 FADD.FTZ R5, -R6.reuse, 1 ;  /* 0x3f80000006058421 */ /* 0x042fe20000010100 */
[----:B---3--:R-:W-:-:S03]  /*7480*/  @!P0 FMUL.FTZ R29, R6, R29 ;  /* 0x0000001d061d8220 */ /* 0x008fc60000410000 */
[----:B------:R-:W-:-:S03]  /*7490*/  @!P0 FFMA.FTZ R28, R5, R28, 1 ;  /* 0x3f800000051c8423 */ /* 0x000fc6000001001c */
[----:B------:R-:W1:Y:S01]  /*74a0*/  @!P3 MUFU.RCP R12, R12 ;  /* 0x0000000c000cb308 */ /* 0x000e620000001000 */
[C---:B--2---:R-:W-:Y:S01]  /*74b0*/  @!P1 FADD.FTZ R3, -R7.reuse, 1 ;  /* 0x3f80000007039421 */ /* 0x044fe20000010100 */
[----:B------:R-:W-:Y:S01]  /*74c0*/  @!P1 FMUL.FTZ R0, R7, R18 ;  /* 0x0000001207009220 */ /* 0x000fe20000410000 */
[----:B------:R-:W-:Y:S02]  /*74d0*/  @!P0 FMUL.FTZ R4, R29, R28 ;  /* 0x0000001c1d048220 */ /* 0x000fe40000410000 */
[----:B------:R-:W-:Y:S01]  /*74e0*/  @!P1 FFMA.FTZ R3, R3, R22, 1 ;  /* 0x3f80000003039423 */ /* 0x000fe20000010016 */
[C---:B0-----:R-:W-:Y:S01]  /*74f0*/  @!P2 FADD.FTZ R5, -R10.reuse, 1 ;  /* 0x3f8000000a05a421 */ /* 0x041fe20000010100 */
[----:B------:R-:W-:Y:S02]  /*7500*/  @!P2 FMUL.FTZ R23, R10, R23 ;  /* 0x000000170a17a220 */ /* 0x000fe40000410000 */
[----:B------:R-:W-:Y:S01]  /*7510*/  @!P1 FMUL.FTZ R22, R0, R3 ;  /* 0x0000000300169220 */ /* 0x000fe20000410000 */
[----:B------:R-:W-:Y:S01]  /*7520*/  @!P2 FFMA.FTZ R6, R5, R24, 1 ;  /* 0x3f8000000506a423 */ /* 0x000fe20000010018 */
[C---:B-1----:R-:W-:Y:S01]  /*7530*/  @!P3 FADD.FTZ R8, -R12.reuse, 1 ;  /* 0x3f8000000c08b421 */ /* 0x042fe20000010100 */
[----:B------:R-:W-:-:S02]  /*7540*/  @!P3 FMUL.FTZ R27, R12, R27 ;  /* 0x0000001b0c1bb220 */ /* 0x000fc40000410000 */
[----:B------:R-:W-:Y:S01]  /*7550*/  @!P2 FMUL.FTZ R24, R23, R6 ;  /* 0x000000061718a220 */ /* 0x000fe20000410000 */
[----:B------:R-:W-:-:S04]  /*7560*/  @!P3 FFMA.FTZ R8, R8, R25, 1 ;  /* 0x3f8000000808b423 */ /* 0x000fc80000010019 */
[----:B------:R-:W-:Y:S01]  /*7570*/  @!P3 FMUL.FTZ R18, R27, R8 ;  /* 0x000000081b12b220 */ /* 0x000fe20000410000 */
[----:B------:R-:W-:Y:S06]  /*7580*/  @P0 BRA `(.L_x_2494) ;  /* 0x0000000c00e80947 */ /* 0x000fec0003800000 */
[----:B------:R-:W0:Y:S01]  /*7590*/  LDCU UR4, c[0x0][0x3b4] ;  /* 0x00007680ff0477ac */ /* 0x000e220008000800 */
[----:B------:R-:W1:Y:S01]  /*75a0*/  LDC.64 R8, c[0x0][0x388] ;  /* 0x0000e200ff087b82 */ /* 0x000e620000000a00 */
[----:B------:R-:W-:Y:S01]  /*75b0*/  IMAD R0, R2, 0x200, R19 ;  /* 0x0000020002007824 */ /* 0x000fe200078e0213 */
[----:B------:R-:W-:-:S03]  /*75c0*/  PRMT R5, R16, 0x9910, RZ ;  /* 0x0000991010057816 */ /* 0x000fc600000000ff */
        /* <DEDUP_REMOVED lines=14> */
[----:B------:R-:W0:Y:S01]  /*76b0*/  F2I.FTZ.TRUNC.NTZ R3, R4 ;  /* 0x0000000400037305 */ /* 0x000e22000021f100 */
[----:B------:R-:W-:Y:S01]  /*76c0*/  IMAD.MOV.U32 R19, RZ, RZ, R26 ;  /* 0x000000ffff137224 */ /* 0x000fe200078e001a */
[----:B0-----:R0:W-:Y:S01]  /*76d0*/  STG.E.U8 desc[UR36][R8.64], R3 ;  /* 0x0000000308007986 */ /* 0x0011e2000c101124 */
[----:B------:R-:W-:Y:S05]  /*76e0*/  BRA `(.L_x_2494) ;  /* 0x0000000c00907947 */ /* 0x000fea0003800000 */
.L_x_2498:
[----:B------:R-:W0:Y:S01]  /*76f0*/  F2I.S64.TRUNC R4, R4 ;  /* 0x0000000400047311 */ /* 0x000e22000020d900 */
[----:B------:R-:W-:Y:S02]  /*7700*/  IMAD.MOV.U32 R19, RZ, RZ, R26 ;  /* 0x000000ffff137224 */ /* 0x000fe400078e001a */
[----:B0-----:R-:W-:-:S05]  /*7710*/  IMAD.MOV.U32 R3, RZ, RZ, R4 ;  /* 0x000000ffff037224 */ /* 0x001fca00078e0004 */
[----:B------:R0:W-:Y:S01]  /*7720*/  STG.E.U8 desc[UR36][R8.64], R3 ;  /* 0x0000000308007986 */ /* 0x0001e2000c101124 */
[----:B------:R-:W-:Y:S05]  /*7730*/  BRA `(.L_x_2494) ;  /* 0x0000000c007c7947 */ /* 0x000fea0003800000 */
.L_x_2497:
[----:B------:R-:W-:-:S13]  /*7740*/  ISETP.NE.AND P0, PT, R0, 0x2, PT ;  /* 0x000000020000780c */ /* 0x000fda0003f05270 */
[----:B------:R-:W-:Y:S05]  /*7750*/  @!P0 BRA `(.L_x_2500) ;  /* 0x0000000000308947 */ /* 0x000fea0003800000 */
[----:B------:R-:W-:-:S13]  /*7760*/  ISETP.NE.AND P0, PT, R0, 0x3, PT ;  /* 0x000000030000780c */ /* 0x000fda0003f05270 */
[----:B------:R-:W-:Y:S05]  /*7770*/  @!P0 BRA `(.L_x_2501) ;  /* 0x0000000000188947 */ /* 0x000fea0003800000 */
[----:B------:R-:W-:-:S13]  /*7780*/  ISETP.NE.AND P0, PT, R0, 0x4, PT ;  /* 0x000000040000780c */ /* 0x000fda0003f05270 */
[----:B------:R-:W-:Y:S05]  /*7790*/  @P0 BRA `(.L_x_2499) ;  /* 0x0000000800c00947 */ /* 0x000fea0003800000 */
[----:B------:R-:W0:Y:S01]  /*77a0*/  F2I.S64.TRUNC R4, R4 ;  /* 0x0000000400047311 */ /* 0x000e22000020d900 */
[----:B------:R-:W-:Y:S01]  /*77b0*/  IMAD.MOV.U32 R19, RZ, RZ, R26 ;  /* 0x000000ffff137224 */ /* 0x000fe200078e001a */
[----:B0-----:R0:W-:Y:S01]  /*77c0*/  STG.E.64 desc[UR36][R8.64], R4 ;  /* 0x0000000408007986 */ /* 0x0011e2000c101b24 */
[----:B------:R-:W-:Y:S05]  /*77d0*/  BRA `(.L_x_2494) ;  /* 0x0000000c00547947 */ /* 0x000fea0003800000 */
.L_x_2501:
[----:B------:R-:W0:Y:S01]  /*77e0*/  F2I.FTZ.TRUNC.NTZ R3, R4 ;  /* 0x0000000400037305 */ /* 0x000e22000021f100 */
[----:B------:R-:W-:Y:S01]  /*77f0*/  IMAD.MOV.U32 R19, RZ, RZ, R26 ;  /* 0x000000ffff137224 */ /* 0x000fe200078e001a */
[----:B0-----:R0:W-:Y:S01]  /*7800*/  STG.E desc[UR36][R8.64], R3 ;  /* 0x0000000308007986 */ /* 0x0011e2000c101924 */
[----:B------:R-:W-:Y:S05]  /*7810*/  BRA `(.L_x_2494) ;  /* 0x0000000c00447947 */ /* 0x000fea0003800000 */
.L_x_2500:
[----:B------:R-:W0:Y:S01]  /*7820*/  F2I.FTZ.TRUNC.NTZ R3, R4 ;  /* 0x0000000400037305 */ /* 0x000e22000021f100 */
[----:B------:R-:W-:Y:S01]  /*7830*/  IMAD.MOV.U32 R19, RZ, RZ, R26 ;  /* 0x000000ffff137224 */ /* 0x000fe200078e001a */
[----:B0-----:R0:W-:Y:S01]  /*7840*/  STG.E.U16 desc[UR36][R8.64], R3 ;  /* 0x0000000308007986 */ /* 0x0011e2000c101524 */
[----:B------:R-:W-:Y:S05]  /*7850*/  BRA `(.L_x_2494) ;  /* 0x0000000c00347947 */ /* 0x000fea0003800000 */
.L_x_2496:
[----:B------:R-:W-:-:S13]  /*7860*/  ISETP.GT.AND P0, PT, R0, 0x6, PT ;  /* 0x000000060000780c */ /* 0x000fda0003f04270 */
[----:B------:R-:W-:Y:S05]  /*7870*/  @P0 BRA `(.L_x_2502) ;  /* 0x00000000002c0947 */ /* 0x000fea0003800000 */
[----:B------:R-:W-:-:S13]  /*7880*/  ISETP.NE.AND P0, PT, R0, 0x5, PT ;  /* 0x000000050000780c */ /* 0x000fda0003f05270 */
[----:B------:R-:W-:Y:S05]  /*7890*/  @!P0 BRA `(.L_x_2503) ;  /* 0x0000000000148947 */ /* 0x000fea0003800000 */
[----:B------:R-:W-:-:S13]  /*78a0*/  ISETP.NE.AND P0, PT, R0, 0x6, PT ;  /* 0x000000060000780c */ /* 0x000fda0003f05270 */
[----:B------:R-:W-:Y:S05]  /*78b0*/  @P0 BRA `(.L_x_2499) ;  /* 0x0000000800780947 */ /* 0x000fea0003800000 */
[----:B------:R3:W-:Y:S01]  /*78c0*/  STG.E desc[UR36][R8.64], R4 ;  /* 0x0000000408007986 */ /* 0x0007e2000c101924 */
[----:B------:R-:W-:Y:S01]  /*78d0*/  IMAD.MOV.U32 R19, RZ, RZ, R26 ;  /* 0x000000ffff137224 */ /* 0x000fe200078e001a */
[----:B------:R-:W-:Y:S06]  /*78e0*/  BRA `(.L_x_2494) ;  /* 0x0000000c00107947 */ /* 0x000fec0003800000 */
.L_x_2503:
[----:B------:R-:W-:Y:S01]  /*78f0*/  F2FP.F16.F32.PACK_AB R4, RZ, R4 ;  /* 0x00000004ff04723e */ /* 0x000fe200000000ff */
[----:B------:R-:W-:-:S04]  /*7900*/  IMAD.MOV.U32 R19, RZ, RZ, R26 ;  /* 0x000000ffff137224 */ /* 0x000fc800078e001a */
[----:B------:R4:W-:Y:S01]  /*7910*/  STG.E.U16 desc[UR36][R8.64], R4 ;  /* 0x0000000408007986 */ /* 0x0009e2000c101524 */
[----:B------:R-:W-:Y:S05]  /*7920*/  BRA `(.L_x_2494) ;  /* 0x0000000c00007947 */ /* 0x000fea0003800000 */
.L_x_2502:
[----:B------:R-:W-:-:S13]  /*7930*/  ISETP.NE.AND P0, PT, R0, 0x7, PT ;  /* 0x000000070000780c */ /* 0x000fda0003f05270 */
[----:B------:R-:W-:Y:S05]  /*7940*/  @!P0 BRA `(.L_x_2504) ;  /* 0x0000000000348947 */ /* 0x000fea0003800000 */
[----:B------:R-:W-:-:S13]  /*7950*/  ISETP.NE.AND P0, PT, R0, 0x8, PT ;  /* 0x000000080000780c */ /* 0x000fda0003f05270 */
[----:B------:R-:W-:Y:S05]  /*7960*/  @!P0 BRA `(.L_x_2505) ;  /* 0x0000000000188947 */ /* 0x000fea0003800000 */
[----:B------:R-:W-:-:S13]  /*7970*/  ISETP.NE.AND P0, PT, R0, 0x9, PT ;  /* 0x000000090000780c */ /* 0x000fda0003f05270 */
[----:B------:R-:W-:Y:S05]  /*7980*/  @P0 BRA `(.L_x_2499) ;  /* 0x0000000800440947 */ /* 0x000fea0003800000 */
[----:B------:R-:W-:Y:S02]  /*7990*/  IMAD.MOV.U32 R5, RZ, RZ, RZ ;  /* 0x000000ffff057224 */ /* 0x000fe400078e00ff */
[----:B------:R-:W-:-:S03]  /*79a0*/  IMAD.MOV.U32 R19, RZ, RZ, R26 ;  /* 0x000000ffff137224 */ /* 0x000fc600078e001a */
[----:B------:R1:W-:Y:S01]  /*79b0*/  STG.E.64 desc[UR36][R8.64], R4 ;  /* 0x0000000408007986 */ /* 0x0003e2000c101b24 */
[----:B------:R-:W-:Y:S05]  /*79c0*/  BRA `(.L_x_2494) ;  /* 0x0000000800d87947 */ /* 0x000fea0003800000 */
.L_x_2505:
[----:B------:R-:W-:Y:S01]  /*79d0*/  F2FP.F16.F32.PACK_AB R3, RZ, R4 ;  /* 0x00000004ff03723e */ /* 0x000fe200000000ff */
[----:B------:R-:W-:-:S03]  /*79e0*/  IMAD.MOV.U32 R19, RZ, RZ, R26 ;  /* 0x000000ffff137224 */ /* 0x000fc600078e001a */
[----:B------:R-:W-:-:S05]  /*79f0*/  PRMT R3, R3, 0x5410, RZ ;  /* 0x0000541003037816 */ /* 0x000fca00000000ff */
[----:B------:R2:W-:Y:S01]  /*7a00*/  STG.E desc[UR36][R8.64], R3 ;  /* 0x0000000308007986 */ /* 0x0005e2000c101924 */
[----:B------:R-:W-:Y:S05]  /*7a10*/  BRA `(.L_x_2494) ;  /* 0x0000000800c47947 */ /* 0x000fea0003800000 */
.L_x_2504:
[----:B------:R-:W-:Y:S01]  /*7a20*/  FMUL.FTZ R4, R4, 1 ;  /* 0x3f80000004047820 */ /* 0x000fe20000410000 */
[----:B------:R-:W-:-:S05]  /*7a30*/  IMAD.MOV.U32 R19, RZ, RZ, R26 ;  /* 0x000000ffff137224 */ /* 0x000fca00078e001a */
[----:B------:R-:W0:Y:S02]  /*7a40*/  F2F.F64.F32 R4, R4 ;  /* 0x0000000400047310 */ /* 0x000e240000201800 */
[----:B0-----:R0:W-:Y:S01]  /*7a50*/  STG.E.64 desc[UR36][R8.64], R4 ;  /* 0x0000000408007986 */ /* 0x0011e2000c101b24 */
[----:B------:R-:W-:Y:S05]  /*7a60*/  BRA `(.L_x_2494) ;  /* 0x0000000800b07947 */ /* 0x000fea0003800000 */
.L_x_2495:
        /* <DEDUP_REMOVED lines=8> */
[----:B------:R-:W-:Y:S01]  /*7af0*/  FSETP.NEU.FTZ.AND P0, PT, R4, RZ, PT ;  /* 0x000000ff0400720b */ /* 0x000fe20003f1d000 */
[----:B------:R-:W-:-:S03]  /*7b00*/  IMAD.MOV.U32 R19, RZ, RZ, R26 ;  /* 0x000000ffff137224 */ /* 0x000fc600078e001a */
[----:B------:R-:W-:-:S05]  /*7b10*/  SEL R3, RZ, 0x1, !P0 ;  /* 0x00000001ff037807 */ /* 0x000fca0004000000 */
[----:B------:R0:W-:Y:S01]  /*7b20*/  STG.E.U8 desc[UR36][R8.64], R3 ;  /* 0x0000000308007986 */ /* 0x0001e2000c101124 */
[----:B------:R-:W-:Y:S05]  /*7b30*/  BRA `(.L_x_2494) ;  /* 0x00000008007c7947 */ /* 0x000fea0003800000 */
.L_x_2508:
[----:B------:R-:W-:Y:S01]  /*7b40*/  FMUL.FTZ R4, R4, 1 ;  /* 0x3f80000004047820 */ /* 0x000fe20000410000 */
[----:B------:R-:W-:Y:S01]  /*7b50*/  CS2R R6, SRZ ;  /* 0x0000000000067805 */ /* 0x000fe2000001ff00 */
[----:B------:R-:W-:-:S04]  /*7b60*/  IMAD.MOV.U32 R19, RZ, RZ, R26 ;  /* 0x000000ffff137224 */ /* 0x000fc800078e001a */
[----:B------:R-:W0:Y:S02]  /*7b70*/  F2F.F64.F32 R4, R4 ;  /* 0x0000000400047310 */ /* 0x000e240000201800 */
[----:B0-----:R0:W-:Y:S01]  /*7b80*/  STG.E.128 desc[UR36][R8.64], R4 ;  /* 0x0000000408007986 */ /* 0x0011e2000c101d24 */
[----:B------:R-:W-:Y:S05]  /*7b90*/  BRA `(.L_x_2494) ;  /* 0x0000000800647947 */ /* 0x000fea0003800000 */
.L_x_2507:
[----:B------:R-:W-:-:S13]  /*7ba0*/  ISETP.NE.AND P0, PT, R0, 0xf, PT ;  /* 0x0000000f0000780c */ /* 0x000fda0003f05270 */
[----:B------:R-:W-:Y:S05]  /*7bb0*/  @!P0 BRA `(.L_x_2509) ;  /* 0x0000000000a08947 */ /* 0x000fea0003800000 */
[----:B------:R-:W-:-:S13]  /*7bc0*/  ISETP.NE.AND P0, PT, R0, 0x17, PT ;  /* 0x000000170000780c */ /* 0x000fda0003f05270 */
[----:B------:R-:W-:Y:S05]  /*7bd0*/  @!P0 BRA `(.L_x_2510) ;  /* 0x00000000004c8947 */ /* 0x000fea0003800000 */
[----:B------:R-:W-:-:S13]  /*7be0*/  ISETP.NE.AND P0, PT, R0, 0x18, PT ;  /* 0x000000180000780c */ /* 0x000fda0003f05270 */
[----:B------:R-:W-:Y:S05]  /*7bf0*/  @P0 BRA `(.L_x_2499) ;  /* 0x0000000400a80947 */ /* 0x000fea0003800000 */
        /* <DEDUP_REMOVED lines=12> */
.L_x_2512:
[----:B------:R-:W-:Y:S05]  /*7cc0*/  BSYNC.RECONVERGENT B0 ;  /* 0x0000000000007941 */ /* 0x000fea0003800200 */
.L_x_2511:
[----:B------:R-:W-:Y:S01]  /*7cd0*/  LOP3.LUT R5, R0, 0x80, R5, 0xf8, !PT ;  /* 0x0000008000057812 */ /* 0x000fe200078ef805 */
[----:B------:R-:W-:-:S04]  /*7ce0*/  IMAD.MOV.U32 R19, RZ, RZ, R26 ;  /* 0x000000ffff137224 */ /* 0x000fc800078e001a */
[----:B------:R0:W-:Y:S01]  /*7cf0*/  STG.E.U8 desc[UR36][R8.64], R5 ;  /* 0x0000000508007986 */ /* 0x0001e2000c101124 */
[----:B------:R-:W-:Y:S05]  /*7d00*/  BRA `(.L_x_2494) ;  /* 0x0000000800087947 */ /* 0x000fea0003800000 */
.L_x_2510:
[----:B------:R-:W-:Y:S01]  /*7d10*/  LOP3.LUT R5, R4, 0x7fffffff, RZ, 0xc0, !PT ;  /* 0x7fffffff04057812 */ /* 0x000fe200078ec0ff */
[----:B------:R-:W-:Y:S01]  /*7d20*/  BSSY.RECONVERGENT B0, `(.L_x_2513) ;  /* 0x000000d000007945 */ /* 0x000fe20003800200 */
        /* <DEDUP_REMOVED lines=12> */
.L_x_2514:
[----:B------:R-:W-:Y:S05]  /*7df0*/  BSYNC.RECONVERGENT B0 ;  /* 0x0000000000007941 */ /* 0x000fea0003800200 */
.L_x_2513:
[----:B------:R-:W-:Y:S01]  /*7e00*/  LOP3.LUT R3, R0, 0x80, R7, 0xf8, !PT ;  /* 0x0000008000037812 */ /* 0x000fe200078ef807 */
[----:B------:R-:W-:-:S04]  /*7e10*/  IMAD.MOV.U32 R19, RZ, RZ, R26 ;  /* 0x000000ffff137224 */ /* 0x000fc800078e001a */
[----:B------:R0:W-:Y:S01]  /*7e20*/  STG.E.U8 desc[UR36][R8.64], R3 ;  /* 0x0000000308007986 */ /* 0x0001e2000c101124 */
[----:B------:R-:W-:Y:S05]  /*7e30*/  BRA `(.L_x_2494) ;  /* 0x0000000400bc7947 */ /* 0x000fea0003800000 */
.L_x_2509:
[----:B------:R-:W-:Y:S01]  /*7e40*/  F2FP.BF16.F32.PACK_AB R4, RZ, R4 ;  /* 0x00000004ff04723e */ /* 0x000fe200000010ff */
[----:B------:R-:W-:-:S04]  /*7e50*/  IMAD.MOV.U32 R19, RZ, RZ, R26 ;  /* 0x000000ffff137224 */ /* 0x000fc800078e001a */
[----:B------:R0:W-:Y:S01]  /*7e60*/  STG.E.U16 desc[UR36][R8.64], R4 ;  /* 0x0000000408007986 */ /* 0x0001e2000c101524 */
[----:B------:R-:W-:Y:S05]  /*7e70*/  BRA `(.L_x_2494) ;  /* 0x0000000400ac7947 */ /* 0x000fea0003800000 */
.L_x_2506:
        /* <DEDUP_REMOVED lines=8> */
[----:B------:R-:W0:Y:S01]  /*7f00*/  F2I.FTZ.U32.TRUNC.NTZ R3, R4 ;  /* 0x0000000400037305 */ /* 0x000e22000021f000 */
[----:B------:R-:W-:Y:S01]  /*7f10*/  IMAD.MOV.U32 R19, RZ, RZ, R26 ;  /* 0x000000ffff137224 */ /* 0x000fe200078e001a */
[----:B0-----:R0:W-:Y:S01]  /*7f20*/  STG.E.U16 desc[UR36][R8.64], R3 ;  /* 0x0000000308007986 */ /* 0x0011e2000c101524 */
[----:B------:R-:W-:Y:S05]  /*7f30*/  BRA `(.L_x_2494) ;  /* 0x00000004007c7947 */ /* 0x000fea0003800000 */
.L_x_2517:
        /* <DEDUP_REMOVED lines=12> */
.L_x_2520:
[----:B------:R-:W-:-:S04]  /*8000*/  SHF.R.U32.HI R0, RZ, 0x14, R4 ;  /* 0x00000014ff007819 */ /* 0x000fc80000011604 */
[----:B------:R-:W-:-:S04]  /*8010*/  LOP3.LUT R3, R0, 0x1, RZ, 0xc0, !PT ;  /* 0x0000000100037812 */ /* 0x000fc800078ec0ff */
[----:B------:R-:W-:-:S04]  /*8020*/  IADD3 R0, PT, PT, R4, 0x487ffff, R3 ;  /* 0x0487ffff04007810 */ /* 0x000fc80007ffe003 */
[----:B------:R-:W-:-:S04]  /*8030*/  SHF.R.U32.HI R0, RZ, 0x14, R0 ;  /* 0x00000014ff007819 */ /* 0x000fc80000011600 */
[----:B------:R-:W-:-:S07]  /*8040*/  LOP3.LUT R3, R0, 0xff, RZ, 0xc0, !PT ;  /* 0x000000ff00037812 */ /* 0x000fce00078ec0ff */
.L_x_2521:
[----:B------:R-:W-:-:S04]  /*8050*/  SHF.R.U32.HI R4, RZ, 0x18, R4 ;  /* 0x00000018ff047819 */ /* 0x000fc80000011604 */
[----:B------:R-:W-:-:S04]  /*8060*/  LOP3.LUT R3, R3, 0x80, R4, 0xf8, !PT ;  /* 0x0000008003037812 */ /* 0x000fc800078ef804 */
[----:B------:R-:W-:-:S07]  /*8070*/  PRMT R0, R3, 0x7610, R0 ;  /* 0x0000761003007816 */ /* 0x000fce0000000000 */
.L_x_2519:
[----:B------:R-:W-:Y:S05]  /*8080*/  BSYNC.RECONVERGENT B0 ;  /* 0x0000000000007941 */ /* 0x000fea0003800200 */
.L_x_2518:
[----:B------:R0:W-:Y:S01]  /*8090*/  STG.E.U8 desc[UR36][R8.64], R0 ;  /* 0x0000000008007986 */ /* 0x0001e2000c101124 */
[----:B------:R-:W-:Y:S01]  /*80a0*/  IMAD.MOV.U32 R19, RZ, RZ, R26 ;  /* 0x000000ffff137224 */ /* 0x000fe200078e001a */
[----:B------:R-:W-:Y:S06]  /*80b0*/  BRA `(.L_x_2494) ;  /* 0x00000004001c7947 */ /* 0x000fec0003800000 */
.L_x_2516:
        /* <DEDUP_REMOVED lines=12> */
.L_x_2524:
[----:B------:R-:W-:-:S04]  /*8180*/  SHF.R.U32.HI R0, RZ, 0x15, R4 ;  /* 0x00000015ff007819 */ /* 0x000fc80000011604 */
[----:B------:R-:W-:-:S04]  /*8190*/  LOP3.LUT R3, R0, 0x1, RZ, 0xc0, !PT ;  /* 0x0000000100037812 */ /* 0x000fc800078ec0ff */
[----:B------:R-:W-:-:S04]  /*81a0*/  IADD3 R0, PT, PT, R4, 0x88fffff, R3 ;  /* 0x088fffff04007810 */ /* 0x000fc80007ffe003 */
[----:B------:R-:W-:-:S04]  /*81b0*/  SHF.R.U32.HI R0, RZ, 0x15, R0 ;  /* 0x00000015ff007819 */ /* 0x000fc80000011600 */
[----:B------:R-:W-:-:S07]  /*81c0*/  LOP3.LUT R3, R0, 0xff, RZ, 0xc0, !PT ;  /* 0x000000ff00037812 */ /* 0x000fce00078ec0ff */
.L_x_2525:
[----:B------:R-:W-:-:S04]  /*81d0*/  SHF.R.U32.HI R4, RZ, 0x18, R4 ;  /* 0x00000018ff047819 */ /* 0x000fc80000011604 */
[----:B------:R-:W-:-:S04]  /*81e0*/  LOP3.LUT R3, R3, 0x80, R4, 0xf8, !PT ;  /* 0x0000008003037812 */ /* 0x000fc800078ef804 */
[----:B------:R-:W-:-:S07]  /*81f0*/  PRMT R0, R3, 0x7610, R0 ;  /* 0x0000761003007816 */ /* 0x000fce0000000000 */
.L_x_2523:
[----:B------:R-:W-:Y:S05]  /*8200*/  BSYNC.RECONVERGENT B0 ;  /* 0x0000000000007941 */ /* 0x000fea0003800200 */
.L_x_2522:
[----:B------:R0:W-:Y:S01]  /*8210*/  STG.E.U8 desc[UR36][R8.64], R0 ;  /* 0x0000000008007986 */ /* 0x0001e2000c101124 */
[----:B------:R-:W-:Y:S01]  /*8220*/  IMAD.MOV.U32 R19, RZ, RZ, R26 ;  /* 0x000000ffff137224 */ /* 0x000fe200078e001a */
[----:B------:R-:W-:Y:S06]  /*8230*/  BRA `(.L_x_2494) ;  /* 0x0000000000bc7947 */ /* 0x000fec0003800000 */
.L_x_2515:
[----:B------:R-:W-:-:S13]  /*8240*/  ISETP.NE.AND P0, PT, R0, 0x1c, PT ;  /* 0x0000001c0000780c */ /* 0x000fda0003f05270 */
[----:B------:R-:W-:Y:S05]  /*8250*/  @!P0 BRA `(.L_x_2526) ;  /* 0x0000000000a88947 */ /* 0x000fea0003800000 */
[----:B------:R-:W-:-:S13]  /*8260*/  ISETP.NE.AND P0, PT, R0, 0x1d, PT ;  /* 0x0000001d0000780c */ /* 0x000fda0003f05270 */
[----:B------:R-:W-:Y:S05]  /*8270*/  @!P0 BRA `(.L_x_2527) ;  /* 0x0000000000908947 */ /* 0x000fea0003800000 */
[----:B------:R-:W-:-:S13]  /*8280*/  ISETP.NE.AND P0, PT, R0, 0x2c, PT ;  /* 0x0000002c0000780c */ /* 0x000fda0003f05270 */
[----:B------:R-:W-:Y:S05]  /*8290*/  @!P0 BRA `(.L_x_2528) ;  /* 0x0000000000488947 */ /* 0x000fea0003800000 */
.L_x_2499:
        /* <DEDUP_REMOVED lines=16> */
.L_x_2529:
[----:B------:R-:W-:Y:S01]  /*83a0*/  IMAD.MOV.U32 R19, RZ, RZ, R26 ;  /* 0x000000ffff137224 */ /* 0x000fe200078e001a */
[----:B------:R-:W-:Y:S06]  /*83b0*/  BRA `(.L_x_2494) ;  /* 0x00000000005c7947 */ /* 0x000fec0003800000 */
.L_x_2528:
[----:B------:R-:W-:Y:S01]  /*83c0*/  SHF.R.U32.HI R5, RZ, 0x17, R4 ;  /* 0x00000017ff057819 */ /* 0x000fe20000011604 */
[----:B------:R-:W-:-:S03]  /*83d0*/  IMAD.MOV.U32 R19, RZ, RZ, R26 ;  /* 0x000000ffff137224 */ /* 0x000fc600078e001a */
        /* <DEDUP_REMOVED lines=14> */
.L_x_2527:
[----:B------:R-:W0:Y:S01]  /*84c0*/  F2I.U64.TRUNC R4, R4 ;  /* 0x0000000400047311 */ /* 0x000e22000020d800 */
[----:B------:R-:W-:Y:S01]  /*84d0*/  IMAD.MOV.U32 R19, RZ, RZ, R26 ;  /* 0x000000ffff137224 */ /* 0x000fe200078e001a */
[----:B0-----:R0:W-:Y:S01]  /*84e0*/  STG.E.64 desc[UR36][R8.64], R4 ;  /* 0x0000000408007986 */ /* 0x0011e2000c101b24 */
[----:B------:R-:W-:Y:S05]  /*84f0*/  BRA `(.L_x_2494) ;  /* 0x00000000000c7947 */ /* 0x000fea0003800000 */
.L_x_2526:
[----:B------:R-:W0:Y:S01]  /*8500*/  F2I.FTZ.U32.TRUNC.NTZ R3, R4 ;  /* 0x0000000400037305 */ /* 0x000e22000021f000 */
[----:B------:R-:W-:Y:S01]  /*8510*/  IMAD.MOV.U32 R19, RZ, RZ, R26 ;  /* 0x000000ffff137224 */ /* 0x000fe200078e001a */
[----:B0-----:R0:W-:Y:S06]  /*8520*/  STG.E desc[UR36][R8.64], R3 ;  /* 0x0000000308007986 */ /* 0x0011ec000c101924 */
.L_x_2494:
[----:B------:R-:W-:Y:S05]  /*8530*/  BSYNC.RECONVERGENT B6 ;  /* 0x0000000000067941 */ /* 0x000fea0003800200 */
.L_x_2493:
[----:B------:R-:W-:Y:S01]  /*8540*/  ISETP.GE.AND P0, PT, R19, R17, PT ;  /* 0x000000111300720c */ /* 0x000fe20003f06270 */
[----:B------:R-:W-:-:S12]  /*8550*/  BSSY.RECONVERGENT B6, `(.L_x_2530) ;  /* 0x00001cc000067945 */ /* 0x000fd80003800200 */
        /* <DEDUP_REMOVED lines=19> */
[----:B------:R-:W0:Y:S02]  /*8690*/  F2I.FTZ.TRUNC.NTZ R3, R22 ;  /* 0x0000001600037305 */ /* 0x000e24000021f100 */
[----:B0-----:R3:W-:Y:S01]  /*86a0*/  STG.E.U8 desc[UR36][R8.64], R3 ;  /* 0x0000000308007986 */ /* 0x0017e2000c101124 */
[----:B------:R-:W-:Y:S05]  /*86b0*/  BRA `(.L_x_2537) ;  /* 0x0000000c00387947 */ /* 0x000fea0003800000 */
.L_x_2535:
[----:B------:R-:W0:Y:S02]  /*86c0*/  F2I.S64.TRUNC R22, R22 ;  /* 0x0000001600167311 */ /* 0x000e24000020d900 */
[----:B0-----:R-:W-:-:S05]  /*86d0*/  IMAD.MOV.U32 R3, RZ, RZ, R22 ;  /* 0x000000ffff037224 */ /* 0x001fca00078e0016 */
[----:B------:R4:W-:Y:S01]  /*86e0*/  STG.E.U8 desc[UR36][R8.64], R3 ;  /* 0x0000000308007986 */ /* 0x0009e2000c101124 */
[----:B------:R-:W-:Y:S05]  /*86f0*/  BRA `(.L_x_2537) ;  /* 0x0000000c00287947 */ /* 0x000fea0003800000 */
.L_x_2534:
[----:B------:R-:W-:-:S13]  /*8700*/  ISETP.NE.AND P0, PT, R0, 0x2, PT ;  /* 0x000000020000780c */ /* 0x000fda0003f05270 */
[----:B------:R-:W-:Y:S05]  /*8710*/  @!P0 BRA `(.L_x_2538) ;  /* 0x0000000000288947 */ /* 0x000fea0003800000 */
[----:B------:R-:W-:-:S13]  /*8720*/  ISETP.NE.AND P0, PT, R0, 0x3, PT ;  /* 0x000000030000780c */ /* 0x000fda0003f05270 */
[----:B------:R-:W-:Y:S05]  /*8730*/  @!P0 BRA `(.L_x_2539) ;  /* 0x0000000000148947 */ /* 0x000fea0003800000 */
[----:B------:R-:W-:-:S13]  /*8740*/  ISETP.NE.AND P0, PT, R0, 0x4, PT ;  /* 0x000000040000780c */ /* 0x000fda0003f05270 */
[----:B------:R-:W-:Y:S05]  /*8750*/  @P0 BRA `(.L_x_2536) ;  /* 0x0000000800380947 */ /* 0x000fea0003800000 */
[----:B------:R-:W0:Y:S02]  /*8760*/  F2I.S64.TRUNC R22, R22 ;  /* 0x0000001600167311 */ /* 0x000e24000020d900 */
[----:B0-----:R1:W-:Y:S01]  /*8770*/  STG.E.64 desc[UR36][R8.64], R22 ;  /* 0x0000001608007986 */ /* 0x0013e2000c101b24 */
[----:B------:R-:W-:Y:S05]  /*8780*/  BRA `(.L_x_2537) ;  /* 0x0000000c00047947 */ /* 0x000fea0003800000 */
.L_x_2539:
[----:B------:R-:W0:Y:S02]  /*8790*/  F2I.FTZ.TRUNC.NTZ R3, R22 ;  /* 0x0000001600037305 */ /* 0x000e24000021f100 */
[----:B0-----:R2:W-:Y:S01]  /*87a0*/  STG.E desc[UR36][R8.64], R3 ;  /* 0x0000000308007986 */ /* 0x0015e2000c101924 */
[----:B------:R-:W-:Y:S05]  /*87b0*/  BRA `(.L_x_2537) ;  /* 0x0000000800f87947 */ /* 0x000fea0003800000 */
.L_x_2538:
[----:B------:R-:W0:Y:S02]  /*87c0*/  F2I.FTZ.TRUNC.NTZ R3, R22 ;  /* 0x0000001600037305 */ /* 0x000e24000021f100 */
[----:B0-----:R0:W-:Y:S01]  /*87d0*/  STG.E.U16 desc[UR36][R8.64], R3 ;  /* 0x0000000308007986 */ /* 0x0011e2000c101524 */
[----:B------:R-:W-:Y:S05]  /*87e0*/  BRA `(.L_x_2537) ;  /* 0x0000000800ec7947 */ /* 0x000fea0003800000 */
.L_x_2533:
[----:B------:R-:W-:-:S13]  /*87f0*/  ISETP.GT.AND P0, PT, R0, 0x6, PT ;  /* 0x000000060000780c */ /* 0x000fda0003f04270 */
[----:B------:R-:W-:Y:S05]  /*8800*/  @P0 BRA `(.L_x_2540) ;  /* 0x0000000000240947 */ /* 0x000fea0003800000 */
[----:B------:R-:W-:-:S13]  /*8810*/  ISETP.NE.AND P0, PT, R0, 0x5, PT ;  /* 0x000000050000780c */ /* 0x000fda0003f05270 */
[----:B------:R-:W-:Y:S05]  /*8820*/  @!P0 BRA `(.L_x_2541) ;  /* 0x0000000000108947 */ /* 0x000fea0003800000 */
[----:B------:R-:W-:-:S13]  /*8830*/  ISETP.NE.AND P0, PT, R0, 0x6, PT ;  /* 0x000000060000780c */ /* 0x000fda0003f05270 */
[----:B------:R-:W-:Y:S05]  /*8840*/  @P0 BRA `(.L_x_2536) ;  /* 0x0000000400fc0947 */ /* 0x000fea0003800000 */
[----:B------:R0:W-:Y:S01]  /*8850*/  STG.E desc[UR36][R8.64], R22 ;  /* 0x0000001608007986 */ /* 0x0001e2000c101924 */
[----:B------:R-:W-:Y:S05]  /*8860*/  BRA `(.L_x_2537) ;  /* 0x0000000800cc7947 */ /* 0x000fea0003800000 */
.L_x_2541:
[----:B------:R-:W-:-:S05]  /*8870*/  F2FP.F16.F32.PACK_AB R22, RZ, R22 ;  /* 0x00000016ff16723e */ /* 0x000fca00000000ff */
[----:B------:R0:W-:Y:S01]  /*8880*/  STG.E.U16 desc[UR36][R8.64], R22 ;  /* 0x0000001608007986 */ /* 0x0001e2000c101524 */
[----:B------:R-:W-:Y:S05]  /*8890*/  BRA `(.L_x_2537) ;  /* 0x0000000800c07947 */ /* 0x000fea0003800000 */
.L_x_2540:
[----:B------:R-:W-:-:S13]  /*88a0*/  ISETP.NE.AND P0, PT, R0, 0x7, PT ;  /* 0x000000070000780c */ /* 0x000fda0003f05270 */
[----:B------:R-:W-:Y:S05]  /*88b0*/  @!P0 BRA `(.L_x_2542) ;  /* 0x00000000002c8947 */ /* 0x000fea0003800000 */
[----:B------:R-:W-:-:S13]  /*88c0*/  ISETP.NE.AND P0, PT, R0, 0x8, PT ;  /* 0x000000080000780c */ /* 0x000fda0003f05270 */
[----:B------:R-:W-:Y:S05]  /*88d0*/  @!P0 BRA `(.L_x_2543) ;  /* 0x0000000000148947 */ /* 0x000fea0003800000 */
[----:B------:R-:W-:-:S13]  /*88e0*/  ISETP.NE.AND P0, PT, R0, 0x9, PT ;  /* 0x000000090000780c */ /* 0x000fda0003f05270 */
[----:B------:R-:W-:Y:S05]  /*88f0*/  @P0 BRA `(.L_x_2536) ;  /* 0x0000000400d00947 */ /* 0x000fea0003800000 */
[----:B------:R-:W-:-:S05]  /*8900*/  IMAD.MOV.U32 R23, RZ, RZ, RZ ;  /* 0x000000ffff177224 */ /* 0x000fca00078e00ff */
[----:B------:R0:W-:Y:S01]  /*8910*/  STG.E.64 desc[UR36][R8.64], R22 ;  /* 0x0000001608007986 */ /* 0x0001e2000c101b24 */
[----:B------:R-:W-:Y:S05]  /*8920*/  BRA `(.L_x_2537) ;  /* 0x00000008009c7947 */ /* 0x000fea0003800000 */
.L_x_2543:
[----:B------:R-:W-:-:S04]  /*8930*/  F2FP.F16.F32.PACK_AB R3, RZ, R22 ;  /* 0x00000016ff03723e */ /* 0x000fc800000000ff */
[----:B------:R-:W-:-:S05]  /*8940*/  PRMT R3, R3, 0x5410, RZ ;  /* 0x0000541003037816 */ /* 0x000fca00000000ff */
[----:B------:R0:W-:Y:S01]  /*8950*/  STG.E desc[UR36][R8.64], R3 ;  /* 0x0000000308007986 */ /* 0x0001e2000c101924 */
[----:B------:R-:W-:Y:S05]  /*8960*/  BRA `(.L_x_2537) ;  /* 0x00000008008c7947 */ /* 0x000fea0003800000 */
.L_x_2542:
[----:B------:R-:W-:-:S06]  /*8970*/  FMUL.FTZ R4, R22, 1 ;  /* 0x3f80000016047820 */ /* 0x000fcc0000410000 */
[----:B------:R-:W0:Y:S02]  /*8980*/  F2F.F64.F32 R4, R4 ;  /* 0x0000000400047310 */ /* 0x000e240000201800 */
[----:B0-----:R0:W-:Y:S01]  /*8990*/  STG.E.64 desc[UR36][R8.64], R4 ;  /* 0x0000000408007986 */ /* 0x0011e2000c101b24 */
[----:B------:R-:W-:Y:S05]  /*89a0*/  BRA `(.L_x_2537) ;  /* 0x00000008007c7947 */ /* 0x000fea0003800000 */
.L_x_2532:
        /* <DEDUP_REMOVED lines=10> */
[----:B------:R-:W0:Y:S02]  /*8a50*/  F2I.FTZ.U32.TRUNC.NTZ R3, R22 ;  /* 0x0000001600037305 */ /* 0x000e24000021f000 */
[----:B0-----:R0:W-:Y:S01]  /*8a60*/  STG.E.U16 desc[UR36][R8.64], R3 ;  /* 0x0000000308007986 */ /* 0x0011e2000c101524 */
[----:B------:R-:W-:Y:S05]  /*8a70*/  BRA `(.L_x_2537) ;  /* 0x0000000800487947 */ /* 0x000fea0003800000 */
.L_x_2547:
        /* <DEDUP_REMOVED lines=16> */
.L_x_2550:
[----:B------:R-:W-:-:S04]  /*8b80*/  SHF.R.U32.HI R22, RZ, 0x18, R22 ;  /* 0x00000018ff167819 */ /* 0x000fc80000011616 */
[----:B------:R-:W-:-:S04]  /*8b90*/  LOP3.LUT R3, R3, 0x80, R22, 0xf8, !PT ;  /* 0x0000008003037812 */ /* 0x000fc800078ef816 */
[----:B------:R-:W-:-:S07]  /*8ba0*/  PRMT R4, R3, 0x7610, R4 ;  /* 0x0000761003047816 */ /* 0x000fce0000000004 */
.L_x_2549:
[----:B------:R-:W-:Y:S05]  /*8bb0*/  BSYNC.RECONVERGENT B0 ;  /* 0x0000000000007941 */ /* 0x000fea0003800200 */
.L_x_2548:
[----:B------:R0:W-:Y:S01]  /*8bc0*/  STG.E.U8 desc[UR36][R8.64], R4 ;  /* 0x0000000408007986 */ /* 0x0001e2000c101124 */
[----:B------:R-:W-:Y:S05]  /*8bd0*/  BRA `(.L_x_2537) ;  /* 0x0000000400f07947 */ /* 0x000fea0003800000 */
.L_x_2546:
        /* <DEDUP_REMOVED lines=16> */
.L_x_2553:
[----:B------:R-:W-:-:S04]  /*8ce0*/  SHF.R.U32.HI R22, RZ, 0x18, R22 ;  /* 0x00000018ff167819 */ /* 0x000fc80000011616 */
[----:B------:R-:W-:-:S04]  /*8cf0*/  LOP3.LUT R3, R3, 0x80, R22, 0xf8, !PT ;  /* 0x0000008003037812 */ /* 0x000fc800078ef816 */
[----:B------:R-:W-:-:S07]  /*8d00*/  PRMT R4, R3, 0x7610, R4 ;  /* 0x0000761003047816 */ /* 0x000fce0000000004 */
.L_x_2552:
[----:B------:R-:W-:Y:S05]  /*8d10*/  BSYNC.RECONVERGENT B0 ;  /* 0x0000000000007941 */ /* 0x000fea0003800200 */
.L_x_2551:
[----:B------:R0:W-:Y:S01]  /*8d20*/  STG.E.U8 desc[UR36][R8.64], R4 ;  /* 0x0000000408007986 */ /* 0x0001e2000c101124 */
[----:B------:R-:W-:Y:S05]  /*8d30*/  BRA `(.L_x_2537) ;  /* 0x0000000400987947 */ /* 0x000fea0003800000 */
.L_x_2545:
[----:B------:R-:W-:-:S13]  /*8d40*/  ISETP.NE.AND P0, PT, R0, 0x1c, PT ;  /* 0x0000001c0000780c */ /* 0x000fda0003f05270 */
[----:B------:R-:W-:Y:S05]  /*8d50*/  @!P0 BRA `(.L_x_2554) ;  /* 0x0000000000588947 */ /* 0x000fea0003800000 */
[----:B------:R-:W-:-:S13]  /*8d60*/  ISETP.NE.AND P0, PT, R0, 0x1d, PT ;  /* 0x0000001d0000780c */ /* 0x000fda0003f05270 */
[----:B------:R-:W-:Y:S05]  /*8d70*/  @!P0 BRA `(.L_x_2555) ;  /* 0x0000000000448947 */ /* 0x000fea0003800000 */
[----:B------:R-:W-:-:S13]  /*8d80*/  ISETP.NE.AND P0, PT, R0, 0x2c, PT ;  /* 0x0000002c0000780c */ /* 0x000fda0003f05270 */
[----:B------:R-:W-:Y:S05]  /*8d90*/  @P0 BRA `(.L_x_2536) ;  /* 0x0000000000a80947 */ /* 0x000fea0003800000 */
        /* <DEDUP_REMOVED lines=15> */
.L_x_2555:
[----:B------:R-:W0:Y:S02]  /*8e90*/  F2I.U64.TRUNC R22, R22 ;  /* 0x0000001600167311 */ /* 0x000e24000020d800 */
[----:B0-----:R0:W-:Y:S01]  /*8ea0*/  STG.E.64 desc[UR36][R8.64], R22 ;  /* 0x0000001608007986 */ /* 0x0011e2000c101b24 */
[----:B------:R-:W-:Y:S05]  /*8eb0*/  BRA `(.L_x_2537) ;  /* 0x0000000400387947 */ /* 0x000fea0003800000 */
.L_x_2554:
[----:B------:R-:W0:Y:S02]  /*8ec0*/  F2I.FTZ.U32.TRUNC.NTZ R3, R22 ;  /* 0x0000001600037305 */ /* 0x000e24000021f000 */
[----:B0-----:R0:W-:Y:S01]  /*8ed0*/  STG.E desc[UR36][R8.64], R3 ;  /* 0x0000000308007986 */ /* 0x0011e2000c101924 */
[----:B------:R-:W-:Y:S05]  /*8ee0*/  BRA `(.L_x_2537) ;  /* 0x00000004002c7947 */ /* 0x000fea0003800000 */
.L_x_2544:
[----:B------:R-:W-:-:S13]  /*8ef0*/  ISETP.GT.AND P0, PT, R0, 0xe, PT ;  /* 0x0000000e0000780c */ /* 0x000fda0003f04270 */
[----:B------:R-:W-:Y:S05]  /*8f00*/  @P0 BRA `(.L_x_2556) ;  /* 0x0000000000340947 */ /* 0x000fea0003800000 */
[----:B------:R-:W-:-:S13]  /*8f10*/  ISETP.NE.AND P0, PT, R0, 0xa, PT ;  /* 0x0000000a0000780c */ /* 0x000fda0003f05270 */
[----:B------:R-:W-:Y:S05]  /*8f20*/  @!P0 BRA `(.L_x_2557) ;  /* 0x0000000000188947 */ /* 0x000fea0003800000 */
[----:B------:R-:W-:-:S13]  /*8f30*/  ISETP.NE.AND P0, PT, R0, 0xb, PT ;  /* 0x0000000b0000780c */ /* 0x000fda0003f05270 */
[----:B------:R-:W-:Y:S05]  /*8f40*/  @P0 BRA `(.L_x_2536) ;  /* 0x00000000003c0947 */ /* 0x000fea0003800000 */
[----:B------:R-:W-:-:S04]  /*8f50*/  FSETP.NEU.FTZ.AND P0, PT, R22, RZ, PT ;  /* 0x000000ff1600720b */ /* 0x000fc80003f1d000 */
[----:B------:R-:W-:-:S05]  /*8f60*/  SEL R3, RZ, 0x1, !P0 ;  /* 0x00000001ff037807 */ /* 0x000fca0004000000 */
[----:B------:R0:W-:Y:S01]  /*8f70*/  STG.E.U8 desc[UR36][R8.64], R3 ;  /* 0x0000000308007986 */ /* 0x0001e2000c101124 */
[----:B------:R-:W-:Y:S05]  /*8f80*/  BRA `(.L_x_2537) ;  /* 0x0000000400047947 */ /* 0x000fea0003800000 */
.L_x_2557:
[----:B------:R-:W-:Y:S01]  /*8f90*/  FMUL.FTZ R4, R22, 1 ;  /* 0x3f80000016047820 */ /* 0x000fe20000410000 */
[----:B------:R-:W-:-:S05]  /*8fa0*/  CS2R R6, SRZ ;  /* 0x0000000000067805 */ /* 0x000fca000001ff00 */
[----:B------:R-:W0:Y:S02]  /*8fb0*/  F2F.F64.F32 R4, R4 ;  /* 0x0000000400047310 */ /* 0x000e240000201800 */
[----:B0-----:R0:W-:Y:S01]  /*8fc0*/  STG.E.128 desc[UR36][R8.64], R4 ;  /* 0x0000000408007986 */ /* 0x0011e2000c101d24 */
[----:B------:R-:W-:Y:S05]  /*8fd0*/  BRA `(.L_x_2537) ;  /* 0x0000000000f07947 */ /* 0x000fea0003800000 */
.L_x_2556:
[----:B------:R-:W-:-:S13]  /*8fe0*/  ISETP.NE.AND P0, PT, R0, 0xf, PT ;  /* 0x0000000f0000780c */ /* 0x000fda0003f05270 */
[----:B------:R-:W-:Y:S05]  /*8ff0*/  @!P0 BRA `(.L_x_2558) ;  /* 0x0000000000e08947 */ /* 0x000fea0003800000 */
[----:B------:R-:W-:-:S13]  /*9000*/  ISETP.NE.AND P0, PT, R0, 0x17, PT ;  /* 0x000000170000780c */ /* 0x000fda0003f05270 */
[----:B------:R-:W-:Y:S05]  /*9010*/  @!P0 BRA `(.L_x_2559) ;  /* 0x00000000008c8947 */ /* 0x000fea0003800000 */
[----:B------:R-:W-:-:S13]  /*9020*/  ISETP.NE.AND P0, PT, R0, 0x18, PT ;  /* 0x000000180000780c */ /* 0x000fda0003f05270 */
[----:B------:R-:W-:Y:S05]  /*9030*/  @!P0 BRA `(.L_x_2560) ;  /* 0x0000000000448947 */ /* 0x000fea0003800000 */
.L_x_2536:
        /* <DEDUP_REMOVED lines=16> */
.L_x_2561:
[----:B------:R-:W-:Y:S05]  /*9140*/  BRA `(.L_x_2537) ;  /* 0x0000000000947947 */ /* 0x000fea0003800000 */
.L_x_2560:
        /* <DEDUP_REMOVED lines=12> */
.L_x_2563:
[----:B------:R-:W-:Y:S05]  /*9210*/  BSYNC.RECONVERGENT B0 ;  /* 0x0000000000007941 */ /* 0x000fea0003800200 */
.L_x_2562:
[----:B------:R-:W-:-:S05]  /*9220*/  LOP3.LUT R3, R0, 0x80, R5, 0xf8, !PT ;  /* 0x0000008000037812 */ /* 0x000fca00078ef805 */
[----:B------:R0:W-:Y:S01]  /*9230*/  STG.E.U8 desc[UR36][R8.64], R3 ;  /* 0x0000000308007986 */ /* 0x0001e2000c101124 */
[----:B------:R-:W-:Y:S05]  /*9240*/  BRA `(.L_x_2537) ;  /* 0x0000000000547947 */ /* 0x000fea0003800000 */
.L_x_2559:
        /* <DEDUP_REMOVED lines=11> */
.L_x_2565:
[----:B------:R-:W-:Y:S01]  /*9300*/  IMAD.MOV.U32 R0, RZ, RZ, 0x7f ;  /* 0x0000007fff007424 */ /* 0x000fe200078e00ff */
[----:B------:R-:W-:-:S04]  /*9310*/  ISETP.GT.U32.AND P0, PT, R4, 0x7f800000, PT ;  /* 0x7f8000000400780c */ /* 0x000fc80003f04070 */
[----:B------:R-:W-:-:S09]  /*9320*/  SEL R0, R0, 0x7c, P0 ;  /* 0x0000007c00007807 */ /* 0x000fd20000000000 */
.L_x_2566:
[----:B------:R-:W-:Y:S05]  /*9330*/  BSYNC.RECONVERGENT B0 ;  /* 0x0000000000007941 */ /* 0x000fea0003800200 */
.L_x_2564:
[----:B------:R-:W-:-:S04]  /*9340*/  SHF.R.U32.HI R3, RZ, 0x18, R22 ;  /* 0x00000018ff037819 */ /* 0x000fc80000011616 */
[----:B------:R-:W-:-:S05]  /*9350*/  LOP3.LUT R3, R0, 0x80, R3, 0xf8, !PT ;  /* 0x0000008000037812 */ /* 0x000fca00078ef803 */
[----:B------:R0:W-:Y:S01]  /*9360*/  STG.E.U8 desc[UR36][R8.64], R3 ;  /* 0x0000000308007986 */ /* 0x0001e2000c101124 */
[----:B------:R-:W-:Y:S05]  /*9370*/  BRA `(.L_x_2537) ;  /* 0x0000000000087947 */ /* 0x000fea0003800000 */
.L_x_2558:
[----:B------:R-:W-:-:S05]  /*9380*/  F2FP.BF16.F32.PACK_AB R22, RZ, R22 ;  /* 0x00000016ff16723e */ /* 0x000fca00000010ff */
[----:B------:R0:W-:Y:S02]  /*9390*/  STG.E.U16 desc[UR36][R8.64], R22 ;  /* 0x0000001608007986 */ /* 0x0001e4000c101524 */
.L_x_2537:
        /* <DEDUP_REMOVED lines=24> */
.L_x_2570:
[----:B------:R-:W0:Y:S02]  /*9520*/  F2I.S64.TRUNC R24, R24 ;  /* 0x0000001800187311 */ /* 0x000e24000020d900 */
[----:B0-----:R-:W-:-:S05]  /*9530*/  IMAD.MOV.U32 R3, RZ, RZ, R24 ;  /* 0x000000ffff037224 */ /* 0x001fca00078e0018 */
[----:B------:R0:W-:Y:S01]  /*9540*/  STG.E.U8 desc[UR36][R8.64], R3 ;  /* 0x0000000308007986 */ /* 0x0001e2000c101124 */
[----:B------:R-:W-:Y:S05]  /*9550*/  BRA `(.L_x_2572) ;  /* 0x0000000c00287947 */ /* 0x000fea0003800000 */
.L_x_2569:
        /* <DEDUP_REMOVED lines=9> */
.L_x_2574:
[----:B------:R-:W0:Y:S02]  /*95f0*/  F2I.FTZ.TRUNC.NTZ R3, R24 ;  /* 0x0000001800037305 */ /* 0x000e24000021f100 */
[----:B0-----:R0:W-:Y:S01]  /*9600*/  STG.E desc[UR36][R8.64], R3 ;  /* 0x0000000308007986 */ /* 0x0011e2000c101924 */
[----:B------:R-:W-:Y:S05]  /*9610*/  BRA `(.L_x_2572) ;  /* 0x0000000800f87947 */ /* 0x000fea0003800000 */
.L_x_2573:
[----:B------:R-:W0:Y:S02]  /*9620*/  F2I.FTZ.TRUNC.NTZ R3, R24 ;  /* 0x0000001800037305 */ /* 0x000e24000021f100 */
[----:B0-----:R0:W-:Y:S01]  /*9630*/  STG.E.U16 desc[UR36][R8.64], R3 ;  /* 0x0000000308007986 */ /* 0x0011e2000c101524 */
[----:B------:R-:W-:Y:S05]  /*9640*/  BRA `(.L_x_2572) ;  /* 0x0000000800ec7947 */ /* 0x000fea0003800000 */
.L_x_2568:
        /* <DEDUP_REMOVED lines=8> */
.L_x_2576:
[----:B------:R-:W-:-:S05]  /*96d0*/  F2FP.F16.F32.PACK_AB R24, RZ, R24 ;  /* 0x00000018ff18723e */ /* 0x000fca00000000ff */
[----:B------:R0:W-:Y:S01]  /*96e0*/  STG.E.U16 desc[UR36][R8.64], R24 ;  /* 0x0000001808007986 */ /* 0x0001e2000c101524 */
[----:B------:R-:W-:Y:S05]  /*96f0*/  BRA `(.L_x_2572) ;  /* 0x0000000800c07947 */ /* 0x000fea0003800000 */
.L_x_2575:
        /* <DEDUP_REMOVED lines=9> */
.L_x_2578:
[----:B------:R-:W-:-:S04]  /*9790*/  F2FP.F16.F32.PACK_AB R3, RZ, R24 ;  /* 0x00000018ff03723e */ /* 0x000fc800000000ff */
[----:B------:R-:W-:-:S05]  /*97a0*/  PRMT R3, R3, 0x5410, RZ ;  /* 0x0000541003037816 */ /* 0x000fca00000000ff */
[----:B------:R0:W-:Y:S01]  /*97b0*/  STG.E desc[UR36][R8.64], R3 ;  /* 0x0000000308007986 */ /* 0x0001e2000c101924 */
[----:B------:R-:W-:Y:S05]  /*97c0*/  BRA `(.L_x_2572) ;  /* 0x00000008008c7947 */ /* 0x000fea0003800000 */
.L_x_2577:
[----:B------:R-:W-:-:S06]  /*97d0*/  FMUL.FTZ R4, R24, 1 ;  /* 0x3f80000018047820 */ /* 0x000fcc0000410000 */
[----:B------:R-:W0:Y:S02]  /*97e0*/  F2F.F64.F32 R4, R4 ;  /* 0x0000000400047310 */ /* 0x000e240000201800 */
[----:B0-----:R0:W-:Y:S01]  /*97f0*/  STG.E.64 desc[UR36][R8.64], R4 ;  /* 0x0000000408007986 */ /* 0x0011e2000c101b24 */
[----:B------:R-:W-:Y:S05]  /*9800*/  BRA `(.L_x_2572) ;  /* 0x00000008007c7947 */ /* 0x000fea0003800000 */
.L_x_2567:
        /* <DEDUP_REMOVED lines=13> */
.L_x_2582:
        /* <DEDUP_REMOVED lines=16> */
.L_x_2585:
[----:B------:R-:W-:-:S04]  /*99e0*/  SHF.R.U32.HI R24, RZ, 0x18, R24 ;  /* 0x00000018ff187819 */ /* 0x000fc80000011618 */
[----:B------:R-:W-:-:S04]  /*99f0*/  LOP3.LUT R3, R3, 0x80, R24, 0xf8, !PT ;  /* 0x0000008003037812 */ /* 0x000fc800078ef818 */
[----:B------:R-:W-:-:S07]  /*9a00*/  PRMT R4, R3, 0x7610, R4 ;  /* 0x0000761003047816 */ /* 0x000fce0000000004 */
.L_x_2584:
[----:B------:R-:W-:Y:S05]  /*9a10*/  BSYNC.RECONVERGENT B0 ;  /* 0x0000000000007941 */ /* 0x000fea0003800200 */
.L_x_2583:
[----:B------:R0:W-:Y:S01]  /*9a20*/  STG.E.U8 desc[UR36][R8.64], R4 ;  /* 0x0000000408007986 */ /* 0x0001e2000c101124 */
[----:B------:R-:W-:Y:S05]  /*9a30*/  BRA `(.L_x_2572) ;  /* 0x0000000400f07947 */ /* 0x000fea0003800000 */
.L_x_2581:
        /* <DEDUP_REMOVED lines=16> */
.L_x_2588:
[----:B------:R-:W-:-:S04]  /*9b40*/  SHF.R.U32.HI R24, RZ, 0x18, R24 ;  /* 0x00000018ff187819 */ /* 0x000fc80000011618 */
[----:B------:R-:W-:-:S04]  /*9b50*/  LOP3.LUT R3, R3, 0x80, R24, 0xf8, !PT ;  /* 0x0000008003037812 */ /* 0x000fc800078ef818 */
[----:B------:R-:W-:-:S07]  /*9b60*/  PRMT R4, R3, 0x7610, R4 ;  /* 0x0000761003047816 */ /* 0x000fce0000000004 */
.L_x_2587:
[----:B------:R-:W-:Y:S05]  /*9b70*/  BSYNC.RECONVERGENT B0 ;  /* 0x0000000000007941 */ /* 0x000fea0003800200 */
.L_x_2586:
[----:B------:R0:W-:Y:S01]  /*9b80*/  STG.E.U8 desc[UR36][R8.64], R4 ;  /* 0x0000000408007986 */ /* 0x0001e2000c101124 */
[----:B------:R-:W-:Y:S05]  /*9b90*/  BRA `(.L_x_2572) ;  /* 0x0000000400987947 */ /* 0x000fea0003800000 */
.L_x_2580:
        /* <DEDUP_REMOVED lines=21> */
.L_x_2590:
[----:B------:R-:W0:Y:S02]  /*9cf0*/  F2I.U64.TRUNC R24, R24 ;  /* 0x0000001800187311 */ /* 0x000e24000020d800 */
[----:B0-----:R0:W-:Y:S01]  /*9d00*/  STG.E.64 desc[UR36][R8.64], R24 ;  /* 0x0000001808007986 */ /* 0x0011e2000c101b24 */
[----:B------:R-:W-:Y:S05]  /*9d10*/  BRA `(.L_x_2572) ;  /* 0x0000000400387947 */ /* 0x000fea0003800000 */
.L_x_2589:
[----:B------:R-:W0:Y:S02]  /*9d20*/  F2I.FTZ.U32.TRUNC.NTZ R3, R24 ;  /* 0x0000001800037305 */ /* 0x000e24000021f000 */
[----:B0-----:R0:W-:Y:S01]  /*9d30*/  STG.E desc[UR36][R8.64], R3 ;  /* 0x0000000308007986 */ /* 0x0011e2000c101924 */
[----:B------:R-:W-:Y:S05]  /*9d40*/  BRA `(.L_x_2572) ;  /* 0x00000004002c7947 */ /* 0x000fea0003800000 */
.L_x_2579:
        /* <DEDUP_REMOVED lines=10> */
.L_x_2592:
[----:B------:R-:W-:Y:S01]  /*9df0*/  FMUL.FTZ R4, R24, 1 ;  /* 0x3f80000018047820 */ /* 0x000fe20000410000 */
[----:B------:R-:W-:-:S05]  /*9e00*/  CS2R R6, SRZ ;  /* 0x0000000000067805 */ /* 0x000fca000001ff00 */
[----:B------:R-:W0:Y:S02]  /*9e10*/  F2F.F64.F32 R4, R4 ;  /* 0x0000000400047310 */ /* 0x000e240000201800 */
[----:B0-----:R4:W-:Y:S01]  /*9e20*/  STG.E.128 desc[UR36][R8.64], R4 ;  /* 0x0000000408007986 */ /* 0x0019e2000c101d24 */
[----:B------:R-:W-:Y:S05]  /*9e30*/  BRA `(.L_x_2572) ;  /* 0x0000000000f07947 */ /* 0x000fea0003800000 */
.L_x_2591:
[----:B------:R-:W-:-:S13]  /*9e40*/  ISETP.NE.AND P0, PT, R0, 0xf, PT ;  /* 0x0000000f0000780c */ /* 0x000fda0003f05270 */
[----:B------:R-:W-:Y:S05]  /*9e50*/  @!P0 BRA `(.L_x_2593) ;  /* 0x0000000000e08947 */ /* 0x000fea0003800000 */
[----:B------:R-:W-:-:S13]  /*9e60*/  ISETP.NE.AND P0, PT, R0, 0x17, PT ;  /* 0x000000170000780c */ /* 0x000fda0003f05270 */
[----:B------:R-:W-:Y:S05]  /*9e70*/  @!P0 BRA `(.L_x_2594) ;  /* 0x00000000008c8947 */ /* 0x000fea0003800000 */
[----:B------:R-:W-:-:S13]  /*9e80*/  ISETP.NE.AND P0, PT, R0, 0x18, PT ;  /* 0x000000180000780c */ /* 0x000fda0003f05270 */
[----:B------:R-:W-:Y:S05]  /*9e90*/  @!P0 BRA `(.L_x_2595) ;  /* 0x0000000000448947 */ /* 0x000fea0003800000 */
.L_x_2571:
        /* <DEDUP_REMOVED lines=16> */
.L_x_2596:
[----:B------:R-:W-:Y:S05]  /*9fa0*/  BRA `(.L_x_2572) ;  /* 0x0000000000947947 */ /* 0x000fea0003800000 */
.L_x_2595:
        /* <DEDUP_REMOVED lines=12> */
.L_x_2598:
[----:B------:R-:W-:Y:S05]  /*a070*/  BSYNC.RECONVERGENT B0 ;  /* 0x0000000000007941 */ /* 0x000fea0003800200 */
.L_x_2597:
[----:B------:R-:W-:-:S05]  /*a080*/  LOP3.LUT R3, R0, 0x80, R5, 0xf8, !PT ;  /* 0x0000008000037812 */ /* 0x000fca00078ef805 */
[----:B------:R2:W-:Y:S01]  /*a090*/  STG.E.U8 desc[UR36][R8.64], R3 ;  /* 0x0000000308007986 */ /* 0x0005e2000c101124 */
[----:B------:R-:W-:Y:S05]  /*a0a0*/  BRA `(.L_x_2572) ;  /* 0x0000000000547947 */ /* 0x000fea0003800000 */
.L_x_2594:
        /* <DEDUP_REMOVED lines=11> */
.L_x_2600:
[----:B------:R-:W-:Y:S01]  /*a160*/  IMAD.MOV.U32 R0, RZ, RZ, 0x7f ;  /* 0x0000007fff007424 */ /* 0x000fe200078e00ff */
[----:B------:R-:W-:-:S04]  /*a170*/  ISETP.GT.U32.AND P0, PT, R4, 0x7f800000, PT ;  /* 0x7f8000000400780c */ /* 0x000fc80003f04070 */
[----:B------:R-:W-:-:S09]  /*a180*/  SEL R0, R0, 0x7c, P0 ;  /* 0x0000007c00007807 */ /* 0x000fd20000000000 */
.L_x_2601:
[----:B------:R-:W-:Y:S05]  /*a190*/  BSYNC.RECONVERGENT B0 ;  /* 0x0000000000007941 */ /* 0x000fea0003800200 */
.L_x_2599:
[----:B------:R-:W-:-:S04]  /*a1a0*/  SHF.R.U32.HI R3, RZ, 0x18, R24 ;  /* 0x00000018ff037819 */ /* 0x000fc80000011618 */
[----:B------:R-:W-:-:S05]  /*a1b0*/  LOP3.LUT R3, R0, 0x80, R3, 0xf8, !PT ;  /* 0x0000008000037812 */ /* 0x000fca00078ef803 */
[----:B------:R1:W-:Y:S01]  /*a1c0*/  STG.E.U8 desc[UR36][R8.64], R3 ;  /* 0x0000000308007986 */ /* 0x0003e2000c101124 */
[----:B------:R-:W-:Y:S05]  /*a1d0*/  BRA `(.L_x_2572) ;  /* 0x0000000000087947 */ /* 0x000fea0003800000 */
.L_x_2593:
[----:B------:R-:W-:-:S05]  /*a1e0*/  F2FP.BF16.F32.PACK_AB R24, RZ, R24 ;  /* 0x00000018ff18723e */ /* 0x000fca00000010ff */
[----:B------:R0:W-:Y:S02]  /*a1f0*/  STG.E.U16 desc[UR36][R8.64], R24 ;  /* 0x0000001808007986 */ /* 0x0001e4000c101524 */
.L_x_2572:
[----:B------:R-:W-:-:S07]  /*a200*/  VIADD R19, R19, 0x80 ;  /* 0x0000008013137836 */ /* 0x000fce0000000000 */
.L_x_2531:
[----:B------:R-:W-:Y:S05]  /*a210*/  BSYNC.RECONVERGENT B6 ;  /* 0x0000000000067941 */ /* 0x000fea0003800200 */
.L_x_2530:
[----:B------:R-:W-:-:S13]  /*a220*/  ISETP.GE.AND P0, PT, R19, R17, PT ;  /* 0x000000111300720c */ /* 0x000fda0003f06270 */
[----:B------:R-:W-:Y:S05]  /*a230*/  @P0 EXIT ;  /* 0x000000000000094d */ /* 0x000fea0003800000 */
[----:B01-34-:R-:W0:Y:S01]  /*a240*/  LDC.64 R4, c[0x0][0x388] ;  /* 0x0000e200ff047b82 */ /* 0x01be220000000a00 */
[----:B------:R-:W2:Y:S01]  /*a250*/  LDCU UR4, c[0x0][0x3b4] ;  /* 0x00007680ff0477ac */ /* 0x000ea20008000800 */
[----:B------:R-:W-:Y:S01]  /*a260*/  PRMT R0, R16, 0x9910, RZ ;  /* 0x0000991010007816 */ /* 0x000fe200000000ff */
[----:B------:R-:W-:-:S03]  /*a270*/  IMAD R2, R2, 0x200, R19 ;  /* 0x0000020002027824 */ /* 0x000fc600078e0213 */
[----:B------:R-:W-:Y:S01]  /*a280*/  ISETP.GT.AND P1, PT, R0, 0x9, PT ;  /* 0x000000090000780c */ /* 0x000fe20003f24270 */
[----:B--2---:R-:W-:-:S05]  /*a290*/  IMAD R3, R2, UR4, RZ ;  /* 0x0000000402037c24 */ /* 0x004fca000f8e02ff */
        /* <DEDUP_REMOVED lines=12> */
[----:B0-----:R-:W-:Y:S01]  /*a360*/  STG.E.U8 desc[UR36][R2.64], R5 ;  /* 0x0000000502007986 */ /* 0x001fe2000c101124 */
[----:B------:R-:W-:Y:S05]  /*a370*/  EXIT ;  /* 0x000000000000794d */ /* 0x000fea0003800000 */
.L_x_2605:
[----:B------:R-:W0:Y:S02]  /*a380*/  F2I.S64.TRUNC R18, R18 ;  /* 0x0000001200127311 */ /* 0x000e24000020d900 */
[----:B0-----:R-:W-:-:S05]  /*a390*/  IMAD.MOV.U32 R5, RZ, RZ, R18 ;  /* 0x000000ffff057224 */ /* 0x001fca00078e0012 */
[----:B------:R-:W-:Y:S01]  /*a3a0*/  STG.E.U8 desc[UR36][R2.64], R5 ;  /* 0x0000000502007986 */ /* 0x000fe2000c101124 */
[----:B------:R-:W-:Y:S05]  /*a3b0*/  EXIT ;  /* 0x000000000000794d */ /* 0x000fea0003800000 */
.L_x_2604:
[----:B------:R-:W-:-:S13]  /*a3c0*/  ISETP.NE.AND P0, PT, R0, 0x2, PT ;  /* 0x000000020000780c */ /* 0x000fda0003f05270 */
[----:B------:R-:W-:Y:S05]  /*a3d0*/  @!P0 BRA `(.L_x_2607) ;  /* 0x0000000000288947 */ /* 0x000fea0003800000 */
[----:B------:R-:W-:-:S13]  /*a3e0*/  ISETP.NE.AND P0, PT, R0, 0x3, PT ;  /* 0x000000030000780c */ /* 0x000fda0003f05270 */
[----:B------:R-:W-:Y:S05]  /*a3f0*/  @!P0 BRA `(.L_x_2608) ;  /* 0x0000000000148947 */ /* 0x000fea0003800000 */
[----:B------:R-:W-:-:S13]  /*a400*/  ISETP.NE.AND P0, PT, R0, 0x4, PT ;  /* 0x000000040000780c */ /* 0x000fda0003f05270 */
[----:B------:R-:W-:Y:S05]  /*a410*/  @P0 BRA `(.L_x_2606) ;  /* 0x0000000800380947 */ /* 0x000fea0003800000 */
[----:B------:R-:W0:Y:S02]  /*a420*/  F2I.S64.TRUNC R18, R18 ;  /* 0x0000001200127311 */ /* 0x000e24000020d900 */
[----:B0-----:R-:W-:Y:S01]  /*a430*/  STG.E.64 desc[UR36][R2.64], R18 ;  /* 0x0000001202007986 */ /* 0x001fe2000c101b24 */
[----:B------:R-:W-:Y:S05]  /*a440*/  EXIT ;  /* 0x000000000000794d */ /* 0x000fea0003800000 */
.L_x_2608:
[----:B------:R-:W0:Y:S02]  /*a450*/  F2I.FTZ.TRUNC.NTZ R5, R18 ;  /* 0x0000001200057305 */ /* 0x000e24000021f100 */
[----:B0-----:R-:W-:Y:S01]  /*a460*/  STG.E desc[UR36][R2.64], R5 ;  /* 0x0000000502007986 */ /* 0x001fe2000c101924 */
[----:B------:R-:W-:Y:S05]  /*a470*/  EXIT ;  /* 0x000000000000794d */ /* 0x000fea0003800000 */
.L_x_2607:
[----:B------:R-:W0:Y:S02]  /*a480*/  F2I.FTZ.TRUNC.NTZ R5, R18 ;  /* 0x0000001200057305 */ /* 0x000e24000021f100 */
[----:B0-----:R-:W-:Y:S01]  /*a490*/  STG.E.U16 desc[UR36][R2.64], R5 ;  /* 0x0000000502007986 */ /* 0x001fe2000c101524 */
[----:B------:R-:W-:Y:S05]  /*a4a0*/  EXIT ;  /* 0x000000000000794d */ /* 0x000fea0003800000 */
.L_x_2603:
[----:B------:R-:W-:-:S13]  /*a4b0*/  ISETP.GT.AND P0, PT, R0, 0x6, PT ;  /* 0x000000060000780c */ /* 0x000fda0003f04270 */
[----:B------:R-:W-:Y:S05]  /*a4c0*/  @P0 BRA `(.L_x_2609) ;  /* 0x0000000000240947 */ /* 0x000fea0003800000 */
[----:B------:R-:W-:-:S13]  /*a4d0*/  ISETP.NE.AND P0, PT, R0, 0x5, PT ;  /* 0x000000050000780c */ /* 0x000fda0003f05270 */
[----:B------:R-:W-:Y:S05]  /*a4e0*/  @!P0 BRA `(.L_x_2610) ;  /* 0x0000000000108947 */ /* 0x000fea0003800000 */
[----:B------:R-:W-:-:S13]  /*a4f0*/  ISETP.NE.AND P0, PT, R0, 0x6, PT ;  /* 0x000000060000780c */ /* 0x000fda0003f05270 */
[----:B------:R-:W-:Y:S05]  /*a500*/  @P0 BRA `(.L_x_2606) ;  /* 0x0000000400fc0947 */ /* 0x000fea0003800000 */
[----:B------:R-:W-:Y:S01]  /*a510*/  STG.E desc[UR36][R2.64], R18 ;  /* 0x0000001202007986 */ /* 0x000fe2000c101924 */
[----:B------:R-:W-:Y:S05]  /*a520*/  EXIT ;  /* 0x000000000000794d */ /* 0x000fea0003800000 */
.L_x_2610:
[----:B------:R-:W-:-:S05]  /*a530*/  F2FP.F16.F32.PACK_AB R18, RZ, R18 ;  /* 0x00000012ff12723e */ /* 0x000fca00000000ff */
[----:B------:R-:W-:Y:S01]  /*a540*/  STG.E.U16 desc[UR36][R2.64], R18 ;  /* 0x0000001202007986 */ /* 0x000fe2000c101524 */
[----:B------:R-:W-:Y:S05]  /*a550*/  EXIT ;  /* 0x000000000000794d */ /* 0x000fea0003800000 */
.L_x_2609:
[----:B------:R-:W-:-:S13]  /*a560*/  ISETP.NE.AND P0, PT, R0, 0x7, PT ;  /* 0x000000070000780c */ /* 0x000fda0003f05270 */
[----:B------:R-:W-:Y:S05]  /*a570*/  @!P0 BRA `(.L_x_2611) ;  /* 0x00000000002c8947 */ /* 0x000fea0003800000 */
[----:B------:R-:W-:-:S13]  /*a580*/  ISETP.NE.AND P0, PT, R0, 0x8, PT ;  /* 0x000000080000780c */ /* 0x000fda0003f05270 */
[----:B------:R-:W-:Y:S05]  /*a590*/  @!P0 BRA `(.L_x_2612) ;  /* 0x0000000000148947 */ /* 0x000fea0003800000 */
[----:B------:R-:W-:-:S13]  /*a5a0*/  ISETP.NE.AND P0, PT, R0, 0x9, PT ;  /* 0x000000090000780c */ /* 0x000fda0003f05270 */
[----:B------:R-:W-:Y:S05]  /*a5b0*/  @P0 BRA `(.L_x_2606) ;  /* 0x0000000400d00947 */ /* 0x000fea0003800000 */
[----:B------:R-:W-:-:S05]  /*a5c0*/  IMAD.MOV.U32 R19, RZ, RZ, RZ ;  /* 0x000000ffff137224 */ /* 0x000fca00078e00ff */
[----:B------:R-:W-:Y:S01]  /*a5d0*/  STG.E.64 desc[UR36][R2.64], R18 ;  /* 0x0000001202007986 */ /* 0x000fe2000c101b24 */
[----:B------:R-:W-:Y:S05]  /*a5e0*/  EXIT ;  /* 0x000000000000794d */ /* 0x000fea0003800000 */
.L_x_2612:
[----:B------:R-:W-:-:S04]  /*a5f0*/  F2FP.F16.F32.PACK_AB R5, RZ, R18 ;  /* 0x00000012ff05723e */ /* 0x000fc800000000ff */
[----:B------:R-:W-:-:S05]  /*a600*/  PRMT R5, R5, 0x5410, RZ ;  /* 0x0000541005057816 */ /* 0x000fca00000000ff */
[----:B------:R-:W-:Y:S01]  /*a610*/  STG.E desc[UR36][R2.64], R5 ;  /* 0x0000000502007986 */ /* 0x000fe2000c101924 */
[----:B------:R-:W-:Y:S05]  /*a620*/  EXIT ;  /* 0x000000000000794d */ /* 0x000fea0003800000 */
.L_x_2611:
[----:B------:R-:W-:-:S06]  /*a630*/  FMUL.FTZ R4, R18, 1 ;  /* 0x3f80000012047820 */ /* 0x000fcc0000410000 */
[----:B------:R-:W0:Y:S02]  /*a640*/  F2F.F64.F32 R4, R4 ;  /* 0x0000000400047310 */ /* 0x000e240000201800 */
[----:B0-----:R-:W-:Y:S01]  /*a650*/  STG.E.64 desc[UR36][R2.64], R4 ;  /* 0x0000000402007986 */ /* 0x001fe2000c101b24 */
[----:B------:R-:W-:Y:S05]  /*a660*/  EXIT ;  /* 0x000000000000794d */ /* 0x000fea0003800000 */
.L_x_2602:
        /* <DEDUP_REMOVED lines=11> */
[----:B0-----:R-:W-:Y:S01]  /*a720*/  STG.E.U16 desc[UR36][R2.64], R5 ;  /* 0x0000000502007986 */ /* 0x001fe2000c101524 */
[----:B------:R-:W-:Y:S05]  /*a730*/  EXIT ;  /* 0x000000000000794d */ /* 0x000fea0003800000 */
.L_x_2616:
        /* <DEDUP_REMOVED lines=16> */
.L_x_2619:
[----:B------:R-:W-:-:S04]  /*a840*/  SHF.R.U32.HI R18, RZ, 0x18, R18 ;  /* 0x00000018ff127819 */ /* 0x000fc80000011612 */
[----:B------:R-:W-:-:S04]  /*a850*/  LOP3.LUT R5, R5, 0x80, R18, 0xf8, !PT ;  /* 0x0000008005057812 */ /* 0x000fc800078ef812 */
[----:B------:R-:W-:-:S07]  /*a860*/  PRMT R0, R5, 0x7610, R0 ;  /* 0x0000761005007816 */ /* 0x000fce0000000000 */
.L_x_2618:
[----:B------:R-:W-:Y:S05]  /*a870*/  BSYNC.RECONVERGENT B0 ;  /* 0x0000000000007941 */ /* 0x000fea0003800200 */
.L_x_2617:
[----:B------:R-:W-:Y:S01]  /*a880*/  STG.E.U8 desc[UR36][R2.64], R0 ;  /* 0x0000000002007986 */ /* 0x000fe2000c101124 */
[----:B------:R-:W-:Y:S05]  /*a890*/  EXIT ;  /* 0x000000000000794d */ /* 0x000fea0003800000 */
.L_x_2615:
        /* <DEDUP_REMOVED lines=16> */
.L_x_2622:
[----:B------:R-:W-:-:S04]  /*a9a0*/  SHF.R.U32.HI R18, RZ, 0x18, R18 ;  /* 0x00000018ff127819 */ /* 0x000fc80000011612 */
[----:B------:R-:W-:-:S04]  /*a9b0*/  LOP3.LUT R5, R5, 0x80, R18, 0xf8, !PT ;  /* 0x0000008005057812 */ /* 0x000fc800078ef812 */
[----:B------:R-:W-:-:S07]  /*a9c0*/  PRMT R0, R5, 0x7610, R0 ;  /* 0x0000761005007816 */ /* 0x000fce0000000000 */
.L_x_2621:
[----:B------:R-:W-:Y:S05]  /*a9d0*/  BSYNC.RECONVERGENT B0 ;  /* 0x0000000000007941 */ /* 0x000fea0003800200 */
.L_x_2620:
[----:B------:R-:W-:Y:S01]  /*a9e0*/  STG.E.U8 desc[UR36][R2.64], R0 ;  /* 0x0000000002007986 */ /* 0x000fe2000c101124 */
[----:B------:R-:W-:Y:S05]  /*a9f0*/  EXIT ;  /* 0x000000000000794d */ /* 0x000fea0003800000 */
.L_x_2614:
        /* <DEDUP_REMOVED lines=21> */
.L_x_2624:
[----:B------:R-:W0:Y:S02]  /*ab50*/  F2I.U64.TRUNC R18, R18 ;  /* 0x0000001200127311 */ /* 0x000e24000020d800 */
[----:B0-----:R-:W-:Y:S01]  /*ab60*/  STG.E.64 desc[UR36][R2.64], R18 ;  /* 0x0000001202007986 */ /* 0x001fe2000c101b24 */
[----:B------:R-:W-:Y:S05]  /*ab70*/  EXIT ;  /* 0x000000000000794d */ /* 0x000fea0003800000 */
.L_x_2623:
[----:B------:R-:W0:Y:S02]  /*ab80*/  F2I.FTZ.U32.TRUNC.NTZ R5, R18 ;  /* 0x0000001200057305 */ /* 0x000e24000021f000 */
[----:B0-----:R-:W-:Y:S01]  /*ab90*/  STG.E desc[UR36][R2.64], R5 ;  /* 0x0000000502007986 */ /* 0x001fe2000c101924 */
[----:B------:R-:W-:Y:S05]  /*aba0*/  EXIT ;  /* 0x000000000000794d */ /* 0x000fea0003800000 */
.L_x_2613:
        /* <DEDUP_REMOVED lines=8> */
[----:B------:R-:W-:Y:S01]  /*ac30*/  STG.E.U8 desc[UR36][R2.64], R5 ;  /* 0x0000000502007986 */ /* 0x000fe2000c101124 */
[----:B------:R-:W-:Y:S05]  /*ac40*/  EXIT ;  /* 0x000000000000794d */ /* 0x000fea0003800000 */
.L_x_2626:
[----:B------:R-:W-:Y:S01]  /*ac50*/  FMUL.FTZ R4, R18, 1 ;  /* 0x3f80000012047820 */ /* 0x000fe20000410000 */
[----:B------:R-:W-:-:S05]  /*ac60*/  CS2R R6, SRZ ;  /* 0x0000000000067805 */ /* 0x000fca000001ff00 */
[----:B------:R-:W0:Y:S02]  /*ac70*/  F2F.F64.F32 R4, R4 ;  /* 0x0000000400047310 */ /* 0x000e240000201800 */
[----:B0-----:R-:W-:Y:S01]  /*ac80*/  STG.E.128 desc[UR36][R2.64], R4 ;  /* 0x0000000402007986 */ /* 0x001fe2000c101d24 */
[----:B------:R-:W-:Y:S05]  /*ac90*/  EXIT ;  /* 0x000000000000794d */ /* 0x000fea0003800000 */
.L_x_2625:
[----:B------:R-:W-:-:S13]  /*aca0*/  ISETP.NE.AND P0, PT, R0, 0xf, PT ;  /* 0x0000000f0000780c */ /* 0x000fda0003f05270 */
[----:B------:R-:W-:Y:S05]  /*acb0*/  @!P0 BRA `(.L_x_2627) ;  /* 0x0000000000e08947 */ /* 0x000fea0003800000 */
[----:B------:R-:W-:-:S13]  /*acc0*/  ISETP.NE.AND P0, PT, R0, 0x17, PT ;  /* 0x000000170000780c */ /* 0x000fda0003f05270 */
[----:B------:R-:W-:Y:S05]  /*acd0*/  @!P0 BRA `(.L_x_2628) ;  /* 0x00000000008c8947 */ /* 0x000fea0003800000 */
[----:B------:R-:W-:-:S13]  /*ace0*/  ISETP.NE.AND P0, PT, R0, 0x18, PT ;  /* 0x000000180000780c */ /* 0x000fda0003f05270 */
[----:B------:R-:W-:Y:S05]  /*acf0*/  @!P0 BRA `(.L_x_2629) ;  /* 0x0000000000448947 */ /* 0x000fea0003800000 */
.L_x_2606:
        /* <DEDUP_REMOVED lines=16> */
.L_x_2630:
[----:B------:R-:W-:Y:S05]  /*ae00*/  EXIT ;  /* 0x000000000000794d */ /* 0x000fea0003800000 */
.L_x_2629:
        /* <DEDUP_REMOVED lines=12> */
.L_x_2632:
[----:B------:R-:W-:Y:S05]  /*aed0*/  BSYNC.RECONVERGENT B0 ;  /* 0x0000000000007941 */ /* 0x000fea0003800200 */
.L_x_2631:
[----:B------:R-:W-:-:S05]  /*aee0*/  LOP3.LUT R5, R0, 0x80, R7, 0xf8, !PT ;  /* 0x0000008000057812 */ /* 0x000fca00078ef807 */
[----:B------:R-:W-:Y:S01]  /*aef0*/  STG.E.U8 desc[UR36][R2.64], R5 ;  /* 0x0000000502007986 */ /* 0x000fe2000c101124 */
[----:B------:R-:W-:Y:S05]  /*af00*/  EXIT ;  /* 0x000000000000794d */ /* 0x000fea0003800000 */
.L_x_2628:
        /* <DEDUP_REMOVED lines=11> */
.L_x_2634:
[----:B------:R-:W-:Y:S01]  /*afc0*/  IMAD.MOV.U32 R0, RZ, RZ, 0x7f ;  /* 0x0000007fff007424 */ /* 0x000fe200078e00ff */
[----:B------:R-:W-:-:S04]  /*afd0*/  ISETP.GT.U32.AND P0, PT, R4, 0x7f800000, PT ;  /* 0x7f8000000400780c */ /* 0x000fc80003f04070 */
[----:B------:R-:W-:-:S09]  /*afe0*/  SEL R0, R0, 0x7c, P0 ;  /* 0x0000007c00007807 */ /* 0x000fd20000000000 */
.L_x_2635:
[----:B------:R-:W-:Y:S05]  /*aff0*/  BSYNC.RECONVERGENT B0 ;  /* 0x0000000000007941 */ /* 0x000fea0003800200 */
.L_x_2633:
[----:B------:R-:W-:-:S04]  /*b000*/  SHF.R.U32.HI R5, RZ, 0x18, R18 ;  /* 0x00000018ff057819 */ /* 0x000fc80000011612 */
[----:B------:R-:W-:-:S05]  /*b010*/  LOP3.LUT R5, R0, 0x80, R5, 0xf8, !PT ;  /* 0x0000008000057812 */ /* 0x000fca00078ef805 */
[----:B------:R-:W-:Y:S01]  /*b020*/  STG.E.U8 desc[UR36][R2.64], R5 ;  /* 0x0000000502007986 */ /* 0x000fe2000c101124 */
[----:B------:R-:W-:Y:S05]  /*b030*/  EXIT ;  /* 0x000000000000794d */ /* 0x000fea0003800000 */
.L_x_2627:
[----:B------:R-:W-:-:S05]  /*b040*/  F2FP.BF16.F32.PACK_AB R18, RZ, R18 ;  /* 0x00000012ff12723e */ /* 0x000fca00000010ff */
[----:B------:R-:W-:Y:S01]  /*b050*/  STG.E.U16 desc[UR36][R2.64], R18 ;  /* 0x0000001202007986 */ /* 0x000fe2000c101524 */
[----:B------:R-:W-:Y:S05]  /*b060*/  EXIT ;  /* 0x000000000000794d */ /* 0x000fea0003800000 */
.L_x_2636:
        /* <DEDUP_REMOVED lines=9> */
.L_x_11397:


//--------------------- .text._ZN2at6native18elementwise_kernelILi128ELi2EZNS0_22gpu_kernel_impl_nocastIZZZNS0_61_GLOBAL__N__132982cb_23_ActivationSiluKernel_cu_9e10b42f_311320silu_backward_kernelERNS_18TensorIteratorBaseEENKUlvE_clEvENKUlvE0_clEvEUlffE_EEvS5_RKT_EUliE_EEviT1_ --------------------------
	.section	.text._ZN2at6native18elementwise_kernelILi128ELi2EZNS0_22gpu_kernel_impl_nocastIZZZNS0_61_GLOBAL__N__132982cb_23_ActivationSiluKernel_cu_9e10b42f_311320silu_backward_kernelERNS_18TensorIteratorBaseEENKUlvE_clEvENKUlvE0_clEvEUlffE_EEvS5_RKT_EUliE_EEviT1_,"ax",@progbits
	.align	128
        .global         _ZN2at6native18elementwise_kernelILi128ELi2EZNS0_22gpu_kernel_impl_nocastIZZZNS0_61_GLOBAL__N__132982cb_23_ActivationSiluKernel_cu_9e10b42f_311320silu_backward_kernelERNS_18TensorIteratorBaseEENKUlvE_clEvENKUlvE0_clEvEUlffE_EEvS5_RKT_EUliE_EEviT1_
        .type           _ZN2at6native18elementwise_kernelILi128ELi2EZNS0_22gpu_kernel_impl_nocastIZZZNS0_61_GLOBAL__N__132982cb_23_ActivationSiluKernel_cu_9e10b42f_311320silu_backward_kernelERNS_18TensorIteratorBaseEENKUlvE_clEvENKUlvE0_clEvEUlffE_EEvS5_RKT_EUliE_EEviT1_,@function
        .size           _ZN2at6native18elementwise_kernelILi128ELi2EZNS0_22gpu_kernel_impl_nocastIZZZNS0_61_GLOBAL__N__132982cb_23_ActivationSiluKernel_cu_9e10b42f_311320silu_backward_kernelERNS_18TensorIteratorBaseEENKUlvE_clEvENKUlvE0_clEvEUlffE_EEvS5_RKT_EUliE_EEviT1_,(.L_x_11398 - _ZN2at6native18elementwise_kernelILi128ELi2EZNS0_22gpu_kernel_impl_nocastIZZZNS0_61_GLOBAL__N__132982cb_23_ActivationSiluKernel_cu_9e10b42f_311320silu_backward_kernelERNS_18TensorIteratorBaseEENKUlvE_clEvENKUlvE0_clEvEUlffE_EEvS5_RKT_EUliE_EEviT1_)
        .other          _ZN2at6native18elementwise_kernelILi128ELi2EZNS0_22gpu_kernel_impl_nocastIZZZNS0_61_GLOBAL__N__132982cb_23_ActivationSiluKernel_cu_9e10b42f_311320silu_backward_kernelERNS_18TensorIteratorBaseEENKUlvE_clEvENKUlvE0_clEvEUlffE_EEvS5_RKT_EUliE_EEviT1_,@"STO_CUDA_ENTRY STV_DEFAULT"
_ZN2at6native18elementwise_kernelILi128ELi2EZNS0_22gpu_kernel_impl_nocastIZZZNS0_61_GLOBAL__N__132982cb_23_ActivationSiluKernel_cu_9e10b42f_311320silu_backward_kernelERNS_18TensorIteratorBaseEENKUlvE_clEvENKUlvE0_clEvEUlffE_EEvS5_RKT_EUliE_EEviT1_:
.text._ZN2at6native18elementwise_kernelILi128ELi2EZNS0_22gpu_kernel_impl_nocastIZZZNS0_61_GLOBAL__N__132982cb_23_ActivationSiluKernel_cu_9e10b42f_311320silu_backward_kernelERNS_18TensorIteratorBaseEENKUlvE_clEvENKUlvE0_clEvEUlffE_EEvS5_RKT_EUliE_EEviT1_:
        /* <DEDUP_REMOVED lines=10> */
[----:B------:R-:W-:Y:S01]  /*00a0*/  BSSY.RECONVERGENT B0, `(.L_x_2638) ;  /* 0x0000012000007945 */ /* 0x000fe20003800200 */
[----:B0-----:R-:W-:-:S13]  /*00b0*/  ISETP.GE.AND P0, PT, R3, UR4, PT ;  /* 0x0000000403007c0c */ /* 0x001fda000bf06270 */
[----:B------:R-:W-:Y:S05]  /*00c0*/  @P0 BRA `(.L_x_2639) ;  /* 0x00000000003c0947 */ /* 0x000fea0003800000 */
[----:B------:R-:W0:Y:S02]  /*00d0*/  LDC.64 R6, c[0x0][0x5f8] ;  /* 0x00017e00ff067b82 */ /* 0x000e240000000a00 */
[----:B0-----:R-:W2:Y:S06]  /*00e0*/  LDG.E R6, desc[UR6][R6.64] ;  /* 0x0000000606067981 */ /* 0x001eac000c1e1900 */
[----:B------:R-:W0:Y:S02]  /*00f0*/  LDC.64 R4, c[0x0][0x5f0] ;  /* 0x00017c00ff047b82 */ /* 0x000e240000000a00 */
[----:B0-----:R-:W3:Y:S06]  /*0100*/  LDG.E R4, desc[UR6][R4.64] ;  /* 0x0000000604047981 */ /* 0x001eec000c1e1900 */
[----:B------:R-:W0:Y:S01]  /*0110*/  LDC.64 R8, c[0x0][0x5e8] ;  /* 0x00017a00ff087b82 */ /* 0x000e220000000a00 */
[----:B------:R-:W-:Y:S01]  /*0120*/  IADD3 R3, PT, PT, R3, 0x80, RZ ;  /* 0x0000008003037810 */ /* 0x000fe20007ffe0ff */
[----:B--2---:R-:W-:-:S06]  /*0130*/  FMUL.FTZ R0, R6, -1.4426950216293334961 ;  /* 0xbfb8aa3b06007820 */ /* 0x004fcc0000410000 */
[----:B------:R-:W1:Y:S02]  /*0140*/  MUFU.EX2 R0, R0 ;  /* 0x0000000000007308 */ /* 0x000e640000000800 */
[----:B-1----:R-:W-:-:S06]  /*0150*/  FADD.FTZ R2, R0, 1 ;  /* 0x3f80000000027421 */ /* 0x002fcc0000010000 */
[----:B------:R-:W1:Y:S02]  /*0160*/  MUFU.RCP R11, R2 ;  /* 0x00000002000b7308 */ /* 0x000e640000001000 */
[----:B-1----:R-:W-:Y:S01]  /*0170*/  FADD.FTZ R13, -R11, 1 ;  /* 0x3f8000000b0d7421 */ /* 0x002fe20000010100 */
[----:B---3--:R-:W-:-:S03]  /*0180*/  FMUL.FTZ R11, R4, R11 ;  /* 0x0000000b040b7220 */ /* 0x008fc60000410000 */
[----:B------:R-:W-:-:S04]  /*0190*/  FFMA.FTZ R10, R6, R13, 1 ;  /* 0x3f800000060a7423 */ /* 0x000fc8000001000d */
[----:B------:R-:W-:-:S05]  /*01a0*/  FMUL.FTZ R11, R11, R10 ;  /* 0x0000000a0b0b7220 */ /* 0x000fca0000410000 */
[----:B0-----:R0:W-:Y:S02]  /*01b0*/  STG.E desc[UR6][R8.64], R11 ;  /* 0x0000000b08007986 */ /* 0x0011e4000c101906 */
.L_x_2639:
[----:B------:R-:W-:Y:S05]  /*01c0*/  BSYNC.RECONVERGENT B0 ;  /* 0x0000000000007941 */ /* 0x000fea0003800200 */
.L_x_2638:
[----:B------:R-:W-:-:S13]  /*01d0*/  ISETP.GE.AND P0, PT, R3, UR4, PT ;  /* 0x0000000403007c0c */ /* 0x000fda000bf06270 */
[----:B------:R-:W-:Y:S05]  /*01e0*/  @P0 EXIT ;  /* 0x000000000000094d */ /* 0x000fea0003800000 */
[----:B------:R-:W1:Y:S02]  /*01f0*/  LDC.64 R4, c[0x0][0x5f8] ;  /* 0x00017e00ff047b82 */ /* 0x000e640000000a00 */
[----:B-1----:R-:W2:Y:S06]  /*0200*/  LDG.E R4, desc[UR6][R4.64] ;  /* 0x0000000604047981 */ /* 0x002eac000c1e1900 */
[----:B------:R-:W1:Y:S02]  /*0210*/  LDC.64 R2, c[0x0][0x5f0] ;  /* 0x00017c00ff027b82 */ /* 0x000e640000000a00 */
[----:B-1----:R-:W3:Y:S06]  /*0220*/  LDG.E R2, desc[UR6][R2.64] ;  /* 0x0000000602027981 */ /* 0x002eec000c1e1900 */
[----:B------:R-:W1:Y:S01]  /*0230*/  LDC.64 R6, c[0x0][0x5e8] ;  /* 0x00017a00ff067b82 */ /* 0x000e620000000a00 */
[----:B--2---:R-:W-:-:S06]  /*0240*/  FMUL.FTZ R0, R4, -1.4426950216293334961 ;  /* 0xbfb8aa3b04007820 */ /* 0x004fcc0000410000 */
[----:B------:R-:W0:Y:S02]  /*0250*/  MUFU.EX2 R0, R0 ;  /* 0x0000000000007308 */ /* 0x000e240000000800 */
[----:B0-----:R-:W-:-:S06]  /*0260*/  FADD.FTZ R8, R0, 1 ;  /* 0x3f80000000087421 */ /* 0x001fcc0000010000 */
[----:B------:R-:W0:Y:S02]  /*0270*/  MUFU.RCP R9, R8 ;  /* 0x0000000800097308 */ /* 0x000e240000001000 */
[----:B0-----:R-:W-:Y:S01]  /*0280*/  FADD.FTZ R11, -R9, 1 ;  /* 0x3f800000090b7421 */ /* 0x001fe20000010100 */
[----:B---3--:R-:W-:-:S03]  /*0290*/  FMUL.FTZ R9, R2, R9 ;  /* 0x0000000902097220 */ /* 0x008fc60000410000 */
[----:B------:R-:W-:-:S04]  /*02a0*/  FFMA.FTZ R10, R4, R11, 1 ;  /* 0x3f800000040a7423 */ /* 0x000fc8000001000b */
[----:B------:R-:W-:-:S05]  /*02b0*/  FMUL.FTZ R9, R9, R10 ;  /* 0x0000000a09097220 */ /* 0x000fca0000410000 */
[----:B-1----:R-:W-:Y:S01]  /*02c0*/  STG.E desc[UR6][R6.64], R9 ;  /* 0x0000000906007986 */ /* 0x002fe2000c101906 */
[----:B------:R-:W-:Y:S05]  /*02d0*/  EXIT ;  /* 0x000000000000794d */ /* 0x000fea0003800000 */
.L_x_2637:
[----:B------:R-:W0:Y:S01]  /*02e0*/  LDCU UR4, c[0x0][0x380] ;  /* 0x00007000ff0477ac */ /* 0x000e220008000800 */
[----:B------:R-:W-:Y:S01]  /*02f0*/  IADD3 R2, PT, PT, R2, -0x1, RZ ;  /* 0xffffffff02027810 */ /* 0x000fe20007ffe0ff */
[----:B------:R-:W-:Y:S03]  /*0300*/  BSSY.RECONVERGENT B0, `(.L_x_2640) ;  /* 0x0000175000007945 */ /* 0x000fe60003800200 */
        /* <DEDUP_REMOVED lines=352> */
.L_x_2642:
[----:B------:R-:W0:Y:S02]  /*1910*/  LDCU.128 UR8, c[0x0][0x5f0] ;  /* 0x0000be00ff0877ac */ /* 0x000e240008000c00 */
[----:B0-----:R-:W-:-:S04]  /*1920*/  IADD3 R8, P0, PT, R6, UR10, RZ ;  /* 0x0000000a06087c10 */ /* 0x001fc8000ff1e0ff */
[----:B------:R-:W-:-:S05]  /*1930*/  IADD3.X R9, PT, PT, RZ, UR11, RZ, P0, !PT ;  /* 0x0000000bff097c10 */ /* 0x000fca00087fe4ff */
[----:B------:R-:W2:Y:S01]  /*1940*/  LDG.E R8, desc[UR6][R8.64] ;  /* 0x0000000608087981 */ /* 0x000ea2000c1e1900 */
[----:B------:R-:W-:-:S04]  /*1950*/  IADD3 R6, P0, PT, R4, UR8, RZ ;  /* 0x0000000804067c10 */ /* 0x000fc8000ff1e0ff */
[----:B------:R-:W-:Y:S01]  /*1960*/  IADD3.X R7, PT, PT, RZ, UR9, RZ, P0, !PT ;  /* 0x00000009ff077c10 */ /* 0x000fe200087fe4ff */
[----:B------:R-:W0:Y:S04]  /*1970*/  LDCU.64 UR8, c[0x0][0x5e8] ;  /* 0x0000bd00ff0877ac */ /* 0x000e280008000a00 */
[----:B------:R-:W3:Y:S01]  /*1980*/  LDG.E R6, desc[UR6][R6.64] ;  /* 0x0000000606067981 */ /* 0x000ee2000c1e1900 */
[----:B------:R-:W-:Y:S02]  /*1990*/  IADD3 R3, PT, PT, R3, 0x80, RZ ;  /* 0x0000008003037810 */ /* 0x000fe40007ffe0ff */
[----:B0-----:R-:W-:-:S04]  /*19a0*/  IADD3 R4, P0, PT, R5, UR8, RZ ;  /* 0x0000000805047c10 */ /* 0x001fc8000ff1e0ff */
[----:B------:R-:W-:Y:S01]  /*19b0*/  IADD3.X R5, PT, PT, RZ, UR9, RZ, P0, !PT ;  /* 0x00000009ff057c10 */ /* 0x000fe200087fe4ff */
        /* <DEDUP_REMOVED lines=8> */
[----:B------:R0:W-:Y:S02]  /*1a40*/  STG.E desc[UR6][R4.64], R9 ;  /* 0x0000000904007986 */ /* 0x0001e4000c101906 */
.L_x_2641:
[----:B------:R-:W-:Y:S05]  /*1a50*/  BSYNC.RECONVERGENT B0 ;  /* 0x0000000000007941 */ /* 0x000fea0003800200 */
.L_x_2640:
[----:B------:R-:W-:-:S13]  /*1a60*/  ISETP.GE.AND P0, PT, R3, UR4, PT ;  /* 0x0000000403007c0c */ /* 0x000fda000bf06270 */
[----:B------:R-:W-:Y:S05]  /*1a70*/  @P0 EXIT ;  /* 0x000000000000094d */ /* 0x000fea0003800000 */
        /* <DEDUP_REMOVED lines=348> */
.L_x_2643:
[----:B------:R-:W0:Y:S01]  /*3040*/  LDCU.128 UR8, c[0x0][0x5f0] ;  /* 0x0000be00ff0877ac */ /* 0x000e220008000c00 */
[----:B------:R-:W1:Y:S01]  /*3050*/  LDCU.64 UR4, c[0x0][0x5e8] ;  /* 0x0000bd00ff0477ac */ /* 0x000e620008000a00 */
[----:B0-----:R-:W-:-:S04]  /*3060*/  IADD3 R6, P0, PT, R4, UR10, RZ ;  /* 0x0000000a04067c10 */ /* 0x001fc8000ff1e0ff */
[----:B------:R-:W-:-:S05]  /*3070*/  IADD3.X R7, PT, PT, RZ, UR11, RZ, P0, !PT ;  /* 0x0000000bff077c10 */ /* 0x000fca00087fe4ff */
[----:B------:R-:W2:Y:S01]  /*3080*/  LDG.E R6, desc[UR6][R6.64] ;  /* 0x0000000606067981 */ /* 0x000ea2000c1e1900 */
[----:B------:R-:W-:-:S04]  /*3090*/  IADD3 R4, P0, PT, R2, UR8, RZ ;  /* 0x0000000802047c10 */ /* 0x000fc8000ff1e0ff */
[----:B------:R-:W-:-:S05]  /*30a0*/  IADD3.X R5, PT, PT, RZ, UR9, RZ, P0, !PT ;  /* 0x00000009ff057c10 */ /* 0x000fca00087fe4ff */
[----:B------:R-:W3:Y:S01]  /*30b0*/  LDG.E R4, desc[UR6][R4.64] ;  /* 0x0000000604047981 */ /* 0x000ee2000c1e1900 */
[----:B-1----:R-:W-:-:S04]  /*30c0*/  IADD3 R2, P0, PT, R3, UR4, RZ ;  /* 0x0000000403027c10 */ /* 0x002fc8000ff1e0ff */
        /* <DEDUP_REMOVED lines=9> */
[----:B------:R-:W-:Y:S01]  /*3160*/  STG.E desc[UR6][R2.64], R9 ;  /* 0x0000000902007986 */ /* 0x000fe2000c101906 */
[----:B------:R-:W-:Y:S05]  /*3170*/  EXIT ;  /* 0x000000000000794d */ /* 0x000fea0003800000 */
.L_x_2644:
        /* <DEDUP_REMOVED lines=16> */
.L_x_11398:


//--------------------- .text._ZN2at6native27unrolled_elementwise_kernelIZZZNS0_61_GLOBAL__N__132982cb_23_ActivationSiluKernel_cu_9e10b42f_311320silu_backward_kernelERNS_18TensorIteratorBaseEENKUlvE_clEvENKUlvE0_clEvEUlffE_St5arrayIPcLm3EELi4E23TrivialOffsetCalculatorILi2EjESB_ILi1EjENS0_6memory15LoadWithoutCastENSE_16StoreWithoutCastEEEviT_T0_T2_T3_T4_T5_ --------------------------
	.section	.text._ZN2at6native27unrolled_elementwise_kernelIZZZNS0_61_GLOBAL__N__132982cb_23_ActivationSiluKernel_cu_9e10b42f_311320silu_backward_kernelERNS_18TensorIteratorBaseEENKUlvE_clEvENKUlvE0_clEvEUlffE_St5arrayIPcLm3EELi4E23TrivialOffsetCalculatorILi2EjESB_ILi1EjENS0_6memory15LoadWithoutCastENSE_16StoreWithoutCastEEEviT_T0_T2_T3_T4_T5_,"ax",@progbits
	.align	128
        .global         _ZN2at6native27unrolled_elementwise_kernelIZZZNS0_61_GLOBAL__N__132982cb_23_ActivationSiluKernel_cu_9e10b42f_311320silu_backward_kernelERNS_18TensorIteratorBaseEENKUlvE_clEvENKUlvE0_clEvEUlffE_St5arrayIPcLm3EELi4E23TrivialOffsetCalculatorILi2EjESB_ILi1EjENS0_6memory15LoadWithoutCastENSE_16StoreWithoutCastEEEviT_T0_T2_T3_T4_T5_
        .type           _ZN2at6native27unrolled_elementwise_kernelIZZZNS0_61_GLOBAL__N__132982cb_23_ActivationSiluKernel_cu_9e10b42f_311320silu_backward_kernelERNS_18TensorIteratorBaseEENKUlvE_clEvENKUlvE0_clEvEUlffE_St5arrayIPcLm3EELi4E23TrivialOffsetCalculatorILi2EjESB_ILi1EjENS0_6memory15LoadWithoutCastENSE_16StoreWithoutCastEEEviT_T0_T2_T3_T4_T5_,@function
        .size           _ZN2at6native27unrolled_elementwise_kernelIZZZNS0_61_GLOBAL__N__132982cb_23_ActivationSiluKernel_cu_9e10b42f_311320silu_backward_kernelERNS_18TensorIteratorBaseEENKUlvE_clEvENKUlvE0_clEvEUlffE_St5arrayIPcLm3EELi4E23TrivialOffsetCalculatorILi2EjESB_ILi1EjENS0_6memory15LoadWithoutCastENSE_16StoreWithoutCastEEEviT_T0_T2_T3_T4_T5_,(.L_x_11399 - _ZN2at6native27unrolled_elementwise_kernelIZZZNS0_61_GLOBAL__N__132982cb_23_ActivationSiluKernel_cu_9e10b42f_311320silu_backward_kernelERNS_18TensorIteratorBaseEENKUlvE_clEvENKUlvE0_clEvEUlffE_St5arrayIPcLm3EELi4E23TrivialOffsetCalculatorILi2EjESB_ILi1EjENS0_6memory15LoadWithoutCastENSE_16StoreWithoutCastEEEviT_T0_T2_T3_T4_T5_)
        .other          _ZN2at6native27unrolled_elementwise_kernelIZZZNS0_61_GLOBAL__N__132982cb_23_ActivationSiluKernel_cu_9e10b42f_311320silu_backward_kernelERNS_18TensorIteratorBaseEENKUlvE_clEvENKUlvE0_clEvEUlffE_St5arrayIPcLm3EELi4E23TrivialOffsetCalculatorILi2EjESB_ILi1EjENS0_6memory15LoadWithoutCastENSE_16StoreWithoutCastEEEviT_T0_T2_T3_T4_T5_,@"STO_CUDA_ENTRY STV_DEFAULT"
_ZN2at6native27unrolled_elementwise_kernelIZZZNS0_61_GLOBAL__N__132982cb_23_ActivationSiluKernel_cu_9e10b42f_311320silu_backward_kernelERNS_18TensorIteratorBaseEENKUlvE_clEvENKUlvE0_clEvEUlffE_St5arrayIPcLm3EELi4E23TrivialOffsetCalculatorILi2EjESB_ILi1EjENS0_6memory15LoadWithoutCastENSE_16StoreWithoutCastEEEviT_T0_T2_T3_T4_T5_:
.text._ZN2at6native27unrolled_elementwise_kernelIZZZNS0_61_GLOBAL__N__132982cb_23_ActivationSiluKernel_cu_9e10b42f_311320silu_backward_kernelERNS_18TensorIteratorBaseEENKUlvE_clEvENKUlvE0_clEvEUlffE_St5arrayIPcLm3EELi4E23TrivialOffsetCalculatorILi2EjESB_ILi1EjENS0_6memory15LoadWithoutCastENSE_16StoreWithoutCastEEEviT_T0_T2_T3_T4_T5_:
[----:B------:R-:W-:Y:S01]  /*0000*/  LDC R1, c[0x0][0x37c] ;  /* 0x0000df00ff017b82 */ /* 0x000fe20000000800 */
[----:B------:R-:W0:Y:S07]  /*0010*/  S2R R0, SR_CTAID.X ;  /* 0x0000000000007919 */ /* 0x000e2e0000002500 */
[----:B------:R-:W0:Y:S01]  /*0020*/  LDC R3, c[0x0][0x380] ;  /* 0x0000e000ff037b82 */ /* 0x000e220000000800 */
[----:B------:R-:W1:Y:S01]  /*0030*/  LDCU.64 UR4, c[0x0][0x358] ;  /* 0x00006b00ff0477ac */ /* 0x000e620008000a00 */
[----:B------:R-:W-:Y:S01]  /*0040*/  HFMA2 R15, -RZ, RZ, 0, 0 ;  /* 0x00000000ff0f7431 */ /* 0x000fe200000001ff */
[----:B------:R-:W2:Y:S05]  /*0050*/  S2R R21, SR_TID.X ;  /* 0x0000000000157919 */ /* 0x000eaa0000002100 */
[----:B------:R-:W3:Y:S08]  /*0060*/  LDC.64 R26, c[0x0][0x398] ;  /* 0x0000e600ff1a7b82 */ /* 0x000ef00000000a00 */
[----:B------:R-:W4:Y:S01]  /*0070*/  LDC.64 R22, c[0x0][0x398] ;  /* 0x0000e600ff167b82 */ /* 0x000f220000000a00 */
[----:B------:R-:W-:Y:S01]  /*0080*/  HFMA2 R18, -RZ, RZ, 0, 0 ;  /* 0x00000000ff127431 */ /* 0x000fe200000001ff */
[----:B------:R-:W-:-:S06]  /*0090*/  MOV R16, RZ ;  /* 0x000000ff00107202 */ /* 0x000fcc0000000f00 */
[----:B------:R-:W4:Y:S01]  /*00a0*/  LDC.64 R8, c[0x0][0x390] ;  /* 0x0000e400ff087b82 */ /* 0x000f220000000a00 */
[----:B0-----:R-:W-:-:S07]  /*00b0*/  IMAD R10, R0, -0x200, R3 ;  /* 0xfffffe00000a7824 */ /* 0x001fce00078e0203 */
[----:B------:R-:W0:Y:S01]  /*00c0*/  LDC.64 R4, c[0x0][0x398] ;  /* 0x0000e600ff047b82 */ /* 0x000e220000000a00 */
[----:B--2---:R-:W-:Y:S02]  /*00d0*/  MOV R11, R21 ;  /* 0x00000015000b7202 */ /* 0x004fe40000000f00 */
[----:B------:R-:W-:-:S05]  /*00e0*/  ISETP.GE.AND P0, PT, R21, R10, PT ;  /* 0x0000000a1500720c */ /* 0x000fca0003f06270 */
[----:B------:R-:W2:Y:S08]  /*00f0*/  LDC.64 R2, c[0x0][0x398] ;  /* 0x0000e600ff027b82 */ /* 0x000eb00000000a00 */
[----:B------:R-:W0:Y:S01]  /*0100*/  LDC.64 R6, c[0x0][0x390] ;  /* 0x0000e400ff067b82 */ /* 0x000e220000000a00 */
[----:B------:R-:W-:Y:S02]  /*0110*/  @!P0 IADD3 R21, PT, PT, R11, 0x80, RZ ;  /* 0x000000800b158810 */ /* 0x000fe40007ffe0ff */
[----:B------:R-:W-:-:S02]  /*0120*/  @!P0 LEA R19, R0, R11, 0x9 ;  /* 0x0000000b00138211 */ /* 0x000fc400078e48ff */
[----:B------:R-:W-:-:S03]  /*0130*/  ISETP.GE.AND P1, PT, R21, R10, PT ;  /* 0x0000000a1500720c */ /* 0x000fc60003f26270 */
[----:B---3--:R-:W-:-:S05]  /*0140*/  @!P0 IMAD.WIDE.U32 R26, R19, 0x4, R26 ;  /* 0x00000004131a8825 */ /* 0x008fca00078e001a */
[----:B-1----:R-:W3:Y:S05]  /*0150*/  @!P0 LDG.E R15, desc[UR4][R26.64] ;  /* 0x000000041a0f8981 */ /* 0x002eea000c1e1900 */
[----:B------:R-:W-:Y:S02]  /*0160*/  @!P1 LEA R25, R0, R21, 0x9 ;  /* 0x0000001500199211 */ /* 0x000fe400078e48ff */
[----:B------:R-:W-:-:S04]  /*0170*/  @!P1 IADD3 R21, PT, PT, R21, 0x80, RZ ;  /* 0x0000008015159810 */ /* 0x000fc80007ffe0ff */
[----:B------:R-:W-:Y:S01]  /*0180*/  ISETP.GE.AND P3, PT, R21, R10, PT ;  /* 0x0000000a1500720c */ /* 0x000fe20003f66270 */
[----:B--2---:R-:W-:Y:S02]  /*0190*/  @!P1 IMAD.WIDE.U32 R28, R25, 0x4, R2 ;  /* 0x00000004191c9825 */ /* 0x004fe400078e0002 */
[----:B------:R-:W1:Y:S03]  /*01a0*/  LDC.64 R2, c[0x0][0x390] ;  /* 0x0000e400ff027b82 */ /* 0x000e660000000a00 */
[----:B------:R-:W2:Y:S07]  /*01b0*/  @!P1 LDG.E R16, desc[UR4][R28.64] ;  /* 0x000000041c109981 */ /* 0x000eae000c1e1900 */
[----:B------:R-:W-:-:S05]  /*01c0*/  @!P3 LEA R17, R0, R21, 0x9 ;  /* 0x000000150011b211 */ /* 0x000fca00078e48ff */
[----:B----4-:R-:W-:-:S05]  /*01d0*/  @!P3 IMAD.WIDE.U32 R22, R17, 0x4, R22 ;  /* 0x000000041116b825 */ /* 0x010fca00078e0016 */
[----:B------:R4:W2:Y:S01]  /*01e0*/  @!P3 LDG.E R18, desc[UR4][R22.64] ;  /* 0x000000041612b981 */ /* 0x0008a2000c1e1900 */
[----:B------:R-:W-:Y:S01]  /*01f0*/  @!P3 IADD3 R21, PT, PT, R21, 0x80, RZ ;  /* 0x000000801515b810 */ /* 0x000fe20007ffe0ff */
[----:B------:R-:W-:-:S03]  /*0200*/  @!P0 IMAD.WIDE.U32 R8, R19, 0x4, R8 ;  /* 0x0000000413088825 */ /* 0x000fc600078e0008 */
[----:B------:R-:W-:Y:S02]  /*0210*/  ISETP.GE.AND P2, PT, R21, R10, PT ;  /* 0x0000000a1500720c */ /* 0x000fe40003f46270 */
[----:B------:R-:W-:Y:S01]  /*0220*/  MOV R19, RZ ;  /* 0x000000ff00137202 */ /* 0x000fe20000000f00 */
[----:B------:R-:W-:-:S05]  /*0230*/  HFMA2 R20, -RZ, RZ, 0, 0 ;  /* 0x00000000ff147431 */ /* 0x000fca00000001ff */
[----:B------:R1:W2:Y:S05]  /*0240*/  @!P0 LDG.E R19, desc[UR4][R8.64] ;  /* 0x0000000408138981 */ /* 0x0002aa000c1e1900 */
[----:B------:R-:W-:-:S05]  /*0250*/  @!P2 LEA R21, R0, R21, 0x9 ;  /* 0x000000150015a211 */ /* 0x000fca00078e48ff */
[----:B0-----:R-:W-:Y:S01]  /*0260*/  @!P2 IMAD.WIDE.U32 R4, R21, 0x4, R4 ;  /* 0x000000041504a825 */ /* 0x001fe200078e0004 */
[----:B----4-:R-:W-:-:S03]  /*0270*/  MOV R22, RZ ;  /* 0x000000ff00167202 */ /* 0x010fc60000000f00 */
[----:B-1----:R-:W-:Y:S01]  /*0280*/  @!P3 IMAD.WIDE.U32 R2, R17, 0x4, R2 ;  /* 0x000000041102b825 */ /* 0x002fe200078e0002 */
[----:B------:R0:W4:Y:S03]  /*0290*/  @!P2 LDG.E R20, desc[UR4][R4.64] ;  /* 0x000000040414a981 */ /* 0x000126000c1e1900 */
[----:B------:R-:W-:Y:S02]  /*02a0*/  HFMA2 R17, -RZ, RZ, 0, 0 ;  /* 0x00000000ff117431 */ /* 0x000fe400000001ff */
[----:B------:R-:W-:Y:S02]  /*02b0*/  @!P1 IMAD.WIDE.U32 R6, R25, 0x4, R6 ;  /* 0x0000000419069825 */ /* 0x000fe400078e0006 */
[----:B------:R-:W1:Y:S03]  /*02c0*/  LDC.64 R24, c[0x0][0x390] ;  /* 0x0000e400ff187b82 */ /* 0x000e660000000a00 */
[----:B------:R-:W4:Y:S04]  /*02d0*/  @!P1 LDG.E R22, desc[UR4][R6.64] ;  /* 0x0000000406169981 */ /* 0x000f28000c1e1900 */
[----:B------:R1:W4:Y:S01]  /*02e0*/  @!P3 LDG.E R17, desc[UR4][R2.64] ;  /* 0x000000040211b981 */ /* 0x000322000c1e1900 */
[----:B------:R-:W-:-:S02]  /*02f0*/  ISETP.GE.AND P1, PT, R11, R10, PT ;  /* 0x0000000a0b00720c */ /* 0x000fc40003f26270 */
[----:B------:R-:W-:Y:S02]  /*0300*/  MOV R8, RZ ;  /* 0x000000ff00087202 */ /* 0x000fe40000000f00 */
[C---:B------:R-:W-:Y:S02]  /*0310*/  IADD3 R9, PT, PT, R11.reuse, 0x80, RZ ;  /* 0x000000800b097810 */ /* 0x040fe40007ffe0ff */
[----:B0-----:R-:W-:Y:S01]  /*0320*/  IADD3 R5, PT, PT, R11, 0x100, RZ ;  /* 0x000001000b057810 */ /* 0x001fe20007ffe0ff */
[----:B-1----:R-:W-:-:S03]  /*0330*/  @!P2 IMAD.WIDE.U32 R24, R21, 0x4, R24 ;  /* 0x000000041518a825 */ /* 0x002fc600078e0018 */
[----:B------:R-:W-:-:S03]  /*0340*/  ISETP.GE.AND P3, PT, R5, R10, PT ;  /* 0x0000000a0500720c */ /* 0x000fc60003f66270 */
[----:B------:R-:W0:Y:S01]  /*0350*/  @!P1 LDC.64 R2, c[0x0][0x388] ;  /* 0x0000e200ff029b82 */ /* 0x000e220000000a00 */
[----:B------:R1:W5:Y:S01]  /*0360*/  @!P2 LDG.E R8, desc[UR4][R24.64] ;  /* 0x000000041808a981 */ /* 0x000362000c1e1900 */
[----:B------:R-:W-:Y:S02]  /*0370*/  ISETP.GE.AND P2, PT, R9, R10, PT ;  /* 0x0000000a0900720c */ /* 0x000fe40003f46270 */
[----:B-1----:R-:W-:-:S04]  /*0380*/  IADD3 R25, PT, PT, R11, 0x180, RZ ;  /* 0x000001800b197810 */ /* 0x002fc80007ffe0ff */
[----:B------:R-:W-:Y:S01]  /*0390*/  ISETP.GE.AND P0, PT, R25, R10, PT ;  /* 0x0000000a1900720c */ /* 0x000fe20003f06270 */
[----:B------:R-:W-:Y:S01]  /*03a0*/  BSSY.RECONVERGENT B0, `(.L_x_2645) ;  /* 0x000002b000007945 */ /* 0x000fe20003800200 */
[----:B---3--:R-:W-:-:S06]  /*03b0*/  @!P1 FMUL.FTZ R4, R15, -1.4426950216293334961 ;  /* 0xbfb8aa3b0f049820 */ /* 0x008fcc0000410000 */
[----:B------:R-:W1:Y:S01]  /*03c0*/  @!P1 MUFU.EX2 R4, R4 ;  /* 0x0000000400049308 */ /* 0x000e620000000800 */
[----:B--2---:R-:W-:Y:S01]  /*03d0*/  @!P2 FMUL.FTZ R6, R16, -1.4426950216293334961 ;  /* 0xbfb8aa3b1006a820 */ /* 0x004fe20000410000 */
[----:B-1----:R-:W-:-:S06]  /*03e0*/  @!P1 FADD.FTZ R5, R4, 1 ;  /* 0x3f80000004059421 */ /* 0x002fcc0000010000 */
[----:B------:R-:W1:Y:S08]  /*03f0*/  @!P2 MUFU.EX2 R6, R6 ;  /* 0x000000060006a308 */ /* 0x000e700000000800 */
[----:B------:R-:W2:Y:S01]  /*0400*/  @!P1 MUFU.RCP R24, R5 ;  /* 0x0000000500189308 */ /* 0x000ea20000001000 */
[----:B------:R-:W-:-:S07]  /*0410*/  @!P3 FMUL.FTZ R21, R18, -1.4426950216293334961 ;  /* 0xbfb8aa3b1215b820 */ /* 0x000fce0000410000 */
[----:B------:R-:W3:Y:S01]  /*0420*/  @!P3 MUFU.EX2 R21, R21 ;  /* 0x000000150015b308 */ /* 0x000ee20000000800 */
[----:B-1----:R-:W-:Y:S01]  /*0430*/  @!P2 FADD.FTZ R7, R6, 1 ;  /* 0x3f8000000607a421 */ /* 0x002fe20000010000 */
[C---:B--2---:R-:W-:Y:S01]  /*0440*/  @!P1 FADD.FTZ R4, -R24.reuse, 1 ;  /* 0x3f80000018049421 */ /* 0x044fe20000010100 */
[----:B------:R-:W-:-:S03]  /*0450*/  @!P1 FMUL.FTZ R19, R24, R19 ;  /* 0x0000001318139220 */ /* 0x000fc60000410000 */
[----:B------:R-:W-:Y:S01]  /*0460*/  @!P1 FFMA.FTZ R4, R4, R15, 1 ;  /* 0x3f80000004049423 */ /* 0x000fe2000001000f */
[----:B------:R-:W-:Y:S01]  /*0470*/  @!P1 LEA R15, R0, R11, 0x9 ;  /* 0x0000000b000f9211 */ /* 0x000fe200078e48ff */
[----:B---3--:R-:W-:Y:S01]  /*0480*/  @!P3 FADD.FTZ R23, R21, 1 ;  /* 0x3f8000001517b421 */ /* 0x008fe20000010000 */
[----:B------:R-:W1:Y:S01]  /*0490*/  @!P2 MUFU.RCP R7, R7 ;  /* 0x000000070007a308 */ /* 0x000e620000001000 */
[----:B------:R-:W-:Y:S02]  /*04a0*/  @!P1 FMUL.FTZ R12, R19, R4 ;  /* 0x00000004130c9220 */ /* 0x000fe40000410000 */
[----:B0-----:R-:W-:-:S05]  /*04b0*/  @!P1 IMAD.WIDE.U32 R2, R15, 0x4, R2 ;  /* 0x000000040f029825 */ /* 0x001fca00078e0002 */
[----:B------:R-:W0:Y:S01]  /*04c0*/  @!P3 MUFU.RCP R6, R23 ;  /* 0x000000170006b308 */ /* 0x000e220000001000 */
[----:B------:R2:W-:Y:S01]  /*04d0*/  @!P1 STG.E desc[UR4][R2.64], R12 ;  /* 0x0000000c02009986 */ /* 0x0005e2000c101904 */
[----:B------:R-:W-:Y:S01]  /*04e0*/  @!P1 MOV R11, R9 ;  /* 0x00000009000b9202 */ /* 0x000fe20000000f00 */
[----:B----4-:R-:W-:-:S03]  /*04f0*/  @!P0 FMUL.FTZ R9, R20, -1.4426950216293334961 ;  /* 0xbfb8aa3b14098820 */ /* 0x010fc60000410000 */
[----:B------:R-:W-:Y:S02]  /*0500*/  ISETP.GE.AND P4, PT, R11, R10, PT ;  /* 0x0000000a0b00720c */ /* 0x000fe40003f86270 */
[----:B------:R2:W3:Y:S01]  /*0510*/  @!P0 MUFU.EX2 R4, R9 ;  /* 0x0000000900048308 */ /* 0x0004e20000000800 */
[C---:B-1----:R-:W-:Y:S01]  /*0520*/  @!P2 FADD.FTZ R5, -R7.reuse, 1 ;  /* 0x3f8000000705a421 */ /* 0x042fe20000010100 */
[----:B------:R-:W-:-:S03]  /*0530*/  @!P2 FMUL.FTZ R22, R7, R22 ;  /* 0x000000160716a220 */ /* 0x000fc60000410000 */
[----:B------:R-:W-:Y:S01]  /*0540*/  @!P2 FFMA.FTZ R5, R5, R16, 1 ;  /* 0x3f8000000505a423 */ /* 0x000fe20000010010 */
[C---:B0-----:R-:W-:Y:S01]  /*0550*/  @!P3 FADD.FTZ R7, -R6.reuse, 1 ;  /* 0x3f8000000607b421 */ /* 0x041fe20000010100 */
[----:B------:R-:W-:-:S03]  /*0560*/  @!P3 FMUL.FTZ R17, R6, R17 ;  /* 0x000000110611b220 */ /* 0x000fc60000410000 */
[----:B------:R-:W-:Y:S01]  /*0570*/  @!P3 FFMA.FTZ R18, R7, R18, 1 ;  /* 0x3f8000000712b423 */ /* 0x000fe20000010012 */
[----:B------:R-:W-:-:S03]  /*0580*/  @!P2 FMUL.FTZ R13, R22, R5 ;  /* 0x00000005160da220 */ /* 0x000fc60000410000 */
[----:B------:R-:W-:Y:S01]  /*0590*/  @!P3 FMUL.FTZ R14, R17, R18 ;  /* 0x00000012110eb220 */ /* 0x000fe20000410000 */
[----:B--23--:R-:W-:Y:S06]  /*05a0*/  @P4 BRA `(.L_x_2646) ;  /* 0x0000000000284947 */ /* 0x00cfec0003800000 */
[----:B------:R-:W0:Y:S01]  /*05b0*/  LDC.64 R2, c[0x0][0x388] ;  /* 0x0000e200ff027b82 */ /* 0x000e220000000a00 */
[----:B------:R-:W-:Y:S02]  /*05c0*/  LEA R7, R0, R11, 0x9 ;  /* 0x0000000b00077211 */ /* 0x000fe400078e48ff */
[----:B------:R-:W-:-:S04]  /*05d0*/  IADD3 R11, PT, PT, R11, 0x80, RZ ;  /* 0x000000800b0b7810 */ /* 0x000fc80007ffe0ff */
[----:B------:R-:W-:-:S13]  /*05e0*/  ISETP.GE.AND P1, PT, R11, R10, PT ;  /* 0x0000000a0b00720c */ /* 0x000fda0003f26270 */
[----:B------:R-:W-:Y:S02]  /*05f0*/  @!P1 LEA R5, R0, R11, 0x9 ;  /* 0x0000000b00059211 */ /* 0x000fe400078e48ff */
[----:B------:R-:W-:Y:S01]  /*0600*/  @!P1 IADD3 R11, PT, PT, R11, 0x80, RZ ;  /* 0x000000800b0b9810 */ /* 0x000fe20007ffe0ff */
[----:B0-----:R-:W-:-:S04]  /*0610*/  IMAD.WIDE.U32 R6, R7, 0x4, R2 ;  /* 0x0000000407067825 */ /* 0x001fc800078e0002 */
[----:B------:R-:W-:Y:S01]  /*0620*/  @!P1 IMAD.WIDE.U32 R2, R5, 0x4, R2 ;  /* 0x0000000405029825 */ /* 0x000fe200078e0002 */
[----:B------:R0:W-:Y:S04]  /*0630*/  STG.E desc[UR4][R6.64], R13 ;  /* 0x0000000d06007986 */ /* 0x0001e8000c101904 */
[----:B------:R0:W-:Y:S02]  /*0640*/  @!P1 STG.E desc[UR4][R2.64], R14 ;  /* 0x0000000e02009986 */ /* 0x0001e4000c101904 */
.L_x_2646:
[----:B------:R-:W-:Y:S05]  /*0650*/  BSYNC.RECONVERGENT B0 ;  /* 0x0000000000007941 */ /* 0x000fea0003800200 */
.L_x_2645:
[----:B------:R-:W-:Y:S01]  /*0660*/  @!P0 FADD.FTZ R4, R4, 1 ;  /* 0x3f80000004048421 */ /* 0x000fe20000010000 */
[----:B------:R-:W-:-:S03]  /*0670*/  ISETP.GE.AND P1, PT, R11, R10, PT ;  /* 0x0000000a0b00720c */ /* 0x000fc60003f26270 */
[----:B------:R1:W2:Y:S10]  /*0680*/  @!P0 MUFU.RCP R5, R4 ;  /* 0x0000000400058308 */ /* 0x0002b40000001000 */
[----:B-1----:R-:W-:Y:S05]  /*0690*/  @P1 EXIT ;  /* 0x000000000000194d */ /* 0x002fea0003800000 */
[----:B0-----:R-:W0:Y:S01]  /*06a0*/  LDC.64 R2, c[0x0][0x388] ;  /* 0x0000e200ff027b82 */ /* 0x001e220000000a00 */
[C---:B--2---:R-:W-:Y:S01]  /*06b0*/  @!P0 FADD.FTZ R7, -R5.reuse, 1 ;  /* 0x3f80000005078421 */ /* 0x044fe20000010100 */
[----:B------:R-:W-:Y:S01]  /*06c0*/  LEA R11, R0, R11, 0x9 ;  /* 0x0000000b000b7211 */ /* 0x000fe200078e48ff */
[----:B-----5:R-:W-:Y:S02]  /*06d0*/  @!P0 FMUL.FTZ R8, R5, R8 ;  /* 0x0000000805088220 */ /* 0x020fe40000410000 */
[----:B------:R-:W-:-:S04]  /*06e0*/  @!P0 FFMA.FTZ R7, R7, R20, 1 ;  /* 0x3f80000007078423 */ /* 0x000fc80000010014 */
[----:B------:R-:W-:Y:S01]  /*06f0*/  @!P0 FMUL.FTZ R5, R8, R7 ;  /* 0x0000000708058220 */ /* 0x000fe20000410000 */
[----:B0-----:R-:W-:-:S05]  /*0700*/  IMAD.WIDE.U32 R2, R11, 0x4, R2 ;  /* 0x000000040b027825 */ /* 0x001fca00078e0002 */
[----:B------:R-:W-:Y:S01]  /*0710*/  STG.E desc[UR4][R2.64], R5 ;  /* 0x0000000502007986 */ /* 0x000fe2000c101904 */
[----:B------:R-:W-:Y:S05]  /*0720*/  EXIT ;  /* 0x000000000000794d */ /* 0x000fea0003800000 */
.L_x_2647:
        /* <DEDUP_REMOVED lines=13> */
.L_x_11399:


//--------------------- .text._ZN2at6native29vectorized_elementwise_kernelILi2EZZZNS0_61_GLOBAL__N__132982cb_23_ActivationSiluKernel_cu_9e10b42f_311320silu_backward_kernelERNS_18TensorIteratorBaseEENKUlvE_clEvENKUlvE0_clEvEUlffE_St5arrayIPcLm3EEEEviT0_T1_ --------------------------
	.section	.text._ZN2at6native29vectorized_elementwise_kernelILi2EZZZNS0_61_GLOBAL__N__132982cb_23_ActivationSiluKernel_cu_9e10b42f_311320silu_backward_kernelERNS_18TensorIteratorBaseEENKUlvE_clEvENKUlvE0_clEvEUlffE_St5arrayIPcLm3EEEEviT0_T1_,"ax",@progbits
	.align	128
        .global         _ZN2at6native29vectorized_elementwise_kernelILi2EZZZNS0_61_GLOBAL__N__132982cb_23_ActivationSiluKernel_cu_9e10b42f_311320silu_backward_kernelERNS_18TensorIteratorBaseEENKUlvE_clEvENKUlvE0_clEvEUlffE_St5arrayIPcLm3EEEEviT0_T1_
        .type           _ZN2at6native29vectorized_elementwise_kernelILi2EZZZNS0_61_GLOBAL__N__132982cb_23_ActivationSiluKernel_cu_9e10b42f_311320silu_backward_kernelERNS_18TensorIteratorBaseEENKUlvE_clEvENKUlvE0_clEvEUlffE_St5arrayIPcLm3EEEEviT0_T1_,@function
        .size           _ZN2at6native29vectorized_elementwise_kernelILi2EZZZNS0_61_GLOBAL__N__132982cb_23_ActivationSiluKernel_cu_9e10b42f_311320silu_backward_kernelERNS_18TensorIteratorBaseEENKUlvE_clEvENKUlvE0_clEvEUlffE_St5arrayIPcLm3EEEEviT0_T1_,(.L_x_11400 - _ZN2at6native29vectorized_elementwise_kernelILi2EZZZNS0_61_GLOBAL__N__132982cb_23_ActivationSiluKernel_cu_9e10b42f_311320silu_backward_kernelERNS_18TensorIteratorBaseEENKUlvE_clEvENKUlvE0_clEvEUlffE_St5arrayIPcLm3EEEEviT0_T1_)
        .other          _ZN2at6native29vectorized_elementwise_kernelILi2EZZZNS0_61_GLOBAL__N__132982cb_23_ActivationSiluKernel_cu_9e10b42f_311320silu_backward_kernelERNS_18TensorIteratorBaseEENKUlvE_clEvENKUlvE0_clEvEUlffE_St5arrayIPcLm3EEEEviT0_T1_,@"STO_CUDA_ENTRY STV_DEFAULT"
_ZN2at6native29vectorized_elementwise_kernelILi2EZZZNS0_61_GLOBAL__N__132982cb_23_ActivationSiluKernel_cu_9e10b42f_311320silu_backward_kernelERNS_18TensorIteratorBaseEENKUlvE_clEvENKUlvE0_clEvEUlffE_St5arrayIPcLm3EEEEviT0_T1_:
.text._ZN2at6native29vectorized_elementwise_kernelILi2EZZZNS0_61_GLOBAL__N__132982cb_23_ActivationSiluKernel_cu_9e10b42f_311320silu_backward_kernelERNS_18TensorIteratorBaseEENKUlvE_clEvENKUlvE0_clEvEUlffE_St5arrayIPcLm3EEEEviT0_T1_:
        /* <DEDUP_REMOVED lines=10> */
[----:B------:R-:W-:Y:S01]  /*00a0*/  HFMA2 R30, -RZ, RZ, 0, 0 ;  /* 0x00000000ff1e7431 */ /* 0x000fe200000001ff */
[----:B------:R-:W-:-:S06]  /*00b0*/  CS2R R32, SRZ ;  /* 0x0000000000207805 */ /* 0x000fcc000001ff00 */
[----:B------:R-:W2:Y:S08]  /*00c0*/  LDC.64 R26, c[0x0][0x398] ;  /* 0x0000e600ff1a7b82 */ /* 0x000eb00000000a00 */
[----:B------:R-:W3:Y:S08]  /*00d0*/  LDC.64 R16, c[0x0][0x390] ;  /* 0x0000e400ff107b82 */ /* 0x000ef00000000a00 */
[----:B------:R-:W4:Y:S01]  /*00e0*/  LDC.64 R20, c[0x0][0x390] ;  /* 0x0000e400ff147b82 */ /* 0x000f220000000a00 */
[----:B0-----:R-:W-:-:S07]  /*00f0*/  ISETP.GE.U32.AND P1, PT, R31, R8, PT ;  /* 0x000000081f00720c */ /* 0x001fce0003f26070 */
[----:B------:R-:W0:Y:S01]  /*0100*/  LDC.64 R18, c[0x0][0x398] ;  /* 0x0000e600ff127b82 */ /* 0x000e220000000a00 */
[----:B------:R-:W-:-:S07]  /*0110*/  MOV R3, R31 ;  /* 0x0000001f00037202 */ /* 0x000fce0000000f00 */
[----:B------:R-:W5:Y:S01]  /*0120*/  LDC.64 R22, c[0x0][0x398] ;  /* 0x0000e600ff167b82 */ /* 0x000f620000000a00 */
[----:B------:R-:W-:Y:S01]  /*0130*/  @!P1 IADD3 R31, PT, PT, R3, 0x80, RZ ;  /* 0x00000080031f9810 */ /* 0x000fe20007ffe0ff */
[----:B------:R-:W-:Y:S01]  /*0140*/  HFMA2 R34, -RZ, RZ, 0, 0 ;  /* 0x00000000ff227431 */ /* 0x000fe200000001ff */
[----:B------:R-:W-:Y:S02]  /*0150*/  @!P1 IADD3 R35, PT, PT, R6, R3, RZ ;  /* 0x0000000306239210 */ /* 0x000fe40007ffe0ff */
[----:B------:R-:W-:-:S03]  /*0160*/  ISETP.GE.U32.AND P2, PT, R31, R8, PT ;  /* 0x000000081f00720c */ /* 0x000fc60003f46070 */
[----:B------:R-:W5:Y:S01]  /*0170*/  LDC.64 R36, c[0x0][0x398] ;  /* 0x0000e600ff247b82 */ /* 0x000f620000000a00 */
[----:B------:R-:W-:Y:S01]  /*0180*/  MOV R28, RZ ;  /* 0x000000ff001c7202 */ /* 0x000fe20000000f00 */
[----:B--2---:R-:W-:-:S04]  /*0190*/  @!P1 IMAD.WIDE.U32 R26, R35, 0x4, R26 ;  /* 0x00000004231a9825 */ /* 0x004fc800078e001a */
[----:B---3--:R-:W-:Y:S01]  /*01a0*/  @!P1 IMAD.WIDE.U32 R16, R35, 0x4, R16 ;  /* 0x0000000423109825 */ /* 0x008fe200078e0010 */
[----:B------:R-:W2:Y:S04]  /*01b0*/  @!P1 LDG.E R33, desc[UR4][R26.64] ;  /* 0x000000041a219981 */ /* 0x000ea8000c1e1900 */
[----:B------:R3:W2:Y:S01]  /*01c0*/  @!P1 LDG.E R28, desc[UR4][R16.64] ;  /* 0x00000004101c9981 */ /* 0x0006a2000c1e1900 */
[----:B------:R-:W-:Y:S02]  /*01d0*/  @!P2 IADD3 R29, PT, PT, R6, R31, RZ ;  /* 0x0000001f061da210 */ /* 0x000fe40007ffe0ff */
[----:B------:R-:W-:-:S04]  /*01e0*/  @!P2 IADD3 R31, PT, PT, R31, 0x80, RZ ;  /* 0x000000801f1fa810 */ /* 0x000fc80007ffe0ff */
[----:B------:R-:W-:Y:S01]  /*01f0*/  ISETP.GE.U32.AND P3, PT, R31, R8, PT ;  /* 0x000000081f00720c */ /* 0x000fe20003f66070 */
[----:B---3--:R-:W3:-:S12]  /*0200*/  LDC.64 R16, c[0x0][0x390] ;  /* 0x0000e400ff107b82 */ /* 0x008ed80000000a00 */
[----:B------:R-:W-:Y:S02]  /*0210*/  @!P3 IADD3 R15, PT, PT, R6, R31, RZ ;  /* 0x0000001f060fb210 */ /* 0x000fe40007ffe0ff */
[----:B------:R-:W-:-:S04]  /*0220*/  @!P3 IADD3 R31, PT, PT, R31, 0x80, RZ ;  /* 0x000000801f1fb810 */ /* 0x000fc80007ffe0ff */
[----:B------:R-:W-:Y:S01]  /*0230*/  ISETP.GE.U32.AND P4, PT, R31, R8, PT ;  /* 0x000000081f00720c */ /* 0x000fe20003f86070 */
[----:B-1----:R-:W-:-:S05]  /*0240*/  @!P2 IMAD.WIDE.U32 R24, R29, 0x4, R12 ;  /* 0x000000041d18a825 */ /* 0x002fca00078e000c */
[----:B------:R1:W2:Y:S07]  /*0250*/  @!P2 LDG.E R30, desc[UR4][R24.64] ;  /* 0x00000004181ea981 */ /* 0x0002ae000c1e1900 */
[----:B------:R-:W-:Y:S02]  /*0260*/  @!P4 IADD3 R13, PT, PT, R6, R31, RZ ;  /* 0x0000001f060dc210 */ /* 0x000fe40007ffe0ff */
[----:B------:R-:W-:Y:S01]  /*0270*/  @!P4 IADD3 R31, PT, PT, R31, 0x80, RZ ;  /* 0x000000801f1fc810 */ /* 0x000fe20007ffe0ff */
[----:B----4-:R-:W-:Y:S01]  /*0280*/  @!P2 IMAD.WIDE.U32 R20, R29, 0x4, R20 ;  /* 0x000000041d14a825 */ /* 0x010fe200078e0014 */
[----:B------:R-:W-:Y:S01]  /*0290*/  CS2R R26, SRZ ;  /* 0x00000000001a7805 */ /* 0x000fe2000001ff00 */
[----:B-1----:R-:W1:Y:S01]  /*02a0*/  LDC.64 R24, c[0x0][0x390] ;  /* 0x0000e400ff187b82 */ /* 0x002e620000000a00 */
[----:B------:R-:W-:-:S02]  /*02b0*/  ISETP.GE.U32.AND P0, PT, R31, R8, PT ;  /* 0x000000081f00720c */ /* 0x000fc40003f06070 */
[----:B------:R4:W2:Y:S01]  /*02c0*/  @!P2 LDG.E R34, desc[UR4][R20.64] ;  /* 0x000000041422a981 */ /* 0x0008a2000c1e1900 */
[----:B------:R-:W-:Y:S02]  /*02d0*/  HFMA2 R29, -RZ, RZ, 0, 0 ;  /* 0x00000000ff1d7431 */ /* 0x000fe400000001ff */
[----:B0-----:R-:W-:Y:S01]  /*02e0*/  @!P3 IMAD.WIDE.U32 R18, R15, 0x4, R18 ;  /* 0x000000040f12b825 */ /* 0x001fe200078e0012 */
[----:B------:R-:W-:-:S03]  /*02f0*/  MOV R14, RZ ;  /* 0x000000ff000e7202 */ /* 0x000fc60000000f00 */
[----:B---3--:R-:W-:Y:S01]  /*0300*/  @!P3 IMAD.WIDE.U32 R16, R15, 0x4, R16 ;  /* 0x000000040f10b825 */ /* 0x008fe200078e0010 */
[----:B------:R0:W3:Y:S01]  /*0310*/  @!P3 LDG.E R26, desc[UR4][R18.64] ;  /* 0x00000004121ab981 */ /* 0x0000e2000c1e1900 */
[----:B----4-:R-:W4:Y:S02]  /*0320*/  LDC.64 R20, c[0x0][0x398] ;  /* 0x0000e600ff147b82 */ /* 0x010f240000000a00 */
[----:B------:R-:W-:Y:S01]  /*0330*/  @!P0 IADD3 R35, PT, PT, R6, R31, RZ ;  /* 0x0000001f06238210 */ /* 0x000fe20007ffe0ff */
[----:B------:R0:W3:Y:S01]  /*0340*/  @!P3 LDG.E R29, desc[UR4][R16.64] ;  /* 0x00000004101db981 */ /* 0x0000e2000c1e1900 */
[----:B------:R-:W-:-:S04]  /*0350*/  @!P0 IADD3 R31, PT, PT, R31, 0x80, RZ ;  /* 0x000000801f1f8810 */ /* 0x000fc80007ffe0ff */
[----:B------:R-:W-:Y:S01]  /*0360*/  ISETP.GE.U32.AND P2, PT, R31, R8, PT ;  /* 0x000000081f00720c */ /* 0x000fe20003f46070 */
[----:B-----5:R-:W-:Y:S01]  /*0370*/  @!P0 IMAD.WIDE.U32 R22, R35, 0x4, R22 ;  /* 0x0000000423168825 */ /* 0x020fe200078e0016 */
[----:B0-----:R-:W0:Y:S04]  /*0380*/  LDC.64 R18, c[0x0][0x398] ;  /* 0x0000e600ff127b82 */ /* 0x001e280000000a00 */
[----:B------:R-:W5:Y:S01]  /*0390*/  @!P0 LDG.E R14, desc[UR4][R22.64] ;  /* 0x00000004160e8981 */ /* 0x000f62000c1e1900 */
[----:B------:R-:W-:-:S03]  /*03a0*/  @!P4 IMAD.WIDE.U32 R36, R13, 0x4, R36 ;  /* 0x000000040d24c825 */ /* 0x000fc600078e0024 */
[----:B------:R-:W0:Y:S02]  /*03b0*/  LDC.64 R16, c[0x0][0x398] ;  /* 0x0000e600ff107b82 */ /* 0x000e240000000a00 */
[----:B------:R1:W3:Y:S01]  /*03c0*/  @!P4 LDG.E R32, desc[UR4][R36.64] ;  /* 0x000000042420c981 */ /* 0x0002e2000c1e1900 */
[----:B------:R-:W-:Y:S02]  /*03d0*/  @!P2 IADD3 R12, PT, PT, R6, R31, RZ ;  /* 0x0000001f060ca210 */ /* 0x000fe40007ffe0ff */
[----:B------:R-:W-:-:S04]  /*03e0*/  @!P2 IADD3 R31, PT, PT, R31, 0x80, RZ ;  /* 0x000000801f1fa810 */ /* 0x000fc80007ffe0ff */
[----:B------:R-:W-:-:S13]  /*03f0*/  ISETP.GE.U32.AND P5, PT, R31, R8, PT ;  /* 0x000000081f00720c */ /* 0x000fda0003fa6070 */
[----:B------:R-:W-:Y:S02]  /*0400*/  @!P5 IADD3 R15, PT, PT, R6, R31, RZ ;  /* 0x0000001f060fd210 */ /* 0x000fe40007ffe0ff */
[----:B------:R-:W-:-:S04]  /*0410*/  @!P5 IADD3 R31, PT, PT, R31, 0x80, RZ ;  /* 0x000000801f1fd810 */ /* 0x000fc80007ffe0ff */
[----:B------:R-:W-:Y:S01]  /*0420*/  ISETP.GE.U32.AND P1, PT, R31, R8, PT ;  /* 0x000000081f00720c */ /* 0x000fe20003f26070 */
[----:B-1----:R-:W-:Y:S01]  /*0430*/  @!P4 IMAD.WIDE.U32 R24, R13, 0x4, R24 ;  /* 0x000000040d18c825 */ /* 0x002fe200078e0018 */
[----:B------:R-:W-:Y:S02]  /*0440*/  MOV R13, RZ ;  /* 0x000000ff000d7202 */ /* 0x000fe40000000f00 */
[----:B------:R-:W-:Y:S01]  /*0450*/  CS2R R36, SRZ ;  /* 0x0000000000247805 */ /* 0x000fe2000001ff00 */
[----:B----4-:R-:W-:Y:S01]  /*0460*/  @!P2 IMAD.WIDE.U32 R20, R12, 0x4, R20 ;  /* 0x000000040c14a825 */ /* 0x010fe200078e0014 */
[----:B------:R1:W4:Y:S03]  /*0470*/  @!P4 LDG.E R27, desc[UR4][R24.64] ;  /* 0x00000004181bc981 */ /* 0x000326000c1e1900 */
[----:B0-----:R-:W-:Y:S01]  /*0480*/  @!P5 IMAD.WIDE.U32 R22, R15, 0x4, R18 ;  /* 0x000000040f16d825 */ /* 0x001fe200078e0012 */
[----:B------:R0:W4:Y:S01]  /*0490*/  @!P2 LDG.E R13, desc[UR4][R20.64] ;  /* 0x00000004140da981 */ /* 0x000122000c1e1900 */
[----:B------:R-:W0:Y:S02]  /*04a0*/  LDC.64 R18, c[0x0][0x390] ;  /* 0x0000e400ff127b82 */ /* 0x000e240000000a00 */
[----:B------:R-:W-:Y:S01]  /*04b0*/  @!P1 IADD3 R31, PT, PT, R6, R31, RZ ;  /* 0x0000001f061f9210 */ /* 0x000fe20007ffe0ff */
[----:B------:R0:W4:Y:S04]  /*04c0*/  @!P5 LDG.E R36, desc[UR4][R22.64] ;  /* 0x000000041624d981 */ /* 0x000128000c1e1900 */
[----:B------:R-:W-:Y:S01]  /*04d0*/  @!P1 IMAD.WIDE.U32 R16, R31, 0x4, R16 ;  /* 0x000000041f109825 */ /* 0x000fe200078e0010 */
[----:B-1----:R-:W1:Y:S04]  /*04e0*/  LDC.64 R24, c[0x0][0x390] ;  /* 0x0000e400ff187b82 */ /* 0x002e680000000a00 */
[----:B------:R-:W4:Y:S04]  /*04f0*/  @!P1 LDG.E R37, desc[UR4][R16.64] ;  /* 0x0000000410259981 */ /* 0x000f28000c1e1900 */
[----:B0-----:R-:W0:Y:S08]  /*0500*/  LDC.64 R20, c[0x0][0x390] ;  /* 0x0000e400ff147b82 */ /* 0x001e300000000a00 */
[----:B------:R-:W0:Y:S01]  /*0510*/  LDC.64 R22, c[0x0][0x390] ;  /* 0x0000e400ff167b82 */ /* 0x000e220000000a00 */
[----:B------:R-:W-:-:S04]  /*0520*/  @!P0 IMAD.WIDE.U32 R18, R35, 0x4, R18 ;  /* 0x0000000423128825 */ /* 0x000fc800078e0012 */
[----:B------:R-:W-:Y:S02]  /*0530*/  HFMA2 R35, -RZ, RZ, 0, 0 ;  /* 0x00000000ff237431 */ /* 0x000fe400000001ff */
[----:B-1----:R-:W-:Y:S01]  /*0540*/  @!P2 IMAD.WIDE.U32 R24, R12, 0x4, R24 ;  /* 0x000000040c18a825 */ /* 0x002fe200078e0018 */
[----:B------:R-:W-:-:S03]  /*0550*/  MOV R12, RZ ;  /* 0x000000ff000c7202 */ /* 0x000fc60000000f00 */
[----:B------:R1:W4:Y:S01]  /*0560*/  @!P0 LDG.E R35, desc[UR4][R18.64] ;  /* 0x0000000412238981 */ /* 0x000322000c1e1900 */
[----:B0-----:R-:W-:-:S04]  /*0570*/  @!P5 IMAD.WIDE.U32 R20, R15, 0x4, R20 ;  /* 0x000000040f14d825 */ /* 0x001fc800078e0014 */
[----:B------:R-:W-:Y:S01]  /*0580*/  HFMA2 R15, -RZ, RZ, 0, 0 ;  /* 0x00000000ff0f7431 */ /* 0x000fe200000001ff */
[----:B------:R-:W4:Y:S01]  /*0590*/  @!P2 LDG.E R12, desc[UR4][R24.64] ;  /* 0x00000004180ca981 */ /* 0x000f22000c1e1900 */
[----:B------:R-:W-:Y:S01]  /*05a0*/  @!P1 IMAD.WIDE.U32 R22, R31, 0x4, R22 ;  /* 0x000000041f169825 */ /* 0x000fe200078e0016 */
[----:B------:R-:W-:-:S03]  /*05b0*/  MOV R31, RZ ;  /* 0x000000ff001f7202 */ /* 0x000fc60000000f00 */
[----:B------:R-:W4:Y:S04]  /*05c0*/  @!P5 LDG.E R15, desc[UR4][R20.64] ;  /* 0x00000004140fd981 */ /* 0x000f28000c1e1900 */
[----:B------:R0:W4:Y:S01]  /*05d0*/  @!P1 LDG.E R31, desc[UR4][R22.64] ;  /* 0x00000004161f9981 */ /* 0x000122000c1e1900 */
[----:B-1----:R-:W-:-:S04]  /*05e0*/  IADD3 R19, PT, PT, R3, 0x80, RZ ;  /* 0x0000008003137810 */ /* 0x002fc80007ffe0ff */
[-C--:B------:R-:W-:Y:S02]  /*05f0*/  ISETP.GE.U32.AND P4, PT, R19, R8.reuse, PT ;  /* 0x000000081300720c */ /* 0x080fe40003f86070 */
[C---:B------:R-:W-:Y:S02]  /*0600*/  ISETP.GE.U32.AND P0, PT, R3.reuse, R8, PT ;  /* 0x000000080300720c */ /* 0x040fe40003f06070 */
[----:B0-----:R-:W-:-:S04]  /*0610*/  IADD3 R23, PT, PT, R3, 0x180, RZ ;  /* 0x0000018003177810 */ /* 0x001fc80007ffe0ff */
[-C--:B------:R-:W-:Y:S02]  /*0620*/  ISETP.GE.U32.AND P2, PT, R23, R8.reuse, PT ;  /* 0x000000081700720c */ /* 0x080fe40003f46070 */
[C---:B------:R-:W-:Y:S02]  /*0630*/  IADD3 R23, PT, PT, R3.reuse, 0x200, RZ ;  /* 0x0000020003177810 */ /* 0x040fe40007ffe0ff */
[----:B------:R-:W-:Y:S02]  /*0640*/  IADD3 R25, PT, PT, R3, 0x100, RZ ;  /* 0x0000010003197810 */ /* 0x000fe40007ffe0ff */
[-C--:B------:R-:W-:Y:S02]  /*0650*/  ISETP.GE.U32.AND P3, PT, R23, R8.reuse, PT ;  /* 0x000000081700720c */ /* 0x080fe40003f66070 */
[----:B------:R-:W-:Y:S01]  /*0660*/  ISETP.GE.U32.AND P1, PT, R25, R8, PT ;  /* 0x000000081900720c */ /* 0x000fe20003f26070 */
[----:B------:R-:W-:Y:S04]  /*0670*/  BSSY.RECONVERGENT B0, `(.L_x_2649) ;  /* 0x0000078000007945 */ /* 0x000fe80003800200 */
[----:B------:R-:W-:Y:S01]  /*0680*/  BSSY.RELIABLE B1, `(.L_x_2650) ;  /* 0x0000070000017945 */ /* 0x000fe20003800100 */
[----:B--2---:R-:W-:Y:S01]  /*0690*/  @!P0 FMUL.FTZ R16, R33, -1.4426950216293334961 ;  /* 0xbfb8aa3b21108820 */ /* 0x004fe20000410000 */
[----:B------:R-:W-:-:S06]  /*06a0*/  @!P4 FMUL.FTZ R18, R30, -1.4426950216293334961 ;  /* 0xbfb8aa3b1e12c820 */ /* 0x000fcc0000410000 */
[----:B------:R-:W0:Y:S02]  /*06b0*/  @!P4 MUFU.EX2 R18, R18 ;  /* 0x000000120012c308 */ /* 0x000e240000000800 */
[----:B0-----:R-:W-:-:S06]  /*06c0*/  @!P4 FADD.FTZ R21, R18, 1 ;  /* 0x3f8000001215c421 */ /* 0x001fcc0000010000 */
[----:B------:R-:W0:Y:S08]  /*06d0*/  @!P4 MUFU.RCP R21, R21 ;  /* 0x000000150015c308 */ /* 0x000e300000001000 */
[----:B------:R-:W1:Y:S01]  /*06e0*/  @!P0 MUFU.EX2 R16, R16 ;  /* 0x0000001000108308 */ /* 0x000e620000000800 */
[----:B-----5:R-:W-:Y:S01]  /*06f0*/  @!P3 FMUL.FTZ R20, R14, -1.4426950216293334961 ;  /* 0xbfb8aa3b0e14b820 */ /* 0x020fe20000410000 */
[----:B---3--:R-:W-:Y:S01]  /*0700*/  @!P1 FMUL.FTZ R24, R26, -1.4426950216293334961 ;  /* 0xbfb8aa3b1a189820 */ /* 0x008fe20000410000 */
[C---:B0-----:R-:W-:Y:S01]  /*0710*/  @!P4 FMUL.FTZ R34, R21.reuse, R34 ;  /* 0x000000221522c220 */ /* 0x041fe20000410000 */
[----:B------:R-:W-:Y:S01]  /*0720*/  @!P4 FADD.FTZ R23, -R21, 1 ;  /* 0x3f8000001517c421 */ /* 0x000fe20000010100 */
[----:B------:R-:W-:-:S03]  /*0730*/  IADD3 R21, PT, PT, R3, 0x280, RZ ;  /* 0x0000028003157810 */ /* 0x000fc60007ffe0ff */
[----:B------:R-:W0:Y:S01]  /*0740*/  @!P3 MUFU.EX2 R20, R20 ;  /* 0x000000140014b308 */ /* 0x000e220000000800 */
[----:B------:R-:W-:Y:S01]  /*0750*/  ISETP.GE.U32.AND P6, PT, R21, R8, PT ;  /* 0x000000081500720c */ /* 0x000fe20003fc6070 */
[----:B-1----:R-:W-:Y:S01]  /*0760*/  @!P0 FADD.FTZ R17, R16, 1 ;  /* 0x3f80000010118421 */ /* 0x002fe20000010000 */
[----:B------:R-:W-:Y:S01]  /*0770*/  IADD3 R21, PT, PT, R3, 0x300, RZ ;  /* 0x0000030003157810 */ /* 0x000fe20007ffe0ff */
[----:B------:R-:W-:-:S04]  /*0780*/  @!P2 FMUL.FTZ R16, R32, -1.4426950216293334961 ;  /* 0xbfb8aa3b2010a820 */ /* 0x000fc80000410000 */
[----:B------:R-:W1:Y:S01]  /*0790*/  @!P1 MUFU.EX2 R18, R24 ;  /* 0x0000001800129308 */ /* 0x000e620000000800 */
[----:B------:R-:W-:Y:S01]  /*07a0*/  @!P4 FFMA.FTZ R23, R23, R30, 1 ;  /* 0x3f8000001717c423 */ /* 0x000fe2000001001e */
[----:B------:R-:W-:Y:S02]  /*07b0*/  ISETP.GE.U32.AND P5, PT, R21, R8, PT ;  /* 0x000000081500720c */ /* 0x000fe40003fa6070 */
[----:B------:R-:W-:Y:S01]  /*07c0*/  IADD3 R21, PT, PT, R3, 0x380, RZ ;  /* 0x0000038003157810 */ /* 0x000fe20007ffe0ff */
[----:B------:R-:W-:-:S03]  /*07d0*/  @!P4 FMUL.FTZ R5, R34, R23 ;  /* 0x000000172205c220 */ /* 0x000fc60000410000 */
[----:B------:R-:W2:Y:S01]  /*07e0*/  @!P2 MUFU.EX2 R16, R16 ;  /* 0x000000100010a308 */ /* 0x000ea20000000800 */
[----:B------:R-:W-:-:S07]  /*07f0*/  ISETP.GE.U32.AND P4, PT, R21, R8, PT ;  /* 0x000000081500720c */ /* 0x000fce0003f86070 */
[----:B------:R-:W3:Y:S01]  /*0800*/  @!P0 MUFU.RCP R17, R17 ;  /* 0x0000001100118308 */ /* 0x000ee20000001000 */
[----:B0-----:R-:W-:Y:S01]  /*0810*/  @!P3 FADD.FTZ R23, R20, 1 ;  /* 0x3f8000001417b421 */ /* 0x001fe20000010000 */
[----:B-1----:R-:W-:Y:S01]  /*0820*/  @!P1 FADD.FTZ R22, R18, 1 ;  /* 0x3f80000012169421 */ /* 0x002fe20000010000 */
[----:B----4-:R-:W-:-:S05]  /*0830*/  @!P6 FMUL.FTZ R25, R13, -1.4426950216293334961 ;  /* 0xbfb8aa3b0d19e820 */ /* 0x010fca0000410000 */
[----:B------:R0:W-:Y:S01]  /*0840*/  @!P3 MUFU.RCP R20, R23 ;  /* 0x000000170014b308 */ /* 0x0001e20000001000 */
[----:B------:R-:W-:Y:S01]  /*0850*/  @!P5 FMUL.FTZ R24, R36, -1.4426950216293334961 ;  /* 0xbfb8aa3b2418d820 */ /* 0x000fe20000410000 */
[----:B--2---:R-:W-:-:S06]  /*0860*/  @!P2 FADD.FTZ R18, R16, 1 ;  /* 0x3f8000001012a421 */ /* 0x004fcc0000010000 */
[----:B------:R-:W1:Y:S01]  /*0870*/  @!P6 MUFU.EX2 R21, R25 ;  /* 0x000000190015e308 */ /* 0x000e620000000800 */
[----:B---3--:R-:W-:Y:S01]  /*0880*/  @!P0 FADD.FTZ R16, -R17, 1 ;  /* 0x3f80000011108421 */ /* 0x008fe20000010100 */
[----:B0-----:R-:W-:-:S06]  /*0890*/  @!P4 FMUL.FTZ R23, R37, -1.4426950216293334961 ;  /* 0xbfb8aa3b2517c820 */ /* 0x001fcc0000410000 */
[----:B------:R-:W0:Y:S01]  /*08a0*/  @!P1 MUFU.RCP R22, R22 ;  /* 0x0000001600169308 */ /* 0x000e220000001000 */
[----:B------:R-:W-:Y:S01]  /*08b0*/  @!P0 FMUL.FTZ R28, R17, R28 ;  /* 0x0000001c111c8220 */ /* 0x000fe20000410000 */
[----:B------:R-:W-:Y:S02]  /*08c0*/  @!P0 FFMA.FTZ R33, R16, R33, 1 ;  /* 0x3f80000010218423 */ /* 0x000fe40000010021 */
[----:B------:R-:W2:Y:S04]  /*08d0*/  @!P0 LDC.64 R16, c[0x0][0x388] ;  /* 0x0000e200ff108b82 */ /* 0x000ea80000000a00 */
[----:B------:R-:W3:Y:S08]  /*08e0*/  @!P5 MUFU.EX2 R24, R24 ;  /* 0x000000180018d308 */ /* 0x000ef00000000800 */
[----:B------:R-:W4:Y:S01]  /*08f0*/  @!P4 MUFU.EX2 R23, R23 ;  /* 0x000000170017c308 */ /* 0x000f220000000800 */
[----:B-1----:R-:W-:Y:S01]  /*0900*/  @!P6 FADD.FTZ R21, R21, 1 ;  /* 0x3f8000001515e421 */ /* 0x002fe20000010000 */
[C---:B0-----:R-:W-:Y:S01]  /*0910*/  @!P1 FMUL.FTZ R29, R22.reuse, R29 ;  /* 0x0000001d161d9220 */ /* 0x041fe20000410000 */
[----:B------:R-:W-:-:S05]  /*0920*/  @!P1 FADD.FTZ R25, -R22, 1 ;  /* 0x3f80000016199421 */ /* 0x000fca0000010100 */
[----:B------:R-:W0:Y:S01]  /*0930*/  @!P2 MUFU.RCP R18, R18 ;  /* 0x000000120012a308 */ /* 0x000e220000001000 */
[----:B---3--:R-:W-:Y:S01]  /*0940*/  @!P5 FADD.FTZ R22, R24, 1 ;  /* 0x3f8000001816d421 */ /* 0x008fe20000010000 */
[----:B------:R-:W-:Y:S01]  /*0950*/  @!P1 FFMA.FTZ R26, R25, R26, 1 ;  /* 0x3f800000191a9423 */ /* 0x000fe2000001001a */
[----:B------:R-:W-:-:S05]  /*0960*/  @!P0 IADD3 R25, PT, PT, R6, R3, RZ ;  /* 0x0000000306198210 */ /* 0x000fca0007ffe0ff */
[----:B------:R-:W1:Y:S01]  /*0970*/  @!P6 MUFU.RCP R21, R21 ;  /* 0x000000150015e308 */ /* 0x000e620000001000 */
[----:B----4-:R-:W-:Y:S01]  /*0980*/  @!P4 FADD.FTZ R24, R23, 1 ;  /* 0x3f8000001718c421 */ /* 0x010fe20000010000 */
[----:B------:R-:W-:Y:S01]  /*0990*/  @!P0 FMUL.FTZ R4, R28, R33 ;  /* 0x000000211c048220 */ /* 0x000fe20000410000 */
[----:B--2---:R-:W-:-:S05]  /*09a0*/  @!P0 IMAD.WIDE.U32 R16, R25, 0x4, R16 ;  /* 0x0000000419108825 */ /* 0x004fca00078e0010 */
[----:B------:R-:W2:Y:S01]  /*09b0*/  @!P5 MUFU.RCP R22, R22 ;  /* 0x000000160016d308 */ /* 0x000ea20000001000 */
[----:B------:R-:W-:-:S07]  /*09c0*/  @!P0 MOV R3, R19 ;  /* 0x0000001300038202 */ /* 0x000fce0000000f00 */
[----:B------:R-:W3:Y:S01]  /*09d0*/  @!P4 MUFU.RCP R24, R24 ;  /* 0x000000180018c308 */ /* 0x000ee20000001000 */
[----:B------:R4:W-:Y:S01]  /*09e0*/  @!P0 STG.E desc[UR4][R16.64], R4 ;  /* 0x0000000410008986 */ /* 0x0009e2000c101904 */
[----:B------:R-:W-:Y:S01]  /*09f0*/  ISETP.GE.U32.AND P0, PT, R3, R8, PT ;  /* 0x000000080300720c */ /* 0x000fe20003f06070 */
[C---:B0-----:R-:W-:Y:S01]  /*0a00*/  @!P2 FADD.FTZ R23, -R18.reuse, 1 ;  /* 0x3f8000001217a421 */ /* 0x041fe20000010100 */
[----:B------:R-:W-:Y:S01]  /*0a10*/  @!P2 FMUL.FTZ R27, R18, R27 ;  /* 0x0000001b121ba220 */ /* 0x000fe20000410000 */
[----:B------:R-:W-:Y:S01]  /*0a20*/  @!P3 FADD.FTZ R19, -R20, 1 ;  /* 0x3f8000001413b421 */ /* 0x000fe20000010100 */
[----:B-1----:R-:W-:-:S03]  /*0a30*/  @!P6 FADD.FTZ R18, -R21, 1 ;  /* 0x3f8000001512e421 */ /* 0x002fc60000010100 */
[----:B------:R-:W-:Y:S01]  /*0a40*/  @!P3 FFMA.FTZ R14, R19, R14, 1 ;  /* 0x3f800000130eb423 */ /* 0x000fe2000001000e */
[----:B------:R-:W-:Y:S01]  /*0a50*/  @!P6 FFMA.FTZ R13, R18, R13, 1 ;  /* 0x3f800000120de423 */ /* 0x000fe2000001000d */
[----:B--2---:R-:W-:Y:S01]  /*0a60*/  @!P5 FADD.FTZ R19, -R22, 1 ;  /* 0x3f8000001613d421 */ /* 0x004fe20000010100 */
[----:B------:R-:W-:Y:S01]  /*0a70*/  @!P2 FFMA.FTZ R32, R23, R32, 1 ;  /* 0x3f8000001720a423 */ /* 0x000fe20000010020 */
[----:B------:R-:W-:Y:S01]  /*0a80*/  @!P3 FMUL.FTZ R35, R20, R35 ;  /* 0x000000231423b220 */ /* 0x000fe20000410000 */
[----:B---3--:R-:W-:Y:S01]  /*0a90*/  @!P4 FADD.FTZ R18, -R24, 1 ;  /* 0x3f8000001812c421 */ /* 0x008fe20000010100 */
[----:B------:R-:W-:Y:S01]  /*0aa0*/  @!P6 FMUL.FTZ R12, R21, R12 ;  /* 0x0000000c150ce220 */ /* 0x000fe20000410000 */
[----:B------:R-:W-:Y:S01]  /*0ab0*/  @!P5 FMUL.FTZ R15, R22, R15 ;  /* 0x0000000f160fd220 */ /* 0x000fe20000410000 */
[----:B------:R-:W-:Y:S01]  /*0ac0*/  @!P5 FFMA.FTZ R36, R19, R36, 1 ;  /* 0x3f8000001324d423 */ /* 0x000fe20000010024 */
[----:B------:R-:W-:Y:S01]  /*0ad0*/  @!P4 FMUL.FTZ R31, R24, R31 ;  /* 0x0000001f181fc220 */ /* 0x000fe20000410000 */
[----:B------:R-:W-:Y:S01]  /*0ae0*/  @!P4 FFMA.FTZ R18, R18, R37, 1 ;  /* 0x3f8000001212c423 */ /* 0x000fe20000010025 */
[----:B------:R-:W-:Y:S01]  /*0af0*/  @!P1 FMUL.FTZ R2, R29, R26 ;  /* 0x0000001a1d029220 */ /* 0x000fe20000410000 */
[----:B------:R-:W-:Y:S01]  /*0b00*/  @!P2 FMUL.FTZ R0, R27, R32 ;  /* 0x000000201b00a220 */ /* 0x000fe20000410000 */
[----:B------:R-:W-:Y:S01]  /*0b10*/  @!P3 FMUL.FTZ R7, R35, R14 ;  /* 0x0000000e2307b220 */ /* 0x000fe20000410000 */
[----:B------:R-:W-:Y:S01]  /*0b20*/  @!P6 FMUL.FTZ R9, R12, R13 ;  /* 0x0000000d0c09e220 */ /* 0x000fe20000410000 */
[----:B------:R-:W-:Y:S01]  /*0b30*/  @!P5 FMUL.FTZ R10, R15, R36 ;  /* 0x000000240f0ad220 */ /* 0x000fe20000410000 */
[----:B------:R-:W-:Y:S01]  /*0b40*/  @!P4 FMUL.FTZ R11, R31, R18 ;  /* 0x000000121f0bc220 */ /* 0x000fe20000410000 */
[----:B----4-:R-:W-:Y:S06]  /*0b50*/  @P0 BRA `(.L_x_2651) ;  /* 0x0000000000300947 */ /* 0x010fec0003800000 */
[----:B------:R-:W0:Y:S01]  /*0b60*/  LDC.64 R12, c[0x0][0x388] ;  /* 0x0000e200ff0c7b82 */ /* 0x000e220000000a00 */
[----:B------:R-:W-:Y:S02]  /*0b70*/  IADD3 R15, PT, PT, R6, R3, RZ ;  /* 0x00000003060f7210 */ /* 0x000fe40007ffe0ff */
[----:B------:R-:W-:-:S04]  /*0b80*/  IADD3 R3, PT, PT, R3, 0x80, RZ ;  /* 0x0000008003037810 */ /* 0x000fc80007ffe0ff */
[----:B------:R-:W-:Y:S01]  /*0b90*/  ISETP.GE.U32.AND P0, PT, R3, R8, PT ;  /* 0x000000080300720c */ /* 0x000fe20003f06070 */
[----:B0-----:R-:W-:-:S05]  /*0ba0*/  IMAD.WIDE.U32 R12, R15, 0x4, R12 ;  /* 0x000000040f0c7825 */ /* 0x001fca00078e000c */
[----:B------:R0:W-:Y:S07]  /*0bb0*/  STG.E desc[UR4][R12.64], R5 ;  /* 0x000000050c007986 */ /* 0x0001ee000c101904 */
[----:B------:R-:W-:Y:S05]  /*0bc0*/  @P0 BRA `(.L_x_2652) ;  /* 0x0000000000300947 */ /* 0x000fea0003800000 */
[----:B0-----:R-:W0:Y:S01]  /*0bd0*/  LDC.64 R4, c[0x0][0x388] ;  /* 0x0000e200ff047b82 */ /* 0x001e220000000a00 */
[----:B------:R-:W-:Y:S02]  /*0be0*/  IADD3 R13, PT, PT, R6, R3, RZ ;  /* 0x00000003060d7210 */ /* 0x000fe40007ffe0ff */
[----:B------:R-:W-:-:S03]  /*0bf0*/  IADD3 R3, PT, PT, R3, 0x80, RZ ;  /* 0x0000008003037810 */ /* 0x000fc60007ffe0ff */
[----:B0-----:R-:W-:-:S05]  /*0c00*/  IMAD.WIDE.U32 R4, R13, 0x4, R4 ;  /* 0x000000040d047825 */ /* 0x001fca00078e0004 */
[----:B------:R0:W-:Y:S02]  /*0c10*/  STG.E desc[UR4][R4.64], R2 ;  /* 0x0000000204007986 */ /* 0x0001e4000c101904 */
.L_x_2651:
[----:B------:R-:W-:-:S13]  /*0c20*/  ISETP.GE.U32.AND P0, PT, R3, R8, PT ;  /* 0x000000080300720c */ /* 0x000fda0003f06070 */
[----:B------:R-:W-:Y:S05]  /*0c30*/  @P0 BRA `(.L_x_2653) ;  /* 0x0000000000300947 */ /* 0x000fea0003800000 */
[----:B0-----:R-:W0:Y:S01]  /*0c40*/  LDC.64 R4, c[0x0][0x388] ;  /* 0x0000e200ff047b82 */ /* 0x001e220000000a00 */
[----:B------:R-:W-:Y:S02]  /*0c50*/  IADD3 R13, PT, PT, R6, R3, RZ ;  /* 0x00000003060d7210 */ /* 0x000fe40007ffe0ff */
[----:B------:R-:W-:-:S03]  /*0c60*/  IADD3 R3, PT, PT, R3, 0x80, RZ ;  /* 0x0000008003037810 */ /* 0x000fc60007ffe0ff */
[----:B0-----:R-:W-:-:S05]  /*0c70*/  IMAD.WIDE.U32 R4, R13, 0x4, R4 ;  /* 0x000000040d047825 */ /* 0x001fca00078e0004 */
[----:B------:R1:W-:Y:S02]  /*0c80*/  STG.E desc[UR4][R4.64], R0 ;  /* 0x0000000004007986 */ /* 0x0003e4000c101904 */
.L_x_2652:
[----:B------:R-:W-:-:S13]  /*0c90*/  ISETP.GE.U32.AND P0, PT, R3, R8, PT ;  /* 0x000000080300720c */ /* 0x000fda0003f06070 */
[----:B------:R-:W-:Y:S05]  /*0ca0*/  @P0 BRA `(.L_x_2654) ;  /* 0x0000000000340947 */ /* 0x000fea0003800000 */
[----:B01----:R-:W0:Y:S01]  /*0cb0*/  LDC.64 R4, c[0x0][0x388] ;  /* 0x0000e200ff047b82 */ /* 0x003e220000000a00 */
[----:B------:R-:W-:Y:S02]  /*0cc0*/  IADD3 R13, PT, PT, R6, R3, RZ ;  /* 0x00000003060d7210 */ /* 0x000fe40007ffe0ff */
[----:B------:R-:W-:-:S03]  /*0cd0*/  IADD3 R3, PT, PT, R3, 0x80, RZ ;  /* 0x0000008003037810 */ /* 0x000fc60007ffe0ff */
[----:B0-----:R-:W-:-:S05]  /*0ce0*/  IMAD.WIDE.U32 R4, R13, 0x4, R4 ;  /* 0x000000040d047825 */ /* 0x001fca00078e0004 */
[----:B------:R1:W-:Y:S02]  /*0cf0*/  STG.E desc[UR4][R4.64], R7 ;  /* 0x0000000704007986 */ /* 0x0003e4000c101904 */
.L_x_2653:
[----:B------:R-:W-:-:S13]  /*0d00*/  ISETP.GE.U32.AND P0, PT, R3, R8, PT ;  /* 0x000000080300720c */ /* 0x000fda0003f06070 */
[----:B------:R-:W-:Y:S05]  /*0d10*/  @P0 BREAK.RELIABLE B1 ;  /* 0x0000000000010942 */ /* 0x000fea0003800100 */
[----:B------:R-:W-:Y:S05]  /*0d20*/  @P0 BRA `(.L_x_2655) ;  /* 0x0000000000300947 */ /* 0x000fea0003800000 */
[----:B01----:R-:W0:Y:S01]  /*0d30*/  LDC.64 R4, c[0x0][0x388] ;  /* 0x0000e200ff047b82 */ /* 0x003e220000000a00 */
[----:B------:R-:W-:Y:S02]  /*0d40*/  IADD3 R7, PT, PT, R6, R3, RZ ;  /* 0x0000000306077210 */ /* 0x000fe40007ffe0ff */
[----:B------:R-:W-:-:S03]  /*0d50*/  IADD3 R3, PT, PT, R3, 0x80, RZ ;  /* 0x0000008003037810 */ /* 0x000fc60007ffe0ff */
[----:B0-----:R-:W-:-:S05]  /*0d60*/  IMAD.WIDE.U32 R4, R7, 0x4, R4 ;  /* 0x0000000407047825 */ /* 0x001fca00078e0004 */
[----:B------:R2:W-:Y:S02]  /*0d70*/  STG.E desc[UR4][R4.64], R9 ;  /* 0x0000000904007986 */ /* 0x0005e4000c101904 */
.L_x_2654:
[----:B------:R-:W-:Y:S05]  /*0d80*/  BSYNC.RELIABLE B1 ;  /* 0x0000000000017941 */ /* 0x000fea0003800100 */
.L_x_2650:
[----:B------:R-:W-:-:S13]  /*0d90*/  ISETP.GE.U32.AND P0, PT, R3, R8, PT ;  /* 0x000000080300720c */ /* 0x000fda0003f06070 */
[----:B012---:R-:W0:Y:S01]  /*0da0*/  @!P0 LDC.64 R4, c[0x0][0x388] ;  /* 0x0000e200ff048b82 */ /* 0x007e220000000a00 */
[----:B------:R-:W-:Y:S02]  /*0db0*/  @!P0 IADD3 R7, PT, PT, R6, R3, RZ ;  /* 0x0000000306078210 */ /* 0x000fe40007ffe0ff */
[----:B------:R-:W-:-:S03]  /*0dc0*/  @!P0 IADD3 R3, PT, PT, R3, 0x80, RZ ;  /* 0x0000008003038810 */ /* 0x000fc60007ffe0ff */
[----:B0-----:R-:W-:-:S05]  /*0dd0*/  @!P0 IMAD.WIDE.U32 R4, R7, 0x4, R4 ;  /* 0x0000000407048825 */ /* 0x001fca00078e0004 */
[----:B------:R2:W-:Y:S02]  /*0de0*/  @!P0 STG.E desc[UR4][R4.64], R10 ;  /* 0x0000000a04008986 */ /* 0x0005e4000c101904 */
.L_x_2655:
[----:B------:R-:W-:Y:S05]  /*0df0*/  BSYNC.RECONVERGENT B0 ;  /* 0x0000000000007941 */ /* 0x000fea0003800200 */
.L_x_2649:
[----:B------:R-:W-:Y:S05]  /*0e00*/  WARPSYNC.ALL ;  /* 0x0000000000007948 */ /* 0x000fea0003800000 */
[----:B------:R-:W-:-:S13]  /*0e10*/  ISETP.GE.U32.AND P0, PT, R3, R8, PT ;  /* 0x000000080300720c */ /* 0x000fda0003f06070 */
[----:B------:R-:W-:Y:S05]  /*0e20*/  @P0 EXIT ;  /* 0x000000000000094d */ /* 0x000fea0003800000 */
[----:B012---:R-:W0:Y:S01]  /*0e30*/  LDC.64 R4, c[0x0][0x388] ;  /* 0x0000e200ff047b82 */ /* 0x007e220000000a00 */
[----:B------:R-:W-:-:S05]  /*0e40*/  IADD3 R3, PT, PT, R6, R3, RZ ;  /* 0x0000000306037210 */ /* 0x000fca0007ffe0ff */
[----:B0-----:R-:W-:-:S05]  /*0e50*/  IMAD.WIDE.U32 R2, R3, 0x4, R4 ;  /* 0x0000000403027825 */ /* 0x001fca00078e0004 */
[----:B------:R-:W-:Y:S01]  /*0e60*/  STG.E desc[UR4][R2.64], R11 ;  /* 0x0000000b02007986 */ /* 0x000fe2000c101904 */
[----:B------:R-:W-:Y:S05]  /*0e70*/  EXIT ;  /* 0x000000000000794d */ /* 0x000fea0003800000 */
.L_x_2648:
[----:B------:R-:W0:Y:S01]  /*0e80*/  S2R R27, SR_TID.X ;  /* 0x00000000001b7919 */ /* 0x000e220000002100 */
[----:B------:R-:W1:Y:S02]  /*0e90*/  LDC.64 R2, c[0x0][0x398] ;  /* 0x0000e600ff027b82 */ /* 0x000e640000000a00 */
[----:B-1----:R-:W-:-:S04]  /*0ea0*/  IMAD.WIDE.U32 R2, R6, 0x4, R2 ;  /* 0x0000000406027825 */ /* 0x002fc800078e0002 */
[----:B0-----:R-:W-:Y:S02]  /*0eb0*/  IMAD.WIDE.U32 R22, R27, 0x8, R2 ;  /* 0x000000081b167825 */ /* 0x001fe400078e0002 */
[----:B------:R-:W0:Y:S03]  /*0ec0*/  LDC.64 R2, c[0x0][0x390] ;  /* 0x0000e400ff027b82 */ /* 0x000e260000000a00 */
[----:B------:R-:W2:Y:S04]  /*0ed0*/  LDG.E.64 R20, desc[UR4][R22.64] ;  /* 0x0000000416147981 */ /* 0x000ea8000c1e1b00 */
[----:B------:R-:W3:Y:S04]  /*0ee0*/  LDG.E.64 R14, desc[UR4][R22.64+0x400] ;  /* 0x00040004160e7981 */ /* 0x000ee8000c1e1b00 */
[----:B------:R-:W4:Y:S04]  /*0ef0*/  LDG.E.64 R10, desc[UR4][R22.64+0x800] ;  /* 0x00080004160a7981 */ /* 0x000f28000c1e1b00 */
[----:B------:R-:W5:Y:S01]  /*0f00*/  LDG.E.64 R8, desc[UR4][R22.64+0xc00] ;  /* 0x000c000416087981 */ /* 0x000f62000c1e1b00 */
[----:B0-----:R-:W-:-:S04]  /*0f10*/  IMAD.WIDE.U32 R2, R6, 0x4, R2 ;  /* 0x0000000406027825 */ /* 0x001fc800078e0002 */
[----:B------:R-:W-:-:S05]  /*0f20*/  IMAD.WIDE.U32 R18, R27, 0x8, R2 ;  /* 0x000000081b127825 */ /* 0x000fca00078e0002 */
[----:B------:R-:W5:Y:S04]  /*0f30*/  LDG.E.64 R16, desc[UR4][R18.64] ;  /* 0x0000000412107981 */ /* 0x000f68000c1e1b00 */
[----:B------:R-:W5:Y:S04]  /*0f40*/  LDG.E.64 R12, desc[UR4][R18.64+0x400] ;  /* 0x00040004120c7981 */ /* 0x000f68000c1e1b00 */
[----:B------:R-:W5:Y:S04]  /*0f50*/  LDG.E.64 R4, desc[UR4][R18.64+0x800] ;  /* 0x0008000412047981 */ /* 0x000f68000c1e1b00 */
[----:B------:R0:W5:Y:S02]  /*0f60*/  LDG.E.64 R2, desc[UR4][R18.64+0xc00] ;  /* 0x000c000412027981 */ /* 0x000164000c1e1b00 */
[----:B0-----:R-:W0:Y:S02]  /*0f70*/  LDC.64 R18, c[0x0][0x388] ;  /* 0x0000e200ff127b82 */ /* 0x001e240000000a00 */
[----:B0-----:R-:W-:-:S04]  /*0f80*/  IMAD.WIDE.U32 R18, R6, 0x4, R18 ;  /* 0x0000000406127825 */ /* 0x001fc800078e0012 */
[----:B------:R-:W-:-:S04]  /*0f90*/  IMAD.WIDE.U32 R18, R27, 0x8, R18 ;  /* 0x000000081b127825 */ /* 0x000fc800078e0012 */
[----:B--2---:R-:W-:Y:S01]  /*0fa0*/  FMUL.FTZ R7, R20, -1.4426950216293334961 ;  /* 0xbfb8aa3b14077820 */ /* 0x004fe20000410000 */
[----:B------:R-:W-:Y:S01]  /*0fb0*/  FMUL.FTZ R24, R21, -1.4426950216293334961 ;  /* 0xbfb8aa3b15187820 */ /* 0x000fe20000410000 */
[----:B---3--:R-:W-:Y:S01]  /*0fc0*/  FMUL.FTZ R22, R14, -1.4426950216293334961 ;  /* 0xbfb8aa3b0e167820 */ /* 0x008fe20000410000 */
[----:B------:R-:W-:-:S03]  /*0fd0*/  FMUL.FTZ R25, R15, -1.4426950216293334961 ;  /* 0xbfb8aa3b0f197820 */ /* 0x000fc60000410000 */
[----:B------:R-:W0:Y:S01]  /*0fe0*/  MUFU.EX2 R7, R7 ;  /* 0x0000000700077308 */ /* 0x000e220000000800 */
[----:B----4-:R-:W-:Y:S01]  /*0ff0*/  FMUL.FTZ R30, R10, -1.4426950216293334961 ;  /* 0xbfb8aa3b0a1e7820 */ /* 0x010fe20000410000 */
[----:B------:R-:W-:Y:S01]  /*1000*/  FMUL.FTZ R0, R11, -1.4426950216293334961 ;  /* 0xbfb8aa3b0b007820 */ /* 0x000fe20000410000 */
[----:B-----5:R-:W-:Y:S01]  /*1010*/  FMUL.FTZ R23, R8, -1.4426950216293334961 ;  /* 0xbfb8aa3b08177820 */ /* 0x020fe20000410000 */
[----:B------:R-:W-:-:S04]  /*1020*/  FMUL.FTZ R26, R9, -1.4426950216293334961 ;  /* 0xbfb8aa3b091a7820 */ /* 0x000fc80000410000 */
[----:B------:R-:W1:Y:S08]  /*1030*/  MUFU.EX2 R22, R22 ;  /* 0x0000001600167308 */ /* 0x000e700000000800 */
[----:B------:R1:W2:Y:S01]  /*1040*/  MUFU.EX2 R28, R25 ;  /* 0x00000019001c7308 */ /* 0x0002a20000000800 */
[----:B0-----:R-:W-:-:S07]  /*1050*/  FADD.FTZ R29, R7, 1 ;  /* 0x3f800000071d7421 */ /* 0x001fce0000010000 */
[----:B------:R-:W0:Y:S01]  /*1060*/  MUFU.EX2 R30, R30 ;  /* 0x0000001e001e7308 */ /* 0x000e220000000800 */
[----:B-1----:R-:W-:-:S07]  /*1070*/  FADD.FTZ R25, R22, 1 ;  /* 0x3f80000016197421 */ /* 0x002fce0000010000 */
[----:B------:R-:W1:Y:S01]  /*1080*/  MUFU.EX2 R0, R0 ;  /* 0x0000000000007308 */ /* 0x000e620000000800 */
[----:B--2---:R-:W-:-:S07]  /*1090*/  FADD.FTZ R22, R28, 1 ;  /* 0x3f8000001c167421 */ /* 0x004fce0000010000 */
[----:B------:R-:W2:Y:S01]  /*10a0*/  MUFU.EX2 R24, R24 ;  /* 0x0000001800187308 */ /* 0x000ea20000000800 */
[----:B0-----:R-:W-:-:S07]  /*10b0*/  FADD.FTZ R7, R30, 1 ;  /* 0x3f8000001e077421 */ /* 0x001fce0000010000 */
[----:B------:R-:W0:Y:S01]  /*10c0*/  MUFU.EX2 R23, R23 ;  /* 0x0000001700177308 */ /* 0x000e220000000800 */
[----:B-1----:R-:W-:-:S07]  /*10d0*/  FADD.FTZ R0, R0, 1 ;  /* 0x3f80000000007421 */ /* 0x002fce0000010000 */
[----:B------:R-:W1:Y:S01]  /*10e0*/  MUFU.EX2 R26, R26 ;  /* 0x0000001a001a7308 */ /* 0x000e620000000800 */
[----:B--2---:R-:W-:-:S07]  /*10f0*/  FADD.FTZ R24, R24, 1 ;  /* 0x3f80000018187421 */ /* 0x004fce0000010000 */
[----:B------:R-:W2:Y:S01]  /*1100*/  MUFU.RCP R29, R29 ;  /* 0x0000001d001d7308 */ /* 0x000ea20000001000 */
[----:B0-----:R-:W-:-:S07]  /*1110*/  FADD.FTZ R23, R23, 1 ;  /* 0x3f80000017177421 */ /* 0x001fce0000010000 */
[----:B------:R-:W0:Y:S01]  /*1120*/  MUFU.RCP R22, R22 ;  /* 0x0000001600167308 */ /* 0x000e220000001000 */
[----:B-1----:R-:W-:-:S07]  /*1130*/  FADD.FTZ R30, R26, 1 ;  /* 0x3f8000001a1e7421 */ /* 0x002fce0000010000 */
[----:B------:R-:W1:Y:S01]  /*1140*/  MUFU.RCP R7, R7 ;  /* 0x0000000700077308 */ /* 0x000e620000001000 */
[----:B--2---:R-:W-:Y:S01]  /*1150*/  FADD.FTZ R31, -R29, 1 ;  /* 0x3f8000001d1f7421 */ /* 0x004fe20000010100 */
[----:B------:R-:W-:-:S03]  /*1160*/  FMUL.FTZ R29, R16, R29 ;  /* 0x0000001d101d7220 */ /* 0x000fc60000410000 */
[----:B------:R-:W-:-:S03]  /*1170*/  FFMA.FTZ R20, R20, R31, 1 ;  /* 0x3f80000014147423 */ /* 0x000fc6000001001f */
[----:B------:R-:W2:Y:S01]  /*1180*/  MUFU.RCP R0, R0 ;  /* 0x0000000000007308 */ /* 0x000ea20000001000 */
[----:B0-----:R-:W-:Y:S01]  /*1190*/  FADD.FTZ R26, -R22, 1 ;  /* 0x3f800000161a7421 */ /* 0x001fe20000010100 */
[----:B------:R-:W-:Y:S01]  /*11a0*/  FMUL.FTZ R22, R13, R22 ;  /* 0x000000160d167220 */ /* 0x000fe20000410000 */
[----:B------:R-:W-:Y:S02]  /*11b0*/  FMUL.FTZ R20, R29, R20 ;  /* 0x000000141d147220 */ /* 0x000fe40000410000 */
[----:B------:R-:W-:-:S03]  /*11c0*/  FFMA.FTZ R15, R15, R26, 1 ;  /* 0x3f8000000f0f7423 */ /* 0x000fc6000001001a */
[----:B------:R-:W0:Y:S01]  /*11d0*/  MUFU.RCP R24, R24 ;  /* 0x0000001800187308 */ /* 0x000e220000001000 */
[----:B-1----:R-:W-:Y:S01]  /*11e0*/  FADD.FTZ R13, -R7, 1 ;  /* 0x3f800000070d7421 */ /* 0x002fe20000010100 */
[----:B------:R-:W-:Y:S01]  /*11f0*/  FMUL.FTZ R4, R4, R7 ;  /* 0x0000000704047220 */ /* 0x000fe20000410000 */
[----:B------:R-:W-:Y:S02]  /*1200*/  FMUL.FTZ R15, R22, R15 ;  /* 0x0000000f160f7220 */ /* 0x000fe40000410000 */
[----:B------:R-:W-:-:S03]  /*1210*/  FFMA.FTZ R13, R10, R13, 1 ;  /* 0x3f8000000a0d7423 */ /* 0x000fc6000001000d */
[----:B------:R-:W1:Y:S01]  /*1220*/  MUFU.RCP R25, R25 ;  /* 0x0000001900197308 */ /* 0x000e620000001000 */
[----:B--2---:R-:W-:Y:S01]  /*1230*/  FADD.FTZ R6, -R0, 1 ;  /* 0x3f80000000067421 */ /* 0x004fe20000010100 */
[----:B------:R-:W-:Y:S01]  /*1240*/  FMUL.FTZ R5, R5, R0 ;  /* 0x0000000005057220 */ /* 0x000fe20000410000 */
[----:B------:R-:W-:Y:S02]  /*1250*/  FMUL.FTZ R4, R4, R13 ;  /* 0x0000000d04047220 */ /* 0x000fe40000410000 */
        /* <DEDUP_REMOVED lines=9> */
[----:B------:R-:W-:Y:S01]  /*12f0*/  FMUL.FTZ R21, R24, R21 ;  /* 0x0000001518157220 */ /* 0x000fe20000410000 */
[----:B------:R-:W-:Y:S01]  /*1300*/  STG.E.64 desc[UR4][R18.64+0x800], R4 ;  /* 0x0008000412007986 */ /* 0x000fe2000c101b04 */
[----:B------:R-:W-:-:S03]  /*1310*/  FFMA.FTZ R14, R14, R31, 1 ;  /* 0x3f8000000e0e7423 */ /* 0x000fc6000001001f */
[----:B------:R-:W-:Y:S01]  /*1320*/  STG.E.64 desc[UR4][R18.64], R20 ;  /* 0x0000001412007986 */ /* 0x000fe2000c101b04 */
[----:B--2---:R-:W-:Y:S01]  /*1330*/  FADD.FTZ R7, -R23, 1 ;  /* 0x3f80000017077421 */ /* 0x004fe20000010100 */
[----:B------:R-:W-:Y:S01]  /*1340*/  FMUL.FTZ R2, R2, R23 ;  /* 0x0000001702027220 */ /* 0x000fe20000410000 */
[----:B------:R-:W-:Y:S02]  /*1350*/  FMUL.FTZ R14, R25, R14 ;  /* 0x0000000e190e7220 */ /* 0x000fe40000410000 */
[----:B------:R-:W-:-:S03]  /*1360*/  FFMA.FTZ R7, R8, R7, 1 ;  /* 0x3f80000008077423 */ /* 0x000fc60000010007 */
[----:B------:R-:W-:Y:S01]  /*1370*/  STG.E.64 desc[UR4][R18.64+0x400], R14 ;  /* 0x0004000e12007986 */ /* 0x000fe2000c101b04 */
[----:B0-----:R-:W-:Y:S01]  /*1380*/  FADD.FTZ R0, -R16, 1 ;  /* 0x3f80000010007421 */ /* 0x001fe20000010100 */
[----:B------:R-:W-:Y:S01]  /*1390*/  FMUL.FTZ R3, R3, R16 ;  /* 0x0000001003037220 */ /* 0x000fe20000410000 */
[----:B------:R-:W-:Y:S02]  /*13a0*/  FMUL.FTZ R2, R2, R7 ;  /* 0x0000000702027220 */ /* 0x000fe40000410000 */
[----:B------:R-:W-:-:S04]  /*13b0*/  FFMA.FTZ R0, R9, R0, 1 ;  /* 0x3f80000009007423 */ /* 0x000fc80000010000 */
[----:B------:R-:W-:-:S05]  /*13c0*/  FMUL.FTZ R3, R3, R0 ;  /* 0x0000000003037220 */ /* 0x000fca0000410000 */
[----:B------:R-:W-:Y:S01]  /*13d0*/  STG.E.64 desc[UR4][R18.64+0xc00], R2 ;  /* 0x000c000212007986 */ /* 0x000fe2000c101b04 */
[----:B------:R-:W-:Y:S05]  /*13e0*/  EXIT ;  /* 0x000000000000794d */ /* 0x000fea0003800000 */
.L_x_2656:
        /* <DEDUP_REMOVED lines=9> */
.L_x_11400:


//--------------------- .text._ZN2at6native29vectorized_elementwise_kernelILi4EZZZNS0_61_GLOBAL__N__132982cb_23_ActivationSiluKernel_cu_9e10b42f_311320silu_backward_kernelERNS_18TensorIteratorBaseEENKUlvE_clEvENKUlvE0_clEvEUlffE_St5arrayIPcLm3EEEEviT0_T1_ --------------------------
	.section	.text._ZN2at6native29vectorized_elementwise_kernelILi4EZZZNS0_61_GLOBAL__N__132982cb_23_ActivationSiluKernel_cu_9e10b42f_311320silu_backward_kernelERNS_18TensorIteratorBaseEENKUlvE_clEvENKUlvE0_clEvEUlffE_St5arrayIPcLm3EEEEviT0_T1_,"ax",@progbits
	.align	128
        .global         _ZN2at6native29vectorized_elementwise_kernelILi4EZZZNS0_61_GLOBAL__N__132982cb_23_ActivationSiluKernel_cu_9e10b42f_311320silu_backward_kernelERNS_18TensorIteratorBaseEENKUlvE_clEvENKUlvE0_clEvEUlffE_St5arrayIPcLm3EEEEviT0_T1_
        .type           _ZN2at6native29vectorized_elementwise_kernelILi4EZZZNS0_61_GLOBAL__N__132982cb_23_ActivationSiluKernel_cu_9e10b42f_311320silu_backward_kernelERNS_18TensorIteratorBaseEENKUlvE_clEvENKUlvE0_clEvEUlffE_St5arrayIPcLm3EEEEviT0_T1_,@function
        .size           _ZN2at6native29vectorized_elementwise_kernelILi4EZZZNS0_61_GLOBAL__N__132982cb_23_ActivationSiluKernel_cu_9e10b42f_311320silu_backward_kernelERNS_18TensorIteratorBaseEENKUlvE_clEvENKUlvE0_clEvEUlffE_St5arrayIPcLm3EEEEviT0_T1_,(.L_x_11401 - _ZN2at6native29vectorized_elementwise_kernelILi4EZZZNS0_61_GLOBAL__N__132982cb_23_ActivationSiluKernel_cu_9e10b42f_311320silu_backward_kernelERNS_18TensorIteratorBaseEENKUlvE_clEvENKUlvE0_clEvEUlffE_St5arrayIPcLm3EEEEviT0_T1_)
        .other          _ZN2at6native29vectorized_elementwise_kernelILi4EZZZNS0_61_GLOBAL__N__132982cb_23_ActivationSiluKernel_cu_9e10b42f_311320silu_backward_kernelERNS_18TensorIteratorBaseEENKUlvE_clEvENKUlvE0_clEvEUlffE_St5arrayIPcLm3EEEEviT0_T1_,@"STO_CUDA_ENTRY STV_DEFAULT"
_ZN2at6native29vectorized_elementwise_kernelILi4EZZZNS0_61_GLOBAL__N__132982cb_23_ActivationSiluKernel_cu_9e10b42f_311320silu_backward_kernelERNS_18TensorIteratorBaseEENKUlvE_clEvENKUlvE0_clEvEUlffE_St5arrayIPcLm3EEEEviT0_T1_:
.text._ZN2at6native29vectorized_elementwise_kernelILi4EZZZNS0_61_GLOBAL__N__132982cb_23_ActivationSiluKernel_cu_9e10b42f_311320silu_backward_kernelERNS_18TensorIteratorBaseEENKUlvE_clEvENKUlvE0_clEvEUlffE_St5arrayIPcLm3EEEEviT0_T1_:
        /* <DEDUP_REMOVED lines=194> */
.L_x_2660:
[----:B------:R-:W-:-:S13]  /*0c20*/  ISETP.GE.U32.AND P0, PT, R3, R8, PT ;  /* 0x000000080300720c */ /* 0x000fda0003f06070 */
[----:B------:R-:W-:Y:S05]  /*0c30*/  @P0 BRA `(.L_x_2662) ;  /* 0x0000000000300947 */ /* 0x000fea0003800000 */
[----:B0-----:R-:W0:Y:S01]  /*0c40*/  LDC.64 R4, c[0x0][0x388] ;  /* 0x0000e200ff047b82 */ /* 0x001e220000000a00 */
[----:B------:R-:W-:Y:S02]  /*0c50*/  IADD3 R13, PT, PT, R6, R3, RZ ;  /* 0x00000003060d7210 */ /* 0x000fe40007ffe0ff */
[----:B------:R-:W-:-:S03]  /*0c60*/  IADD3 R3, PT, PT, R3, 0x80, RZ ;  /* 0x0000008003037810 */ /* 0x000fc60007ffe0ff */
[----:B0-----:R-:W-:-:S05]  /*0c70*/  IMAD.WIDE.U32 R4, R13, 0x4, R4 ;  /* 0x000000040d047825 */ /* 0x001fca00078e0004 */
[----:B------:R1:W-:Y:S02]  /*0c80*/  STG.E desc[UR4][R4.64], R0 ;  /* 0x0000000004007986 */ /* 0x0003e4000c101904 */
.L_x_2661:
[----:B------:R-:W-:-:S13]  /*0c90*/  ISETP.GE.U32.AND P0, PT, R3, R8, PT ;  /* 0x000000080300720c */ /* 0x000fda0003f06070 */
[----:B------:R-:W-:Y:S05]  /*0ca0*/  @P0 BRA `(.L_x_2663) ;  /* 0x0000000000340947 */ /* 0x000fea0003800000 */
[----:B01----:R-:W0:Y:S01]  /*0cb0*/  LDC.64 R4, c[0x0][0x388] ;  /* 0x0000e200ff047b82 */ /* 0x003e220000000a00 */
[----:B------:R-:W-:Y:S02]  /*0cc0*/  IADD3 R13, PT, PT, R6, R3, RZ ;  /* 0x00000003060d7210 */ /* 0x000fe40007ffe0ff */
[----:B------:R-:W-:-:S03]  /*0cd0*/  IADD3 R3, PT, PT, R3, 0x80, RZ ;  /* 0x0000008003037810 */ /* 0x000fc60007ffe0ff */
[----:B0-----:R-:W-:-:S05]  /*0ce0*/  IMAD.WIDE.U32 R4, R13, 0x4, R4 ;  /* 0x000000040d047825 */ /* 0x001fca00078e0004 */
[----:B------:R1:W-:Y:S02]  /*0cf0*/  STG.E desc[UR4][R4.64], R7 ;  /* 0x0000000704007986 */ /* 0x0003e4000c101904 */
.L_x_2662:
        /* <DEDUP_REMOVED lines=8> */
.L_x_2663:
[----:B------:R-:W-:Y:S05]  /*0d80*/  BSYNC.RELIABLE B1 ;  /* 0x0000000000017941 */ /* 0x000fea0003800100 */
.L_x_2659:
[----:B------:R-:W-:-:S13]  /*0d90*/  ISETP.GE.U32.AND P0, PT, R3, R8, PT ;  /* 0x000000080300720c */ /* 0x000fda0003f06070 */
[----:B012---:R-:W0:Y:S01]  /*0da0*/  @!P0 LDC.64 R4, c[0x0][0x388] ;  /* 0x0000e200ff048b82 */ /* 0x007e220000000a00 */
[----:B------:R-:W-:Y:S02]  /*0db0*/  @!P0 IADD3 R7, PT, PT, R6, R3, RZ ;  /* 0x0000000306078210 */ /* 0x000fe40007ffe0ff */
[----:B------:R-:W-:-:S03]  /*0dc0*/  @!P0 IADD3 R3, PT, PT, R3, 0x80, RZ ;  /* 0x0000008003038810 */ /* 0x000fc60007ffe0ff */
[----:B0-----:R-:W-:-:S05]  /*0dd0*/  @!P0 IMAD.WIDE.U32 R4, R7, 0x4, R4 ;  /* 0x0000000407048825 */ /* 0x001fca00078e0004 */
[----:B------:R2:W-:Y:S02]  /*0de0*/  @!P0 STG.E desc[UR4][R4.64], R10 ;  /* 0x0000000a04008986 */ /* 0x0005e4000c101904 */
.L_x_2664:
[----:B------:R-:W-:Y:S05]  /*0df0*/  BSYNC.RECONVERGENT B0 ;  /* 0x0000000000007941 */ /* 0x000fea0003800200 */
.L_x_2658:
        /* <DEDUP_REMOVED lines=8> */
.L_x_2657:
[----:B------:R-:W0:Y:S01]  /*0e80*/  S2R R27, SR_TID.X ;  /* 0x00000000001b7919 */ /* 0x000e220000002100 */
[----:B------:R-:W1:Y:S02]  /*0e90*/  LDC.64 R2, c[0x0][0x398] ;  /* 0x0000e600ff027b82 */ /* 0x000e640000000a00 */
[----:B-1----:R-:W-:-:S04]  /*0ea0*/  IMAD.WIDE.U32 R2, R6, 0x4, R2 ;  /* 0x0000000406027825 */ /* 0x002fc800078e0002 */
[----:B0-----:R-:W-:Y:S02]  /*0eb0*/  IMAD.WIDE.U32 R4, R27, 0x10, R2 ;  /* 0x000000101b047825 */ /* 0x001fe400078e0002 */
[----:B------:R-:W0:Y:S03]  /*0ec0*/  LDC.64 R2, c[0x0][0x390] ;  /* 0x0000e400ff027b82 */ /* 0x000e260000000a00 */
[----:B------:R-:W2:Y:S04]  /*0ed0*/  LDG.E.128 R20, desc[UR4][R4.64] ;  /* 0x0000000404147981 */ /* 0x000ea8000c1e1d00 */
[----:B------:R-:W3:Y:S01]  /*0ee0*/  LDG.E.128 R12, desc[UR4][R4.64+0x800] ;  /* 0x00080004040c7981 */ /* 0x000ee2000c1e1d00 */
[----:B0-----:R-:W-:-:S04]  /*0ef0*/  IMAD.WIDE.U32 R2, R6, 0x4, R2 ;  /* 0x0000000406027825 */ /* 0x001fc800078e0002 */
[----:B------:R-:W-:-:S05]  /*0f00*/  IMAD.WIDE.U32 R2, R27, 0x10, R2 ;  /* 0x000000101b027825 */ /* 0x000fca00078e0002 */
[----:B------:R-:W4:Y:S04]  /*0f10*/  LDG.E.128 R8, desc[UR4][R2.64+0x800] ;  /* 0x0008000402087981 */ /* 0x000f28000c1e1d00 */
[----:B------:R0:W5:Y:S02]  /*0f20*/  LDG.E.128 R16, desc[UR4][R2.64] ;  /* 0x0000000402107981 */ /* 0x000164000c1e1d00 */
[----:B0-----:R-:W0:Y:S02]  /*0f30*/  LDC.64 R2, c[0x0][0x388] ;  /* 0x0000e200ff027b82 */ /* 0x001e240000000a00 */
[----:B0-----:R-:W-:-:S04]  /*0f40*/  IMAD.WIDE.U32 R2, R6, 0x4, R2 ;  /* 0x0000000406027825 */ /* 0x001fc800078e0002 */
[----:B------:R-:W-:-:S04]  /*0f50*/  IMAD.WIDE.U32 R2, R27, 0x10, R2 ;  /* 0x000000101b027825 */ /* 0x000fc800078e0002 */
[----:B--2---:R-:W-:Y:S01]  /*0f60*/  FMUL.FTZ R7, R20, -1.4426950216293334961 ;  /* 0xbfb8aa3b14077820 */ /* 0x004fe20000410000 */
[----:B------:R-:W-:Y:S01]  /*0f70*/  FMUL.FTZ R4, R23, -1.4426950216293334961 ;  /* 0xbfb8aa3b17047820 */ /* 0x000fe20000410000 */
[----:B------:R-:W-:Y:S02]  /*0f80*/  FMUL.FTZ R25, R21, -1.4426950216293334961 ;  /* 0xbfb8aa3b15197820 */ /* 0x000fe40000410000 */
[----:B------:R0:W1:Y:S01]  /*0f90*/  MUFU.EX2 R24, R7 ;  /* 0x0000000700187308 */ /* 0x0000620000000800 */
[----:B---3--:R-:W-:Y:S01]  /*0fa0*/  FMUL.FTZ R5, R12, -1.4426950216293334961 ;  /* 0xbfb8aa3b0c057820 */ /* 0x008fe20000410000 */
[----:B------:R-:W-:Y:S01]  /*0fb0*/  FMUL.FTZ R0, R13, -1.4426950216293334961 ;  /* 0xbfb8aa3b0d007820 */ /* 0x000fe20000410000 */
[----:B------:R-:W-:Y:S01]  /*0fc0*/  FMUL.FTZ R26, R15, -1.4426950216293334961 ;  /* 0xbfb8aa3b0f1a7820 */ /* 0x000fe20000410000 */
[----:B------:R-:W-:Y:S01]  /*0fd0*/  FMUL.FTZ R28, R22, -1.4426950216293334961 ;  /* 0xbfb8aa3b161c7820 */ /* 0x000fe20000410000 */
[----:B0-----:R-:W-:-:S03]  /*0fe0*/  FMUL.FTZ R7, R14, -1.4426950216293334961 ;  /* 0xbfb8aa3b0e077820 */ /* 0x001fc60000410000 */
[----:B------:R-:W0:Y:S08]  /*0ff0*/  MUFU.EX2 R4, R4 ;  /* 0x0000000400047308 */ /* 0x000e300000000800 */
[----:B------:R-:W2:Y:S08]  /*1000*/  MUFU.EX2 R5, R5 ;  /* 0x0000000500057308 */ /* 0x000eb00000000800 */
[----:B------:R-:W3:Y:S08]  /*1010*/  MUFU.EX2 R7, R7 ;  /* 0x0000000700077308 */ /* 0x000ef00000000800 */
[----:B------:R-:W4:Y:S08]  /*1020*/  MUFU.EX2 R25, R25 ;  /* 0x0000001900197308 */ /* 0x000f300000000800 */
[----:B------:R-:W5:Y:S08]  /*1030*/  MUFU.EX2 R0, R0 ;  /* 0x0000000000007308 */ /* 0x000f700000000800 */
[----:B------:R-:W5:Y:S08]  /*1040*/  MUFU.EX2 R26, R26 ;  /* 0x0000001a001a7308 */ /* 0x000f700000000800 */
[----:B------:R-:W5:Y:S01]  /*1050*/  MUFU.EX2 R28, R28 ;  /* 0x0000001c001c7308 */ /* 0x000f620000000800 */
[----:B-1----:R-:W-:Y:S01]  /*1060*/  FADD.FTZ R29, R24, 1 ;  /* 0x3f800000181d7421 */ /* 0x002fe20000010000 */
[----:B0-----:R-:W-:Y:S01]  /*1070*/  FADD.FTZ R4, R4, 1 ;  /* 0x3f80000004047421 */ /* 0x001fe20000010000 */
[----:B--2---:R-:W-:Y:S01]  /*1080*/  FADD.FTZ R5, R5, 1 ;  /* 0x3f80000005057421 */ /* 0x004fe20000010000 */
[----:B---3--:R-:W-:Y:S01]  /*1090*/  FADD.FTZ R7, R7, 1 ;  /* 0x3f80000007077421 */ /* 0x008fe20000010000 */
[----:B----4-:R-:W-:Y:S01]  /*10a0*/  FADD.FTZ R24, R25, 1 ;  /* 0x3f80000019187421 */ /* 0x010fe20000010000 */
[----:B-----5:R-:W-:Y:S01]  /*10b0*/  FADD.FTZ R0, R0, 1 ;  /* 0x3f80000000007421 */ /* 0x020fe20000010000 */
[----:B------:R-:W-:Y:S01]  /*10c0*/  FADD.FTZ R26, R26, 1 ;  /* 0x3f8000001a1a7421 */ /* 0x000fe20000010000 */
[----:B------:R-:W0:Y:S01]  /*10d0*/  MUFU.RCP R4, R4 ;  /* 0x0000000400047308 */ /* 0x000e220000001000 */
[----:B------:R-:W-:-:S07]  /*10e0*/  FADD.FTZ R25, R28, 1 ;  /* 0x3f8000001c197421 */ /* 0x000fce0000010000 */
[----:B------:R-:W1:Y:S08]  /*10f0*/  MUFU.RCP R5, R5 ;  /* 0x0000000500057308 */ /* 0x000e700000001000 */
[----:B------:R-:W2:Y:S08]  /*1100*/  MUFU.RCP R7, R7 ;  /* 0x0000000700077308 */ /* 0x000eb00000001000 */
[----:B------:R-:W3:Y:S08]  /*1110*/  MUFU.RCP R0, R0 ;  /* 0x0000000000007308 */ /* 0x000ef00000001000 */
[----:B------:R-:W4:Y:S08]  /*1120*/  MUFU.RCP R26, R26 ;  /* 0x0000001a001a7308 */ /* 0x000f300000001000 */
[----:B------:R-:W5:Y:S08]  /*1130*/  MUFU.RCP R29, R29 ;  /* 0x0000001d001d7308 */ /* 0x000f700000001000 */
[----:B------:R-:W5:Y:S08]  /*1140*/  MUFU.RCP R24, R24 ;  /* 0x0000001800187308 */ /* 0x000f700000001000 */
[----:B------:R-:W5:Y:S01]  /*1150*/  MUFU.RCP R25, R25 ;  /* 0x0000001900197308 */ /* 0x000f620000001000 */
[----:B0-----:R-:W-:Y:S01]  /*1160*/  FADD.FTZ R30, -R4, 1 ;  /* 0x3f800000041e7421 */ /* 0x001fe20000010100 */
[----:B-1----:R-:W-:Y:S01]  /*1170*/  FMUL.FTZ R8, R8, R5 ;  /* 0x0000000508087220 */ /* 0x002fe20000410000 */
[----:B--2---:R-:W-:Y:S01]  /*1180*/  FMUL.FTZ R6, R10, R7 ;  /* 0x000000070a067220 */ /* 0x004fe20000410000 */
[----:B---3--:R-:W-:Y:S01]  /*1190*/  FMUL.FTZ R9, R9, R0 ;  /* 0x0000000009097220 */ /* 0x008fe20000410000 */
[----:B----4-:R-:W-:Y:S01]  /*11a0*/  FMUL.FTZ R11, R11, R26 ;  /* 0x0000001a0b0b7220 */ /* 0x010fe20000410000 */
[----:B------:R-:W-:Y:S01]  /*11b0*/  FADD.FTZ R5, -R5, 1 ;  /* 0x3f80000005057421 */ /* 0x000fe20000010100 */
[----:B------:R-:W-:Y:S01]  /*11c0*/  FADD.FTZ R7, -R7, 1 ;  /* 0x3f80000007077421 */ /* 0x000fe20000010100 */
[----:B-----5:R-:W-:Y:S01]  /*11d0*/  FADD.FTZ R31, -R29, 1 ;  /* 0x3f8000001d1f7421 */ /* 0x020fe20000010100 */
[----:B------:R-:W-:Y:S01]  /*11e0*/  FADD.FTZ R28, -R24, 1 ;  /* 0x3f800000181c7421 */ /* 0x000fe20000010100 */
[----:B------:R-:W-:Y:S01]  /*11f0*/  FADD.FTZ R0, -R0, 1 ;  /* 0x3f80000000007421 */ /* 0x000fe20000010100 */
[----:B------:R-:W-:Y:S01]  /*1200*/  FADD.FTZ R26, -R26, 1 ;  /* 0x3f8000001a1a7421 */ /* 0x000fe20000010100 */
[----:B------:R-:W-:Y:S01]  /*1210*/  FFMA.FTZ R23, R23, R30, 1 ;  /* 0x3f80000017177423 */ /* 0x000fe2000001001e */
[----:B------:R-:W-:Y:S01]  /*1220*/  FMUL.FTZ R4, R19, R4 ;  /* 0x0000000413047220 */ /* 0x000fe20000410000 */
[----:B------:R-:W-:Y:S01]  /*1230*/  FFMA.FTZ R5, R12, R5, 1 ;  /* 0x3f8000000c057423 */ /* 0x000fe20000010005 */
[----:B------:R-:W-:Y:S01]  /*1240*/  FADD.FTZ R33, -R25, 1 ;  /* 0x3f80000019217421 */ /* 0x000fe20000010100 */
[----:B------:R-:W-:Y:S01]  /*1250*/  FFMA.FTZ R7, R14, R7, 1 ;  /* 0x3f8000000e077423 */ /* 0x000fe20000010007 */
[----:B------:R-:W-:Y:S01]  /*1260*/  FFMA.FTZ R20, R20, R31, 1 ;  /* 0x3f80000014147423 */ /* 0x000fe2000001001f */
[----:B------:R-:W-:Y:S01]  /*1270*/  FFMA.FTZ R21, R21, R28, 1 ;  /* 0x3f80000015157423 */ /* 0x000fe2000001001c */
[----:B------:R-:W-:Y:S01]  /*1280*/  FFMA.FTZ R22, R22, R33, 1 ;  /* 0x3f80000016167423 */ /* 0x000fe20000010021 */
[----:B------:R-:W-:Y:S01]  /*1290*/  FMUL.FTZ R29, R16, R29 ;  /* 0x0000001d101d7220 */ /* 0x000fe20000410000 */
[----:B------:R-:W-:Y:S01]  /*12a0*/  FMUL.FTZ R24, R17, R24 ;  /* 0x0000001811187220 */ /* 0x000fe20000410000 */
[----:B------:R-:W-:Y:S01]  /*12b0*/  FMUL.FTZ R25, R18, R25 ;  /* 0x0000001912197220 */ /* 0x000fe20000410000 */
[----:B------:R-:W-:Y:S01]  /*12c0*/  FFMA.FTZ R0, R13, R0, 1 ;  /* 0x3f8000000d007423 */ /* 0x000fe20000010000 */
[----:B------:R-:W-:Y:S01]  /*12d0*/  FFMA.FTZ R26, R15, R26, 1 ;  /* 0x3f8000000f1a7423 */ /* 0x000fe2000001001a */
[----:B------:R-:W-:Y:S01]  /*12e0*/  FMUL.FTZ R23, R4, R23 ;  /* 0x0000001704177220 */ /* 0x000fe20000410000 */
[----:B------:R-:W-:Y:S01]  /*12f0*/  FMUL.FTZ R4, R8, R5 ;  /* 0x0000000508047220 */ /* 0x000fe20000410000 */
[----:B------:R-:W-:Y:S01]  /*1300*/  FMUL.FTZ R6, R6, R7 ;  /* 0x0000000706067220 */ /* 0x000fe20000410000 */
[----:B------:R-:W-:Y:S01]  /*1310*/  FMUL.FTZ R20, R29, R20 ;  /* 0x000000141d147220 */ /* 0x000fe20000410000 */
[----:B------:R-:W-:Y:S01]  /*1320*/  FMUL.FTZ R21, R24, R21 ;  /* 0x0000001518157220 */ /* 0x000fe20000410000 */
[----:B------:R-:W-:Y:S01]  /*1330*/  FMUL.FTZ R22, R25, R22 ;  /* 0x0000001619167220 */ /* 0x000fe20000410000 */
[----:B------:R-:W-:Y:S01]  /*1340*/  FMUL.FTZ R5, R9, R0 ;  /* 0x0000000009057220 */ /* 0x000fe20000410000 */
[----:B------:R-:W-:-:S03]  /*1350*/  FMUL.FTZ R7, R11, R26 ;  /* 0x0000001a0b077220 */ /* 0x000fc60000410000 */
[----:B------:R-:W-:Y:S04]  /*1360*/  STG.E.128 desc[UR4][R2.64], R20 ;  /* 0x0000001402007986 */ /* 0x000fe8000c101d04 */
[----:B------:R-:W-:Y:S01]  /*1370*/  STG.E.128 desc[UR4][R2.64+0x800], R4 ;  /* 0x0008000402007986 */ /* 0x000fe2000c101d04 */
[----:B------:R-:W-:Y:S05]  /*1380*/  EXIT ;  /* 0x000000000000794d */ /* 0x000fea0003800000 */
.L_x_2665:
        /* <DEDUP_REMOVED lines=15> */
.L_x_11401:


//--------------------- .text._ZN2at6native29vectorized_elementwise_kernelILi8EZZZNS0_61_GLOBAL__N__132982cb_23_ActivationSiluKernel_cu_9e10b42f_311320silu_backward_kernelERNS_18TensorIteratorBaseEENKUlvE_clEvENKUlvE0_clEvEUlffE_St5arrayIPcLm3EEEEviT0_T1_ --------------------------
	.section	.text._ZN2at6native29vectorized_elementwise_kernelILi8EZZZNS0_61_GLOBAL__N__132982cb_23_ActivationSiluKernel_cu_9e10b42f_311320silu_backward_kernelERNS_18TensorIteratorBaseEENKUlvE_clEvENKUlvE0_clEvEUlffE_St5arrayIPcLm3EEEEviT0_T1_,"ax",@progbits
	.align	128
        .global         _ZN2at6native29vectorized_elementwise_kernelILi8EZZZNS0_61_GLOBAL__N__132982cb_23_ActivationSiluKernel_cu_9e10b42f_311320silu_backward_kernelERNS_18TensorIteratorBaseEENKUlvE_clEvENKUlvE0_clEvEUlffE_St5arrayIPcLm3EEEEviT0_T1_
        .type           _ZN2at6native29vectorized_elementwise_kernelILi8EZZZNS0_61_GLOBAL__N__132982cb_23_ActivationSiluKernel_cu_9e10b42f_311320silu_backward_kernelERNS_18TensorIteratorBaseEENKUlvE_clEvENKUlvE0_clEvEUlffE_St5arrayIPcLm3EEEEviT0_T1_,@function
        .size           _ZN2at6native29vectorized_elementwise_kernelILi8EZZZNS0_61_GLOBAL__N__132982cb_23_ActivationSiluKernel_cu_9e10b42f_311320silu_backward_kernelERNS_18TensorIteratorBaseEENKUlvE_clEvENKUlvE0_clEvEUlffE_St5arrayIPcLm3EEEEviT0_T1_,(.L_x_11402 - _ZN2at6native29vectorized_elementwise_kernelILi8EZZZNS0_61_GLOBAL__N__132982cb_23_ActivationSiluKernel_cu_9e10b42f_311320silu_backward_kernelERNS_18TensorIteratorBaseEENKUlvE_clEvENKUlvE0_clEvEUlffE_St5arrayIPcLm3EEEEviT0_T1_)
        .other          _ZN2at6native29vectorized_elementwise_kernelILi8EZZZNS0_61_GLOBAL__N__132982cb_23_ActivationSiluKernel_cu_9e10b42f_311320silu_backward_kernelERNS_18TensorIteratorBaseEENKUlvE_clEvENKUlvE0_clEvEUlffE_St5arrayIPcLm3EEEEviT0_T1_,@"STO_CUDA_ENTRY STV_DEFAULT"
_ZN2at6native29vectorized_elementwise_kernelILi8EZZZNS0_61_GLOBAL__N__132982cb_23_ActivationSiluKernel_cu_9e10b42f_311320silu_backward_kernelERNS_18TensorIteratorBaseEENKUlvE_clEvENKUlvE0_clEvEUlffE_St5arrayIPcLm3EEEEviT0_T1_:
.text._ZN2at6native29vectorized_elementwise_kernelILi8EZZZNS0_61_GLOBAL__N__132982cb_23_ActivationSiluKernel_cu_9e10b42f_311320silu_backward_kernelERNS_18TensorIteratorBaseEENKUlvE_clEvENKUlvE0_clEvEUlffE_St5arrayIPcLm3EEEEviT0_T1_:
        /* <DEDUP_REMOVED lines=194> */
.L_x_2669:
[----:B------:R-:W-:-:S13]  /*0c20*/  ISETP.GE.U32.AND P0, PT, R3, R8, PT ;  /* 0x000000080300720c */ /* 0x000fda0003f06070 */
[----:B------:R-:W-:Y:S05]  /*0c30*/  @P0 BRA `(.L_x_2671) ;  /* 0x0000000000300947 */ /* 0x000fea0003800000 */
[----:B0-----:R-:W0:Y:S01]  /*0c40*/  LDC.64 R4, c[0x0][0x388] ;  /* 0x0000e200ff047b82 */ /* 0x001e220000000a00 */
[----:B------:R-:W-:Y:S02]  /*0c50*/  IADD3 R13, PT, PT, R6, R3, RZ ;  /* 0x00000003060d7210 */ /* 0x000fe40007ffe0ff */
[----:B------:R-:W-:-:S03]  /*0c60*/  IADD3 R3, PT, PT, R3, 0x80, RZ ;  /* 0x0000008003037810 */ /* 0x000fc60007ffe0ff */
[----:B0-----:R-:W-:-:S05]  /*0c70*/  IMAD.WIDE.U32 R4, R13, 0x4, R4 ;  /* 0x000000040d047825 */ /* 0x001fca00078e0004 */
[----:B------:R1:W-:Y:S02]  /*0c80*/  STG.E desc[UR4][R4.64], R0 ;  /* 0x0000000004007986 */ /* 0x0003e4000c101904 */
.L_x_2670:
[----:B------:R-:W-:-:S13]  /*0c90*/  ISETP.GE.U32.AND P0, PT, R3, R8, PT ;  /* 0x000000080300720c */ /* 0x000fda0003f06070 */
[----:B------:R-:W-:Y:S05]  /*0ca0*/  @P0 BRA `(.L_x_2672) ;  /* 0x0000000000340947 */ /* 0x000fea0003800000 */
[----:B01----:R-:W0:Y:S01]  /*0cb0*/  LDC.64 R4, c[0x0][0x388] ;  /* 0x0000e200ff047b82 */ /* 0x003e220000000a00 */
[----:B------:R-:W-:Y:S02]  /*0cc0*/  IADD3 R13, PT, PT, R6, R3, RZ ;  /* 0x00000003060d7210 */ /* 0x000fe40007ffe0ff */
[----:B------:R-:W-:-:S03]  /*0cd0*/  IADD3 R3, PT, PT, R3, 0x80, RZ ;  /* 0x0000008003037810 */ /* 0x000fc60007ffe0ff */
[----:B0-----:R-:W-:-:S05]  /*0ce0*/  IMAD.WIDE.U32 R4, R13, 0x4, R4 ;  /* 0x000000040d047825 */ /* 0x001fca00078e0004 */
[----:B------:R1:W-:Y:S02]  /*0cf0*/  STG.E desc[UR4][R4.64], R7 ;  /* 0x0000000704007986 */ /* 0x0003e4000c101904 */
.L_x_2671:
        /* <DEDUP_REMOVED lines=8> */
.L_x_2672:
[----:B------:R-:W-:Y:S05]  /*0d80*/  BSYNC.RELIABLE B1 ;  /* 0x0000000000017941 */ /* 0x000fea0003800100 */
.L_x_2668:
[----:B------:R-:W-:-:S13]  /*0d90*/  ISETP.GE.U32.AND P0, PT, R3, R8, PT ;  /* 0x000000080300720c */ /* 0x000fda0003f06070 */
[----:B012---:R-:W0:Y:S01]  /*0da0*/  @!P0 LDC.64 R4, c[0x0][0x388] ;  /* 0x0000e200ff048b82 */ /* 0x007e220000000a00 */
[----:B------:R-:W-:Y:S02]  /*0db0*/  @!P0 IADD3 R7, PT, PT, R6, R3, RZ ;  /* 0x0000000306078210 */ /* 0x000fe40007ffe0ff */
[----:B------:R-:W-:-:S03]  /*0dc0*/  @!P0 IADD3 R3, PT, PT, R3, 0x80, RZ ;  /* 0x0000008003038810 */ /* 0x000fc60007ffe0ff */
[----:B0-----:R-:W-:-:S05]  /*0dd0*/  @!P0 IMAD.WIDE.U32 R4, R7, 0x4, R4 ;  /* 0x0000000407048825 */ /* 0x001fca00078e0004 */
[----:B------:R2:W-:Y:S02]  /*0de0*/  @!P0 STG.E desc[UR4][R4.64], R10 ;  /* 0x0000000a04008986 */ /* 0x0005e4000c101904 */
.L_x_2673:
[----:B------:R-:W-:Y:S05]  /*0df0*/  BSYNC.RECONVERGENT B0 ;  /* 0x0000000000007941 */ /* 0x000fea0003800200 */
.L_x_2667:
        /* <DEDUP_REMOVED lines=8> */
.L_x_2666:
[----:B------:R-:W0:Y:S01]  /*0e80*/  S2R R25, SR_TID.X ;  /* 0x0000000000197919 */ /* 0x000e220000002100 */
[----:B------:R-:W1:Y:S02]  /*0e90*/  LDC.64 R2, c[0x0][0x398] ;  /* 0x0000e600ff027b82 */ /* 0x000e640000000a00 */
[----:B-1----:R-:W-:-:S04]  /*0ea0*/  IMAD.WIDE.U32 R2, R6, 0x4, R2 ;  /* 0x0000000406027825 */ /* 0x002fc800078e0002 */
[----:B0-----:R-:W-:Y:S02]  /*0eb0*/  IMAD.WIDE.U32 R8, R25, 0x20, R2 ;  /* 0x0000002019087825 */ /* 0x001fe400078e0002 */
[----:B------:R-:W0:Y:S04]  /*0ec0*/  LDC.64 R2, c[0x0][0x390] ;  /* 0x0000e400ff027b82 */ /* 0x000e280000000a00 */
[----:B------:R-:W2:Y:S01]  /*0ed0*/  LDG.E.ENL2.256 R8, R12, desc[UR4][R8.64] ;  /* 0xfe000004080c797e */ /* 0x000ea20008121908 */
[----:B0-----:R-:W-:-:S04]  /*0ee0*/  IMAD.WIDE.U32 R2, R6, 0x4, R2 ;  /* 0x0000000406027825 */ /* 0x001fc800078e0002 */
[----:B------:R-:W-:-:S05]  /*0ef0*/  IMAD.WIDE.U32 R2, R25, 0x20, R2 ;  /* 0x0000002019027825 */ /* 0x000fca00078e0002 */
[----:B------:R0:W3:Y:S01]  /*0f00*/  LDG.E.ENL2.256 R16, R20, desc[UR4][R2.64] ;  /* 0xfe0000040214797e */ /* 0x0000e20008121910 */
[----:B--2---:R-:W-:Y:S01]  /*0f10*/  FMUL.FTZ R0, R12, -1.4426950216293334961 ;  /* 0xbfb8aa3b0c007820 */ /* 0x004fe20000410000 */
[----:B------:R-:W-:Y:S01]  /*0f20*/  FMUL.FTZ R5, R13, -1.4426950216293334961 ;  /* 0xbfb8aa3b0d057820 */ /* 0x000fe20000410000 */
[----:B------:R-:W-:Y:S01]  /*0f30*/  FMUL.FTZ R7, R14, -1.4426950216293334961 ;  /* 0xbfb8aa3b0e077820 */ /* 0x000fe20000410000 */
[----:B------:R-:W-:Y:S01]  /*0f40*/  FMUL.FTZ R24, R15, -1.4426950216293334961 ;  /* 0xbfb8aa3b0f187820 */ /* 0x000fe20000410000 */
[----:B------:R-:W-:Y:S01]  /*0f50*/  FMUL.FTZ R4, R9, -1.4426950216293334961 ;  /* 0xbfb8aa3b09047820 */ /* 0x000fe20000410000 */
[----:B------:R-:W-:Y:S01]  /*0f60*/  FMUL.FTZ R28, R8, -1.4426950216293334961 ;  /* 0xbfb8aa3b081c7820 */ /* 0x000fe20000410000 */
[----:B------:R-:W1:Y:S01]  /*0f70*/  MUFU.EX2 R0, R0 ;  /* 0x0000000000007308 */ /* 0x000e620000000800 */
[----:B0-----:R-:W-:Y:S01]  /*0f80*/  FMUL.FTZ R3, R10, -1.4426950216293334961 ;  /* 0xbfb8aa3b0a037820 */ /* 0x001fe20000410000 */
[----:B------:R-:W-:-:S06]  /*0f90*/  FMUL.FTZ R2, R11, -1.4426950216293334961 ;  /* 0xbfb8aa3b0b027820 */ /* 0x000fcc0000410000 */
[----:B------:R-:W0:Y:S08]  /*0fa0*/  MUFU.EX2 R5, R5 ;  /* 0x0000000500057308 */ /* 0x000e300000000800 */
[----:B------:R-:W2:Y:S01]  /*0fb0*/  MUFU.EX2 R7, R7 ;  /* 0x0000000700077308 */ /* 0x000ea20000000800 */
[----:B-1----:R-:W-:-:S07]  /*0fc0*/  FADD.FTZ R27, R0, 1 ;  /* 0x3f800000001b7421 */ /* 0x002fce0000010000 */
[----:B------:R-:W1:Y:S01]  /*0fd0*/  MUFU.EX2 R24, R24 ;  /* 0x0000001800187308 */ /* 0x000e620000000800 */
[----:B0-----:R-:W-:-:S07]  /*0fe0*/  FADD.FTZ R26, R5, 1 ;  /* 0x3f800000051a7421 */ /* 0x001fce0000010000 */
[----:B------:R-:W0:Y:S01]  /*0ff0*/  MUFU.EX2 R4, R4 ;  /* 0x0000000400047308 */ /* 0x000e220000000800 */
[----:B--2---:R-:W-:-:S07]  /*1000*/  FADD.FTZ R29, R7, 1 ;  /* 0x3f800000071d7421 */ /* 0x004fce0000010000 */
[----:B------:R-:W2:Y:S01]  /*1010*/  MUFU.EX2 R28, R28 ;  /* 0x0000001c001c7308 */ /* 0x000ea20000000800 */
[----:B-1----:R-:W-:-:S07]  /*1020*/  FADD.FTZ R0, R24, 1 ;  /* 0x3f80000018007421 */ /* 0x002fce0000010000 */
[----:B------:R-:W1:Y:S01]  /*1030*/  MUFU.EX2 R3, R3 ;  /* 0x0000000300037308 */ /* 0x000e620000000800 */
[----:B0-----:R-:W-:-:S07]  /*1040*/  FADD.FTZ R24, R4, 1 ;  /* 0x3f80000004187421 */ /* 0x001fce0000010000 */
[----:B------:R-:W0:Y:S01]  /*1050*/  MUFU.EX2 R2, R2 ;  /* 0x0000000200027308 */ /* 0x000e220000000800 */
[----:B--2---:R-:W-:-:S07]  /*1060*/  FADD.FTZ R7, R28, 1 ;  /* 0x3f8000001c077421 */ /* 0x004fce0000010000 */
[----:B------:R-:W2:Y:S01]  /*1070*/  MUFU.RCP R27, R27 ;  /* 0x0000001b001b7308 */ /* 0x000ea20000001000 */
[----:B-1----:R-:W-:-:S07]  /*1080*/  FADD.FTZ R5, R3, 1 ;  /* 0x3f80000003057421 */ /* 0x002fce0000010000 */
[----:B------:R-:W1:Y:S01]  /*1090*/  MUFU.RCP R26, R26 ;  /* 0x0000001a001a7308 */ /* 0x000e620000001000 */
[----:B0-----:R-:W-:Y:S02]  /*10a0*/  FADD.FTZ R4, R2, 1 ;  /* 0x3f80000002047421 */ /* 0x001fe40000010000 */
[----:B------:R-:W0:Y:S05]  /*10b0*/  LDC.64 R2, c[0x0][0x388] ;  /* 0x0000e200ff027b82 */ /* 0x000e2a0000000a00 */
[----:B------:R-:W4:Y:S01]  /*10c0*/  MUFU.RCP R29, R29 ;  /* 0x0000001d001d7308 */ /* 0x000f220000001000 */
[----:B--2---:R-:W-:Y:S01]  /*10d0*/  FADD.FTZ R31, -R27, 1 ;  /* 0x3f8000001b1f7421 */ /* 0x004fe20000010100 */
[----:B---3--:R-:W-:-:S03]  /*10e0*/  FMUL.FTZ R27, R20, R27 ;  /* 0x0000001b141b7220 */ /* 0x008fc60000410000 */
[----:B------:R-:W-:-:S03]  /*10f0*/  FFMA.FTZ R12, R12, R31, 1 ;  /* 0x3f8000000c0c7423 */ /* 0x000fc6000001001f */
[----:B------:R-:W2:Y:S01]  /*1100*/  MUFU.RCP R0, R0 ;  /* 0x0000000000007308 */ /* 0x000ea20000001000 */
[----:B-1----:R-:W-:Y:S01]  /*1110*/  FADD.FTZ R28, -R26, 1 ;  /* 0x3f8000001a1c7421 */ /* 0x002fe20000010100 */
[----:B------:R-:W-:Y:S01]  /*1120*/  FMUL.FTZ R26, R21, R26 ;  /* 0x0000001a151a7220 */ /* 0x000fe20000410000 */
[----:B------:R-:W-:Y:S02]  /*1130*/  FMUL.FTZ R12, R27, R12 ;  /* 0x0000000c1b0c7220 */ /* 0x000fe40000410000 */
[----:B------:R-:W-:-:S03]  /*1140*/  FFMA.FTZ R13, R13, R28, 1 ;  /* 0x3f8000000d0d7423 */ /* 0x000fc6000001001c */
[----:B------:R-:W1:Y:S01]  /*1150*/  MUFU.RCP R7, R7 ;  /* 0x0000000700077308 */ /* 0x000e620000001000 */
[----:B----4-:R-:W-:Y:S01]  /*1160*/  FADD.FTZ R33, -R29, 1 ;  /* 0x3f8000001d217421 */ /* 0x010fe20000010100 */
[----:B------:R-:W-:Y:S01]  /*1170*/  FMUL.FTZ R29, R22, R29 ;  /* 0x0000001d161d7220 */ /* 0x000fe20000410000 */
[----:B0-----:R-:W-:-:S04]  /*1180*/  IMAD.WIDE.U32 R2, R6, 0x4, R2 ;  /* 0x0000000406027825 */ /* 0x001fc800078e0002 */
[----:B------:R-:W-:Y:S01]  /*1190*/  FMUL.FTZ R13, R26, R13 ;  /* 0x0000000d1a0d7220 */ /* 0x000fe20000410000 */
[----:B------:R-:W-:Y:S01]  /*11a0*/  FFMA.FTZ R14, R14, R33, 1 ;  /* 0x3f8000000e0e7423 */ /* 0x000fe20000010021 */
[----:B------:R-:W0:Y:S01]  /*11b0*/  MUFU.RCP R24, R24 ;  /* 0x0000001800187308 */ /* 0x000e220000001000 */
[----:B--2---:R-:W-:Y:S01]  /*11c0*/  FADD.FTZ R30, -R0, 1 ;  /* 0x3f800000001e7421 */ /* 0x004fe20000010100 */
[----:B------:R-:W-:Y:S01]  /*11d0*/  FMUL.FTZ R0, R23, R0 ;  /* 0x0000000017007220 */ /* 0x000fe20000410000 */
[----:B------:R-:W-:-:S04]  /*11e0*/  IMAD.WIDE.U32 R2, R25, 0x20, R2 ;  /* 0x0000002019027825 */ /* 0x000fc800078e0002 */
[----:B------:R-:W-:Y:S01]  /*11f0*/  FMUL.FTZ R14, R29, R14 ;  /* 0x0000000e1d0e7220 */ /* 0x000fe20000410000 */
[----:B------:R-:W-:Y:S01]  /*1200*/  FFMA.FTZ R15, R15, R30, 1 ;  /* 0x3f8000000f0f7423 */ /* 0x000fe2000001001e */
[----:B------:R-:W2:Y:S01]  /*1210*/  MUFU.RCP R5, R5 ;  /* 0x0000000500057308 */ /* 0x000ea20000001000 */
[----:B-1----:R-:W-:Y:S01]  /*1220*/  FADD.FTZ R31, -R7, 1 ;  /* 0x3f800000071f7421 */ /* 0x002fe20000010100 */
[----:B------:R-:W-:Y:S01]  /*1230*/  FMUL.FTZ R7, R16, R7 ;  /* 0x0000000710077220 */ /* 0x000fe20000410000 */
[----:B------:R-:W-:Y:S02]  /*1240*/  FMUL.FTZ R15, R0, R15 ;  /* 0x0000000f000f7220 */ /* 0x000fe40000410000 */
[----:B------:R-:W-:-:S03]  /*1250*/  FFMA.FTZ R8, R8, R31, 1 ;  /* 0x3f80000008087423 */ /* 0x000fc6000001001f */
[----:B------:R-:W1:Y:S01]  /*1260*/  MUFU.RCP R4, R4 ;  /* 0x0000000400047308 */ /* 0x000e620000001000 */
[----:B0-----:R-:W-:Y:S01]  /*1270*/  FADD.FTZ R28, -R24, 1 ;  /* 0x3f800000181c7421 */ /* 0x001fe20000010100 */
[----:B------:R-:W-:Y:S01]  /*1280*/  FMUL.FTZ R24, R17, R24 ;  /* 0x0000001811187220 */ /* 0x000fe20000410000 */
[----:B------:R-:W-:Y:S02]  /*1290*/  FMUL.FTZ R8, R7, R8 ;  /* 0x0000000807087220 */ /* 0x000fe40000410000 */
[----:B------:R-:W-:Y:S01]  /*12a0*/  FFMA.FTZ R9, R9, R28, 1 ;  /* 0x3f80000009097423 */ /* 0x000fe2000001001c */
[----:B--2---:R-:W-:Y:S01]  /*12b0*/  FADD.FTZ R33, -R5, 1 ;  /* 0x3f80000005217421 */ /* 0x004fe20000010100 */
[----:B------:R-:W-:Y:S02]  /*12c0*/  FMUL.FTZ R5, R18, R5 ;  /* 0x0000000512057220 */ /* 0x000fe40000410000 */
[----:B------:R-:W-:Y:S01]  /*12d0*/  FMUL.FTZ R9, R24, R9 ;  /* 0x0000000918097220 */ /* 0x000fe20000410000 */
[----:B------:R-:W-:Y:S01]  /*12e0*/  FFMA.FTZ R10, R10, R33, 1 ;  /* 0x3f8000000a0a7423 */ /* 0x000fe20000010021 */
[----:B-1----:R-:W-:Y:S01]  /*12f0*/  FADD.FTZ R30, -R4, 1 ;  /* 0x3f800000041e7421 */ /* 0x002fe20000010100 */
[----:B------:R-:W-:-:S02]  /*1300*/  FMUL.FTZ R4, R19, R4 ;  /* 0x0000000413047220 */ /* 0x000fc40000410000 */
[----:B------:R-:W-:Y:S01]  /*1310*/  FMUL.FTZ R10, R5, R10 ;  /* 0x0000000a050a7220 */ /* 0x000fe20000410000 */
[----:B------:R-:W-:-:S04]  /*1320*/  FFMA.FTZ R11, R11, R30, 1 ;  /* 0x3f8000000b0b7423 */ /* 0x000fc8000001001e */
[----:B------:R-:W-:-:S05]  /*1330*/  FMUL.FTZ R11, R4, R11 ;  /* 0x0000000b040b7220 */ /* 0x000fca0000410000 */
[----:B------:R-:W-:Y:S01]  /*1340*/  STG.E.ENL2.256 desc[UR4][R2.64], R12, R8 ;  /* 0xf800000c0208797f */ /* 0x000fe2000f121804 */
[----:B------:R-:W-:Y:S05]  /*1350*/  EXIT ;  /* 0x000000000000794d */ /* 0x000fea0003800000 */
.L_x_2674:
        /* <DEDUP_REMOVED lines=10> */
.L_x_11402:


//--------------------- .text._ZN2at6native18elementwise_kernelILi128ELi4EZNS0_15gpu_kernel_implIZZZNS0_61_GLOBAL__N__132982cb_23_ActivationSiluKernel_cu_9e10b42f_311320silu_backward_kernelERNS_18TensorIteratorBaseEENKUlvE_clEvENKUlvE_clEvEUlddE_EEvS5_RKT_EUliE_EEviT1_ --------------------------
	.section	.text._ZN2at6native18elementwise_kernelILi128ELi4EZNS0_15gpu_kernel_implIZZZNS0_61_GLOBAL__N__132982cb_23_ActivationSiluKernel_cu_9e10b42f_311320silu_backward_kernelERNS_18TensorIteratorBaseEENKUlvE_clEvENKUlvE_clEvEUlddE_EEvS5_RKT_EUliE_EEviT1_,"ax",@progbits
	.align	128
        .global         _ZN2at6native18elementwise_kernelILi128ELi4EZNS0_15gpu_kernel_implIZZZNS0_61_GLOBAL__N__132982cb_23_ActivationSiluKernel_cu_9e10b42f_311320silu_backward_kernelERNS_18TensorIteratorBaseEENKUlvE_clEvENKUlvE_clEvEUlddE_EEvS5_RKT_EUliE_EEviT1_
        .type           _ZN2at6native18elementwise_kernelILi128ELi4EZNS0_15gpu_kernel_implIZZZNS0_61_GLOBAL__N__132982cb_23_ActivationSiluKernel_cu_9e10b42f_311320silu_backward_kernelERNS_18TensorIteratorBaseEENKUlvE_clEvENKUlvE_clEvEUlddE_EEvS5_RKT_EUliE_EEviT1_,@function
        .size           _ZN2at6native18elementwise_kernelILi128ELi4EZNS0_15gpu_kernel_implIZZZNS0_61_GLOBAL__N__132982cb_23_ActivationSiluKernel_cu_9e10b42f_311320silu_backward_kernelERNS_18TensorIteratorBaseEENKUlvE_clEvENKUlvE_clEvEUlddE_EEvS5_RKT_EUliE_EEviT1_,(.L_x_11347 - _ZN2at6native18elementwise_kernelILi128ELi4EZNS0_15gpu_kernel_implIZZZNS0_61_GLOBAL__N__132982cb_23_ActivationSiluKernel_cu_9e10b42f_311320silu_backward_kernelERNS_18TensorIteratorBaseEENKUlvE_clEvENKUlvE_clEvEUlddE_EEvS5_RKT_EUliE_EEviT1_)
        .other          _ZN2at6native18elementwise_kernelILi128ELi4EZNS0_15gpu_kernel_implIZZZNS0_61_GLOBAL__N__132982cb_23_ActivationSiluKernel_cu_9e10b42f_311320silu_backward_kernelERNS_18TensorIteratorBaseEENKUlvE_clEvENKUlvE_clEvEUlddE_EEvS5_RKT_EUliE_EEviT1_,@"STO_CUDA_ENTRY STV_DEFAULT"
_ZN2at6native18elementwise_kernelILi128ELi4EZNS0_15gpu_kernel_implIZZZNS0_61_GLOBAL__N__132982cb_23_ActivationSiluKernel_cu_9e10b42f_311320silu_backward_kernelERNS_18TensorIteratorBaseEENKUlvE_clEvENKUlvE_clEvEUlddE_EEvS5_RKT_EUliE_EEviT1_:
.text._ZN2at6native18elementwise_kernelILi128ELi4EZNS0_15gpu_kernel_implIZZZNS0_61_GLOBAL__N__132982cb_23_ActivationSiluKernel_cu_9e10b42f_311320silu_backward_kernelERNS_18TensorIteratorBaseEENKUlvE_clEvENKUlvE_clEvEUlddE_EEvS5_RKT_EUliE_EEviT1_:
        /* <DEDUP_REMOVED lines=371> */
.L_x_2677:
        /* <DEDUP_REMOVED lines=16> */
[----:B--2---:R0:W1:Y:S01]  /*1830*/  I2F.F64.S16 R16, R2 ;  /* 0x0000000200107312 */ /* 0x0040620000101c00 */
[----:B------:R-:W-:Y:S05]  /*1840*/  BRA `(.L_x_2684) ;  /* 0x0000000c006c7947 */ /* 0x000fea0003800000 */
.L_x_2682:
[----:B------:R-:W2:Y:S02]  /*1850*/  LDG.E.U8 R2, desc[UR36][R2.64] ;  /* 0x0000002402027981 */ /* 0x000ea4000c1e1100 */
[----:B--2---:R0:W1:Y:S01]  /*1860*/  I2F.F64.U16 R16, R2 ;  /* 0x0000000200107312 */ /* 0x0040620000101800 */
[----:B------:R-:W-:Y:S05]  /*1870*/  BRA `(.L_x_2684) ;  /* 0x0000000c00607947 */ /* 0x000fea0003800000 */
.L_x_2681:
[----:B------:R-:W-:-:S09]  /*1880*/  UISETP.NE.AND UP0, UPT, UR4, 0x2, UPT ;  /* 0x000000020400788c */ /* 0x000fd2000bf05270 */
[----:B------:R-:W-:Y:S05]  /*1890*/  BRA.U !UP0, `(.L_x_2685) ;  /* 0x0000000108287547 */ /* 0x000fea000b800000 */
[----:B------:R-:W-:-:S09]  /*18a0*/  UISETP.NE.AND UP0, UPT, UR4, 0x3, UPT ;  /* 0x000000030400788c */ /* 0x000fd2000bf05270 */
[----:B------:R-:W-:Y:S05]  /*18b0*/  BRA.U !UP0, `(.L_x_2686) ;  /* 0x0000000108147547 */ /* 0x000fea000b800000 */
[----:B------:R-:W-:-:S09]  /*18c0*/  UISETP.NE.AND UP0, UPT, UR4, 0x4, UPT ;  /* 0x000000040400788c */ /* 0x000fd2000bf05270 */
[----:B------:R-:W-:Y:S05]  /*18d0*/  BRA.U UP0, `(.L_x_2683) ;  /* 0x0000000900bc7547 */ /* 0x000fea000b800000 */
[----:B------:R-:W2:Y:S02]  /*18e0*/  LDG.E.64 R16, desc[UR36][R2.64] ;  /* 0x0000002402107981 */ /* 0x000ea4000c1e1b00 */
[----:B--2---:R-:W0:Y:S01]  /*18f0*/  I2F.F64.S64 R16, R16 ;  /* 0x0000001000107312 */ /* 0x004e220000301c00 */
[----:B------:R-:W-:Y:S05]  /*1900*/  BRA `(.L_x_2684) ;  /* 0x0000000c003c7947 */ /* 0x000fea0003800000 */
.L_x_2686:
[----:B------:R-:W2:Y:S02]  /*1910*/  LDG.E R2, desc[UR36][R2.64] ;  /* 0x0000002402027981 */ /* 0x000ea4000c1e1900 */
[----:B--2---:R0:W1:Y:S01]  /*1920*/  I2F.F64 R16, R2 ;  /* 0x0000000200107312 */ /* 0x0040620000201c00 */
[----:B------:R-:W-:Y:S05]  /*1930*/  BRA `(.L_x_2684) ;  /* 0x0000000c00307947 */ /* 0x000fea0003800000 */
.L_x_2685:
[----:B------:R-:W2:Y:S02]  /*1940*/  LDG.E.U16 R2, desc[UR36][R2.64] ;  /* 0x0000002402027981 */ /* 0x000ea4000c1e1500 */
[----:B--2---:R0:W1:Y:S01]  /*1950*/  I2F.F64.S16 R16, R2 ;  /* 0x0000000200107312 */ /* 0x0040620000101c00 */
[----:B------:R-:W-:Y:S05]  /*1960*/  BRA `(.L_x_2684) ;  /* 0x0000000c00247947 */ /* 0x000fea0003800000 */
.L_x_2680:
[----:B------:R-:W-:-:S09]  /*1970*/  UISETP.GT.AND UP0, UPT, UR4, 0x6, UPT ;  /* 0x000000060400788c */ /* 0x000fd2000bf04270 */
[----:B------:R-:W-:Y:S05]  /*1980*/  BRA.U UP0, `(.L_x_2687) ;  /* 0x0000000100347547 */ /* 0x000fea000b800000 */
[----:B------:R-:W-:-:S09]  /*1990*/  UISETP.NE.AND UP0, UPT, UR4, 0x5, UPT ;  /* 0x000000050400788c */ /* 0x000fd2000bf05270 */
[----:B------:R-:W-:Y:S05]  /*19a0*/  BRA.U !UP0, `(.L_x_2688) ;  /* 0x0000000108187547 */ /* 0x000fea000b800000 */
[----:B------:R-:W-:-:S09]  /*19b0*/  UISETP.NE.AND UP0, UPT, UR4, 0x6, UPT ;  /* 0x000000060400788c */ /* 0x000fd2000bf05270 */
[----:B------:R-:W-:Y:S05]  /*19c0*/  BRA.U UP0, `(.L_x_2683) ;  /* 0x0000000900807547 */ /* 0x000fea000b800000 */
[----:B------:R-:W2:Y:S02]  /*19d0*/  LDG.E R16, desc[UR36][R2.64] ;  /* 0x0000002402107981 */ /* 0x000ea4000c1e1900 */
[----:B--2---:R-:W-:-:S06]  /*19e0*/  FMUL.FTZ R16, R16, 1 ;  /* 0x3f80000010107820 */ /* 0x004fcc0000410000 */
[----:B------:R-:W0:Y:S01]  /*19f0*/  F2F.F64.F32 R16, R16 ;  /* 0x0000001000107310 */ /* 0x000e220000201800 */
[----:B------:R-:W-:Y:S05]  /*1a00*/  BRA `(.L_x_2684) ;  /* 0x0000000800fc7947 */ /* 0x000fea0003800000 */
.L_x_2688:
[----:B------:R-:W2:Y:S02]  /*1a10*/  LDG.E.U16 R0, desc[UR36][R2.64] ;  /* 0x0000002402007981 */ /* 0x000ea4000c1e1500 */
[----:B--2---:R-:W-:-:S05]  /*1a20*/  HADD2.F32 R0, -RZ, R0.H0_H0 ;  /* 0x20000000ff007230 */ /* 0x004fca0000004100 */
[----:B------:R-:W-:-:S04]  /*1a30*/  FMUL.FTZ R0, R0, 1 ;  /* 0x3f80000000007820 */ /* 0x000fc80000410000 */
[----:B------:R0:W1:Y:S01]  /*1a40*/  F2F.F64.F32 R16, R0 ;  /* 0x0000000000107310 */ /* 0x0000620000201800 */
[----:B------:R-:W-:Y:S05]  /*1a50*/  BRA `(.L_x_2684) ;  /* 0x0000000800e87947 */ /* 0x000fea0003800000 */
.L_x_2687:
[----:B------:R-:W-:-:S09]  /*1a60*/  UISETP.NE.AND UP0, UPT, UR4, 0x7, UPT ;  /* 0x000000070400788c */ /* 0x000fd2000bf05270 */
[----:B------:R-:W-:Y:S05]  /*1a70*/  BRA.U !UP0, `(.L_x_2689) ;  /* 0x0000000108347547 */ /* 0x000fea000b800000 */
        /* <DEDUP_REMOVED lines=8> */
.L_x_2690:
[----:B------:R-:W2:Y:S02]  /*1b00*/  LDG.E.U16 R2, desc[UR36][R2.64] ;  /* 0x0000002402027981 */ /* 0x000ea4000c1e1500 */
[----:B--2---:R-:W-:-:S05]  /*1b10*/  HADD2.F32 R0, -RZ, R2.H0_H0 ;  /* 0x20000002ff007230 */ /* 0x004fca0000004100 */
[----:B------:R-:W-:-:S04]  /*1b20*/  FMUL.FTZ R0, R0, 1 ;  /* 0x3f80000000007820 */ /* 0x000fc80000410000 */
[----:B------:R0:W1:Y:S01]  /*1b30*/  F2F.F64.F32 R16, R0 ;  /* 0x0000000000107310 */ /* 0x0000620000201800 */
[----:B------:R-:W-:Y:S05]  /*1b40*/  BRA `(.L_x_2684) ;  /* 0x0000000800ac7947 */ /* 0x000fea0003800000 */
.L_x_2689:
[----:B------:R0:W5:Y:S01]  /*1b50*/  LDG.E.64 R16, desc[UR36][R2.64] ;  /* 0x0000002402107981 */ /* 0x000162000c1e1b00 */
[----:B------:R-:W-:Y:S05]  /*1b60*/  BRA `(.L_x_2684) ;  /* 0x0000000800a47947 */ /* 0x000fea0003800000 */
.L_x_2679:
        /* <DEDUP_REMOVED lines=8> */
[----:B------:R-:W2:Y:S01]  /*1bf0*/  LDG.E.U8 R2, desc[UR36][R2.64] ;  /* 0x0000002402027981 */ /* 0x000ea2000c1e1100 */
[----:B------:R-:W-:Y:S01]  /*1c00*/  IMAD.MOV.U32 R16, RZ, RZ, RZ ;  /* 0x000000ffff107224 */ /* 0x000fe200078e00ff */
[----:B--2---:R-:W-:-:S04]  /*1c10*/  ISETP.NE.AND P0, PT, R2, RZ, PT ;  /* 0x000000ff0200720c */ /* 0x004fc80003f05270 */
[----:B------:R-:W-:Y:S01]  /*1c20*/  FSEL R17, RZ, 1.875, !P0 ;  /* 0x3ff00000ff117808 */ /* 0x000fe20004000000 */
[----:B------:R-:W-:Y:S08]  /*1c30*/  BRA `(.L_x_2684) ;  /* 0x0000000800707947 */ /* 0x000ff00003800000 */
.L_x_2693:
[----:B------:R0:W5:Y:S01]  /*1c40*/  LDG.E.64 R16, desc[UR36][R2.64] ;  /* 0x0000002402107981 */ /* 0x000162000c1e1b00 */
[----:B------:R-:W-:Y:S05]  /*1c50*/  BRA `(.L_x_2684) ;  /* 0x0000000800687947 */ /* 0x000fea0003800000 */
.L_x_2692:
        /* <DEDUP_REMOVED lines=23> */
[----:B------:R-:W-:-:S05]  /*1dd0*/  LOP3.LUT R5, R5, 0x80000000, R0, 0xf8, !PT ;  /* 0x8000000005057812 */ /* 0x000fca00078ef800 */
[----:B------:R-:W-:-:S04]  /*1de0*/  FMUL.FTZ R5, R5, 1 ;  /* 0x3f80000005057820 */ /* 0x000fc80000410000 */
[----:B------:R0:W1:Y:S01]  /*1df0*/  F2F.F64.F32 R16, R5 ;  /* 0x0000000500107310 */ /* 0x0000620000201800 */
[----:B------:R-:W-:Y:S05]  /*1e00*/  BRA `(.L_x_2684) ;  /* 0x0000000400fc7947 */ /* 0x000fea0003800000 */
.L_x_2695:
        /* <DEDUP_REMOVED lines=10> */
[----:B------:R-:W-:-:S05]  /*1eb0*/  LOP3.LUT R0, R0, 0x80000000, R5, 0xf8, !PT ;  /* 0x8000000000007812 */ /* 0x000fca00078ef805 */
[----:B------:R-:W-:-:S04]  /*1ec0*/  FMUL.FTZ R0, R0, 1 ;  /* 0x3f80000000007820 */ /* 0x000fc80000410000 */
[----:B------:R0:W1:Y:S01]  /*1ed0*/  F2F.F64.F32 R16, R0 ;  /* 0x0000000000107310 */ /* 0x0000620000201800 */
[----:B------:R-:W-:Y:S05]  /*1ee0*/  BRA `(.L_x_2684) ;  /* 0x0000000400c47947 */ /* 0x000fea0003800000 */
.L_x_2694:
[----:B------:R-:W2:Y:S02]  /*1ef0*/  LDG.E.U16 R0, desc[UR36][R2.64] ;  /* 0x0000002402007981 */ /* 0x000ea4000c1e1500 */
[----:B--2---:R-:W-:-:S04]  /*1f00*/  IMAD.U32 R0, R0, 0x10000, RZ ;  /* 0x0001000000007824 */ /* 0x004fc800078e00ff */
[----:B------:R-:W-:-:S04]  /*1f10*/  FMUL.FTZ R0, R0, 1 ;  /* 0x3f80000000007820 */ /* 0x000fc80000410000 */
[----:B------:R0:W1:Y:S01]  /*1f20*/  F2F.F64.F32 R16, R0 ;  /* 0x0000000000107310 */ /* 0x0000620000201800 */
[----:B------:R-:W-:Y:S05]  /*1f30*/  BRA `(.L_x_2684) ;  /* 0x0000000400b07947 */ /* 0x000fea0003800000 */
.L_x_2691:
        /* <DEDUP_REMOVED lines=9> */
[----:B--2---:R0:W1:Y:S01]  /*1fd0*/  I2F.F64.U16 R16, R2 ;  /* 0x0000000200107312 */ /* 0x0040620000101800 */
[----:B------:R-:W-:Y:S05]  /*1fe0*/  BRA `(.L_x_2684) ;  /* 0x0000000400847947 */ /* 0x000fea0003800000 */
.L_x_2698:
[----:B------:R-:W2:Y:S01]  /*1ff0*/  LDG.E.U8 R3, desc[UR36][R2.64] ;  /* 0x0000002402037981 */ /* 0x000ea2000c1e1100 */
[----:B------:R-:W-:Y:S02]  /*2000*/  CS2R R16, SRZ ;  /* 0x0000000000107805 */ /* 0x000fe4000001ff00 */
[----:B--2---:R-:W-:-:S13]  /*2010*/  ISETP.NE.AND P0, PT, R3, RZ, PT ;  /* 0x000000ff0300720c */ /* 0x004fda0003f05270 */
[----:B------:R-:W-:Y:S05]  /*2020*/  @!P0 BRA `(.L_x_2684) ;  /* 0x0000000400748947 */ /* 0x000fea0003800000 */
[----:B------:R-:W-:-:S13]  /*2030*/  ISETP.NE.AND P0, PT, R3, 0x80, PT ;  /* 0x000000800300780c */ /* 0x000fda0003f05270 */
[----:B------:R-:W-:Y:S01]  /*2040*/  @!P0 MOV R16, 0x20000000 ;  /* 0x2000000000108802 */ /* 0x000fe20000000f00 */
        /* <DEDUP_REMOVED lines=15> */
.L_x_2700:
[----:B------:R-:W-:Y:S05]  /*2140*/  BSYNC.RECONVERGENT B0 ;  /* 0x0000000000007941 */ /* 0x000fea0003800200 */
.L_x_2699:
[----:B------:R-:W-:Y:S01]  /*2150*/  IMAD.SHL.U32 R0, R0, 0x100000, RZ ;  /* 0x0010000000007824 */ /* 0x000fe200078e00ff */
[----:B------:R-:W-:-:S04]  /*2160*/  LEA R2, R2, 0x3b800000, 0x17 ;  /* 0x3b80000002027811 */ /* 0x000fc800078eb8ff */
[----:B------:R-:W-:-:S05]  /*2170*/  LOP3.LUT R0, R2, R0, R7, 0xfe, !PT ;  /* 0x0000000002007212 */ /* 0x000fca00078efe07 */
[----:B------:R-:W-:-:S04]  /*2180*/  FMUL.FTZ R0, R0, 1 ;  /* 0x3f80000000007820 */ /* 0x000fc80000410000 */
[----:B------:R0:W1:Y:S01]  /*2190*/  F2F.F64.F32 R16, R0 ;  /* 0x0000000000107310 */ /* 0x0000620000201800 */
[----:B------:R-:W-:Y:S05]  /*21a0*/  BRA `(.L_x_2684) ;  /* 0x0000000400147947 */ /* 0x000fea0003800000 */
.L_x_2697:
[----:B------:R-:W2:Y:S01]  /*21b0*/  LDG.E.U8 R3, desc[UR36][R2.64] ;  /* 0x0000002402037981 */ /* 0x000ea2000c1e1100 */
[----:B------:R-:W-:Y:S02]  /*21c0*/  CS2R R16, SRZ ;  /* 0x0000000000107805 */ /* 0x000fe4000001ff00 */
[----:B--2---:R-:W-:-:S13]  /*21d0*/  ISETP.NE.AND P0, PT, R3, RZ, PT ;  /* 0x000000ff0300720c */ /* 0x004fda0003f05270 */
[----:B------:R-:W-:Y:S05]  /*21e0*/  @!P0 BRA `(.L_x_2684) ;  /* 0x0000000400048947 */ /* 0x000fea0003800000 */
[----:B------:R-:W-:-:S13]  /*21f0*/  ISETP.NE.AND P0, PT, R3, 0x80, PT ;  /* 0x000000800300780c */ /* 0x000fda0003f05270 */
[----:B------:R-:W-:Y:S01]  /*2200*/  @!P0 IMAD.MOV.U32 R16, RZ, RZ, 0x20000000 ;  /* 0x20000000ff108424 */ /* 0x000fe200078e00ff */
        /* <DEDUP_REMOVED lines=15> */
.L_x_2702:
[----:B------:R-:W-:Y:S05]  /*2300*/  BSYNC.RECONVERGENT B0 ;  /* 0x0000000000007941 */ /* 0x000fea0003800200 */
.L_x_2701:
[----:B------:R-:W-:Y:S02]  /*2310*/  SHF.L.U32 R0, R0, 0x15, RZ ;  /* 0x0000001500007819 */ /* 0x000fe400000006ff */
[----:B------:R-:W-:-:S04]  /*2320*/  LEA R2, R2, 0x37800000, 0x17 ;  /* 0x3780000002027811 */ /* 0x000fc800078eb8ff */
[----:B------:R-:W-:-:S05]  /*2330*/  LOP3.LUT R0, R2, R0, R7, 0xfe, !PT ;  /* 0x0000000002007212 */ /* 0x000fca00078efe07 */
[----:B------:R-:W-:-:S04]  /*2340*/  FMUL.FTZ R0, R0, 1 ;  /* 0x3f80000000007820 */ /* 0x000fc80000410000 */
[----:B------:R0:W1:Y:S01]  /*2350*/  F2F.F64.F32 R16, R0 ;  /* 0x0000000000107310 */ /* 0x0000620000201800 */
[----:B------:R-:W-:Y:S05]  /*2360*/  BRA `(.L_x_2684) ;  /* 0x0000000000a47947 */ /* 0x000fea0003800000 */
.L_x_2696:
[----:B------:R-:W-:-:S09]  /*2370*/  UISETP.NE.AND UP0, UPT, UR4, 0x1c, UPT ;  /* 0x0000001c0400788c */ /* 0x000fd2000bf05270 */
[----:B------:R-:W-:Y:S05]  /*2380*/  BRA.U !UP0, `(.L_x_2703) ;  /* 0x0000000108947547 */ /* 0x000fea000b800000 */
[----:B------:R-:W-:-:S09]  /*2390*/  UISETP.NE.AND UP0, UPT, UR4, 0x1d, UPT ;  /* 0x0000001d0400788c */ /* 0x000fd2000bf05270 */
[----:B------:R-:W-:Y:S05]  /*23a0*/  BRA.U !UP0, `(.L_x_2704) ;  /* 0x0000000108807547 */ /* 0x000fea000b800000 */
[----:B------:R-:W-:-:S09]  /*23b0*/  UISETP.NE.AND UP0, UPT, UR4, 0x2c, UPT ;  /* 0x0000002c0400788c */ /* 0x000fd2000bf05270 */
[----:B------:R-:W-:Y:S05]  /*23c0*/  BRA.U !UP0, `(.L_x_2705) ;  /* 0x0000000108487547 */ /* 0x000fea000b800000 */
.L_x_2683:
        /* <DEDUP_REMOVED lines=16> */
.L_x_2706:
[----:B------:R-:W-:Y:S01]  /*24d0*/  CS2R R16, SRZ ;  /* 0x0000000000107805 */ /* 0x000fe2000001ff00 */
[----:B------:R-:W-:Y:S06]  /*24e0*/  BRA `(.L_x_2684) ;  /* 0x0000000000447947 */ /* 0x000fec0003800000 */
.L_x_2705:
[----:B------:R-:W2:Y:S01]  /*24f0*/  LDG.E.U8 R0, desc[UR36][R2.64] ;  /* 0x0000002402007981 */ /* 0x000ea2000c1e1100 */
[----:B------:R-:W-:Y:S02]  /*2500*/  IMAD.MOV.U32 R16, RZ, RZ, 0x0 ;  /* 0x00000000ff107424 */ /* 0x000fe400078e00ff */
[----:B------:R-:W-:Y:S01]  /*2510*/  IMAD.MOV.U32 R17, RZ, RZ, 0x38000000 ;  /* 0x38000000ff117424 */ /* 0x000fe200078e00ff */
[----:B--2---:R-:W-:-:S13]  /*2520*/  ISETP.NE.AND P0, PT, R0, RZ, PT ;  /* 0x000000ff0000720c */ /* 0x004fda0003f05270 */
[----:B------:R-:W-:Y:S05]  /*2530*/  @!P0 BRA `(.L_x_2684) ;  /* 0x0000000000308947 */ /* 0x000fea0003800000 */
[----:B------:R-:W-:-:S13]  /*2540*/  ISETP.NE.AND P0, PT, R0, 0xff, PT ;  /* 0x000000ff0000780c */ /* 0x000fda0003f05270 */
[----:B------:R-:W-:Y:S01]  /*2550*/  @P0 SHF.L.U32 R0, R0, 0x17, RZ ;  /* 0x0000001700000819 */ /* 0x000fe200000006ff */
[----:B------:R-:W-:Y:S02]  /*2560*/  @!P0 IMAD.MOV.U32 R16, RZ, RZ, 0x20000000 ;  /* 0x20000000ff108424 */ /* 0x000fe400078e00ff */
[----:B------:R-:W-:Y:S02]  /*2570*/  @!P0 IMAD.MOV.U32 R17, RZ, RZ, 0x7ff80000 ;  /* 0x7ff80000ff118424 */ /* 0x000fe400078e00ff */
[----:B------:R-:W-:-:S04]  /*2580*/  @P0 FMUL.FTZ R0, R0, 1 ;  /* 0x3f80000000000820 */ /* 0x000fc80000410000 */
[----:B------:R2:W3:Y:S01]  /*2590*/  @P0 F2F.F64.F32 R16, R0 ;  /* 0x0000000000100310 */ /* 0x0004e20000201800 */
[----:B------:R-:W-:Y:S05]  /*25a0*/  BRA `(.L_x_2684) ;  /* 0x0000000000147947 */ /* 0x000fea0003800000 */
.L_x_2704:
[----:B------:R-:W2:Y:S02]  /*25b0*/  LDG.E.64 R16, desc[UR36][R2.64] ;  /* 0x0000002402107981 */ /* 0x000ea4000c1e1b00 */
[----:B--2---:R-:W4:Y:S01]  /*25c0*/  I2F.F64.U64 R16, R16 ;  /* 0x0000001000107312 */ /* 0x004f220000301800 */
[----:B------:R-:W-:Y:S05]  /*25d0*/  BRA `(.L_x_2684) ;  /* 0x0000000000087947 */ /* 0x000fea0003800000 */
.L_x_2703:
[----:B------:R-:W2:Y:S02]  /*25e0*/  LDG.E R2, desc[UR36][R2.64] ;  /* 0x0000002402027981 */ /* 0x000ea4000c1e1900 */
[----:B--2---:R0:W1:Y:S02]  /*25f0*/  I2F.F64.U32 R16, R2 ;  /* 0x0000000200107312 */ /* 0x0040640000201800 */
.L_x_2684:
[----:B------:R-:W-:Y:S05]  /*2600*/  BSYNC.RECONVERGENT B7 ;  /* 0x0000000000077941 */ /* 0x000fea0003800200 */
.L_x_2678:
[----:B------:R-:W2:Y:S01]  /*2610*/  LDCU.64 UR6, c[0x0][0x5f8] ;  /* 0x0000bf00ff0677ac */ /* 0x000ea20008000a00 */
[----:B------:R-:W-:Y:S01]  /*2620*/  BSSY.RECONVERGENT B7, `(.L_x_2707) ;  /* 0x00000ec000077945 */ /* 0x000fe20003800200 */
[----:B------:R-:W-:-:S04]  /*2630*/  UPRMT UR4, UR42, 0x9910, URZ ;  /* 0x000099102a047896 */ /* 0x000fc800080000ff */
[----:B------:R-:W-:Y:S01]  /*2640*/  UISETP.GT.AND UP0, UPT, UR4, 0x9, UPT ;  /* 0x000000090400788c */ /* 0x000fe2000bf04270 */
[----:B--2---:R-:W-:-:S04]  /*2650*/  IADD3 R22, P0, PT, R22, UR6, RZ ;  /* 0x0000000616167c10 */ /* 0x004fc8000ff1e0ff */
        /* <DEDUP_REMOVED lines=11> */
[----:B--2---:R-:W2:Y:S01]  /*2710*/  I2F.F64.S16 R12, R12 ;  /* 0x0000000c000c7312 */ /* 0x004ea20000101c00 */
[----:B------:R-:W-:Y:S05]  /*2720*/  BRA `(.L_x_2713) ;  /* 0x0000000c006c7947 */ /* 0x000fea0003800000 */
.L_x_2711:
[----:B------:R-:W2:Y:S02]  /*2730*/  LDG.E.U8 R12, desc[UR36][R22.64] ;  /* 0x00000024160c7981 */ /* 0x000ea4000c1e1100 */
[----:B--2---:R-:W2:Y:S01]  /*2740*/  I2F.F64.U16 R12, R12 ;  /* 0x0000000c000c7312 */ /* 0x004ea20000101800 */
[----:B------:R-:W-:Y:S05]  /*2750*/  BRA `(.L_x_2713) ;  /* 0x0000000c00607947 */ /* 0x000fea0003800000 */
.L_x_2710:
[----:B------:R-:W-:-:S09]  /*2760*/  UISETP.NE.AND UP0, UPT, UR4, 0x2, UPT ;  /* 0x000000020400788c */ /* 0x000fd2000bf05270 */
[----:B------:R-:W-:Y:S05]  /*2770*/  BRA.U !UP0, `(.L_x_2714) ;  /* 0x0000000108287547 */ /* 0x000fea000b800000 */
[----:B------:R-:W-:-:S09]  /*2780*/  UISETP.NE.AND UP0, UPT, UR4, 0x3, UPT ;  /* 0x000000030400788c */ /* 0x000fd2000bf05270 */
[----:B------:R-:W-:Y:S05]  /*2790*/  BRA.U !UP0, `(.L_x_2715) ;  /* 0x0000000108147547 */ /* 0x000fea000b800000 */
[----:B------:R-:W-:-:S09]  /*27a0*/  UISETP.NE.AND UP0, UPT, UR4, 0x4, UPT ;  /* 0x000000040400788c */ /* 0x000fd2000bf05270 */
[----:B------:R-:W-:Y:S05]  /*27b0*/  BRA.U UP0, `(.L_x_2712) ;  /* 0x0000000900bc7547 */ /* 0x000fea000b800000 */
[----:B------:R-:W2:Y:S02]  /*27c0*/  LDG.E.64 R12, desc[UR36][R22.64] ;  /* 0x00000024160c7981 */ /* 0x000ea4000c1e1b00 */
[----:B--2---:R-:W2:Y:S01]  /*27d0*/  I2F.F64.S64 R12, R12 ;  /* 0x0000000c000c7312 */ /* 0x004ea20000301c00 */
[----:B------:R-:W-:Y:S05]  /*27e0*/  BRA `(.L_x_2713) ;  /* 0x0000000c003c7947 */ /* 0x000fea0003800000 */
.L_x_2715:
[----:B------:R-:W2:Y:S02]  /*27f0*/  LDG.E R12, desc[UR36][R22.64] ;  /* 0x00000024160c7981 */ /* 0x000ea4000c1e1900 */
[----:B--2---:R-:W2:Y:S01]  /*2800*/  I2F.F64 R12, R12 ;  /* 0x0000000c000c7312 */ /* 0x004ea20000201c00 */
[----:B------:R-:W-:Y:S05]  /*2810*/  BRA `(.L_x_2713) ;  /* 0x0000000c00307947 */ /* 0x000fea0003800000 */
.L_x_2714:
[----:B------:R-:W2:Y:S02]  /*2820*/  LDG.E.U16 R12, desc[UR36][R22.64] ;  /* 0x00000024160c7981 */ /* 0x000ea4000c1e1500 */
[----:B--2---:R-:W2:Y:S01]  /*2830*/  I2F.F64.S16 R12, R12 ;  /* 0x0000000c000c7312 */ /* 0x004ea20000101c00 */
[----:B------:R-:W-:Y:S05]  /*2840*/  BRA `(.L_x_2713) ;  /* 0x0000000c00247947 */ /* 0x000fea0003800000 */
.L_x_2709:
        /* <DEDUP_REMOVED lines=8> */
[----:B------:R-:W2:Y:S01]  /*28d0*/  F2F.F64.F32 R12, R12 ;  /* 0x0000000c000c7310 */ /* 0x000ea20000201800 */
[----:B------:R-:W-:Y:S05]  /*28e0*/  BRA `(.L_x_2713) ;  /* 0x0000000800fc7947 */ /* 0x000fea0003800000 */
.L_x_2717:
[----:B0-----:R-:W2:Y:S02]  /*28f0*/  LDG.E.U16 R0, desc[UR36][R22.64] ;  /* 0x0000002416007981 */ /* 0x001ea4000c1e1500 */
[----:B--2---:R-:W-:-:S05]  /*2900*/  HADD2.F32 R0, -RZ, R0.H0_H0 ;  /* 0x20000000ff007230 */ /* 0x004fca0000004100 */
[----:B------:R-:W-:-:S04]  /*2910*/  FMUL.FTZ R0, R0, 1 ;  /* 0x3f80000000007820 */ /* 0x000fc80000410000 */
[----:B------:R0:W2:Y:S01]  /*2920*/  F2F.F64.F32 R12, R0 ;  /* 0x00000000000c7310 */ /* 0x0000a20000201800 */
[----:B------:R-:W-:Y:S05]  /*2930*/  BRA `(.L_x_2713) ;  /* 0x0000000800e87947 */ /* 0x000fea0003800000 */
.L_x_2716:
        /* <DEDUP_REMOVED lines=10> */
.L_x_2719:
[----:B------:R-:W0:Y:S02]  /*29e0*/  LDG.E.U16 R22, desc[UR36][R22.64] ;  /* 0x0000002416167981 */ /* 0x000e24000c1e1500 */
[----:B0-----:R-:W-:-:S05]  /*29f0*/  HADD2.F32 R0, -RZ, R22.H0_H0 ;  /* 0x20000016ff007230 */ /* 0x001fca0000004100 */
[----:B------:R-:W-:-:S04]  /*2a00*/  FMUL.FTZ R0, R0, 1 ;  /* 0x3f80000000007820 */ /* 0x000fc80000410000 */
[----:B------:R0:W2:Y:S01]  /*2a10*/  F2F.F64.F32 R12, R0 ;  /* 0x00000000000c7310 */ /* 0x0000a20000201800 */
[----:B------:R-:W-:Y:S05]  /*2a20*/  BRA `(.L_x_2713) ;  /* 0x0000000800ac7947 */ /* 0x000fea0003800000 */
.L_x_2718:
[----:B------:R2:W5:Y:S01]  /*2a30*/  LDG.E.64 R12, desc[UR36][R22.64] ;  /* 0x00000024160c7981 */ /* 0x000562000c1e1b00 */
[----:B------:R-:W-:Y:S05]  /*2a40*/  BRA `(.L_x_2713) ;  /* 0x0000000800a47947 */ /* 0x000fea0003800000 */
.L_x_2708:
        /* <DEDUP_REMOVED lines=13> */
.L_x_2722:
[----:B------:R2:W5:Y:S01]  /*2b20*/  LDG.E.64 R12, desc[UR36][R22.64] ;  /* 0x00000024160c7981 */ /* 0x000562000c1e1b00 */
[----:B------:R-:W-:Y:S05]  /*2b30*/  BRA `(.L_x_2713) ;  /* 0x0000000800687947 */ /* 0x000fea0003800000 */
.L_x_2721:
[----:B------:R-:W-:-:S09]  /*2b40*/  UISETP.NE.AND UP0, UPT, UR4, 0xf, UPT ;  /* 0x0000000f0400788c */ /* 0x000fd2000bf05270 */
[----:B------:R-:W-:Y:S05]  /*2b50*/  BRA.U !UP0, `(.L_x_2723) ;  /* 0x00000001089c7547 */ /* 0x000fea000b800000 */
[----:B------:R-:W-:-:S09]  /*2b60*/  UISETP.NE.AND UP0, UPT, UR4, 0x17, UPT ;  /* 0x000000170400788c */ /* 0x000fd2000bf05270 */
[----:B------:R-:W-:Y:S05]  /*2b70*/  BRA.U !UP0, `(.L_x_2724) ;  /* 0x00000001085c7547 */ /* 0x000fea000b800000 */
[----:B------:R-:W-:-:S09]  /*2b80*/  UISETP.NE.AND UP0, UPT, UR4, 0x18, UPT ;  /* 0x000000180400788c */ /* 0x000fd2000bf05270 */
[----:B------:R-:W-:Y:S05]  /*2b90*/  BRA.U UP0, `(.L_x_2712) ;  /* 0x0000000500c47547 */ /* 0x000fea000b800000 */
[----:B0-----:R-:W2:Y:S01]  /*2ba0*/  LDG.E.U8 R0, desc[UR36][R22.64] ;  /* 0x0000002416007981 */ /* 0x001ea2000c1e1100 */
        /* <DEDUP_REMOVED lines=18> */
[----:B------:R0:W2:Y:S01]  /*2cd0*/  F2F.F64.F32 R12, R3 ;  /* 0x00000003000c7310 */ /* 0x0000a20000201800 */
[----:B------:R-:W-:Y:S05]  /*2ce0*/  BRA `(.L_x_2713) ;  /* 0x0000000400fc7947 */ /* 0x000fea0003800000 */
.L_x_2724:
[----:B0-----:R-:W2:Y:S02]  /*2cf0*/  LDG.E.U8 R3, desc[UR36][R22.64] ;  /* 0x0000002416037981 */ /* 0x001ea4000c1e1100 */
        /* <DEDUP_REMOVED lines=11> */
[----:B------:R0:W2:Y:S01]  /*2db0*/  F2F.F64.F32 R12, R0 ;  /* 0x00000000000c7310 */ /* 0x0000a20000201800 */
[----:B------:R-:W-:Y:S05]  /*2dc0*/  BRA `(.L_x_2713) ;  /* 0x0000000400c47947 */ /* 0x000fea0003800000 */
.L_x_2723:
[----:B0-----:R-:W2:Y:S02]  /*2dd0*/  LDG.E.U16 R0, desc[UR36][R22.64] ;  /* 0x0000002416007981 */ /* 0x001ea4000c1e1500 */
[----:B--2---:R-:W-:-:S04]  /*2de0*/  IMAD.U32 R0, R0, 0x10000, RZ ;  /* 0x0001000000007824 */ /* 0x004fc800078e00ff */
[----:B------:R-:W-:-:S04]  /*2df0*/  FMUL.FTZ R0, R0, 1 ;  /* 0x3f80000000007820 */ /* 0x000fc80000410000 */
[----:B------:R0:W2:Y:S01]  /*2e00*/  F2F.F64.F32 R12, R0 ;  /* 0x00000000000c7310 */ /* 0x0000a20000201800 */
[----:B------:R-:W-:Y:S05]  /*2e10*/  BRA `(.L_x_2713) ;  /* 0x0000000400b07947 */ /* 0x000fea0003800000 */
.L_x_2720:
        /* <DEDUP_REMOVED lines=9> */
[----:B--2---:R-:W2:Y:S01]  /*2eb0*/  I2F.F64.U16 R12, R12 ;  /* 0x0000000c000c7312 */ /* 0x004ea20000101800 */
[----:B------:R-:W-:Y:S05]  /*2ec0*/  BRA `(.L_x_2713) ;  /* 0x0000000400847947 */ /* 0x000fea0003800000 */
.L_x_2727:
        /* <DEDUP_REMOVED lines=8> */
[--C-:B0-----:R-:W-:Y:S01]  /*2f50*/  SHF.R.U32.HI R0, RZ, 0x3, R22.reuse ;  /* 0x00000003ff007819 */ /* 0x101fe20000011616 */
        /* <DEDUP_REMOVED lines=12> */
.L_x_2729:
[----:B------:R-:W-:Y:S05]  /*3020*/  BSYNC.RECONVERGENT B0 ;  /* 0x0000000000007941 */ /* 0x000fea0003800200 */
.L_x_2728:
[----:B------:R-:W-:Y:S01]  /*3030*/  IMAD.SHL.U32 R0, R0, 0x100000, RZ ;  /* 0x0010000000007824 */ /* 0x000fe200078e00ff */
[----:B------:R-:W-:-:S04]  /*3040*/  LEA R2, R2, 0x3b800000, 0x17 ;  /* 0x3b80000002027811 */ /* 0x000fc800078eb8ff */
[----:B------:R-:W-:-:S05]  /*3050*/  LOP3.LUT R0, R2, R0, R7, 0xfe, !PT ;  /* 0x0000000002007212 */ /* 0x000fca00078efe07 */
[----:B------:R-:W-:-:S04]  /*3060*/  FMUL.FTZ R0, R0, 1 ;  /* 0x3f80000000007820 */ /* 0x000fc80000410000 */
[----:B------:R0:W2:Y:S01]  /*3070*/  F2F.F64.F32 R12, R0 ;  /* 0x00000000000c7310 */ /* 0x0000a20000201800 */
[----:B------:R-:W-:Y:S05]  /*3080*/  BRA `(.L_x_2713) ;  /* 0x0000000400147947 */ /* 0x000fea0003800000 */
.L_x_2726:
        /* <DEDUP_REMOVED lines=21> */
.L_x_2731:
[----:B------:R-:W-:Y:S05]  /*31e0*/  BSYNC.RECONVERGENT B0 ;  /* 0x0000000000007941 */ /* 0x000fea0003800200 */
.L_x_2730:
[----:B------:R-:W-:Y:S02]  /*31f0*/  SHF.L.U32 R0, R0, 0x15, RZ ;  /* 0x0000001500007819 */ /* 0x000fe400000006ff */
[----:B------:R-:W-:-:S04]  /*3200*/  LEA R2, R2, 0x37800000, 0x17 ;  /* 0x3780000002027811 */ /* 0x000fc800078eb8ff */
[----:B------:R-:W-:-:S05]  /*3210*/  LOP3.LUT R0, R2, R0, R7, 0xfe, !PT ;  /* 0x0000000002007212 */ /* 0x000fca00078efe07 */
[----:B------:R-:W-:-:S04]  /*3220*/  FMUL.FTZ R0, R0, 1 ;  /* 0x3f80000000007820 */ /* 0x000fc80000410000 */
[----:B------:R0:W2:Y:S01]  /*3230*/  F2F.F64.F32 R12, R0 ;  /* 0x00000000000c7310 */ /* 0x0000a20000201800 */
[----:B------:R-:W-:Y:S05]  /*3240*/  BRA `(.L_x_2713) ;  /* 0x0000000000a47947 */ /* 0x000fea0003800000 */
.L_x_2725:
[----:B------:R-:W-:-:S09]  /*3250*/  UISETP.NE.AND UP0, UPT, UR4, 0x1c, UPT ;  /* 0x0000001c0400788c */ /* 0x000fd2000bf05270 */
[----:B------:R-:W-:Y:S05]  /*3260*/  BRA.U !UP0, `(.L_x_2732) ;  /* 0x0000000108947547 */ /* 0x000fea000b800000 */
[----:B------:R-:W-:-:S09]  /*3270*/  UISETP.NE.AND UP0, UPT, UR4, 0x1d, UPT ;  /* 0x0000001d0400788c */ /* 0x000fd2000bf05270 */
[----:B------:R-:W-:Y:S05]  /*3280*/  BRA.U !UP0, `(.L_x_2733) ;  /* 0x0000000108807547 */ /* 0x000fea000b800000 */
[----:B------:R-:W-:-:S09]  /*3290*/  UISETP.NE.AND UP0, UPT, UR4, 0x2c, UPT ;  /* 0x0000002c0400788c */ /* 0x000fd2000bf05270 */
[----:B------:R-:W-:Y:S05]  /*32a0*/  BRA.U !UP0, `(.L_x_2734) ;  /* 0x0000000108487547 */ /* 0x000fea000b800000 */
.L_x_2712:
[----:B0-----:R-:W-:Y:S01]  /*32b0*/  MOV R2, 0x0 ;  /* 0x0000000000027802 */ /* 0x001fe20000000f00 */
[----:B------:R-:W0:Y:S01]  /*32c0*/  LDCU.64 UR4, c[0x4][0x148] ;  /* 0x01002900ff0477ac */ /* 0x000e220008000a00 */
[----:B------:R-:W-:Y:S02]  /*32d0*/  HFMA2 R13, -RZ, RZ, 0, 0 ;  /* 0x00000000ff0d7431 */ /* 0x000fe400000001ff */
[----:B------:R-:W-:Y:S01]  /*32e0*/  IMAD.MOV.U32 R8, RZ, RZ, 0x4e ;  /* 0x0000004eff087424 */ /* 0x000fe200078e00ff */
[----:B------:R-:W2:Y:S01]  /*32f0*/  LDCU.64 UR6, c[0x4][0x150] ;  /* 0x01002a00ff0677ac */ /* 0x000ea20008000a00 */
[----:B------:R-:W1:Y:S01]  /*3300*/  LDC.64 R2, c[0x4][R2] ;  /* 0x0100000002027b82 */ /* 0x000e620000000a00 */
[----:B------:R-:W-:Y:S01]  /*3310*/  IMAD.MOV.U32 R12, RZ, RZ, 0x1 ;  /* 0x00000001ff0c7424 */ /* 0x000fe200078e00ff */
[----:B------:R-:W3:Y:S01]  /*3320*/  LDCU.64 UR8, c[0x4][0x8] ;  /* 0x01000100ff0877ac */ /* 0x000ee20008000a00 */
[----:B0-----:R-:W-:Y:S02]  /*3330*/  IMAD.U32 R4, RZ, RZ, UR4 ;  /* 0x00000004ff047e24 */ /* 0x001fe4000f8e00ff */
[----:B------:R-:W-:Y:S01]  /*3340*/  IMAD.U32 R5, RZ, RZ, UR5 ;  /* 0x00000005ff057e24 */ /* 0x000fe2000f8e00ff */
[----:B--2---:R-:W-:Y:S01]  /*3350*/  MOV R6, UR6 ;  /* 0x0000000600067c02 */ /* 0x004fe20008000f00 */
[----:B------:R-:W-:-:S02]  /*3360*/  IMAD.U32 R7, RZ, RZ, UR7 ;  /* 0x00000007ff077e24 */ /* 0x000fc4000f8e00ff */
[----:B---3--:R-:W-:Y:S01]  /*3370*/  IMAD.U32 R10, RZ, RZ, UR8 ;  /* 0x00000008ff0a7e24 */ /* 0x008fe2000f8e00ff */
[----:B------:R-:W-:-:S07]  /*3380*/  MOV R11, UR9 ;  /* 0x00000009000b7c02 */ /* 0x000fce0008000f00 */
[----:B------:R-:W-:-:S07]  /*3390*/  LEPC R20, `(.L_x_2735) ;  /* 0x000000001014794e */ /* 0x000fce0000000000 */
[----:B-1--45:R-:W-:Y:S05]  /*33a0*/  CALL.ABS.NOINC R2 ;  /* 0x0000000002007343 */ /* 0x032fea0003c00000 */
.L_x_2735:
[----:B------:R-:W-:Y:S01]  /*33b0*/  CS2R R12, SRZ ;  /* 0x00000000000c7805 */ /* 0x000fe2000001ff00 */
[----:B------:R-:W-:Y:S06]  /*33c0*/  BRA `(.L_x_2713) ;  /* 0x0000000000447947 */ /* 0x000fec0003800000 */
.L_x_2734:
[----:B0-----:R-:W2:Y:S01]  /*33d0*/  LDG.E.U8 R0, desc[UR36][R22.64] ;  /* 0x0000002416007981 */ /* 0x001ea2000c1e1100 */
        /* <DEDUP_REMOVED lines=9> */
[----:B------:R0:W2:Y:S01]  /*3470*/  @P0 F2F.F64.F32 R12, R0 ;  /* 0x00000000000c0310 */ /* 0x0000a20000201800 */
[----:B------:R-:W-:Y:S05]  /*3480*/  BRA `(.L_x_2713) ;  /* 0x0000000000147947 */ /* 0x000fea0003800000 */
.L_x_2733:
[----:B------:R-:W2:Y:S02]  /*3490*/  LDG.E.64 R12, desc[UR36][R22.64] ;  /* 0x00000024160c7981 */ /* 0x000ea4000c1e1b00 */
[----:B--2---:R-:W2:Y:S01]  /*34a0*/  I2F.F64.U64 R12, R12 ;  /* 0x0000000c000c7312 */ /* 0x004ea20000301800 */
[----:B------:R-:W-:Y:S05]  /*34b0*/  BRA `(.L_x_2713) ;  /* 0x0000000000087947 */ /* 0x000fea0003800000 */
.L_x_2732:
[----:B------:R-:W2:Y:S02]  /*34c0*/  LDG.E R12, desc[UR36][R22.64] ;  /* 0x00000024160c7981 */ /* 0x000ea4000c1e1900 */
[----:B--2---:R-:W2:Y:S02]  /*34d0*/  I2F.F64.U32 R12, R12 ;  /* 0x0000000c000c7312 */ /* 0x004ea40000201800 */
.L_x_2713:
[----:B------:R-:W-:Y:S05]  /*34e0*/  BSYNC.RECONVERGENT B7 ;  /* 0x0000000000077941 */ /* 0x000fea0003800200 */
.L_x_2707:
[----:B0-----:R-:W-:Y:S01]  /*34f0*/  MOV R2, 0x652b82fe ;  /* 0x652b82fe00027802 */ /* 0x001fe20000000f00 */
[----:B------:R-:W-:Y:S01]  /*3500*/  IMAD.MOV.U32 R3, RZ, RZ, 0x3ff71547 ;  /* 0x3ff71547ff037424 */ /* 0x000fe200078e00ff */
[----:B------:R-:W-:Y:S01]  /*3510*/  UMOV UR4, 0xfefa39ef ;  /* 0xfefa39ef00047882 */ /* 0x000fe20000000000 */
[----:B------:R-:W-:Y:S01]  /*3520*/  UMOV UR5, 0x3fe62e42 ;  /* 0x3fe62e4200057882 */ /* 0x000fe20000000000 */
[----:B--2--5:R-:W-:Y:S01]  /*3530*/  DADD R8, -RZ, -R12 ;  /* 0x00000000ff087229 */ /* 0x024fe2000000090c */
[----:B------:R-:W-:Y:S02]  /*3540*/  BSSY.RECONVERGENT B0, `(.L_x_2736) ;  /* 0x0000037000007945 */ /* 0x000fe40003800200 */
[----:B------:R-:W-:-:S07]  /*3550*/  DFMA R2, R12, -R2, 6.75539944105574400000e+15 ;  /* 0x433800000c02742b */ /* 0x000fce0000000802 */
[----:B------:R-:W-:Y:S01]  /*3560*/  FSETP.GEU.FTZ.AND P0, PT, |R9|, 4.1917929649353027344, PT ;  /* 0x4086232b0900780b */ /* 0x000fe20003f1e200 */
[----:B------:R-:W-:-:S08]  /*3570*/  DADD R4, R2, -6.75539944105574400000e+15 ;  /* 0xc338000002047429 */ /* 0x000fd00000000000 */
[----:B------:R-:W-:Y:S01]  /*3580*/  DFMA R6, R4, -UR4, -R12 ;  /* 0x8000000404067c2b */ /* 0x000fe2000800080c */
[----:B------:R-:W-:Y:S01]  /*3590*/  UMOV UR4, 0x3b39803f ;  /* 0x3b39803f00047882 */ /* 0x000fe20000000000 */
[----:B------:R-:W-:-:S06]  /*35a0*/  UMOV UR5, 0x3c7abc9e ;  /* 0x3c7abc9e00057882 */ /* 0x000fcc0000000000 */
[----:B------:R-:W-:Y:S01]  /*35b0*/  DFMA R4, R4, -UR4, R6 ;  /* 0x8000000404047c2b */ /* 0x000fe20008000006 */
[----:B------:R-:W-:Y:S01]  /*35c0*/  UMOV UR4, 0x69ce2bdf ;  /* 0x69ce2bdf00047882 */ /* 0x000fe20000000000 */
[----:B------:R-:W-:Y:S01]  /*35d0*/  IMAD.MOV.U32 R6, RZ, RZ, -0x35dec16 ;  /* 0xfca213eaff067424 */ /* 0x000fe200078e00ff */
[----:B------:R-:W-:Y:S01]  /*35e0*/  MOV R7, 0x3e928af3 ;  /* 0x3e928af300077802 */ /* 0x000fe20000000f00 */
[----:B------:R-:W-:-:S05]  /*35f0*/  UMOV UR5, 0x3e5ade15 ;  /* 0x3e5ade1500057882 */ /* 0x000fca0000000000 */
[----:B------:R-:W-:Y:S01]  /*3600*/  DFMA R6, R4, UR4, R6 ;  /* 0x0000000404067c2b */ /* 0x000fe20008000006 */
[----:B------:R-:W-:Y:S01]  /*3610*/  UMOV UR4, 0x62401315 ;  /* 0x6240131500047882 */ /* 0x000fe20000000000 */
[----:B------:R-:W-:-:S06]  /*3620*/  UMOV UR5, 0x3ec71dee ;  /* 0x3ec71dee00057882 */ /* 0x000fcc0000000000 */
[----:B------:R-:W-:Y:S01]  /*3630*/  DFMA R6, R4, R6, UR4 ;  /* 0x0000000404067e2b */ /* 0x000fe20008000006 */
        /* <DEDUP_REMOVED lines=20> */
[----:B------:R-:W-:-:S08]  /*3780*/  DFMA R6, R4, R6, UR4 ;  /* 0x0000000404067e2b */ /* 0x000fd00008000006 */
[----:B------:R-:W-:-:S08]  /*3790*/  DFMA R6, R4, R6, 1 ;  /* 0x3ff000000406742b */ /* 0x000fd00000000006 */
[----:B------:R-:W-:-:S10]  /*37a0*/  DFMA R6, R4, R6, 1 ;  /* 0x3ff000000406742b */ /* 0x000fd40000000006 */
[----:B------:R-:W-:Y:S02]  /*37b0*/  IMAD R5, R2, 0x100000, R7 ;  /* 0x0010000002057824 */ /* 0x000fe400078e0207 */
[----:B------:R-:W-:Y:S01]  /*37c0*/  IMAD.MOV.U32 R4, RZ, RZ, R6 ;  /* 0x000000ffff047224 */ /* 0x000fe200078e0006 */
[----:B------:R-:W-:Y:S06]  /*37d0*/  @!P0 BRA `(.L_x_2737) ;  /* 0x0000000000348947 */ /* 0x000fec0003800000 */
[----:B------:R-:W-:Y:S01]  /*37e0*/  FSETP.GEU.FTZ.AND P1, PT, |R9|, 4.2275390625, PT ;  /* 0x408748000900780b */ /* 0x000fe20003f3e200 */
[C---:B------:R-:W-:Y:S02]  /*37f0*/  DADD R4, -R12.reuse, +INF ;  /* 0x7ff000000c047429 */ /* 0x040fe40000000100 */
[----:B------:R-:W-:-:S08]  /*3800*/  DSETP.GT.AND P0, PT, R12, RZ, PT ;  /* 0x000000ff0c00722a */ /* 0x000fd00003f04000 */
[----:B------:R-:W-:Y:S02]  /*3810*/  FSEL R4, R4, RZ, !P0 ;  /* 0x000000ff04047208 */ /* 0x000fe40004000000 */
[----:B------:R-:W-:Y:S02]  /*3820*/  @!P1 LEA.HI R0, R2, R2, RZ, 0x1 ;  /* 0x0000000202009211 */ /* 0x000fe400078f08ff */
[----:B------:R-:W-:Y:S02]  /*3830*/  FSEL R5, R5, RZ, !P0 ;  /* 0x000000ff05057208 */ /* 0x000fe40004000000 */
[----:B------:R-:W-:-:S04]  /*3840*/  @!P1 SHF.R.S32.HI R3, RZ, 0x1, R0 ;  /* 0x00000001ff039819 */ /* 0x000fc80000011400 */
[----:B------:R-:W-:Y:S01]  /*3850*/  @!P1 IADD3 R2, PT, PT, R2, -R3, RZ ;  /* 0x8000000302029210 */ /* 0x000fe20007ffe0ff */
[----:B------:R-:W-:-:S03]  /*3860*/  @!P1 IMAD R3, R3, 0x100000, R7 ;  /* 0x0010000003039824 */ /* 0x000fc600078e0207 */
[----:B------:R-:W-:Y:S01]  /*3870*/  @!P1 LEA R7, R2, 0x3ff00000, 0x14 ;  /* 0x3ff0000002079811 */ /* 0x000fe200078ea0ff */
[----:B------:R-:W-:Y:S01]  /*3880*/  @!P1 IMAD.MOV.U32 R2, RZ, RZ, R6 ;  /* 0x000000ffff029224 */ /* 0x000fe200078e0006 */
[----:B------:R-:W-:-:S06]  /*3890*/  @!P1 MOV R6, RZ ;  /* 0x000000ff00069202 */ /* 0x000fcc0000000f00 */
[----:B------:R-:W-:-:S11]  /*38a0*/  @!P1 DMUL R4, R2, R6 ;  /* 0x0000000602049228 */ /* 0x000fd60000000000 */
.L_x_2737:
[----:B------:R-:W-:Y:S05]  /*38b0*/  BSYNC.RECONVERGENT B0 ;  /* 0x0000000000007941 */ /* 0x000fea0003800200 */
.L_x_2736:
[----:B------:R-:W-:Y:S01]  /*38c0*/  DADD R8, R4, 1 ;  /* 0x3ff0000004087429 */ /* 0x000fe20000000000 */
[----:B------:R-:W0:Y:S01]  /*38d0*/  LDCU.64 UR4, c[0x0][0x5e8] ;  /* 0x0000bd00ff0477ac */ /* 0x000e220008000a00 */
[----:B------:R-:W-:Y:S04]  /*38e0*/  BSSY.RECONVERGENT B0, `(.L_x_2738) ;  /* 0x0000012000007945 */ /* 0x000fe80003800200 */
[----:B------:R-:W2:Y:S04]  /*38f0*/  MUFU.RCP64H R3, R9 ;  /* 0x0000000900037308 */ /* 0x000ea80000001800 */
[----:B------:R-:W-:-:S05]  /*3900*/  VIADD R2, R9, 0x300402 ;  /* 0x0030040209027836 */ /* 0x000fca0000000000 */
[----:B------:R-:W-:Y:S02]  /*3910*/  FSETP.GEU.AND P0, PT, |R2|, 5.8789094863358348022e-39, PT ;  /* 0x004004020200780b */ /* 0x000fe40003f0e200 */
[----:B0-----:R-:W-:Y:S01]  /*3920*/  IADD3 R10, P1, PT, R18, UR4, RZ ;  /* 0x00000004120a7c10 */ /* 0x001fe2000ff3e0ff */
[----:B--2---:R-:W-:-:S04]  /*3930*/  DFMA R4, -R8, R2, 1 ;  /* 0x3ff000000804742b */ /* 0x004fc80000000102 */
[----:B------:R-:W-:-:S04]  /*3940*/  IMAD.X R11, RZ, RZ, UR5, P1 ;  /* 0x00000005ff0b7e24 */ /* 0x000fc800088e06ff */
[----:B------:R-:W-:-:S08]  /*3950*/  DFMA R4, R4, R4, R4 ;  /* 0x000000040404722b */ /* 0x000fd00000000004 */
[----:B------:R-:W-:-:S08]  /*3960*/  DFMA R4, R2, R4, R2 ;  /* 0x000000040204722b */ /* 0x000fd00000000002 */
[----:B------:R-:W-:-:S08]  /*3970*/  DFMA R6, -R8, R4, 1 ;  /* 0x3ff000000806742b */ /* 0x000fd00000000104 */
[----:B------:R-:W-:Y:S01]  /*3980*/  DFMA R6, R4, R6, R4 ;  /* 0x000000060406722b */ /* 0x000fe20000000004 */
[----:B------:R-:W-:Y:S10]  /*3990*/  @P0 BRA `(.L_x_2739) ;  /* 0x0000000000180947 */ /* 0x000ff40003800000 */
[----:B------:R-:W-:Y:S01]  /*39a0*/  LOP3.LUT R2, R9, 0x7fffffff, RZ, 0xc0, !PT ;  /* 0x7fffffff09027812 */ /* 0x000fe200078ec0ff */
[----:B------:R-:W-:Y:S01]  /*39b0*/  IMAD.MOV.U32 R5, RZ, RZ, R9 ;  /* 0x000000ffff057224 */ /* 0x000fe200078e0009 */
[----:B------:R-:W-:Y:S02]  /*39c0*/  MOV R4, R8 ;  /* 0x0000000800047202 */ /* 0x000fe40000000f00 */
[----:B------:R-:W-:Y:S01]  /*39d0*/  MOV R0, 0x3a00 ;  /* 0x00003a0000007802 */ /* 0x000fe20000000f00 */
[----:B------:R-:W-:-:S07]  /*39e0*/  VIADD R2, R2, 0xfff00000 ;  /* 0xfff0000002027836 */ /* 0x000fce0000000000 */
[----:B-1-34-:R-:W-:Y:S05]  /*39f0*/  CALL.REL.NOINC `($__internal_0_$__cuda_sm20_dblrcp_rn_slowpath_v3) ;  /* 0x000000ec00f87944 */ /* 0x01afea0003c00000 */
.L_x_2739:
[----:B------:R-:W-:Y:S05]  /*3a00*/  BSYNC.RECONVERGENT B0 ;  /* 0x0000000000007941 */ /* 0x000fea0003800200 */
.L_x_2738:
[C---:B------:R-:W-:Y:S01]  /*3a10*/  DADD R2, -R6.reuse, 1 ;  /* 0x3ff0000006027429 */ /* 0x040fe20000000100 */
[----:B------:R-:W-:Y:S01]  /*3a20*/  UPRMT UR4, UR43, 0x9910, URZ ;  /* 0x000099102b047896 */ /* 0x000fe200080000ff */
[----:B-1-34-:R-:W-:-:S03]  /*3a30*/  DMUL R4, R6, R16 ;  /* 0x0000001006047228 */ /* 0x01afc60000000000 */
[----:B------:R-:W-:-:S03]  /*3a40*/  UISETP.GT.AND UP0, UPT, UR4, 0x9, UPT ;  /* 0x000000090400788c */ /* 0x000fc6000bf04270 */
[----:B------:R-:W-:-:S08]  /*3a50*/  DFMA R2, R2, R12, 1 ;  /* 0x3ff000000202742b */ /* 0x000fd0000000000c */
[----:B------:R-:W-:Y:S01]  /*3a60*/  DMUL R4, R4, R2 ;  /* 0x0000000204047228 */ /* 0x000fe20000000000 */
[----:B------:R-:W-:Y:S10]  /*3a70*/  BRA.U UP0, `(.L_x_2740) ;  /* 0x0000000500307547 */ /* 0x000ff4000b800000 */
        /* <DEDUP_REMOVED lines=8> */
[----:B------:R-:W0:Y:S02]  /*3b00*/  F2I.F64.TRUNC R5, R4 ;  /* 0x0000000400057311 */ /* 0x000e24000030d100 */
[----:B0-----:R0:W-:Y:S01]  /*3b10*/  STG.E.U8 desc[UR36][R10.64], R5 ;  /* 0x000000050a007986 */ /* 0x0011e2000c101124 */
[----:B------:R-:W-:Y:S05]  /*3b20*/  BRA `(.L_x_2745) ;  /* 0x0000000c00fc7947 */ /* 0x000fea0003800000 */
.L_x_2743:
[----:B------:R-:W0:Y:S02]  /*3b30*/  F2I.S64.F64.TRUNC R4, R4 ;  /* 0x0000000400047311 */ /* 0x000e24000030d900 */
[----:B0-----:R-:W-:-:S05]  /*3b40*/  MOV R3, R4 ;  /* 0x0000000400037202 */ /* 0x001fca0000000f00 */
[----:B------:R0:W-:Y:S01]  /*3b50*/  STG.E.U8 desc[UR36][R10.64], R3 ;  /* 0x000000030a007986 */ /* 0x0001e2000c101124 */
[----:B------:R-:W-:Y:S05]  /*3b60*/  BRA `(.L_x_2745) ;  /* 0x0000000c00ec7947 */ /* 0x000fea0003800000 */
.L_x_2742:
[----:B------:R-:W-:-:S09]  /*3b70*/  UISETP.NE.AND UP0, UPT, UR4, 0x2, UPT ;  /* 0x000000020400788c */ /* 0x000fd2000bf05270 */
[----:B------:R-:W-:Y:S05]  /*3b80*/  BRA.U !UP0, `(.L_x_2746) ;  /* 0x0000000108287547 */ /* 0x000fea000b800000 */
[----:B------:R-:W-:-:S09]  /*3b90*/  UISETP.NE.AND UP0, UPT, UR4, 0x3, UPT ;  /* 0x000000030400788c */ /* 0x000fd2000bf05270 */
[----:B------:R-:W-:Y:S05]  /*3ba0*/  BRA.U !UP0, `(.L_x_2747) ;  /* 0x0000000108147547 */ /* 0x000fea000b800000 */
[----:B------:R-:W-:-:S09]  /*3bb0*/  UISETP.NE.AND UP0, UPT, UR4, 0x4, UPT ;  /* 0x000000040400788c */ /* 0x000fd2000bf05270 */
[----:B------:R-:W-:Y:S05]  /*3bc0*/  BRA.U UP0, `(.L_x_2744) ;  /* 0x0000000d002c7547 */ /* 0x000fea000b800000 */
[----:B------:R-:W0:Y:S02]  /*3bd0*/  F2I.S64.F64.TRUNC R4, R4 ;  /* 0x0000000400047311 */ /* 0x000e24000030d900 */
[----:B0-----:R0:W-:Y:S01]  /*3be0*/  STG.E.64 desc[UR36][R10.64], R4 ;  /* 0x000000040a007986 */ /* 0x0011e2000c101b24 */
[----:B------:R-:W-:Y:S05]  /*3bf0*/  BRA `(.L_x_2745) ;  /* 0x0000000c00c87947 */ /* 0x000fea0003800000 */
.L_x_2747:
[----:B------:R-:W0:Y:S02]  /*3c00*/  F2I.F64.TRUNC R5, R4 ;  /* 0x0000000400057311 */ /* 0x000e24000030d100 */
[----:B0-----:R0:W-:Y:S01]  /*3c10*/  STG.E desc[UR36][R10.64], R5 ;  /* 0x000000050a007986 */ /* 0x0011e2000c101924 */
[----:B------:R-:W-:Y:S05]  /*3c20*/  BRA `(.L_x_2745) ;  /* 0x0000000c00bc7947 */ /* 0x000fea0003800000 */
.L_x_2746:
[----:B------:R-:W0:Y:S02]  /*3c30*/  F2I.F64.TRUNC R5, R4 ;  /* 0x0000000400057311 */ /* 0x000e24000030d100 */
[----:B0-----:R0:W-:Y:S01]  /*3c40*/  STG.E.U16 desc[UR36][R10.64], R5 ;  /* 0x000000050a007986 */ /* 0x0011e2000c101524 */
[----:B------:R-:W-:Y:S05]  /*3c50*/  BRA `(.L_x_2745) ;  /* 0x0000000c00b07947 */ /* 0x000fea0003800000 */
.L_x_2741:
[----:B------:R-:W-:-:S09]  /*3c60*/  UISETP.GT.AND UP0, UPT, UR4, 0x6, UPT ;  /* 0x000000060400788c */ /* 0x000fd2000bf04270 */
[----:B------:R-:W-:Y:S05]  /*3c70*/  BRA.U UP0, `(.L_x_2748) ;  /* 0x00000001004c7547 */ /* 0x000fea000b800000 */
[----:B------:R-:W-:-:S09]  /*3c80*/  UISETP.NE.AND UP0, UPT, UR4, 0x5, UPT ;  /* 0x000000050400788c */ /* 0x000fd2000bf05270 */
[----:B------:R-:W-:Y:S05]  /*3c90*/  BRA.U !UP0, `(.L_x_2749) ;  /* 0x0000000108247547 */ /* 0x000fea000b800000 */
[----:B------:R-:W-:-:S09]  /*3ca0*/  UISETP.NE.AND UP0, UPT, UR4, 0x6, UPT ;  /* 0x000000060400788c */ /* 0x000fd2000bf05270 */
[----:B------:R-:W-:Y:S05]  /*3cb0*/  BRA.U UP0, `(.L_x_2744) ;  /* 0x0000000900f07547 */ /* 0x000fea000b800000 */
[----:B------:R-:W-:Y:S01]  /*3cc0*/  UMOV UR4, 0xf0000000 ;  /* 0xf000000000047882 */ /* 0x000fe20000000000 */
[----:B------:R-:W-:Y:S01]  /*3cd0*/  UMOV UR5, 0x380fffff ;  /* 0x380fffff00057882 */ /* 0x000fe20000000000 */
[----:B------:R-:W0:Y:S01]  /*3ce0*/  F2F.F32.F64 R3, R4 ;  /* 0x0000000400037310 */ /* 0x000e220000301000 */
[----:B------:R-:W-:-:S14]  /*3cf0*/  DSETP.GEU.AND P0, PT, |R4|, UR4, PT ;  /* 0x0000000404007e2a */ /* 0x000fdc000bf0e200 */
[----:B0-----:R-:W-:-:S05]  /*3d00*/  @!P0 FMUL R3, R3, 1.175494350822287508e-38 ;  /* 0x0080000003038820 */ /* 0x001fca0000400000 */
[----:B------:R0:W-:Y:S01]  /*3d10*/  STG.E desc[UR36][R10.64], R3 ;  /* 0x000000030a007986 */ /* 0x0001e2000c101924 */
[----:B------:R-:W-:Y:S05]  /*3d20*/  BRA `(.L_x_2745) ;  /* 0x0000000c007c7947 */ /* 0x000fea0003800000 */
.L_x_2749:
[----:B------:R-:W-:Y:S01]  /*3d30*/  UMOV UR4, 0xf0000000 ;  /* 0xf000000000047882 */ /* 0x000fe20000000000 */
[----:B------:R-:W-:Y:S01]  /*3d40*/  UMOV UR5, 0x380fffff ;  /* 0x380fffff00057882 */ /* 0x000fe20000000000 */
[----:B------:R-:W0:Y:S01]  /*3d50*/  F2F.F32.F64 R0, R4 ;  /* 0x0000000400007310 */ /* 0x000e220000301000 */
[----:B------:R-:W-:-:S14]  /*3d60*/  DSETP.GEU.AND P0, PT, |R4|, UR4, PT ;  /* 0x0000000404007e2a */ /* 0x000fdc000bf0e200 */
[----:B0-----:R-:W-:-:S05]  /*3d70*/  @!P0 FMUL R0, R0, 1.175494350822287508e-38 ;  /* 0x0080000000008820 */ /* 0x001fca0000400000 */
[----:B------:R-:W-:-:S05]  /*3d80*/  F2FP.F16.F32.PACK_AB R0, RZ, R0 ;  /* 0x00000000ff00723e */ /* 0x000fca00000000ff */
[----:B------:R0:W-:Y:S01]  /*3d90*/  STG.E.U16 desc[UR36][R10.64], R0 ;  /* 0x000000000a007986 */ /* 0x0001e2000c101524 */
[----:B------:R-:W-:Y:S05]  /*3da0*/  BRA `(.L_x_2745) ;  /* 0x0000000c005c7947 */ /* 0x000fea0003800000 */
.L_x_2748:
[----:B------:R-:W-:-:S09]  /*3db0*/  UISETP.NE.AND UP0, UPT, UR4, 0x7, UPT ;  /* 0x000000070400788c */ /* 0x000fd2000bf05270 */
[----:B------:R-:W-:Y:S05]  /*3dc0*/  BRA.U !UP0, `(.L_x_2750) ;  /* 0x0000000108547547 */ /* 0x000fea000b800000 */
[----:B------:R-:W-:-:S09]  /*3dd0*/  UISETP.NE.AND UP0, UPT, UR4, 0x8, UPT ;  /* 0x000000080400788c */ /* 0x000fd2000bf05270 */
[----:B------:R-:W-:Y:S05]  /*3de0*/  BRA.U !UP0, `(.L_x_2751) ;  /* 0x0000000108287547 */ /* 0x000fea000b800000 */
[----:B------:R-:W-:-:S09]  /*3df0*/  UISETP.NE.AND UP0, UPT, UR4, 0x9, UPT ;  /* 0x000000090400788c */ /* 0x000fd2000bf05270 */
[----:B------:R-:W-:Y:S05]  /*3e00*/  BRA.U UP0, `(.L_x_2744) ;  /* 0x00000009009c7547 */ /* 0x000fea000b800000 */
[----:B------:R-:W-:Y:S01]  /*3e10*/  UMOV UR4, 0xf0000000 ;  /* 0xf000000000047882 */ /* 0x000fe20000000000 */
[----:B------:R-:W-:Y:S01]  /*3e20*/  UMOV UR5, 0x380fffff ;  /* 0x380fffff00057882 */ /* 0x000fe20000000000 */
[----:B------:R-:W0:Y:S01]  /*3e30*/  F2F.F32.F64 R2, R4 ;  /* 0x0000000400027310 */ /* 0x000e220000301000 */
[----:B------:R-:W-:Y:S01]  /*3e40*/  DSETP.GEU.AND P0, PT, |R4|, UR4, PT ;  /* 0x0000000404007e2a */ /* 0x000fe2000bf0e200 */
[----:B------:R-:W-:-:S13]  /*3e50*/  IMAD.MOV.U32 R3, RZ, RZ, RZ ;  /* 0x000000ffff037224 */ /* 0x000fda00078e00ff */
[----:B0-----:R-:W-:-:S05]  /*3e60*/  @!P0 FMUL R2, R2, 1.175494350822287508e-38 ;  /* 0x0080000002028820 */ /* 0x001fca0000400000 */
[----:B------:R0:W-:Y:S01]  /*3e70*/  STG.E.64 desc[UR36][R10.64], R2 ;  /* 0x000000020a007986 */ /* 0x0001e2000c101b24 */
[----:B------:R-:W-:Y:S05]  /*3e80*/  BRA `(.L_x_2745) ;  /* 0x0000000c00247947 */ /* 0x000fea0003800000 */
.L_x_2751:
[----:B------:R-:W-:Y:S01]  /*3e90*/  UMOV UR4, 0xf0000000 ;  /* 0xf000000000047882 */ /* 0x000fe20000000000 */
[----:B------:R-:W-:Y:S01]  /*3ea0*/  UMOV UR5, 0x380fffff ;  /* 0x380fffff00057882 */ /* 0x000fe20000000000 */
[----:B------:R-:W0:Y:S01]  /*3eb0*/  F2F.F32.F64 R0, R4 ;  /* 0x0000000400007310 */ /* 0x000e220000301000 */
[----:B------:R-:W-:-:S14]  /*3ec0*/  DSETP.GEU.AND P0, PT, |R4|, UR4, PT ;  /* 0x0000000404007e2a */ /* 0x000fdc000bf0e200 */
[----:B0-----:R-:W-:-:S05]  /*3ed0*/  @!P0 FMUL R0, R0, 1.175494350822287508e-38 ;  /* 0x0080000000008820 */ /* 0x001fca0000400000 */
[----:B------:R-:W-:-:S04]  /*3ee0*/  F2FP.F16.F32.PACK_AB R3, RZ, R0 ;  /* 0x00000000ff03723e */ /* 0x000fc800000000ff */
[----:B------:R-:W-:-:S05]  /*3ef0*/  PRMT R3, R3, 0x5410, RZ ;  /* 0x0000541003037816 */ /* 0x000fca00000000ff */
[----:B------:R0:W-:Y:S01]  /*3f00*/  STG.E desc[UR36][R10.64], R3 ;  /* 0x000000030a007986 */ /* 0x0001e2000c101924 */
[----:B------:R-:W-:Y:S05]  /*3f10*/  BRA `(.L_x_2745) ;  /* 0x0000000c00007947 */ /* 0x000fea0003800000 */
.L_x_2750:
[----:B------:R0:W-:Y:S01]  /*3f20*/  STG.E.64 desc[UR36][R10.64], R4 ;  /* 0x000000040a007986 */ /* 0x0001e2000c101b24 */
[----:B------:R-:W-:Y:S05]  /*3f30*/  BRA `(.L_x_2745) ;  /* 0x0000000800f87947 */ /* 0x000fea0003800000 */
.L_x_2740:
        /* <DEDUP_REMOVED lines=8> */
[----:B------:R-:W-:-:S06]  /*3fc0*/  DSETP.NEU.AND P0, PT, R4, RZ, PT ;  /* 0x000000ff0400722a */ /* 0x000fcc0003f0d000 */
[----:B------:R-:W-:-:S05]  /*3fd0*/  SEL R3, RZ, 0x1, !P0 ;  /* 0x00000001ff037807 */ /* 0x000fca0004000000 */
[----:B------:R0:W-:Y:S01]  /*3fe0*/  STG.E.U8 desc[UR36][R10.64], R3 ;  /* 0x000000030a007986 */ /* 0x0001e2000c101124 */
[----:B------:R-:W-:Y:S05]  /*3ff0*/  BRA `(.L_x_2745) ;  /* 0x0000000800c87947 */ /* 0x000fea0003800000 */
.L_x_2754:
[----:B------:R-:W-:-:S05]  /*4000*/  CS2R R6, SRZ ;  /* 0x0000000000067805 */ /* 0x000fca000001ff00 */
[----:B------:R0:W-:Y:S01]  /*4010*/  STG.E.128 desc[UR36][R10.64], R4 ;  /* 0x000000040a007986 */ /* 0x0001e2000c101d24 */
[----:B------:R-:W-:Y:S05]  /*4020*/  BRA `(.L_x_2745) ;  /* 0x0000000800bc7947 */ /* 0x000fea0003800000 */
.L_x_2753:
        /* <DEDUP_REMOVED lines=10> */
[----:B------:R-:W-:Y:S01]  /*40d0*/  BSSY.RECONVERGENT B0, `(.L_x_2757) ;  /* 0x000000d000007945 */ /* 0x000fe20003800200 */
[----:B------:R-:W-:-:S12]  /*40e0*/  IMAD.MOV.U32 R0, RZ, RZ, 0x7f ;  /* 0x0000007fff007424 */ /* 0x000fd800078e00ff */
[----:B0-----:R-:W-:-:S05]  /*40f0*/  @!P0 FMUL R7, R7, 1.175494350822287508e-38 ;  /* 0x0080000007078820 */ /* 0x001fca0000400000 */
        /* <DEDUP_REMOVED lines=10> */
.L_x_2758:
[----:B------:R-:W-:Y:S05]  /*41a0*/  BSYNC.RECONVERGENT B0 ;  /* 0x0000000000007941 */ /* 0x000fea0003800200 */
.L_x_2757:
[----:B------:R-:W-:-:S05]  /*41b0*/  LOP3.LUT R3, R0, 0x80, R3, 0xf8, !PT ;  /* 0x0000008000037812 */ /* 0x000fca00078ef803 */
[----:B------:R0:W-:Y:S01]  /*41c0*/  STG.E.U8 desc[UR36][R10.64], R3 ;  /* 0x000000030a007986 */ /* 0x0001e2000c101124 */
[----:B------:R-:W-:Y:S05]  /*41d0*/  BRA `(.L_x_2745) ;  /* 0x0000000800507947 */ /* 0x000fea0003800000 */
.L_x_2756:
[----:B------:R-:W-:Y:S01]  /*41e0*/  UMOV UR4, 0xf0000000 ;  /* 0xf000000000047882 */ /* 0x000fe20000000000 */
[----:B------:R-:W-:Y:S01]  /*41f0*/  UMOV UR5, 0x380fffff ;  /* 0x380fffff00057882 */ /* 0x000fe20000000000 */
[----:B------:R-:W0:Y:S01]  /*4200*/  F2F.F32.F64 R7, R4 ;  /* 0x0000000400077310 */ /* 0x000e220000301000 */
[----:B------:R-:W-:Y:S01]  /*4210*/  DSETP.GEU.AND P0, PT, |R4|, UR4, PT ;  /* 0x0000000404007e2a */ /* 0x000fe2000bf0e200 */
[----:B------:R-:W-:-:S13]  /*4220*/  BSSY.RECONVERGENT B0, `(.L_x_2759) ;  /* 0x000000f000007945 */ /* 0x000fda0003800200 */
[----:B0-----:R-:W-:-:S05]  /*4230*/  @!P0 FMUL R7, R7, 1.175494350822287508e-38 ;  /* 0x0080000007078820 */ /* 0x001fca0000400000 */
[----:B------:R-:W-:Y:S02]  /*4240*/  LOP3.LUT R6, R7, 0x7fffffff, RZ, 0xc0, !PT ;  /* 0x7fffffff07067812 */ /* 0x000fe400078ec0ff */
        /* <DEDUP_REMOVED lines=12> */
.L_x_2760:
[----:B------:R-:W-:Y:S05]  /*4310*/  BSYNC.RECONVERGENT B0 ;  /* 0x0000000000007941 */ /* 0x000fea0003800200 */
.L_x_2759:
[----:B------:R-:W-:-:S05]  /*4320*/  LOP3.LUT R3, R0, 0x80, R3, 0xf8, !PT ;  /* 0x0000008000037812 */ /* 0x000fca00078ef803 */
[----:B------:R0:W-:Y:S01]  /*4330*/  STG.E.U8 desc[UR36][R10.64], R3 ;  /* 0x000000030a007986 */ /* 0x0001e2000c101124 */
[----:B------:R-:W-:Y:S05]  /*4340*/  BRA `(.L_x_2745) ;  /* 0x0000000400f47947 */ /* 0x000fea0003800000 */
.L_x_2755:
[----:B------:R-:W-:Y:S01]  /*4350*/  UMOV UR4, 0xf0000000 ;  /* 0xf000000000047882 */ /* 0x000fe20000000000 */
[----:B------:R-:W-:Y:S01]  /*4360*/  UMOV UR5, 0x380fffff ;  /* 0x380fffff00057882 */ /* 0x000fe20000000000 */
[----:B------:R-:W0:Y:S01]  /*4370*/  F2F.F32.F64 R0, R4 ;  /* 0x0000000400007310 */ /* 0x000e220000301000 */
[----:B------:R-:W-:-:S14]  /*4380*/  DSETP.GEU.AND P0, PT, |R4|, UR4, PT ;  /* 0x0000000404007e2a */ /* 0x000fdc000bf0e200 */
[----:B0-----:R-:W-:-:S05]  /*4390*/  @!P0 FMUL R0, R0, 1.175494350822287508e-38 ;  /* 0x0080000000008820 */ /* 0x001fca0000400000 */
[----:B------:R-:W-:-:S05]  /*43a0*/  F2FP.BF16.F32.PACK_AB R0, RZ, R0 ;  /* 0x00000000ff00723e */ /* 0x000fca00000010ff */
[----:B------:R0:W-:Y:S01]  /*43b0*/  STG.E.U16 desc[UR36][R10.64], R0 ;  /* 0x000000000a007986 */ /* 0x0001e2000c101524 */
[----:B------:R-:W-:Y:S05]  /*43c0*/  BRA `(.L_x_2745) ;  /* 0x0000000400d47947 */ /* 0x000fea0003800000 */
.L_x_2752:
        /* <DEDUP_REMOVED lines=8> */
[----:B------:R-:W0:Y:S02]  /*4450*/  F2I.U32.F64.TRUNC R5, R4 ;  /* 0x0000000400057311 */ /* 0x000e24000030d000 */
[----:B0-----:R0:W-:Y:S01]  /*4460*/  STG.E.U16 desc[UR36][R10.64], R5 ;  /* 0x000000050a007986 */ /* 0x0011e2000c101524 */
[----:B------:R-:W-:Y:S05]  /*4470*/  BRA `(.L_x_2745) ;  /* 0x0000000400a87947 */ /* 0x000fea0003800000 */
.L_x_2763:
[----:B------:R-:W-:Y:S01]  /*4480*/  UMOV UR4, 0xf0000000 ;  /* 0xf000000000047882 */ /* 0x000fe20000000000 */
[----:B------:R-:W-:Y:S01]  /*4490*/  UMOV UR5, 0x380fffff ;  /* 0x380fffff00057882 */ /* 0x000fe20000000000 */
[----:B------:R0:W1:Y:S01]  /*44a0*/  F2F.F32.F64 R3, R4 ;  /* 0x0000000400037310 */ /* 0x0000620000301000 */
[----:B------:R-:W-:Y:S01]  /*44b0*/  DSETP.GEU.AND P0, PT, |R4|, UR4, PT ;  /* 0x0000000404007e2a */ /* 0x000fe2000bf0e200 */
[----:B------:R-:W-:Y:S01]  /*44c0*/  IMAD.MOV.U32 R2, RZ, RZ, 0x80 ;  /* 0x00000080ff027424 */ /* 0x000fe200078e00ff */
[----:B------:R-:W-:Y:S04]  /*44d0*/  BSSY.RECONVERGENT B0, `(.L_x_2764) ;  /* 0x0000015000007945 */ /* 0x000fe80003800200 */
[----:B0-----:R-:W-:-:S08]  /*44e0*/  PRMT R5, R2, 0x7610, R5 ;  /* 0x0000761002057816 */ /* 0x001fd00000000005 */
[----:B-1----:R-:W-:-:S05]  /*44f0*/  @!P0 FMUL R3, R3, 1.175494350822287508e-38 ;  /* 0x0080000003038820 */ /* 0x002fca0000400000 */
        /* <DEDUP_REMOVED lines=10> */
.L_x_2766:
[----:B------:R-:W-:-:S04]  /*45a0*/  SHF.R.U32.HI R0, RZ, 0x14, R3 ;  /* 0x00000014ff007819 */ /* 0x000fc80000011603 */
[----:B------:R-:W-:-:S04]  /*45b0*/  LOP3.LUT R0, R0, 0x1, RZ, 0xc0, !PT ;  /* 0x0000000100007812 */ /* 0x000fc800078ec0ff */
[----:B------:R-:W-:-:S04]  /*45c0*/  IADD3 R0, PT, PT, R3, 0x487ffff, R0 ;  /* 0x0487ffff03007810 */ /* 0x000fc80007ffe000 */
[----:B------:R-:W-:-:S04]  /*45d0*/  SHF.R.U32.HI R0, RZ, 0x14, R0 ;  /* 0x00000014ff007819 */ /* 0x000fc80000011600 */
[----:B------:R-:W-:-:S07]  /*45e0*/  LOP3.LUT R0, R0, 0xff, RZ, 0xc0, !PT ;  /* 0x000000ff00007812 */ /* 0x000fce00078ec0ff */
.L_x_2767:
[----:B------:R-:W-:-:S04]  /*45f0*/  SHF.R.U32.HI R3, RZ, 0x18, R3 ;  /* 0x00000018ff037819 */ /* 0x000fc80000011603 */
[----:B------:R-:W-:-:S04]  /*4600*/  LOP3.LUT R0, R0, 0x80, R3, 0xf8, !PT ;  /* 0x0000008000007812 */ /* 0x000fc800078ef803 */
[----:B------:R-:W-:-:S07]  /*4610*/  PRMT R5, R0, 0x7610, R5 ;  /* 0x0000761000057816 */ /* 0x000fce0000000005 */
.L_x_2765:
[----:B------:R-:W-:Y:S05]  /*4620*/  BSYNC.RECONVERGENT B0 ;  /* 0x0000000000007941 */ /* 0x000fea0003800200 */
.L_x_2764:
[----:B------:R4:W-:Y:S01]  /*4630*/  STG.E.U8 desc[UR36][R10.64], R5 ;  /* 0x000000050a007986 */ /* 0x0009e2000c101124 */
[----:B------:R-:W-:Y:S05]  /*4640*/  BRA `(.L_x_2745) ;  /* 0x0000000400347947 */ /* 0x000fea0003800000 */
.L_x_2762:
        /* <DEDUP_REMOVED lines=18> */
.L_x_2770:
[----:B------:R-:W-:-:S04]  /*4770*/  SHF.R.U32.HI R0, RZ, 0x15, R3 ;  /* 0x00000015ff007819 */ /* 0x000fc80000011603 */
[----:B------:R-:W-:-:S04]  /*4780*/  LOP3.LUT R0, R0, 0x1, RZ, 0xc0, !PT ;  /* 0x0000000100007812 */ /* 0x000fc800078ec0ff */
[----:B------:R-:W-:-:S04]  /*4790*/  IADD3 R0, PT, PT, R3, 0x88fffff, R0 ;  /* 0x088fffff03007810 */ /* 0x000fc80007ffe000 */
[----:B------:R-:W-:-:S04]  /*47a0*/  SHF.R.U32.HI R0, RZ, 0x15, R0 ;  /* 0x00000015ff007819 */ /* 0x000fc80000011600 */
[----:B------:R-:W-:-:S07]  /*47b0*/  LOP3.LUT R0, R0, 0xff, RZ, 0xc0, !PT ;  /* 0x000000ff00007812 */ /* 0x000fce00078ec0ff */
.L_x_2771:
[----:B------:R-:W-:-:S04]  /*47c0*/  SHF.R.U32.HI R3, RZ, 0x18, R3 ;  /* 0x00000018ff037819 */ /* 0x000fc80000011603 */
[----:B------:R-:W-:-:S04]  /*47d0*/  LOP3.LUT R0, R0, 0x80, R3, 0xf8, !PT ;  /* 0x0000008000007812 */ /* 0x000fc800078ef803 */
[----:B------:R-:W-:-:S07]  /*47e0*/  PRMT R5, R0, 0x7610, R5 ;  /* 0x0000761000057816 */ /* 0x000fce0000000005 */
.L_x_2769:
[----:B------:R-:W-:Y:S05]  /*47f0*/  BSYNC.RECONVERGENT B0 ;  /* 0x0000000000007941 */ /* 0x000fea0003800200 */
.L_x_2768:
[----:B------:R3:W-:Y:S01]  /*4800*/  STG.E.U8 desc[UR36][R10.64], R5 ;  /* 0x000000050a007986 */ /* 0x0007e2000c101124 */
[----:B------:R-:W-:Y:S05]  /*4810*/  BRA `(.L_x_2745) ;  /* 0x0000000000c07947 */ /* 0x000fea0003800000 */
.L_x_2761:
[----:B------:R-:W-:-:S09]  /*4820*/  UISETP.NE.AND UP0, UPT, UR4, 0x1c, UPT ;  /* 0x0000001c0400788c */ /* 0x000fd2000bf05270 */
[----:B------:R-:W-:Y:S05]  /*4830*/  BRA.U !UP0, `(.L_x_2772) ;  /* 0x0000000108b07547 */ /* 0x000fea000b800000 */
[----:B------:R-:W-:-:S09]  /*4840*/  UISETP.NE.AND UP0, UPT, UR4, 0x1d, UPT ;  /* 0x0000001d0400788c */ /* 0x000fd2000bf05270 */
[----:B------:R-:W-:Y:S05]  /*4850*/  BRA.U !UP0, `(.L_x_2773) ;  /* 0x00000001089c7547 */ /* 0x000fea000b800000 */
[----:B------:R-:W-:-:S09]  /*4860*/  UISETP.NE.AND UP0, UPT, UR4, 0x2c, UPT ;  /* 0x0000002c0400788c */ /* 0x000fd2000bf05270 */
[----:B------:R-:W-:Y:S05]  /*4870*/  BRA.U !UP0, `(.L_x_2774) ;  /* 0x0000000108447547 */ /* 0x000fea000b800000 */
.L_x_2744:
        /* <DEDUP_REMOVED lines=16> */
.L_x_2775:
[----:B------:R-:W-:Y:S05]  /*4980*/  BRA `(.L_x_2745) ;  /* 0x0000000000647947 */ /* 0x000fea0003800000 */
.L_x_2774:
[----:B------:R-:W-:Y:S01]  /*4990*/  UMOV UR4, 0xf0000000 ;  /* 0xf000000000047882 */ /* 0x000fe20000000000 */
[----:B------:R-:W-:Y:S01]  /*49a0*/  UMOV UR5, 0x380fffff ;  /* 0x380fffff00057882 */ /* 0x000fe20000000000 */
[----:B------:R-:W0:Y:S01]  /*49b0*/  F2F.F32.F64 R6, R4 ;  /* 0x0000000400067310 */ /* 0x000e220000301000 */
[----:B------:R-:W-:-:S14]  /*49c0*/  DSETP.GEU.AND P0, PT, |R4|, UR4, PT ;  /* 0x0000000404007e2a */ /* 0x000fdc000bf0e200 */
[----:B0-----:R-:W-:-:S05]  /*49d0*/  @!P0 FMUL R6, R6, 1.175494350822287508e-38 ;  /* 0x0080000006068820 */ /* 0x001fca0000400000 */
        /* <DEDUP_REMOVED lines=15> */
.L_x_2773:
[----:B------:R-:W0:Y:S02]  /*4ad0*/  F2I.U64.F64.TRUNC R4, R4 ;  /* 0x0000000400047311 */ /* 0x000e24000030d800 */
[----:B0-----:R1:W-:Y:S01]  /*4ae0*/  STG.E.64 desc[UR36][R10.64], R4 ;  /* 0x000000040a007986 */ /* 0x0013e2000c101b24 */
[----:B------:R-:W-:Y:S05]  /*4af0*/  BRA `(.L_x_2745) ;  /* 0x0000000000087947 */ /* 0x000fea0003800000 */
.L_x_2772:
[----:B------:R-:W0:Y:S02]  /*4b00*/  F2I.U32.F64.TRUNC R5, R4 ;  /* 0x0000000400057311 */ /* 0x000e24000030d000 */
[----:B0-----:R0:W-:Y:S02]  /*4b10*/  STG.E desc[UR36][R10.64], R5 ;  /* 0x000000050a007986 */ /* 0x0011e4000c101924 */
.L_x_2745:
[----:B------:R-:W-:-:S07]  /*4b20*/  VIADD R19, R19, 0x80 ;  /* 0x0000008013137836 */ /* 0x000fce0000000000 */
.L_x_2676:
[----:B------:R-:W-:Y:S05]  /*4b30*/  BSYNC.RECONVERGENT B6 ;  /* 0x0000000000067941 */ /* 0x000fea0003800200 */
.L_x_2675:
        /* <DEDUP_REMOVED lines=10> */
[----:B------:R-:W0:Y:S01]  /*4be0*/  LDCU.64 UR4, c[0x0][0x390] ;  /* 0x00007200ff0477ac */ /* 0x000e220008000a00 */
[----:B------:R-:W-:Y:S01]  /*4bf0*/  IMAD.MOV.U32 R18, RZ, RZ, RZ ;  /* 0x000000ffff127224 */ /* 0x000fe200078e00ff */
[----:B------:R-:W5:Y:S01]  /*4c00*/  LDCU UR6, c[0x0][0x38c] ;  /* 0x00007180ff0677ac */ /* 0x000f620008000800 */
[----:B------:R-:W1:Y:S01]  /*4c10*/  LDCU.64 UR8, c[0x0][0x4b8] ;  /* 0x00009700ff0877ac */ /* 0x000e620008000a00 */
[----:B------:R-:W-:Y:S01]  /*4c20*/  UISETP.NE.AND UP0, UPT, UR41, URZ, UPT ;  /* 0x000000ff2900728c */ /* 0x000fe2000bf05270 */
[----:B0-----:R-:W-:Y:S01]  /*4c30*/  IMAD.HI.U32 R2, R19, UR4, R18 ;  /* 0x0000000413027c27 */ /* 0x001fe2000f8e0012 */
[----:B------:R-:W0:Y:S04]  /*4c40*/  LDCU UR4, c[0x0][0x4c0] ;  /* 0x00009800ff0477ac */ /* 0x000e280008000800 */
[----:B--2---:R-:W-:-:S04]  /*4c50*/  SHF.R.U32.HI R3, RZ, UR5, R2 ;  /* 0x00000005ff037c19 */ /* 0x004fc80008011602 */
[----:B------:R-:W-:-:S05]  /*4c60*/  IADD3 R22, PT, PT, -R3, RZ, RZ ;  /* 0x000000ff03167210 */ /* 0x000fca0007ffe1ff */
[----:B-----5:R-:W-:-:S04]  /*4c70*/  IMAD R22, R22, UR6, R19 ;  /* 0x0000000616167c24 */ /* 0x020fc8000f8e0213 */
[C---:B-1----:R-:W-:Y:S02]  /*4c80*/  IMAD R18, R22.reuse, UR8, RZ ;  /* 0x0000000816127c24 */ /* 0x042fe4000f8e02ff */
[C---:B------:R-:W-:Y:S02]  /*4c90*/  IMAD R0, R22.reuse, UR9, RZ ;  /* 0x0000000916007c24 */ /* 0x040fe4000f8e02ff */
[----:B0-----:R-:W-:Y:S01]  /*4ca0*/  IMAD R22, R22, UR4, RZ ;  /* 0x0000000416167c24 */ /* 0x001fe2000f8e02ff */
[----:B------:R-:W-:Y:S06]  /*4cb0*/  BRA.U !UP0, `(.L_x_2778) ;  /* 0x0000001508387547 */ /* 0x000fec000b800000 */
[----:B------:R-:W0:Y:S01]  /*4cc0*/  LDCU.64 UR6, c[0x0][0x398] ;  /* 0x00007300ff0677ac */ /* 0x000e220008000a00 */
[----:B------:R-:W-:Y:S01]  /*4cd0*/  IMAD.MOV.U32 R2, RZ, RZ, RZ ;  /* 0x000000ffff027224 */ /* 0x000fe200078e00ff */
[----:B------:R-:W3:Y:S01]  /*4ce0*/  LDCU UR4, c[0x0][0x3a0] ;  /* 0x00007400ff0477ac */ /* 0x000ee20008000800 */
[----:B------:R-:W1:Y:S01]  /*4cf0*/  LDCU UR5, c[0x0][0x4c4] ;  /* 0x00009880ff0577ac */ /* 0x000e620008000800 */
[----:B------:R-:W2:Y:S01]  /*4d00*/  LDCU.64 UR8, c[0x0][0x4c8] ;  /* 0x00009900ff0877ac */ /* 0x000ea20008000a00 */
[----:B------:R-:W-:Y:S01]  /*4d10*/  UISETP.NE.AND UP0, UPT, UR38, 0x2, UPT ;  /* 0x000000022600788c */ /* 0x000fe2000bf05270 */
[----:B0-----:R-:W-:-:S05]  /*4d20*/  IMAD.HI.U32 R4, R3, UR7, R2 ;  /* 0x0000000703047c27 */ /* 0x001fca000f8e0002 */
[----:B---34-:R-:W-:-:S05]  /*4d30*/  SHF.R.U32.HI R5, RZ, UR4, R4 ;  /* 0x00000004ff057c19 */ /* 0x018fca0008011604 */
[----:B------:R-:W-:-:S04]  /*4d40*/  IMAD.MOV R2, RZ, RZ, -R5 ;  /* 0x000000ffff027224 */ /* 0x000fc800078e0a05 */
[----:B------:R-:W-:-:S04]  /*4d50*/  IMAD R3, R2, UR6, R3 ;  /* 0x0000000602037c24 */ /* 0x000fc8000f8e0203 */
[C---:B-1----:R-:W-:Y:S02]  /*4d60*/  IMAD R18, R3.reuse, UR5, R18 ;  /* 0x0000000503127c24 */ /* 0x042fe4000f8e0212 */
[C---:B--2---:R-:W-:Y:S02]  /*4d70*/  IMAD R0, R3.reuse, UR8, R0 ;  /* 0x0000000803007c24 */ /* 0x044fe4000f8e0200 */
        /* <DEDUP_REMOVED lines=322> */
.L_x_2778:
[----:B------:R-:W0:Y:S01]  /*61a0*/  LDCU.64 UR6, c[0x0][0x5f0] ;  /* 0x0000be00ff0677ac */ /* 0x000e220008000a00 */
[----:B------:R-:W-:Y:S01]  /*61b0*/  BSSY.RECONVERGENT B7, `(.L_x_2779) ;  /* 0x00000ec000077945 */ /* 0x000fe20003800200 */
[----:B------:R-:W-:-:S04]  /*61c0*/  UPRMT UR4, UR39, 0x9910, URZ ;  /* 0x0000991027047896 */ /* 0x000fc800080000ff */
[----:B------:R-:W-:Y:S01]  /*61d0*/  UISETP.GT.AND UP0, UPT, UR4, 0x9, UPT ;  /* 0x000000090400788c */ /* 0x000fe2000bf04270 */
[----:B0-----:R-:W-:-:S05]  /*61e0*/  IADD3 R2, P0, PT, R0, UR6, RZ ;  /* 0x0000000600027c10 */ /* 0x001fca000ff1e0ff */
[----:B--2---:R-:W-:-:S03]  /*61f0*/  IMAD.X R3, RZ, RZ, UR7, P0 ;  /* 0x00000007ff037e24 */ /* 0x004fc600080e06ff */
        /* <DEDUP_REMOVED lines=10> */
[----:B--2---:R0:W2:Y:S01]  /*62a0*/  I2F.F64.S16 R16, R2 ;  /* 0x0000000200107312 */ /* 0x0040a20000101c00 */
[----:B------:R-:W-:Y:S05]  /*62b0*/  BRA `(.L_x_2785) ;  /* 0x0000000c006c7947 */ /* 0x000fea0003800000 */
.L_x_2783:
[----:B------:R-:W2:Y:S02]  /*62c0*/  LDG.E.U8 R2, desc[UR36][R2.64] ;  /* 0x0000002402027981 */ /* 0x000ea4000c1e1100 */
[----:B--2---:R0:W2:Y:S01]  /*62d0*/  I2F.F64.U16 R16, R2 ;  /* 0x0000000200107312 */ /* 0x0040a20000101800 */
[----:B------:R-:W-:Y:S05]  /*62e0*/  BRA `(.L_x_2785) ;  /* 0x0000000c00607947 */ /* 0x000fea0003800000 */
.L_x_2782:
        /* <DEDUP_REMOVED lines=9> */
.L_x_2787:
[----:B------:R-:W2:Y:S02]  /*6380*/  LDG.E R2, desc[UR36][R2.64] ;  /* 0x0000002402027981 */ /* 0x000ea4000c1e1900 */
[----:B--2---:R0:W2:Y:S01]  /*6390*/  I2F.F64 R16, R2 ;  /* 0x0000000200107312 */ /* 0x0040a20000201c00 */
[----:B------:R-:W-:Y:S05]  /*63a0*/  BRA `(.L_x_2785) ;  /* 0x0000000c00307947 */ /* 0x000fea0003800000 */
.L_x_2786:
[----:B------:R-:W2:Y:S02]  /*63b0*/  LDG.E.U16 R2, desc[UR36][R2.64] ;  /* 0x0000002402027981 */ /* 0x000ea4000c1e1500 */
[----:B--2---:R0:W2:Y:S01]  /*63c0*/  I2F.F64.S16 R16, R2 ;  /* 0x0000000200107312 */ /* 0x0040a20000101c00 */
[----:B------:R-:W-:Y:S05]  /*63d0*/  BRA `(.L_x_2785) ;  /* 0x0000000c00247947 */ /* 0x000fea0003800000 */
.L_x_2781:
        /* <DEDUP_REMOVED lines=10> */
.L_x_2789:
[----:B------:R-:W2:Y:S02]  /*6480*/  LDG.E.U16 R0, desc[UR36][R2.64] ;  /* 0x0000002402007981 */ /* 0x000ea4000c1e1500 */
[----:B--2---:R-:W-:-:S05]  /*6490*/  HADD2.F32 R0, -RZ, R0.H0_H0 ;  /* 0x20000000ff007230 */ /* 0x004fca0000004100 */
[----:B------:R-:W-:-:S04]  /*64a0*/  FMUL.FTZ R0, R0, 1 ;  /* 0x3f80000000007820 */ /* 0x000fc80000410000 */
[----:B------:R0:W2:Y:S01]  /*64b0*/  F2F.F64.F32 R16, R0 ;  /* 0x0000000000107310 */ /* 0x0000a20000201800 */
[----:B------:R-:W-:Y:S05]  /*64c0*/  BRA `(.L_x_2785) ;  /* 0x0000000800e87947 */ /* 0x000fea0003800000 */
.L_x_2788:
        /* <DEDUP_REMOVED lines=10> */
.L_x_2791:
[----:B------:R-:W2:Y:S02]  /*6570*/  LDG.E.U16 R2, desc[UR36][R2.64] ;  /* 0x0000002402027981 */ /* 0x000ea4000c1e1500 */
[----:B--2---:R-:W-:-:S05]  /*6580*/  HADD2.F32 R0, -RZ, R2.H0_H0 ;  /* 0x20000002ff007230 */ /* 0x004fca0000004100 */
[----:B------:R-:W-:-:S04]  /*6590*/  FMUL.FTZ R0, R0, 1 ;  /* 0x3f80000000007820 */ /* 0x000fc80000410000 */
[----:B------:R0:W2:Y:S01]  /*65a0*/  F2F.F64.F32 R16, R0 ;  /* 0x0000000000107310 */ /* 0x0000a20000201800 */
[----:B------:R-:W-:Y:S05]  /*65b0*/  BRA `(.L_x_2785) ;  /* 0x0000000800ac7947 */ /* 0x000fea0003800000 */
.L_x_2790:
[----:B------:R0:W5:Y:S01]  /*65c0*/  LDG.E.64 R16, desc[UR36][R2.64] ;  /* 0x0000002402107981 */ /* 0x000162000c1e1b00 */
[----:B------:R-:W-:Y:S05]  /*65d0*/  BRA `(.L_x_2785) ;  /* 0x0000000800a47947 */ /* 0x000fea0003800000 */
.L_x_2780:
        /* <DEDUP_REMOVED lines=13> */
.L_x_2794:
[----:B------:R0:W5:Y:S01]  /*66b0*/  LDG.E.64 R16, desc[UR36][R2.64] ;  /* 0x0000002402107981 */ /* 0x000162000c1e1b00 */
[----:B------:R-:W-:Y:S05]  /*66c0*/  BRA `(.L_x_2785) ;  /* 0x0000000800687947 */ /* 0x000fea0003800000 */
.L_x_2793:
        /* <DEDUP_REMOVED lines=9> */
[C---:B-1----:R-:W-:Y:S02]  /*6760*/  LOP3.LUT R4, R0.reuse, 0x7f000000, RZ, 0xc0, !PT ;  /* 0x7f00000000047812 */ /* 0x042fe400078ec0ff */
[----:B------:R-:W-:Y:S02]  /*6770*/  LOP3.LUT P0, RZ, R0, 0x7f000000, RZ, 0xc0, !PT ;  /* 0x7f00000000ff7812 */ /* 0x000fe4000780c0ff */
[----:B---34-:R-:W0:Y:S02]  /*6780*/  FLO.U32 R5, R4 ;  /* 0x0000000400057300 */ /* 0x018e2400000e0000 */
        /* <DEDUP_REMOVED lines=11> */
[----:B------:R-:W-:-:S05]  /*6840*/  LOP3.LUT R5, R5, 0x80000000, R0, 0xf8, !PT ;  /* 0x8000000005057812 */ /* 0x000fca00078ef800 */
[----:B------:R-:W-:-:S04]  /*6850*/  FMUL.FTZ R5, R5, 1 ;  /* 0x3f80000005057820 */ /* 0x000fc80000410000 */
[----:B------:R0:W1:Y:S01]  /*6860*/  F2F.F64.F32 R16, R5 ;  /* 0x0000000500107310 */ /* 0x0000620000201800 */
[----:B------:R-:W-:Y:S05]  /*6870*/  BRA `(.L_x_2785) ;  /* 0x0000000400fc7947 */ /* 0x000fea0003800000 */
.L_x_2796:
[----:B------:R-:W2:Y:S02]  /*6880*/  LDG.E.U8 R2, desc[UR36][R2.64] ;  /* 0x0000002402027981 */ /* 0x000ea4000c1e1100 */
[C---:B--2---:R-:W-:Y:S02]  /*6890*/  IMAD.SHL.U32 R0, R2.reuse, 0x2000000, RZ ;  /* 0x0200000002007824 */ /* 0x044fe400078e00ff */
[----:B-1-34-:R-:W-:-:S03]  /*68a0*/  IMAD.SHL.U32 R5, R2, 0x100, RZ ;  /* 0x0000010002057824 */ /* 0x01afc600078e00ff */
[----:B------:R-:W-:-:S13]  /*68b0*/  ISETP.GE.U32.AND P0, PT, R0, 0x8000000, PT ;  /* 0x080000000000780c */ /* 0x000fda0003f06070 */
[C---:B------:R-:W-:Y:S02]  /*68c0*/  @!P0 LOP3.LUT R4, R5.reuse, 0x7f00, RZ, 0xc0, !PT ;  /* 0x00007f0005048812 */ /* 0x040fe400078ec0ff */
[----:B------:R-:W-:Y:S02]  /*68d0*/  @P0 LEA.HI R0, R0, 0x70000000, RZ, 0x1c ;  /* 0x7000000000000811 */ /* 0x000fe400078fe0ff */
[----:B------:R-:W-:Y:S02]  /*68e0*/  @!P0 LOP3.LUT R4, R4, 0x3f000000, RZ, 0xfc, !PT ;  /* 0x3f00000004048812 */ /* 0x000fe400078efcff */
[----:B------:R-:W-:Y:S01]  /*68f0*/  PRMT R5, R5, 0x9910, RZ ;  /* 0x0000991005057816 */ /* 0x000fe200000000ff */
[----:B------:R-:W-:Y:S02]  /*6900*/  @P0 FMUL.FTZ R0, R0, 1.9259299443872358531e-34 ;  /* 0x0780000000000820 */ /* 0x000fe40000410000 */
[----:B------:R-:W-:-:S05]  /*6910*/  @!P0 FADD.FTZ R0, R4, -0.5 ;  /* 0xbf00000004008421 */ /* 0x000fca0000010000 */
[----:B------:R-:W-:-:S05]  /*6920*/  LOP3.LUT R0, R0, 0x80000000, R5, 0xf8, !PT ;  /* 0x8000000000007812 */ /* 0x000fca00078ef805 */
[----:B------:R-:W-:-:S04]  /*6930*/  FMUL.FTZ R0, R0, 1 ;  /* 0x3f80000000007820 */ /* 0x000fc80000410000 */
[----:B------:R2:W0:Y:S01]  /*6940*/  F2F.F64.F32 R16, R0 ;  /* 0x0000000000107310 */ /* 0x0004220000201800 */
[----:B------:R-:W-:Y:S05]  /*6950*/  BRA `(.L_x_2785) ;  /* 0x0000000400c47947 */ /* 0x000fea0003800000 */
.L_x_2795:
[----:B------:R-:W2:Y:S02]  /*6960*/  LDG.E.U16 R0, desc[UR36][R2.64] ;  /* 0x0000002402007981 */ /* 0x000ea4000c1e1500 */
[----:B--2---:R-:W-:-:S05]  /*6970*/  SHF.L.U32 R0, R0, 0x10, RZ ;  /* 0x0000001000007819 */ /* 0x004fca00000006ff */
[----:B------:R-:W-:-:S04]  /*6980*/  FMUL.FTZ R0, R0, 1 ;  /* 0x3f80000000007820 */ /* 0x000fc80000410000 */
[----:B------:R0:W2:Y:S01]  /*6990*/  F2F.F64.F32 R16, R0 ;  /* 0x0000000000107310 */ /* 0x0000a20000201800 */
[----:B------:R-:W-:Y:S05]  /*69a0*/  BRA `(.L_x_2785) ;  /* 0x0000000400b07947 */ /* 0x000fea0003800000 */
.L_x_2792:
        /* <DEDUP_REMOVED lines=9> */
[----:B--2---:R0:W2:Y:S01]  /*6a40*/  I2F.F64.U16 R16, R2 ;  /* 0x0000000200107312 */ /* 0x0040a20000101800 */
[----:B------:R-:W-:Y:S05]  /*6a50*/  BRA `(.L_x_2785) ;  /* 0x0000000400847947 */ /* 0x000fea0003800000 */
.L_x_2799:
[----:B------:R-:W2:Y:S01]  /*6a60*/  LDG.E.U8 R3, desc[UR36][R2.64] ;  /* 0x0000002402037981 */ /* 0x000ea2000c1e1100 */
[----:B------:R-:W-:Y:S02]  /*6a70*/  CS2R R16, SRZ ;  /* 0x0000000000107805 */ /* 0x000fe4000001ff00 */
[----:B--2---:R-:W-:-:S13]  /*6a80*/  ISETP.NE.AND P0, PT, R3, RZ, PT ;  /* 0x000000ff0300720c */ /* 0x004fda0003f05270 */
[----:B------:R-:W-:Y:S05]  /*6a90*/  @!P0 BRA `(.L_x_2785) ;  /* 0x0000000400748947 */ /* 0x000fea0003800000 */
[----:B------:R-:W-:-:S13]  /*6aa0*/  ISETP.NE.AND P0, PT, R3, 0x80, PT ;  /* 0x000000800300780c */ /* 0x000fda0003f05270 */
[----:B------:R-:W-:Y:S02]  /*6ab0*/  @!P0 IMAD.MOV.U32 R16, RZ, RZ, 0x20000000 ;  /* 0x20000000ff108424 */ /* 0x000fe400078e00ff */
        /* <DEDUP_REMOVED lines=12> */
[----:B-1-34-:R-:W-:-:S05]  /*6b80*/  VIADD R5, R3, 0xffffffe4 ;  /* 0xffffffe403057836 */ /* 0x01afca0000000000 */
[----:B------:R-:W-:-:S04]  /*6b90*/  SHF.L.U32 R5, R0, R5, RZ ;  /* 0x0000000500057219 */ /* 0x000fc800000006ff */
[----:B------:R-:W-:-:S07]  /*6ba0*/  LOP3.LUT R0, R5, 0x7, RZ, 0xc0, !PT ;  /* 0x0000000705007812 */ /* 0x000fce00078ec0ff */
.L_x_2801:
[----:B------:R-:W-:Y:S05]  /*6bb0*/  BSYNC.RECONVERGENT B0 ;  /* 0x0000000000007941 */ /* 0x000fea0003800200 */
.L_x_2800:
[----:B------:R-:W-:Y:S01]  /*6bc0*/  IMAD.SHL.U32 R0, R0, 0x100000, RZ ;  /* 0x0010000000007824 */ /* 0x000fe200078e00ff */
[----:B------:R-:W-:-:S04]  /*6bd0*/  LEA R2, R2, 0x3b800000, 0x17 ;  /* 0x3b80000002027811 */ /* 0x000fc800078eb8ff */
[----:B------:R-:W-:-:S05]  /*6be0*/  LOP3.LUT R0, R2, R0, R7, 0xfe, !PT ;  /* 0x0000000002007212 */ /* 0x000fca00078efe07 */
[----:B------:R-:W-:-:S04]  /*6bf0*/  FMUL.FTZ R0, R0, 1 ;  /* 0x3f80000000007820 */ /* 0x000fc80000410000 */
[----:B------:R0:W2:Y:S01]  /*6c00*/  F2F.F64.F32 R16, R0 ;  /* 0x0000000000107310 */ /* 0x0000a20000201800 */
[----:B------:R-:W-:Y:S05]  /*6c10*/  BRA `(.L_x_2785) ;  /* 0x0000000400147947 */ /* 0x000fea0003800000 */
.L_x_2798:
        /* <DEDUP_REMOVED lines=17> */
[----:B-1-34-:R-:W-:Y:S02]  /*6d30*/  IADD3 R5, PT, PT, R3, -0x1d, RZ ;  /* 0xffffffe303057810 */ /* 0x01afe40007ffe0ff */
[----:B------:R-:W-:Y:S02]  /*6d40*/  IADD3 R2, PT, PT, R2, 0x1e, -R3 ;  /* 0x0000001e02027810 */ /* 0x000fe40007ffe803 */
[----:B------:R-:W-:-:S04]  /*6d50*/  SHF.L.U32 R5, R0, R5, RZ ;  /* 0x0000000500057219 */ /* 0x000fc800000006ff */
[----:B------:R-:W-:-:S07]  /*6d60*/  LOP3.LUT R0, R5, 0x3, RZ, 0xc0, !PT ;  /* 0x0000000305007812 */ /* 0x000fce00078ec0ff */
.L_x_2803:
[----:B------:R-:W-:Y:S05]  /*6d70*/  BSYNC.RECONVERGENT B0 ;  /* 0x0000000000007941 */ /* 0x000fea0003800200 */
.L_x_2802:
[----:B------:R-:W-:Y:S01]  /*6d80*/  IMAD.SHL.U32 R0, R0, 0x200000, RZ ;  /* 0x0020000000007824 */ /* 0x000fe200078e00ff */
[----:B------:R-:W-:-:S04]  /*6d90*/  LEA R2, R2, 0x37800000, 0x17 ;  /* 0x3780000002027811 */ /* 0x000fc800078eb8ff */
[----:B------:R-:W-:-:S05]  /*6da0*/  LOP3.LUT R0, R2, R0, R7, 0xfe, !PT ;  /* 0x0000000002007212 */ /* 0x000fca00078efe07 */
[----:B------:R-:W-:-:S04]  /*6db0*/  FMUL.FTZ R0, R0, 1 ;  /* 0x3f80000000007820 */ /* 0x000fc80000410000 */
[----:B------:R0:W2:Y:S01]  /*6dc0*/  F2F.F64.F32 R16, R0 ;  /* 0x0000000000107310 */ /* 0x0000a20000201800 */
[----:B------:R-:W-:Y:S05]  /*6dd0*/  BRA `(.L_x_2785) ;  /* 0x0000000000a47947 */ /* 0x000fea0003800000 */
.L_x_2797:
[----:B------:R-:W-:-:S09]  /*6de0*/  UISETP.NE.AND UP0, UPT, UR4, 0x1c, UPT ;  /* 0x0000001c0400788c */ /* 0x000fd2000bf05270 */
[----:B------:R-:W-:Y:S05]  /*6df0*/  BRA.U !UP0, `(.L_x_2804) ;  /* 0x0000000108947547 */ /* 0x000fea000b800000 */
[----:B------:R-:W-:-:S09]  /*6e00*/  UISETP.NE.AND UP0, UPT, UR4, 0x1d, UPT ;  /* 0x0000001d0400788c */ /* 0x000fd2000bf05270 */
[----:B------:R-:W-:Y:S05]  /*6e10*/  BRA.U !UP0, `(.L_x_2805) ;  /* 0x0000000108807547 */ /* 0x000fea000b800000 */
[----:B------:R-:W-:-:S09]  /*6e20*/  UISETP.NE.AND UP0, UPT, UR4, 0x2c, UPT ;  /* 0x0000002c0400788c */ /* 0x000fd2000bf05270 */
[----:B------:R-:W-:Y:S05]  /*6e30*/  BRA.U UP0, `(.L_x_2784) ;  /* 0x0000000100307547 */ /* 0x000fea000b800000 */
[----:B------:R-:W2:Y:S01]  /*6e40*/  LDG.E.U8 R0, desc[UR36][R2.64] ;  /* 0x0000002402007981 */ /* 0x000ea2000c1e1100 */
[----:B------:R-:W-:Y:S02]  /*6e50*/  HFMA2 R17, -RZ, RZ, 0.5, 0 ;  /* 0x38000000ff117431 */ /* 0x000fe400000001ff */
[----:B------:R-:W-:Y:S01]  /*6e60*/  IMAD.MOV.U32 R16, RZ, RZ, 0x0 ;  /* 0x00000000ff107424 */ /* 0x000fe200078e00ff */
[----:B--2---:R-:W-:-:S13]  /*6e70*/  ISETP.NE.AND P0, PT, R0, RZ, PT ;  /* 0x000000ff0000720c */ /* 0x004fda0003f05270 */
[----:B------:R-:W-:Y:S05]  /*6e80*/  @!P0 BRA `(.L_x_2785) ;  /* 0x0000000000788947 */ /* 0x000fea0003800000 */
[----:B------:R-:W-:-:S13]  /*6e90*/  ISETP.NE.AND P0, PT, R0, 0xff, PT ;  /* 0x000000ff0000780c */ /* 0x000fda0003f05270 */
[----:B------:R-:W-:Y:S01]  /*6ea0*/  @P0 IMAD.SHL.U32 R0, R0, 0x800000, RZ ;  /* 0x0080000000000824 */ /* 0x000fe200078e00ff */
[----:B------:R-:W-:Y:S01]  /*6eb0*/  @!P0 MOV R17, 0x7ff80000 ;  /* 0x7ff8000000118802 */ /* 0x000fe20000000f00 */
[----:B------:R-:W-:Y:S02]  /*6ec0*/  @!P0 IMAD.MOV.U32 R16, RZ, RZ, 0x20000000 ;  /* 0x20000000ff108424 */ /* 0x000fe400078e00ff */
[----:B------:R-:W-:-:S04]  /*6ed0*/  @P0 FMUL.FTZ R0, R0, 1 ;  /* 0x3f80000000000820 */ /* 0x000fc80000410000 */
[----:B------:R0:W2:Y:S01]  /*6ee0*/  @P0 F2F.F64.F32 R16, R0 ;  /* 0x0000000000100310 */ /* 0x0000a20000201800 */
[----:B------:R-:W-:Y:S05]  /*6ef0*/  BRA `(.L_x_2785) ;  /* 0x00000000005c7947 */ /* 0x000fea0003800000 */
.L_x_2784:
[----:B------:R-:W-:Y:S01]  /*6f00*/  MOV R2, 0x0 ;  /* 0x0000000000027802 */ /* 0x000fe20000000f00 */
[----:B------:R-:W1:Y:S01]  /*6f10*/  LDCU.64 UR4, c[0x4][0x148] ;  /* 0x01002900ff0477ac */ /* 0x000e620008000a00 */
[----:B------:R-:W-:Y:S02]  /*6f20*/  HFMA2 R13, -RZ, RZ, 0, 0 ;  /* 0x00000000ff0d7431 */ /* 0x000fe400000001ff */
[----:B------:R-:W-:Y:S01]  /*6f30*/  IMAD.MOV.U32 R8, RZ, RZ, 0x4e ;  /* 0x0000004eff087424 */ /* 0x000fe200078e00ff */
[----:B------:R-:W0:Y:S01]  /*6f40*/  LDCU.64 UR6, c[0x4][0x150] ;  /* 0x01002a00ff0677ac */ /* 0x000e220008000a00 */
[----:B------:R-:W2:Y:S01]  /*6f50*/  LDC.64 R2, c[0x4][R2] ;  /* 0x0100000002027b82 */ /* 0x000ea20000000a00 */
[----:B------:R-:W-:Y:S01]  /*6f60*/  IMAD.MOV.U32 R12, RZ, RZ, 0x1 ;  /* 0x00000001ff0c7424 */ /* 0x000fe200078e00ff */
[----:B------:R-:W5:Y:S01]  /*6f70*/  LDCU.64 UR8, c[0x4][0x8] ;  /* 0x01000100ff0877ac */ /* 0x000f620008000a00 */
[----:B-1----:R-:W-:Y:S02]  /*6f80*/  IMAD.U32 R4, RZ, RZ, UR4 ;  /* 0x00000004ff047e24 */ /* 0x002fe4000f8e00ff */
[----:B---34-:R-:W-:Y:S01]  /*6f90*/  IMAD.U32 R5, RZ, RZ, UR5 ;  /* 0x00000005ff057e24 */ /* 0x018fe2000f8e00ff */
[----:B0-----:R-:W-:Y:S01]  /*6fa0*/  MOV R6, UR6 ;  /* 0x0000000600067c02 */ /* 0x001fe20008000f00 */
[----:B------:R-:W-:-:S02]  /*6fb0*/  IMAD.U32 R7, RZ, RZ, UR7 ;  /* 0x00000007ff077e24 */ /* 0x000fc4000f8e00ff */
[----:B-----5:R-:W-:Y:S01]  /*6fc0*/  IMAD.U32 R10, RZ, RZ, UR8 ;  /* 0x00000008ff0a7e24 */ /* 0x020fe2000f8e00ff */
[----:B------:R-:W-:-:S07]  /*6fd0*/  MOV R11, UR9 ;  /* 0x00000009000b7c02 */ /* 0x000fce0008000f00 */
[----:B------:R-:W-:-:S07]  /*6fe0*/  LEPC R20, `(.L_x_2806) ;  /* 0x000000001014794e */ /* 0x000fce0000000000 */
[----:B--2---:R-:W-:Y:S05]  /*6ff0*/  CALL.ABS.NOINC R2 ;  /* 0x0000000002007343 */ /* 0x004fea0003c00000 */
.L_x_2806:
[----:B------:R-:W-:Y:S01]  /*7000*/  CS2R R16, SRZ ;  /* 0x0000000000107805 */ /* 0x000fe2000001ff00 */
[----:B------:R-:W-:Y:S06]  /*7010*/  BRA `(.L_x_2785) ;  /* 0x0000000000147947 */ /* 0x000fec0003800000 */
.L_x_2805:
[----:B------:R-:W2:Y:S02]  /*7020*/  LDG.E.64 R16, desc[UR36][R2.64] ;  /* 0x0000002402107981 */ /* 0x000ea4000c1e1b00 */
[----:B--2---:R-:W0:Y:S01]  /*7030*/  I2F.F64.U64 R16, R16 ;  /* 0x0000001000107312 */ /* 0x004e220000301800 */
[----:B------:R-:W-:Y:S05]  /*7040*/  BRA `(.L_x_2785) ;  /* 0x0000000000087947 */ /* 0x000fea0003800000 */
.L_x_2804:
[----:B------:R-:W2:Y:S02]  /*7050*/  LDG.E R2, desc[UR36][R2.64] ;  /* 0x0000002402027981 */ /* 0x000ea4000c1e1900 */
[----:B--2---:R0:W2:Y:S02]  /*7060*/  I2F.F64.U32 R16, R2 ;  /* 0x0000000200107312 */ /* 0x0040a40000201800 */
.L_x_2785:
[----:B------:R-:W-:Y:S05]  /*7070*/  BSYNC.RECONVERGENT B7 ;  /* 0x0000000000077941 */ /* 0x000fea0003800200 */
.L_x_2779:
[----:B------:R-:W3:Y:S01]  /*7080*/  LDCU.64 UR6, c[0x0][0x5f8] ;  /* 0x0000bf00ff0677ac */ /* 0x000ee20008000a00 */
[----:B------:R-:W-:Y:S01]  /*7090*/  BSSY.RECONVERGENT B7, `(.L_x_2807) ;  /* 0x00000ec000077945 */ /* 0x000fe20003800200 */
[----:B------:R-:W-:-:S04]  /*70a0*/  UPRMT UR4, UR42, 0x9910, URZ ;  /* 0x000099102a047896 */ /* 0x000fc800080000ff */
[----:B------:R-:W-:Y:S01]  /*70b0*/  UISETP.GT.AND UP0, UPT, UR4, 0x9, UPT ;  /* 0x000000090400788c */ /* 0x000fe2000bf04270 */
[----:B---3--:R-:W-:-:S05]  /*70c0*/  IADD3 R22, P0, PT, R22, UR6, RZ ;  /* 0x0000000616167c10 */ /* 0x008fca000ff1e0ff */
        /* <DEDUP_REMOVED lines=10> */
[----:B-1--4-:R-:W3:Y:S02]  /*7170*/  LDG.E.S8 R10, desc[UR36][R22.64] ;  /* 0x00000024160a7981 */ /* 0x012ee4000c1e1300 */
[----:B---3--:R-:W1:Y:S01]  /*7180*/  I2F.F64.S16 R10, R10 ;  /* 0x0000000a000a7312 */ /* 0x008e620000101c00 */
[----:B------:R-:W-:Y:S05]  /*7190*/  BRA `(.L_x_2813) ;  /* 0x0000000c006c7947 */ /* 0x000fea0003800000 */
.L_x_2811:
[----:B-1--4-:R-:W3:Y:S02]  /*71a0*/  LDG.E.U8 R10, desc[UR36][R22.64] ;  /* 0x00000024160a7981 */ /* 0x012ee4000c1e1100 */
[----:B---3--:R-:W1:Y:S01]  /*71b0*/  I2F.F64.U16 R10, R10 ;  /* 0x0000000a000a7312 */ /* 0x008e620000101800 */
[----:B------:R-:W-:Y:S05]  /*71c0*/  BRA `(.L_x_2813) ;  /* 0x0000000c00607947 */ /* 0x000fea0003800000 */
.L_x_2810:
[----:B------:R-:W-:-:S09]  /*71d0*/  UISETP.NE.AND UP0, UPT, UR4, 0x2, UPT ;  /* 0x000000020400788c */ /* 0x000fd2000bf05270 */
[----:B------:R-:W-:Y:S05]  /*71e0*/  BRA.U !UP0, `(.L_x_2814) ;  /* 0x0000000108287547 */ /* 0x000fea000b800000 */
[----:B------:R-:W-:-:S09]  /*71f0*/  UISETP.NE.AND UP0, UPT, UR4, 0x3, UPT ;  /* 0x000000030400788c */ /* 0x000fd2000bf05270 */
[----:B------:R-:W-:Y:S05]  /*7200*/  BRA.U !UP0, `(.L_x_2815) ;  /* 0x0000000108147547 */ /* 0x000fea000b800000 */
[----:B------:R-:W-:-:S09]  /*7210*/  UISETP.NE.AND UP0, UPT, UR4, 0x4, UPT ;  /* 0x000000040400788c */ /* 0x000fd2000bf05270 */
[----:B------:R-:W-:Y:S05]  /*7220*/  BRA.U UP0, `(.L_x_2812) ;  /* 0x0000000900ec7547 */ /* 0x000fea000b800000 */
[----:B-1--4-:R-:W3:Y:S02]  /*7230*/  LDG.E.64 R10, desc[UR36][R22.64] ;  /* 0x00000024160a7981 */ /* 0x012ee4000c1e1b00 */
[----:B---3--:R-:W3:Y:S01]  /*7240*/  I2F.F64.S64 R10, R10 ;  /* 0x0000000a000a7312 */ /* 0x008ee20000301c00 */
[----:B------:R-:W-:Y:S05]  /*7250*/  BRA `(.L_x_2813) ;  /* 0x0000000c003c7947 */ /* 0x000fea0003800000 */
.L_x_2815:
[----:B-1--4-:R-:W3:Y:S02]  /*7260*/  LDG.E R10, desc[UR36][R22.64] ;  /* 0x00000024160a7981 */ /* 0x012ee4000c1e1900 */
[----:B---3--:R-:W4:Y:S01]  /*7270*/  I2F.F64 R10, R10 ;  /* 0x0000000a000a7312 */ /* 0x008f220000201c00 */
[----:B------:R-:W-:Y:S05]  /*7280*/  BRA `(.L_x_2813) ;  /* 0x0000000c00307947 */ /* 0x000fea0003800000 */
.L_x_2814:
[----:B-1--4-:R-:W3:Y:S02]  /*7290*/  LDG.E.U16 R10, desc[UR36][R22.64] ;  /* 0x00000024160a7981 */ /* 0x012ee4000c1e1500 */
[----:B---3--:R-:W1:Y:S01]  /*72a0*/  I2F.F64.S16 R10, R10 ;  /* 0x0000000a000a7312 */ /* 0x008e620000101c00 */
[----:B------:R-:W-:Y:S05]  /*72b0*/  BRA `(.L_x_2813) ;  /* 0x0000000c00247947 */ /* 0x000fea0003800000 */
.L_x_2809:
[----:B------:R-:W-:-:S09]  /*72c0*/  UISETP.GT.AND UP0, UPT, UR4, 0x6, UPT ;  /* 0x000000060400788c */ /* 0x000fd2000bf04270 */
[----:B------:R-:W-:Y:S05]  /*72d0*/  BRA.U UP0, `(.L_x_2816) ;  /* 0x0000000100347547 */ /* 0x000fea000b800000 */
[----:B------:R-:W-:-:S09]  /*72e0*/  UISETP.NE.AND UP0, UPT, UR4, 0x5, UPT ;  /* 0x000000050400788c */ /* 0x000fd2000bf05270 */
[----:B------:R-:W-:Y:S05]  /*72f0*/  BRA.U !UP0, `(.L_x_2817) ;  /* 0x0000000108187547 */ /* 0x000fea000b800000 */
[----:B------:R-:W-:-:S09]  /*7300*/  UISETP.NE.AND UP0, UPT, UR4, 0x6, UPT ;  /* 0x000000060400788c */ /* 0x000fd2000bf05270 */
[----:B------:R-:W-:Y:S05]  /*7310*/  BRA.U UP0, `(.L_x_2812) ;  /* 0x0000000900b07547 */ /* 0x000fea000b800000 */
[----:B-1--4-:R-:W3:Y:S02]  /*7320*/  LDG.E R10, desc[UR36][R22.64] ;  /* 0x00000024160a7981 */ /* 0x012ee4000c1e1900 */
[----:B---3--:R-:W-:-:S06]  /*7330*/  FMUL.FTZ R10, R10, 1 ;  /* 0x3f8000000a0a7820 */ /* 0x008fcc0000410000 */
[----:B------:R-:W1:Y:S01]  /*7340*/  F2F.F64.F32 R10, R10 ;  /* 0x0000000a000a7310 */ /* 0x000e620000201800 */
[----:B------:R-:W-:Y:S05]  /*7350*/  BRA `(.L_x_2813) ;  /* 0x0000000800fc7947 */ /* 0x000fea0003800000 */
.L_x_2817:
[----:B0-2---:R-:W2:Y:S02]  /*7360*/  LDG.E.U16 R0, desc[UR36][R22.64] ;  /* 0x0000002416007981 */ /* 0x005ea4000c1e1500 */
[----:B--2---:R-:W-:-:S05]  /*7370*/  HADD2.F32 R0, -RZ, R0.H0_H0 ;  /* 0x20000000ff007230 */ /* 0x004fca0000004100 */
[----:B------:R-:W-:-:S04]  /*7380*/  FMUL.FTZ R0, R0, 1 ;  /* 0x3f80000000007820 */ /* 0x000fc80000410000 */
[----:B-1--4-:R0:W1:Y:S01]  /*7390*/  F2F.F64.F32 R10, R0 ;  /* 0x00000000000a7310 */ /* 0x0120620000201800 */
[----:B------:R-:W-:Y:S05]  /*73a0*/  BRA `(.L_x_2813) ;  /* 0x0000000800e87947 */ /* 0x000fea0003800000 */
.L_x_2816:
[----:B------:R-:W-:-:S09]  /*73b0*/  UISETP.NE.AND UP0, UPT, UR4, 0x7, UPT ;  /* 0x000000070400788c */ /* 0x000fd2000bf05270 */
[----:B------:R-:W-:Y:S05]  /*73c0*/  BRA.U !UP0, `(.L_x_2818) ;  /* 0x0000000108347547 */ /* 0x000fea000b800000 */
[----:B------:R-:W-:-:S09]  /*73d0*/  UISETP.NE.AND UP0, UPT, UR4, 0x8, UPT ;  /* 0x000000080400788c */ /* 0x000fd2000bf05270 */
[----:B------:R-:W-:Y:S05]  /*73e0*/  BRA.U !UP0, `(.L_x_2819) ;  /* 0x0000000108187547 */ /* 0x000fea000b800000 */
[----:B------:R-:W-:-:S09]  /*73f0*/  UISETP.NE.AND UP0, UPT, UR4, 0x9, UPT ;  /* 0x000000090400788c */ /* 0x000fd2000bf05270 */
[----:B------:R-:W-:Y:S05]  /*7400*/  BRA.U UP0, `(.L_x_2812) ;  /* 0x0000000900747547 */ /* 0x000fea000b800000 */
[----:B------:R-:W1:Y:S02]  /*7410*/  LDG.E R22, desc[UR36][R22.64] ;  /* 0x0000002416167981 */ /* 0x000e64000c1e1900 */
[----:B-1--4-:R-:W-:-:S06]  /*7420*/  FMUL.FTZ R10, R22, 1 ;  /* 0x3f800000160a7820 */ /* 0x012fcc0000410000 */
[----:B------:R-:W1:Y:S01]  /*7430*/  F2F.F64.F32 R10, R10 ;  /* 0x0000000a000a7310 */ /* 0x000e620000201800 */
[----:B------:R-:W-:Y:S05]  /*7440*/  BRA `(.L_x_2813) ;  /* 0x0000000800c07947 */ /* 0x000fea0003800000 */
.L_x_2819:
[----:B------:R-:W0:Y:S02]  /*7450*/  LDG.E.U16 R22, desc[UR36][R22.64] ;  /* 0x0000002416167981 */ /* 0x000e24000c1e1500 */
[----:B0-2---:R-:W-:-:S05]  /*7460*/  HADD2.F32 R0, -RZ, R22.H0_H0 ;  /* 0x20000016ff007230 */ /* 0x005fca0000004100 */
[----:B------:R-:W-:-:S04]  /*7470*/  FMUL.FTZ R0, R0, 1 ;  /* 0x3f80000000007820 */ /* 0x000fc80000410000 */
[----:B-1--4-:R0:W1:Y:S01]  /*7480*/  F2F.F64.F32 R10, R0 ;  /* 0x00000000000a7310 */ /* 0x0120620000201800 */
[----:B------:R-:W-:Y:S05]  /*7490*/  BRA `(.L_x_2813) ;  /* 0x0000000800ac7947 */ /* 0x000fea0003800000 */
.L_x_2818:
[----:B-1--4-:R1:W5:Y:S01]  /*74a0*/  LDG.E.64 R10, desc[UR36][R22.64] ;  /* 0x00000024160a7981 */ /* 0x012362000c1e1b00 */
[----:B------:R-:W-:Y:S05]  /*74b0*/  BRA `(.L_x_2813) ;  /* 0x0000000800a47947 */ /* 0x000fea0003800000 */
.L_x_2808:
        /* <DEDUP_REMOVED lines=8> */
[----:B------:R-:W3:Y:S01]  /*7540*/  LDG.E.U8 R22, desc[UR36][R22.64] ;  /* 0x0000002416167981 */ /* 0x000ee2000c1e1100 */
[----:B-1--4-:R-:W-:Y:S01]  /*7550*/  IMAD.MOV.U32 R10, RZ, RZ, RZ ;  /* 0x000000ffff0a7224 */ /* 0x012fe200078e00ff */
[----:B---3--:R-:W-:-:S04]  /*7560*/  ISETP.NE.AND P0, PT, R22, RZ, PT ;  /* 0x000000ff1600720c */ /* 0x008fc80003f05270 */
[----:B------:R-:W-:Y:S01]  /*7570*/  FSEL R11, RZ, 1.875, !P0 ;  /* 0x3ff00000ff0b7808 */ /* 0x000fe20004000000 */
[----:B------:R-:W-:Y:S08]  /*7580*/  BRA `(.L_x_2813) ;  /* 0x0000000800707947 */ /* 0x000ff00003800000 */
.L_x_2822:
[----:B-1--4-:R1:W5:Y:S01]  /*7590*/  LDG.E.64 R10, desc[UR36][R22.64] ;  /* 0x00000024160a7981 */ /* 0x012362000c1e1b00 */
[----:B------:R-:W-:Y:S05]  /*75a0*/  BRA `(.L_x_2813) ;  /* 0x0000000800687947 */ /* 0x000fea0003800000 */
.L_x_2821:
[----:B------:R-:W-:-:S09]  /*75b0*/  UISETP.NE.AND UP0, UPT, UR4, 0xf, UPT ;  /* 0x0000000f0400788c */ /* 0x000fd2000bf05270 */
[----:B------:R-:W-:Y:S05]  /*75c0*/  BRA.U !UP0, `(.L_x_2823) ;  /* 0x00000001089c7547 */ /* 0x000fea000b800000 */
[----:B------:R-:W-:-:S09]  /*75d0*/  UISETP.NE.AND UP0, UPT, UR4, 0x17, UPT ;  /* 0x000000170400788c */ /* 0x000fd2000bf05270 */
[----:B------:R-:W-:Y:S05]  /*75e0*/  BRA.U !UP0, `(.L_x_2824) ;  /* 0x00000001085c7547 */ /* 0x000fea000b800000 */
[----:B------:R-:W-:-:S09]  /*75f0*/  UISETP.NE.AND UP0, UPT, UR4, 0x18, UPT ;  /* 0x000000180400788c */ /* 0x000fd2000bf05270 */
[----:B------:R-:W-:Y:S05]  /*7600*/  BRA.U UP0, `(.L_x_2812) ;  /* 0x0000000500f47547 */ /* 0x000fea000b800000 */
[----:B0-2---:R-:W2:Y:S01]  /*7610*/  LDG.E.U8 R0, desc[UR36][R22.64] ;  /* 0x0000002416007981 */ /* 0x005ea2000c1e1100 */
[----:B-1----:R-:W-:Y:S01]  /*7620*/  IMAD.MOV.U32 R4, RZ, RZ, 0x1f ;  /* 0x0000001fff047424 */ /* 0x002fe200078e00ff */
        /* <DEDUP_REMOVED lines=8> */
[----:B----4-:R-:W-:Y:S02]  /*76b0*/  IMAD.SHL.U32 R5, R3, 0x800000, RZ ;  /* 0x0080000003057824 */ /* 0x010fe400078e00ff */
        /* <DEDUP_REMOVED lines=10> */
.L_x_2824:
[----:B0-----:R-:W2:Y:S02]  /*7760*/  LDG.E.U8 R3, desc[UR36][R22.64] ;  /* 0x0000002416037981 */ /* 0x001ea4000c1e1100 */
        /* <DEDUP_REMOVED lines=11> */
[----:B-1--4-:R0:W1:Y:S01]  /*7820*/  F2F.F64.F32 R10, R0 ;  /* 0x00000000000a7310 */ /* 0x0120620000201800 */
[----:B------:R-:W-:Y:S05]  /*7830*/  BRA `(.L_x_2813) ;  /* 0x0000000400c47947 */ /* 0x000fea0003800000 */
.L_x_2823:
[----:B0-2---:R-:W2:Y:S02]  /*7840*/  LDG.E.U16 R0, desc[UR36][R22.64] ;  /* 0x0000002416007981 */ /* 0x005ea4000c1e1500 */
[----:B--2---:R-:W-:-:S05]  /*7850*/  SHF.L.U32 R0, R0, 0x10, RZ ;  /* 0x0000001000007819 */ /* 0x004fca00000006ff */
[----:B------:R-:W-:-:S04]  /*7860*/  FMUL.FTZ R0, R0, 1 ;  /* 0x3f80000000007820 */ /* 0x000fc80000410000 */
[----:B-1--4-:R0:W1:Y:S01]  /*7870*/  F2F.F64.F32 R10, R0 ;  /* 0x00000000000a7310 */ /* 0x0120620000201800 */
[----:B------:R-:W-:Y:S05]  /*7880*/  BRA `(.L_x_2813) ;  /* 0x0000000400b07947 */ /* 0x000fea0003800000 */
.L_x_2820:
        /* <DEDUP_REMOVED lines=8> */
[----:B-1--4-:R-:W3:Y:S02]  /*7910*/  LDG.E.U16 R10, desc[UR36][R22.64] ;  /* 0x00000024160a7981 */ /* 0x012ee4000c1e1500 */
[----:B---3--:R-:W1:Y:S01]  /*7920*/  I2F.F64.U16 R10, R10 ;  /* 0x0000000a000a7312 */ /* 0x008e620000101800 */
[----:B------:R-:W-:Y:S05]  /*7930*/  BRA `(.L_x_2813) ;  /* 0x0000000400847947 */ /* 0x000fea0003800000 */
.L_x_2827:
[----:B------:R-:W3:Y:S01]  /*7940*/  LDG.E.U8 R22, desc[UR36][R22.64] ;  /* 0x0000002416167981 */ /* 0x000ee2000c1e1100 */
[----:B-1--4-:R-:W-:Y:S02]  /*7950*/  CS2R R10, SRZ ;  /* 0x00000000000a7805 */ /* 0x012fe4000001ff00 */
[----:B---3--:R-:W-:-:S13]  /*7960*/  ISETP.NE.AND P0, PT, R22, RZ, PT ;  /* 0x000000ff1600720c */ /* 0x008fda0003f05270 */
[----:B------:R-:W-:Y:S05]  /*7970*/  @!P0 BRA `(.L_x_2813) ;  /* 0x0000000400748947 */ /* 0x000fea0003800000 */
[----:B------:R-:W-:-:S13]  /*7980*/  ISETP.NE.AND P0, PT, R22, 0x80, PT ;  /* 0x000000801600780c */ /* 0x000fda0003f05270 */
[----:B------:R-:W-:Y:S02]  /*7990*/  @!P0 IMAD.MOV.U32 R10, RZ, RZ, 0x20000000 ;  /* 0x20000000ff0a8424 */ /* 0x000fe400078e00ff */
[----:B------:R-:W-:Y:S01]  /*79a0*/  @!P0 IMAD.MOV.U32 R11, RZ, RZ, 0x7ff80000 ;  /* 0x7ff80000ff0b8424 */ /* 0x000fe200078e00ff */
[----:B------:R-:W-:Y:S06]  /*79b0*/  @!P0 BRA `(.L_x_2813) ;  /* 0x0000000400648947 */ /* 0x000fec0003800000 */
[--C-:B0-2---:R-:W-:Y:S01]  /*79c0*/  SHF.R.U32.HI R0, RZ, 0x3, R22.reuse ;  /* 0x00000003ff007819 */ /* 0x105fe20000011616 */
        /* <DEDUP_REMOVED lines=12> */
.L_x_2829:
[----:B------:R-:W-:Y:S05]  /*7a90*/  BSYNC.RECONVERGENT B0 ;  /* 0x0000000000007941 */ /* 0x000fea0003800200 */
.L_x_2828:
[----:B------:R-:W-:Y:S01]  /*7aa0*/  IMAD.SHL.U32 R0, R0, 0x100000, RZ ;  /* 0x0010000000007824 */ /* 0x000fe200078e00ff */
[----:B------:R-:W-:-:S04]  /*7ab0*/  LEA R2, R2, 0x3b800000, 0x17 ;  /* 0x3b80000002027811 */ /* 0x000fc800078eb8ff */
[----:B------:R-:W-:-:S05]  /*7ac0*/  LOP3.LUT R0, R2, R0, R7, 0xfe, !PT ;  /* 0x0000000002007212 */ /* 0x000fca00078efe07 */
[----:B------:R-:W-:-:S04]  /*7ad0*/  FMUL.FTZ R0, R0, 1 ;  /* 0x3f80000000007820 */ /* 0x000fc80000410000 */
[----:B------:R0:W1:Y:S01]  /*7ae0*/  F2F.F64.F32 R10, R0 ;  /* 0x00000000000a7310 */ /* 0x0000620000201800 */
[----:B------:R-:W-:Y:S05]  /*7af0*/  BRA `(.L_x_2813) ;  /* 0x0000000400147947 */ /* 0x000fea0003800000 */
.L_x_2826:
[----:B------:R-:W3:Y:S01]  /*7b00*/  LDG.E.U8 R22, desc[UR36][R22.64] ;  /* 0x0000002416167981 */ /* 0x000ee2000c1e1100 */
[----:B-1--4-:R-:W-:Y:S02]  /*7b10*/  CS2R R10, SRZ ;  /* 0x00000000000a7805 */ /* 0x012fe4000001ff00 */
[----:B---3--:R-:W-:-:S13]  /*7b20*/  ISETP.NE.AND P0, PT, R22, RZ, PT ;  /* 0x000000ff1600720c */ /* 0x008fda0003f05270 */
[----:B------:R-:W-:Y:S05]  /*7b30*/  @!P0 BRA `(.L_x_2813) ;  /* 0x0000000400048947 */ /* 0x000fea0003800000 */
[----:B------:R-:W-:-:S13]  /*7b40*/  ISETP.NE.AND P0, PT, R22, 0x80, PT ;  /* 0x000000801600780c */ /* 0x000fda0003f05270 */
[----:B------:R-:W-:Y:S01]  /*7b50*/  @!P0 MOV R10, 0x20000000 ;  /* 0x20000000000a8802 */ /* 0x000fe20000000f00 */
[----:B------:R-:W-:Y:S01]  /*7b60*/  @!P0 IMAD.MOV.U32 R11, RZ, RZ, 0x7ff80000 ;  /* 0x7ff80000ff0b8424 */ /* 0x000fe200078e00ff */
[----:B------:R-:W-:Y:S06]  /*7b70*/  @!P0 BRA `(.L_x_2813) ;  /* 0x0000000000f48947 */ /* 0x000fec0003800000 */
[--C-:B0-2---:R-:W-:Y:S01]  /*7b80*/  SHF.R.U32.HI R0, RZ, 0x2, R22.reuse ;  /* 0x00000002ff007819 */ /* 0x105fe20000011616 */
        /* <DEDUP_REMOVED lines=12> */
.L_x_2831:
[----:B------:R-:W-:Y:S05]  /*7c50*/  BSYNC.RECONVERGENT B0 ;  /* 0x0000000000007941 */ /* 0x000fea0003800200 */
.L_x_2830:
[----:B------:R-:W-:Y:S01]  /*7c60*/  IMAD.SHL.U32 R0, R0, 0x200000, RZ ;  /* 0x0020000000007824 */ /* 0x000fe200078e00ff */
[----:B------:R-:W-:-:S04]  /*7c70*/  LEA R2, R2, 0x37800000, 0x17 ;  /* 0x3780000002027811 */ /* 0x000fc800078eb8ff */
[----:B------:R-:W-:-:S05]  /*7c80*/  LOP3.LUT R0, R2, R0, R7, 0xfe, !PT ;  /* 0x0000000002007212 */ /* 0x000fca00078efe07 */
[----:B------:R-:W-:-:S04]  /*7c90*/  FMUL.FTZ R0, R0, 1 ;  /* 0x3f80000000007820 */ /* 0x000fc80000410000 */
[----:B------:R0:W1:Y:S01]  /*7ca0*/  F2F.F64.F32 R10, R0 ;  /* 0x00000000000a7310 */ /* 0x0000620000201800 */
[----:B------:R-:W-:Y:S05]  /*7cb0*/  BRA `(.L_x_2813) ;  /* 0x0000000000a47947 */ /* 0x000fea0003800000 */
.L_x_2825:
[----:B------:R-:W-:-:S09]  /*7cc0*/  UISETP.NE.AND UP0, UPT, UR4, 0x1c, UPT ;  /* 0x0000001c0400788c */ /* 0x000fd2000bf05270 */
[----:B------:R-:W-:Y:S05]  /*7cd0*/  BRA.U !UP0, `(.L_x_2832) ;  /* 0x0000000108947547 */ /* 0x000fea000b800000 */
[----:B------:R-:W-:-:S09]  /*7ce0*/  UISETP.NE.AND UP0, UPT, UR4, 0x1d, UPT ;  /* 0x0000001d0400788c */ /* 0x000fd2000bf05270 */
[----:B------:R-:W-:Y:S05]  /*7cf0*/  BRA.U !UP0, `(.L_x_2833) ;  /* 0x0000000108807547 */ /* 0x000fea000b800000 */
[----:B------:R-:W-:-:S09]  /*7d00*/  UISETP.NE.AND UP0, UPT, UR4, 0x2c, UPT ;  /* 0x0000002c0400788c */ /* 0x000fd2000bf05270 */
[----:B------:R-:W-:Y:S05]  /*7d10*/  BRA.U UP0, `(.L_x_2812) ;  /* 0x0000000100307547 */ /* 0x000fea000b800000 */
[----:B0-2---:R-:W2:Y:S01]  /*7d20*/  LDG.E.U8 R0, desc[UR36][R22.64] ;  /* 0x0000002416007981 */ /* 0x005ea2000c1e1100 */
[----:B-1--4-:R-:W-:Y:S02]  /*7d30*/  HFMA2 R11, -RZ, RZ, 0.5, 0 ;  /* 0x38000000ff0b7431 */ /* 0x012fe400000001ff */
        /* <DEDUP_REMOVED lines=8> */
[----:B------:R0:W1:Y:S01]  /*7dc0*/  @P0 F2F.F64.F32 R10, R0 ;  /* 0x00000000000a0310 */ /* 0x0000620000201800 */
[----:B------:R-:W-:Y:S05]  /*7dd0*/  BRA `(.L_x_2813) ;  /* 0x00000000005c7947 */ /* 0x000fea0003800000 */
.L_x_2812:
[----:B0-----:R-:W-:Y:S01]  /*7de0*/  MOV R2, 0x0 ;  /* 0x0000000000027802 */ /* 0x001fe20000000f00 */
[----:B------:R-:W1:Y:S01]  /*7df0*/  LDCU.64 UR4, c[0x4][0x148] ;  /* 0x01002900ff0477ac */ /* 0x000e620008000a00 */
[----:B------:R-:W-:Y:S02]  /*7e00*/  HFMA2 R13, -RZ, RZ, 0, 0 ;  /* 0x00000000ff0d7431 */ /* 0x000fe400000001ff */
[----:B------:R-:W-:Y:S01]  /*7e10*/  IMAD.MOV.U32 R8, RZ, RZ, 0x4e ;  /* 0x0000004eff087424 */ /* 0x000fe200078e00ff */
[----:B------:R-:W0:Y:S01]  /*7e20*/  LDCU.64 UR6, c[0x4][0x150] ;  /* 0x01002a00ff0677ac */ /* 0x000e220008000a00 */
[----:B------:R-:W3:Y:S01]  /*7e30*/  LDC.64 R2, c[0x4][R2] ;  /* 0x0100000002027b82 */ /* 0x000ee20000000a00 */
[----:B------:R-:W-:Y:S01]  /*7e40*/  IMAD.MOV.U32 R12, RZ, RZ, 0x1 ;  /* 0x00000001ff0c7424 */ /* 0x000fe200078e00ff */
[----:B------:R-:W2:Y:S01]  /*7e50*/  LDCU.64 UR8, c[0x4][0x8] ;  /* 0x01000100ff0877ac */ /* 0x000ea20008000a00 */
[----:B-1----:R-:W-:Y:S02]  /*7e60*/  IMAD.U32 R4, RZ, RZ, UR4 ;  /* 0x00000004ff047e24 */ /* 0x002fe4000f8e00ff */
[----:B----4-:R-:W-:Y:S01]  /*7e70*/  IMAD.U32 R5, RZ, RZ, UR5 ;  /* 0x00000005ff057e24 */ /* 0x010fe2000f8e00ff */
[----:B0-----:R-:W-:Y:S01]  /*7e80*/  MOV R6, UR6 ;  /* 0x0000000600067c02 */ /* 0x001fe20008000f00 */
[----:B------:R-:W-:-:S02]  /*7e90*/  IMAD.U32 R7, RZ, RZ, UR7 ;  /* 0x00000007ff077e24 */ /* 0x000fc4000f8e00ff */
[----:B--2---:R-:W-:Y:S01]  /*7ea0*/  IMAD.U32 R10, RZ, RZ, UR8 ;  /* 0x00000008ff0a7e24 */ /* 0x004fe2000f8e00ff */
[----:B------:R-:W-:-:S07]  /*7eb0*/  MOV R11, UR9 ;  /* 0x00000009000b7c02 */ /* 0x000fce0008000f00 */
[----:B------:R-:W-:-:S07]  /*7ec0*/  LEPC R20, `(.L_x_2834) ;  /* 0x000000001014794e */ /* 0x000fce0000000000 */
[----:B---3-5:R-:W-:Y:S05]  /*7ed0*/  CALL.ABS.NOINC R2 ;  /* 0x0000000002007343 */ /* 0x028fea0003c00000 */
.L_x_2834:
[----:B------:R-:W-:Y:S01]  /*7ee0*/  CS2R R10, SRZ ;  /* 0x00000000000a7805 */ /* 0x000fe2000001ff00 */
[----:B------:R-:W-:Y:S06]  /*7ef0*/  BRA `(.L_x_2813) ;  /* 0x0000000000147947 */ /* 0x000fec0003800000 */
.L_x_2833:
[----:B-1--4-:R-:W3:Y:S02]  /*7f00*/  LDG.E.64 R10, desc[UR36][R22.64] ;  /* 0x00000024160a7981 */ /* 0x012ee4000c1e1b00 */
[----:B---3--:R-:W1:Y:S01]  /*7f10*/  I2F.F64.U64 R10, R10 ;  /* 0x0000000a000a7312 */ /* 0x008e620000301800 */
[----:B------:R-:W-:Y:S05]  /*7f20*/  BRA `(.L_x_2813) ;  /* 0x0000000000087947 */ /* 0x000fea0003800000 */
.L_x_2832:
[----:B-1--4-:R-:W3:Y:S02]  /*7f30*/  LDG.E R10, desc[UR36][R22.64] ;  /* 0x00000024160a7981 */ /* 0x012ee4000c1e1900 */
[----:B---3--:R-:W1:Y:S02]  /*7f40*/  I2F.F64.U32 R10, R10 ;  /* 0x0000000a000a7312 */ /* 0x008e640000201800 */
.L_x_2813:
[----:B------:R-:W-:Y:S05]  /*7f50*/  BSYNC.RECONVERGENT B7 ;  /* 0x0000000000077941 */ /* 0x000fea0003800200 */
.L_x_2807:
[----:B0-----:R-:W-:Y:S01]  /*7f60*/  IMAD.MOV.U32 R2, RZ, RZ, 0x652b82fe ;  /* 0x652b82feff027424 */ /* 0x001fe200078e00ff */
[----:B------:R-:W-:Y:S01]  /*7f70*/  UMOV UR4, 0xfefa39ef ;  /* 0xfefa39ef00047882 */ /* 0x000fe20000000000 */
[----:B------:R-:W-:Y:S01]  /*7f80*/  IMAD.MOV.U32 R3, RZ, RZ, 0x3ff71547 ;  /* 0x3ff71547ff037424 */ /* 0x000fe200078e00ff */
[----:B------:R-:W-:Y:S01]  /*7f90*/  UMOV UR5, 0x3fe62e42 ;  /* 0x3fe62e4200057882 */ /* 0x000fe20000000000 */
[----:B-1-345:R-:W-:Y:S01]  /*7fa0*/  DADD R8, -RZ, -R10 ;  /* 0x00000000ff087229 */ /* 0x03afe2000000090a */
[----:B------:R-:W-:Y:S03]  /*7fb0*/  BSSY.RECONVERGENT B0, `(.L_x_2835) ;  /* 0x0000037000007945 */ /* 0x000fe60003800200 */
[----:B------:R-:W-:-:S06]  /*7fc0*/  DFMA R2, R10, -R2, 6.75539944105574400000e+15 ;  /* 0x433800000a02742b */ /* 0x000fcc0000000802 */
[----:B------:R-:W-:Y:S02]  /*7fd0*/  FSETP.GEU.FTZ.AND P0, PT, |R9|, 4.1917929649353027344, PT ;  /* 0x4086232b0900780b */ /* 0x000fe40003f1e200 */
[----:B------:R-:W-:-:S08]  /*7fe0*/  DADD R4, R2, -6.75539944105574400000e+15 ;  /* 0xc338000002047429 */ /* 0x000fd00000000000 */
[----:B------:R-:W-:Y:S01]  /*7ff0*/  DFMA R6, R4, -UR4, -R10 ;  /* 0x8000000404067c2b */ /* 0x000fe2000800080a */
[----:B------:R-:W-:Y:S01]  /*8000*/  UMOV UR4, 0x3b39803f ;  /* 0x3b39803f00047882 */ /* 0x000fe20000000000 */
[----:B------:R-:W-:-:S06]  /*8010*/  UMOV UR5, 0x3c7abc9e ;  /* 0x3c7abc9e00057882 */ /* 0x000fcc0000000000 */
[----:B------:R-:W-:Y:S01]  /*8020*/  DFMA R4, R4, -UR4, R6 ;  /* 0x8000000404047c2b */ /* 0x000fe20008000006 */
[----:B------:R-:W-:Y:S01]  /*8030*/  UMOV UR4, 0x69ce2bdf ;  /* 0x69ce2bdf00047882 */ /* 0x000fe20000000000 */
[----:B------:R-:W-:Y:S01]  /*8040*/  MOV R6, 0xfca213ea ;  /* 0xfca213ea00067802 */ /* 0x000fe20000000f00 */
[----:B------:R-:W-:Y:S01]  /*8050*/  IMAD.MOV.U32 R7, RZ, RZ, 0x3e928af3 ;  /* 0x3e928af3ff077424 */ /* 0x000fe200078e00ff */
        /* <DEDUP_REMOVED lines=28> */
[----:B------:R-:W-:Y:S01]  /*8220*/  IMAD R5, R2, 0x100000, R7 ;  /* 0x0010000002057824 */ /* 0x000fe200078e0207 */
[----:B------:R-:W-:Y:S01]  /*8230*/  MOV R4, R6 ;  /* 0x0000000600047202 */ /* 0x000fe20000000f00 */
[----:B------:R-:W-:Y:S06]  /*8240*/  @!P0 BRA `(.L_x_2836) ;  /* 0x0000000000348947 */ /* 0x000fec0003800000 */
[----:B------:R-:W-:Y:S01]  /*8250*/  FSETP.GEU.FTZ.AND P1, PT, |R9|, 4.2275390625, PT ;  /* 0x408748000900780b */ /* 0x000fe20003f3e200 */
[C---:B------:R-:W-:Y:S02]  /*8260*/  DADD R4, -R10.reuse, +INF ;  /* 0x7ff000000a047429 */ /* 0x040fe40000000100 */
[----:B------:R-:W-:-:S08]  /*8270*/  DSETP.GT.AND P0, PT, R10, RZ, PT ;  /* 0x000000ff0a00722a */ /* 0x000fd00003f04000 */
[----:B------:R-:W-:Y:S02]  /*8280*/  FSEL R4, R4, RZ, !P0 ;  /* 0x000000ff04047208 */ /* 0x000fe40004000000 */
[----:B--2---:R-:W-:Y:S02]  /*8290*/  @!P1 LEA.HI R0, R2, R2, RZ, 0x1 ;  /* 0x0000000202009211 */ /* 0x004fe400078f08ff */
[----:B------:R-:W-:Y:S02]  /*82a0*/  FSEL R5, R5, RZ, !P0 ;  /* 0x000000ff05057208 */ /* 0x000fe40004000000 */
[----:B------:R-:W-:-:S05]  /*82b0*/  @!P1 SHF.R.S32.HI R3, RZ, 0x1, R0 ;  /* 0x00000001ff039819 */ /* 0x000fca0000011400 */
[----:B------:R-:W-:Y:S02]  /*82c0*/  @!P1 IMAD.IADD R2, R2, 0x1, -R3 ;  /* 0x0000000102029824 */ /* 0x000fe400078e0a03 */
[----:B------:R-:W-:-:S03]  /*82d0*/  @!P1 IMAD R3, R3, 0x100000, R7 ;  /* 0x0010000003039824 */ /* 0x000fc600078e0207 */
[----:B------:R-:W-:Y:S02]  /*82e0*/  @!P1 LEA R7, R2, 0x3ff00000, 0x14 ;  /* 0x3ff0000002079811 */ /* 0x000fe400078ea0ff */
[----:B------:R-:W-:Y:S01]  /*82f0*/  @!P1 MOV R2, R6 ;  /* 0x0000000600029202 */ /* 0x000fe20000000f00 */
[----:B------:R-:W-:-:S06]  /*8300*/  @!P1 IMAD.MOV.U32 R6, RZ, RZ, RZ ;  /* 0x000000ffff069224 */ /* 0x000fcc00078e00ff */
[----:B------:R-:W-:-:S11]  /*8310*/  @!P1 DMUL R4, R2, R6 ;  /* 0x0000000602049228 */ /* 0x000fd60000000000 */
.L_x_2836:
[----:B------:R-:W-:Y:S05]  /*8320*/  BSYNC.RECONVERGENT B0 ;  /* 0x0000000000007941 */ /* 0x000fea0003800200 */
.L_x_2835:
[----:B------:R-:W-:Y:S01]  /*8330*/  DADD R8, R4, 1 ;  /* 0x3ff0000004087429 */ /* 0x000fe20000000000 */
[----:B------:R-:W0:Y:S01]  /*8340*/  LDCU.64 UR4, c[0x0][0x5e8] ;  /* 0x0000bd00ff0477ac */ /* 0x000e220008000a00 */
[----:B------:R-:W-:Y:S04]  /*8350*/  BSSY.RECONVERGENT B0, `(.L_x_2837) ;  /* 0x0000012000007945 */ /* 0x000fe80003800200 */
[----:B------:R-:W1:Y:S04]  /*8360*/  MUFU.RCP64H R3, R9 ;  /* 0x0000000900037308 */ /* 0x000e680000001800 */
[----:B------:R-:W-:-:S05]  /*8370*/  VIADD R2, R9, 0x300402 ;  /* 0x0030040209027836 */ /* 0x000fca0000000000 */
[----:B------:R-:W-:Y:S02]  /*8380*/  FSETP.GEU.AND P0, PT, |R2|, 5.8789094863358348022e-39, PT ;  /* 0x004004020200780b */ /* 0x000fe40003f0e200 */
[----:B0-----:R-:W-:Y:S01]  /*8390*/  IADD3 R12, P1, PT, R18, UR4, RZ ;  /* 0x00000004120c7c10 */ /* 0x001fe2000ff3e0ff */
[----:B-1----:R-:W-:-:S03]  /*83a0*/  DFMA R4, -R8, R2, 1 ;  /* 0x3ff000000804742b */ /* 0x002fc60000000102 */
[----:B------:R-:W-:-:S05]  /*83b0*/  IADD3.X R13, PT, PT, RZ, UR5, RZ, P1, !PT ;  /* 0x00000005ff0d7c10 */ /* 0x000fca0008ffe4ff */
[----:B------:R-:W-:-:S08]  /*83c0*/  DFMA R4, R4, R4, R4 ;  /* 0x000000040404722b */ /* 0x000fd00000000004 */
[----:B------:R-:W-:-:S08]  /*83d0*/  DFMA R4, R2, R4, R2 ;  /* 0x000000040204722b */ /* 0x000fd00000000002 */
[----:B------:R-:W-:-:S08]  /*83e0*/  DFMA R6, -R8, R4, 1 ;  /* 0x3ff000000806742b */ /* 0x000fd00000000104 */
[----:B------:R-:W-:Y:S01]  /*83f0*/  DFMA R6, R4, R6, R4 ;  /* 0x000000060406722b */ /* 0x000fe20000000004 */
[----:B------:R-:W-:Y:S10]  /*8400*/  @P0 BRA `(.L_x_2838) ;  /* 0x0000000000180947 */ /* 0x000ff40003800000 */
[----:B------:R-:W-:Y:S01]  /*8410*/  LOP3.LUT R2, R9, 0x7fffffff, RZ, 0xc0, !PT ;  /* 0x7fffffff09027812 */ /* 0x000fe200078ec0ff */
[----:B------:R-:W-:Y:S01]  /*8420*/  IMAD.MOV.U32 R4, RZ, RZ, R8 ;  /* 0x000000ffff047224 */ /* 0x000fe200078e0008 */
[----:B--2---:R-:W-:Y:S01]  /*8430*/  MOV R0, 0x8470 ;  /* 0x0000847000007802 */ /* 0x004fe20000000f00 */
[----:B------:R-:W-:Y:S01]  /*8440*/  IMAD.MOV.U32 R5, RZ, RZ, R9 ;  /* 0x000000ffff057224 */ /* 0x000fe200078e0009 */
[----:B------:R-:W-:-:S07]  /*8450*/  IADD3 R2, PT, PT, R2, -0x100000, RZ ;  /* 0xfff0000002027810 */ /* 0x000fce0007ffe0ff */
[----:B------:R-:W-:Y:S05]  /*8460*/  CALL.REL.NOINC `($__internal_0_$__cuda_sm20_dblrcp_rn_slowpath_v3) ;  /* 0x000000a4005c7944 */ /* 0x000fea0003c00000 */
.L_x_2838:
[----:B------:R-:W-:Y:S05]  /*8470*/  BSYNC.RECONVERGENT B0 ;  /* 0x0000000000007941 */ /* 0x000fea0003800200 */
.L_x_2837:
[C---:B------:R-:W-:Y:S01]  /*8480*/  DADD R2, -R6.reuse, 1 ;  /* 0x3ff0000006027429 */ /* 0x040fe20000000100 */
[----:B------:R-:W-:Y:S01]  /*8490*/  UPRMT UR4, UR43, 0x9910, URZ ;  /* 0x000099102b047896 */ /* 0x000fe200080000ff */
[----:B--2---:R-:W-:-:S03]  /*84a0*/  DMUL R4, R6, R16 ;  /* 0x0000001006047228 */ /* 0x004fc60000000000 */
        /* <DEDUP_REMOVED lines=15> */
.L_x_2842:
[----:B------:R-:W0:Y:S02]  /*85a0*/  F2I.S64.F64.TRUNC R4, R4 ;  /* 0x0000000400047311 */ /* 0x000e24000030d900 */
[----:B0-----:R-:W-:-:S05]  /*85b0*/  IMAD.MOV.U32 R3, RZ, RZ, R4 ;  /* 0x000000ffff037224 */ /* 0x001fca00078e0004 */
[----:B------:R3:W-:Y:S01]  /*85c0*/  STG.E.U8 desc[UR36][R12.64], R3 ;  /* 0x000000030c007986 */ /* 0x0007e2000c101124 */
[----:B------:R-:W-:Y:S05]  /*85d0*/  BRA `(.L_x_2844) ;  /* 0x0000000c00e07947 */ /* 0x000fea0003800000 */
.L_x_2841:
        /* <DEDUP_REMOVED lines=9> */
.L_x_2846:
[----:B------:R-:W0:Y:S02]  /*8670*/  F2I.F64.TRUNC R5, R4 ;  /* 0x0000000400057311 */ /* 0x000e24000030d100 */
[----:B0-----:R2:W-:Y:S01]  /*8680*/  STG.E desc[UR36][R12.64], R5 ;  /* 0x000000050c007986 */ /* 0x0015e2000c101924 */
[----:B------:R-:W-:Y:S05]  /*8690*/  BRA `(.L_x_2844) ;  /* 0x0000000c00b07947 */ /* 0x000fea0003800000 */
.L_x_2845:
[----:B------:R-:W0:Y:S02]  /*86a0*/  F2I.F64.TRUNC R5, R4 ;  /* 0x0000000400057311 */ /* 0x000e24000030d100 */
[----:B0-----:R0:W-:Y:S01]  /*86b0*/  STG.E.U16 desc[UR36][R12.64], R5 ;  /* 0x000000050c007986 */ /* 0x0011e2000c101524 */
[----:B------:R-:W-:Y:S05]  /*86c0*/  BRA `(.L_x_2844) ;  /* 0x0000000c00a47947 */ /* 0x000fea0003800000 */
.L_x_2840:
        /* <DEDUP_REMOVED lines=13> */
.L_x_2848:
        /* <DEDUP_REMOVED lines=8> */
.L_x_2847:
        /* <DEDUP_REMOVED lines=14> */
.L_x_2850:
        /* <DEDUP_REMOVED lines=9> */
.L_x_2849:
[----:B------:R0:W-:Y:S01]  /*8990*/  STG.E.64 desc[UR36][R12.64], R4 ;  /* 0x000000040c007986 */ /* 0x0001e2000c101b24 */
[----:B------:R-:W-:Y:S05]  /*89a0*/  BRA `(.L_x_2844) ;  /* 0x0000000800ec7947 */ /* 0x000fea0003800000 */
.L_x_2839:
        /* <DEDUP_REMOVED lines=13> */
.L_x_2854:
[----:B------:R-:W-:Y:S01]  /*8a80*/  UMOV UR4, 0xf0000000 ;  /* 0xf000000000047882 */ /* 0x000fe20000000000 */
[----:B------:R-:W-:Y:S01]  /*8a90*/  UMOV UR5, 0x380fffff ;  /* 0x380fffff00057882 */ /* 0x000fe20000000000 */
[----:B------:R-:W0:Y:S01]  /*8aa0*/  F2F.F32.F64 R3, R4 ;  /* 0x0000000400037310 */ /* 0x000e220000301000 */
[----:B------:R-:W-:Y:S01]  /*8ab0*/  DSETP.GEU.AND P0, PT, |R4|, UR4, PT ;  /* 0x0000000404007e2a */ /* 0x000fe2000bf0e200 */
[----:B------:R-:W-:Y:S01]  /*8ac0*/  BSSY.RECONVERGENT B0, `(.L_x_2855) ;  /* 0x0000014000007945 */ /* 0x000fe20003800200 */
[----:B------:R-:W-:-:S12]  /*8ad0*/  MOV R6, 0x80 ;  /* 0x0000008000067802 */ /* 0x000fd80000000f00 */
[----:B0-----:R-:W-:-:S05]  /*8ae0*/  @!P0 FMUL R3, R3, 1.175494350822287508e-38 ;  /* 0x0080000003038820 */ /* 0x001fca0000400000 */
        /* <DEDUP_REMOVED lines=14> */
.L_x_2857:
[----:B------:R-:W-:-:S04]  /*8bd0*/  SHF.R.U32.HI R3, RZ, 0x18, R3 ;  /* 0x00000018ff037819 */ /* 0x000fc80000011603 */
[----:B------:R-:W-:-:S04]  /*8be0*/  LOP3.LUT R0, R0, 0x80, R3, 0xf8, !PT ;  /* 0x0000008000007812 */ /* 0x000fc800078ef803 */
[----:B------:R-:W-:-:S07]  /*8bf0*/  PRMT R6, R0, 0x7610, R6 ;  /* 0x0000761000067816 */ /* 0x000fce0000000006 */
.L_x_2856:
[----:B------:R-:W-:Y:S05]  /*8c00*/  BSYNC.RECONVERGENT B0 ;  /* 0x0000000000007941 */ /* 0x000fea0003800200 */
.L_x_2855:
[----:B------:R0:W-:Y:S01]  /*8c10*/  STG.E.U8 desc[UR36][R12.64], R6 ;  /* 0x000000060c007986 */ /* 0x0001e2000c101124 */
[----:B------:R-:W-:Y:S05]  /*8c20*/  BRA `(.L_x_2844) ;  /* 0x00000008004c7947 */ /* 0x000fea0003800000 */
.L_x_2853:
[----:B------:R-:W-:Y:S01]  /*8c30*/  UMOV UR4, 0xf0000000 ;  /* 0xf000000000047882 */ /* 0x000fe20000000000 */
[----:B------:R-:W-:Y:S01]  /*8c40*/  UMOV UR5, 0x380fffff ;  /* 0x380fffff00057882 */ /* 0x000fe20000000000 */
[----:B------:R-:W0:Y:S01]  /*8c50*/  F2F.F32.F64 R3, R4 ;  /* 0x0000000400037310 */ /* 0x000e220000301000 */
[----:B------:R-:W-:Y:S01]  /*8c60*/  DSETP.GEU.AND P0, PT, |R4|, UR4, PT ;  /* 0x0000000404007e2a */ /* 0x000fe2000bf0e200 */
[----:B------:R-:W-:Y:S01]  /*8c70*/  BSSY.RECONVERGENT B0, `(.L_x_2858) ;  /* 0x0000014000007945 */ /* 0x000fe20003800200 */
[----:B------:R-:W-:-:S12]  /*8c80*/  IMAD.MOV.U32 R6, RZ, RZ, 0x80 ;  /* 0x00000080ff067424 */ /* 0x000fd800078e00ff */
        /* <DEDUP_REMOVED lines=15> */
.L_x_2860:
[----:B------:R-:W-:-:S04]  /*8d80*/  SHF.R.U32.HI R3, RZ, 0x18, R3 ;  /* 0x00000018ff037819 */ /* 0x000fc80000011603 */
[----:B------:R-:W-:-:S04]  /*8d90*/  LOP3.LUT R0, R0, 0x80, R3, 0xf8, !PT ;  /* 0x0000008000007812 */ /* 0x000fc800078ef803 */
[----:B------:R-:W-:-:S07]  /*8da0*/  PRMT R6, R0, 0x7610, R6 ;  /* 0x0000761000067816 */ /* 0x000fce0000000006 */
.L_x_2859:
[----:B------:R-:W-:Y:S05]  /*8db0*/  BSYNC.RECONVERGENT B0 ;  /* 0x0000000000007941 */ /* 0x000fea0003800200 */
.L_x_2858:
[----:B------:R0:W-:Y:S01]  /*8dc0*/  STG.E.U8 desc[UR36][R12.64], R6 ;  /* 0x000000060c007986 */ /* 0x0001e2000c101124 */
[----:B------:R-:W-:Y:S05]  /*8dd0*/  BRA `(.L_x_2844) ;  /* 0x0000000400e07947 */ /* 0x000fea0003800000 */
.L_x_2852:
        /* <DEDUP_REMOVED lines=26> */
.L_x_2862:
[----:B------:R-:W0:Y:S02]  /*8f80*/  F2I.U64.F64.TRUNC R4, R4 ;  /* 0x0000000400047311 */ /* 0x000e24000030d800 */
[----:B0-----:R0:W-:Y:S01]  /*8f90*/  STG.E.64 desc[UR36][R12.64], R4 ;  /* 0x000000040c007986 */ /* 0x0011e2000c101b24 */
[----:B------:R-:W-:Y:S05]  /*8fa0*/  BRA `(.L_x_2844) ;  /* 0x00000004006c7947 */ /* 0x000fea0003800000 */
.L_x_2861:
[----:B------:R-:W0:Y:S02]  /*8fb0*/  F2I.U32.F64.TRUNC R5, R4 ;  /* 0x0000000400057311 */ /* 0x000e24000030d000 */
[----:B0-----:R0:W-:Y:S01]  /*8fc0*/  STG.E desc[UR36][R12.64], R5 ;  /* 0x000000050c007986 */ /* 0x0011e2000c101924 */
[----:B------:R-:W-:Y:S05]  /*8fd0*/  BRA `(.L_x_2844) ;  /* 0x0000000400607947 */ /* 0x000fea0003800000 */
.L_x_2851:
        /* <DEDUP_REMOVED lines=10> */
.L_x_2864:
[----:B------:R-:W-:-:S05]  /*9080*/  CS2R R6, SRZ ;  /* 0x0000000000067805 */ /* 0x000fca000001ff00 */
[----:B------:R0:W-:Y:S01]  /*9090*/  STG.E.128 desc[UR36][R12.64], R4 ;  /* 0x000000040c007986 */ /* 0x0001e2000c101d24 */
[----:B------:R-:W-:Y:S05]  /*90a0*/  BRA `(.L_x_2844) ;  /* 0x00000004002c7947 */ /* 0x000fea0003800000 */
.L_x_2863:
[----:B------:R-:W-:-:S09]  /*90b0*/  UISETP.NE.AND UP0, UPT, UR4, 0xf, UPT ;  /* 0x0000000f0400788c */ /* 0x000fd2000bf05270 */
[----:B------:R-:W-:Y:S05]  /*90c0*/  BRA.U !UP0, `(.L_x_2865) ;  /* 0x0000000508087547 */ /* 0x000fea000b800000 */
[----:B------:R-:W-:-:S09]  /*90d0*/  UISETP.NE.AND UP0, UPT, UR4, 0x17, UPT ;  /* 0x000000170400788c */ /* 0x000fd2000bf05270 */
[----:B------:R-:W-:Y:S05]  /*90e0*/  BRA.U !UP0, `(.L_x_2866) ;  /* 0x0000000108a07547 */ /* 0x000fea000b800000 */
[----:B------:R-:W-:-:S09]  /*90f0*/  UISETP.NE.AND UP0, UPT, UR4, 0x18, UPT ;  /* 0x000000180400788c */ /* 0x000fd2000bf05270 */
[----:B------:R-:W-:Y:S05]  /*9100*/  BRA.U !UP0, `(.L_x_2867) ;  /* 0x0000000108447547 */ /* 0x000fea000b800000 */
.L_x_2843:
        /* <DEDUP_REMOVED lines=16> */
.L_x_2868:
[----:B------:R-:W-:Y:S05]  /*9210*/  BRA `(.L_x_2844) ;  /* 0x0000000000d07947 */ /* 0x000fea0003800000 */
.L_x_2867:
[----:B------:R-:W-:Y:S01]  /*9220*/  UMOV UR4, 0xf0000000 ;  /* 0xf000000000047882 */ /* 0x000fe20000000000 */
[----:B------:R-:W-:Y:S01]  /*9230*/  UMOV UR5, 0x380fffff ;  /* 0x380fffff00057882 */ /* 0x000fe20000000000 */
[----:B------:R-:W0:Y:S01]  /*9240*/  F2F.F32.F64 R7, R4 ;  /* 0x0000000400077310 */ /* 0x000e220000301000 */
[----:B------:R-:W-:Y:S01]  /*9250*/  DSETP.GEU.AND P0, PT, |R4|, UR4, PT ;  /* 0x0000000404007e2a */ /* 0x000fe2000bf0e200 */
[----:B------:R-:W-:Y:S01]  /*9260*/  BSSY.RECONVERGENT B0, `(.L_x_2869) ;  /* 0x000000d000007945 */ /* 0x000fe20003800200 */
[----:B------:R-:W-:-:S12]  /*9270*/  MOV R0, 0x7f ;  /* 0x0000007f00007802 */ /* 0x000fd80000000f00 */
[----:B0-----:R-:W-:-:S05]  /*9280*/  @!P0 FMUL R7, R7, 1.175494350822287508e-38 ;  /* 0x0080000007078820 */ /* 0x001fca0000400000 */
        /* <DEDUP_REMOVED lines=10> */
.L_x_2870:
[----:B------:R-:W-:Y:S05]  /*9330*/  BSYNC.RECONVERGENT B0 ;  /* 0x0000000000007941 */ /* 0x000fea0003800200 */
.L_x_2869:
[----:B------:R-:W-:-:S05]  /*9340*/  LOP3.LUT R3, R0, 0x80, R3, 0xf8, !PT ;  /* 0x0000008000037812 */ /* 0x000fca00078ef803 */
[----:B------:R0:W-:Y:S01]  /*9350*/  STG.E.U8 desc[UR36][R12.64], R3 ;  /* 0x000000030c007986 */ /* 0x0001e2000c101124 */
[----:B------:R-:W-:Y:S05]  /*9360*/  BRA `(.L_x_2844) ;  /* 0x00000000007c7947 */ /* 0x000fea0003800000 */
.L_x_2866:
[----:B------:R-:W-:Y:S01]  /*9370*/  UMOV UR4, 0xf0000000 ;  /* 0xf000000000047882 */ /* 0x000fe20000000000 */
[----:B------:R-:W-:Y:S01]  /*9380*/  UMOV UR5, 0x380fffff ;  /* 0x380fffff00057882 */ /* 0x000fe20000000000 */
[----:B------:R-:W0:Y:S01]  /*9390*/  F2F.F32.F64 R3, R4 ;  /* 0x0000000400037310 */ /* 0x000e220000301000 */
[----:B------:R-:W-:Y:S01]  /*93a0*/  DSETP.GEU.AND P0, PT, |R4|, UR4, PT ;  /* 0x0000000404007e2a */ /* 0x000fe2000bf0e200 */
[----:B------:R-:W-:-:S13]  /*93b0*/  BSSY.RECONVERGENT B0, `(.L_x_2871) ;  /* 0x000000f000007945 */ /* 0x000fda0003800200 */
        /* <DEDUP_REMOVED lines=11> */
.L_x_2872:
[----:B------:R-:W-:Y:S01]  /*9470*/  IMAD.MOV.U32 R0, RZ, RZ, 0x7f ;  /* 0x0000007fff007424 */ /* 0x000fe200078e00ff */
[----:B------:R-:W-:-:S04]  /*9480*/  ISETP.GT.U32.AND P0, PT, R2, 0x7f800000, PT ;  /* 0x7f8000000200780c */ /* 0x000fc80003f04070 */
[----:B------:R-:W-:-:S09]  /*9490*/  SEL R0, R0, 0x7c, P0 ;  /* 0x0000007c00007807 */ /* 0x000fd20000000000 */
.L_x_2873:
[----:B------:R-:W-:Y:S05]  /*94a0*/  BSYNC.RECONVERGENT B0 ;  /* 0x0000000000007941 */ /* 0x000fea0003800200 */
.L_x_2871:
[----:B------:R-:W-:-:S04]  /*94b0*/  SHF.R.U32.HI R3, RZ, 0x18, R3 ;  /* 0x00000018ff037819 */ /* 0x000fc80000011603 */
[----:B------:R-:W-:-:S05]  /*94c0*/  LOP3.LUT R3, R0, 0x80, R3, 0xf8, !PT ;  /* 0x0000008000037812 */ /* 0x000fca00078ef803 */
[----:B------:R0:W-:Y:S01]  /*94d0*/  STG.E.U8 desc[UR36][R12.64], R3 ;  /* 0x000000030c007986 */ /* 0x0001e2000c101124 */
[----:B------:R-:W-:Y:S05]  /*94e0*/  BRA `(.L_x_2844) ;  /* 0x00000000001c7947 */ /* 0x000fea0003800000 */
.L_x_2865:
[----:B------:R-:W-:Y:S01]  /*94f0*/  UMOV UR4, 0xf0000000 ;  /* 0xf000000000047882 */ /* 0x000fe20000000000 */
[----:B------:R-:W-:Y:S01]  /*9500*/  UMOV UR5, 0x380fffff ;  /* 0x380fffff00057882 */ /* 0x000fe20000000000 */
[----:B------:R-:W0:Y:S01]  /*9510*/  F2F.F32.F64 R0, R4 ;  /* 0x0000000400007310 */ /* 0x000e220000301000 */
[----:B------:R-:W-:-:S14]  /*9520*/  DSETP.GEU.AND P0, PT, |R4|, UR4, PT ;  /* 0x0000000404007e2a */ /* 0x000fdc000bf0e200 */
[----:B0-----:R-:W-:-:S05]  /*9530*/  @!P0 FMUL R0, R0, 1.175494350822287508e-38 ;  /* 0x0080000000008820 */ /* 0x001fca0000400000 */
[----:B------:R-:W-:-:S05]  /*9540*/  F2FP.BF16.F32.PACK_AB R0, RZ, R0 ;  /* 0x00000000ff00723e */ /* 0x000fca00000010ff */
[----:B------:R0:W-:Y:S02]  /*9550*/  STG.E.U16 desc[UR36][R12.64], R0 ;  /* 0x000000000c007986 */ /* 0x0001e4000c101524 */
.L_x_2844:
[----:B------:R-:W-:-:S07]  /*9560*/  VIADD R19, R19, 0x80 ;  /* 0x0000008013137836 */ /* 0x000fce0000000000 */
.L_x_2777:
[----:B------:R-:W-:Y:S05]  /*9570*/  BSYNC.RECONVERGENT B6 ;  /* 0x0000000000067941 */ /* 0x000fea0003800200 */
.L_x_2776:
        /* <DEDUP_REMOVED lines=10> */
[----:B------:R-:W0:Y:S01]  /*9620*/  LDCU.64 UR4, c[0x0][0x390] ;  /* 0x00007200ff0477ac */ /* 0x000e220008000a00 */
[----:B------:R-:W-:Y:S01]  /*9630*/  HFMA2 R18, -RZ, RZ, 0, 0 ;  /* 0x00000000ff127431 */ /* 0x000fe200000001ff */
[----:B------:R-:W5:Y:S01]  /*9640*/  LDCU UR6, c[0x0][0x38c] ;  /* 0x00007180ff0677ac */ /* 0x000f620008000800 */
[----:B------:R-:W1:Y:S01]  /*9650*/  LDCU.64 UR8, c[0x0][0x4b8] ;  /* 0x00009700ff0877ac */ /* 0x000e620008000a00 */
[----:B------:R-:W-:Y:S02]  /*9660*/  UISETP.NE.AND UP0, UPT, UR41, URZ, UPT ;  /* 0x000000ff2900728c */ /* 0x000fe4000bf05270 */
[----:B0-----:R-:W-:Y:S01]  /*9670*/  IMAD.HI.U32 R2, R19, UR4, R18 ;  /* 0x0000000413027c27 */ /* 0x001fe2000f8e0012 */
[----:B------:R-:W0:Y:S04]  /*9680*/  LDCU UR4, c[0x0][0x4c0] ;  /* 0x00009800ff0477ac */ /* 0x000e280008000800 */
[----:B--23--:R-:W-:-:S05]  /*9690*/  SHF.R.U32.HI R3, RZ, UR5, R2 ;  /* 0x00000005ff037c19 */ /* 0x00cfca0008011602 */
[----:B------:R-:W-:-:S04]  /*96a0*/  IMAD.MOV R22, RZ, RZ, -R3 ;  /* 0x000000ffff167224 */ /* 0x000fc800078e0a03 */
[----:B-----5:R-:W-:-:S04]  /*96b0*/  IMAD R22, R22, UR6, R19 ;  /* 0x0000000616167c24 */ /* 0x020fc8000f8e0213 */
[C---:B-1----:R-:W-:Y:S02]  /*96c0*/  IMAD R18, R22.reuse, UR8, RZ ;  /* 0x0000000816127c24 */ /* 0x042fe4000f8e02ff */
[C---:B------:R-:W-:Y:S02]  /*96d0*/  IMAD R0, R22.reuse, UR9, RZ ;  /* 0x0000000916007c24 */ /* 0x040fe4000f8e02ff */
[----:B0-----:R-:W-:Y:S01]  /*96e0*/  IMAD R22, R22, UR4, RZ ;  /* 0x0000000416167c24 */ /* 0x001fe2000f8e02ff */
[----:B------:R-:W-:Y:S06]  /*96f0*/  BRA.U !UP0, `(.L_x_2876) ;  /* 0x0000001508387547 */ /* 0x000fec000b800000 */
[----:B------:R-:W0:Y:S01]  /*9700*/  LDCU.64 UR6, c[0x0][0x398] ;  /* 0x00007300ff0677ac */ /* 0x000e220008000a00 */
[----:B------:R-:W-:Y:S01]  /*9710*/  IMAD.MOV.U32 R2, RZ, RZ, RZ ;  /* 0x000000ffff027224 */ /* 0x000fe200078e00ff */
[----:B------:R-:W4:Y:S01]  /*9720*/  LDCU UR4, c[0x0][0x3a0] ;  /* 0x00007400ff0477ac */ /* 0x000f220008000800 */
[----:B------:R-:W1:Y:S01]  /*9730*/  LDCU UR5, c[0x0][0x4c4] ;  /* 0x00009880ff0577ac */ /* 0x000e620008000800 */
[----:B------:R-:W2:Y:S01]  /*9740*/  LDCU.64 UR8, c[0x0][0x4c8] ;  /* 0x00009900ff0877ac */ /* 0x000ea20008000a00 */
[----:B------:R-:W-:Y:S01]  /*9750*/  UISETP.NE.AND UP0, UPT, UR38, 0x2, UPT ;  /* 0x000000022600788c */ /* 0x000fe2000bf05270 */
[----:B0-----:R-:W-:-:S05]  /*9760*/  IMAD.HI.U32 R4, R3, UR7, R2 ;  /* 0x0000000703047c27 */ /* 0x001fca000f8e0002 */
[----:B----4-:R-:W-:-:S04]  /*9770*/  SHF.R.U32.HI R5, RZ, UR4, R4 ;  /* 0x00000004ff057c19 */ /* 0x010fc80008011604 */
[----:B------:R-:W-:-:S05]  /*9780*/  IADD3 R2, PT, PT, -R5, RZ, RZ ;  /* 0x000000ff05027210 */ /* 0x000fca0007ffe1ff */
[----:B------:R-:W-:-:S04]  /*9790*/  IMAD R3, R2, UR6, R3 ;  /* 0x0000000602037c24 */ /* 0x000fc8000f8e0203 */
[C---:B-1----:R-:W-:Y:S02]  /*97a0*/  IMAD R18, R3.reuse, UR5, R18 ;  /* 0x0000000503127c24 */ /* 0x042fe4000f8e0212 */
[C---:B--2---:R-:W-:Y:S02]  /*97b0*/  IMAD R0, R3.reuse, UR8, R0 ;  /* 0x0000000803007c24 */ /* 0x044fe4000f8e0200 */
        /* <DEDUP_REMOVED lines=322> */
.L_x_2876:
[----:B------:R-:W0:Y:S01]  /*abe0*/  LDCU.64 UR6, c[0x0][0x5f0] ;  /* 0x0000be00ff0677ac */ /* 0x000e220008000a00 */
[----:B------:R-:W-:Y:S01]  /*abf0*/  BSSY.RECONVERGENT B7, `(.L_x_2877) ;  /* 0x00000ec000077945 */ /* 0x000fe20003800200 */
[----:B------:R-:W-:-:S04]  /*ac00*/  UPRMT UR4, UR39, 0x9910, URZ ;  /* 0x0000991027047896 */ /* 0x000fc800080000ff */
[----:B------:R-:W-:Y:S01]  /*ac10*/  UISETP.GT.AND UP0, UPT, UR4, 0x9, UPT ;  /* 0x000000090400788c */ /* 0x000fe2000bf04270 */
[----:B0-----:R-:W-:-:S05]  /*ac20*/  IADD3 R2, P0, PT, R0, UR6, RZ ;  /* 0x0000000600027c10 */ /* 0x001fca000ff1e0ff */
[----:B--23--:R-:W-:-:S03]  /*ac30*/  IMAD.X R3, RZ, RZ, UR7, P0 ;  /* 0x00000007ff037e24 */ /* 0x00cfc600080e06ff */
        /* <DEDUP_REMOVED lines=10> */
[----:B--2---:R3:W0:Y:S01]  /*ace0*/  I2F.F64.S16 R16, R2 ;  /* 0x0000000200107312 */ /* 0x0046220000101c00 */
[----:B------:R-:W-:Y:S05]  /*acf0*/  BRA `(.L_x_2883) ;  /* 0x0000000c006c7947 */ /* 0x000fea0003800000 */
.L_x_2881:
[----:B------:R-:W2:Y:S02]  /*ad00*/  LDG.E.U8 R2, desc[UR36][R2.64] ;  /* 0x0000002402027981 */ /* 0x000ea4000c1e1100 */
[----:B--2---:R0:W2:Y:S01]  /*ad10*/  I2F.F64.U16 R16, R2 ;  /* 0x0000000200107312 */ /* 0x0040a20000101800 */
[----:B------:R-:W-:Y:S05]  /*ad20*/  BRA `(.L_x_2883) ;  /* 0x0000000c00607947 */ /* 0x000fea0003800000 */
.L_x_2880:
        /* <DEDUP_REMOVED lines=9> */
.L_x_2885:
[----:B------:R-:W2:Y:S02]  /*adc0*/  LDG.E R2, desc[UR36][R2.64] ;  /* 0x0000002402027981 */ /* 0x000ea4000c1e1900 */
[----:B--2---:R0:W2:Y:S01]  /*add0*/  I2F.F64 R16, R2 ;  /* 0x0000000200107312 */ /* 0x0040a20000201c00 */
[----:B------:R-:W-:Y:S05]  /*ade0*/  BRA `(.L_x_2883) ;  /* 0x0000000c00307947 */ /* 0x000fea0003800000 */
.L_x_2884:
[----:B------:R-:W2:Y:S02]  /*adf0*/  LDG.E.U16 R2, desc[UR36][R2.64] ;  /* 0x0000002402027981 */ /* 0x000ea4000c1e1500 */
[----:B--2---:R0:W2:Y:S01]  /*ae00*/  I2F.F64.S16 R16, R2 ;  /* 0x0000000200107312 */ /* 0x0040a20000101c00 */
[----:B------:R-:W-:Y:S05]  /*ae10*/  BRA `(.L_x_2883) ;  /* 0x0000000c00247947 */ /* 0x000fea0003800000 */
.L_x_2879:
        /* <DEDUP_REMOVED lines=10> */
.L_x_2887:
[----:B------:R-:W2:Y:S02]  /*aec0*/  LDG.E.U16 R0, desc[UR36][R2.64] ;  /* 0x0000002402007981 */ /* 0x000ea4000c1e1500 */
[----:B--2---:R-:W-:-:S05]  /*aed0*/  HADD2.F32 R0, -RZ, R0.H0_H0 ;  /* 0x20000000ff007230 */ /* 0x004fca0000004100 */
[----:B------:R-:W-:-:S04]  /*aee0*/  FMUL.FTZ R0, R0, 1 ;  /* 0x3f80000000007820 */ /* 0x000fc80000410000 */
[----:B------:R0:W2:Y:S01]  /*aef0*/  F2F.F64.F32 R16, R0 ;  /* 0x0000000000107310 */ /* 0x0000a20000201800 */
[----:B------:R-:W-:Y:S05]  /*af00*/  BRA `(.L_x_2883) ;  /* 0x0000000800e87947 */ /* 0x000fea0003800000 */
.L_x_2886:
        /* <DEDUP_REMOVED lines=10> */
.L_x_2889:
[----:B------:R-:W2:Y:S02]  /*afb0*/  LDG.E.U16 R2, desc[UR36][R2.64] ;  /* 0x0000002402027981 */ /* 0x000ea4000c1e1500 */
[----:B--2---:R-:W-:-:S05]  /*afc0*/  HADD2.F32 R0, -RZ, R2.H0_H0 ;  /* 0x20000002ff007230 */ /* 0x004fca0000004100 */
[----:B------:R-:W-:-:S04]  /*afd0*/  FMUL.FTZ R0, R0, 1 ;  /* 0x3f80000000007820 */ /* 0x000fc80000410000 */
[----:B------:R0:W2:Y:S01]  /*afe0*/  F2F.F64.F32 R16, R0 ;  /* 0x0000000000107310 */ /* 0x0000a20000201800 */
[----:B------:R-:W-:Y:S05]  /*aff0*/  BRA `(.L_x_2883) ;  /* 0x0000000800ac7947 */ /* 0x000fea0003800000 */
.L_x_2888:
[----:B------:R0:W5:Y:S01]  /*b000*/  LDG.E.64 R16, desc[UR36][R2.64] ;  /* 0x0000002402107981 */ /* 0x000162000c1e1b00 */
[----:B------:R-:W-:Y:S05]  /*b010*/  BRA `(.L_x_2883) ;  /* 0x0000000800a47947 */ /* 0x000fea0003800000 */
.L_x_2878:
        /* <DEDUP_REMOVED lines=9> */
[----:B------:R-:W-:Y:S02]  /*b0b0*/  MOV R16, RZ ;  /* 0x000000ff00107202 */ /* 0x000fe40000000f00 */
[----:B--2---:R-:W-:-:S04]  /*b0c0*/  ISETP.NE.AND P0, PT, R2, RZ, PT ;  /* 0x000000ff0200720c */ /* 0x004fc80003f05270 */
[----:B------:R-:W-:Y:S01]  /*b0d0*/  FSEL R17, RZ, 1.875, !P0 ;  /* 0x3ff00000ff117808 */ /* 0x000fe20004000000 */
[----:B------:R-:W-:Y:S08]  /*b0e0*/  BRA `(.L_x_2883) ;  /* 0x0000000800707947 */ /* 0x000ff00003800000 */
.L_x_2892:
[----:B------:R0:W5:Y:S01]  /*b0f0*/  LDG.E.64 R16, desc[UR36][R2.64] ;  /* 0x0000002402107981 */ /* 0x000162000c1e1b00 */
[----:B------:R-:W-:Y:S05]  /*b100*/  BRA `(.L_x_2883) ;  /* 0x0000000800687947 */ /* 0x000fea0003800000 */
.L_x_2891:
        /* <DEDUP_REMOVED lines=9> */
[C---:B-1----:R-:W-:Y:S02]  /*b1a0*/  LOP3.LUT R4, R0.reuse, 0x7f000000, RZ, 0xc0, !PT ;  /* 0x7f00000000047812 */ /* 0x042fe400078ec0ff */
[----:B------:R-:W-:Y:S02]  /*b1b0*/  LOP3.LUT P0, RZ, R0, 0x7f000000, RZ, 0xc0, !PT ;  /* 0x7f00000000ff7812 */ /* 0x000fe4000780c0ff */
[----:B----4-:R-:W0:Y:S02]  /*b1c0*/  FLO.U32 R5, R4 ;  /* 0x0000000400057300 */ /* 0x010e2400000e0000 */
        /* <DEDUP_REMOVED lines=15> */
.L_x_2894:
[----:B------:R-:W2:Y:S02]  /*b2c0*/  LDG.E.U8 R2, desc[UR36][R2.64] ;  /* 0x0000002402027981 */ /* 0x000ea4000c1e1100 */
[C---:B--2---:R-:W-:Y:S01]  /*b2d0*/  IMAD.SHL.U32 R0, R2.reuse, 0x2000000, RZ ;  /* 0x0200000002007824 */ /* 0x044fe200078e00ff */
[----:B-1--4-:R-:W-:-:S04]  /*b2e0*/  SHF.L.U32 R5, R2, 0x8, RZ ;  /* 0x0000000802057819 */ /* 0x012fc800000006ff */
        /* <DEDUP_REMOVED lines=9> */
[----:B------:R0:W1:Y:S01]  /*b380*/  F2F.F64.F32 R16, R0 ;  /* 0x0000000000107310 */ /* 0x0000620000201800 */
[----:B------:R-:W-:Y:S05]  /*b390*/  BRA `(.L_x_2883) ;  /* 0x0000000400c47947 */ /* 0x000fea0003800000 */
.L_x_2893:
[----:B------:R-:W2:Y:S02]  /*b3a0*/  LDG.E.U16 R0, desc[UR36][R2.64] ;  /* 0x0000002402007981 */ /* 0x000ea4000c1e1500 */
[----:B--2---:R-:W-:-:S04]  /*b3b0*/  IMAD.U32 R0, R0, 0x10000, RZ ;  /* 0x0001000000007824 */ /* 0x004fc800078e00ff */
[----:B------:R-:W-:-:S04]  /*b3c0*/  FMUL.FTZ R0, R0, 1 ;  /* 0x3f80000000007820 */ /* 0x000fc80000410000 */
[----:B------:R0:W2:Y:S01]  /*b3d0*/  F2F.F64.F32 R16, R0 ;  /* 0x0000000000107310 */ /* 0x0000a20000201800 */
[----:B------:R-:W-:Y:S05]  /*b3e0*/  BRA `(.L_x_2883) ;  /* 0x0000000400b07947 */ /* 0x000fea0003800000 */
.L_x_2890:
        /* <DEDUP_REMOVED lines=11> */
.L_x_2897:
        /* <DEDUP_REMOVED lines=18> */
[----:B-1--4-:R-:W-:-:S05]  /*b5c0*/  VIADD R5, R3, 0xffffffe4 ;  /* 0xffffffe403057836 */ /* 0x012fca0000000000 */
[----:B------:R-:W-:-:S04]  /*b5d0*/  SHF.L.U32 R5, R0, R5, RZ ;  /* 0x0000000500057219 */ /* 0x000fc800000006ff */
[----:B------:R-:W-:-:S07]  /*b5e0*/  LOP3.LUT R0, R5, 0x7, RZ, 0xc0, !PT ;  /* 0x0000000705007812 */ /* 0x000fce00078ec0ff */
.L_x_2899:
[----:B------:R-:W-:Y:S05]  /*b5f0*/  BSYNC.RECONVERGENT B0 ;  /* 0x0000000000007941 */ /* 0x000fea0003800200 */
.L_x_2898:
[----:B------:R-:W-:Y:S02]  /*b600*/  SHF.L.U32 R0, R0, 0x14, RZ ;  /* 0x0000001400007819 */ /* 0x000fe400000006ff */
[----:B------:R-:W-:-:S04]  /*b610*/  LEA R2, R2, 0x3b800000, 0x17 ;  /* 0x3b80000002027811 */ /* 0x000fc800078eb8ff */
[----:B------:R-:W-:-:S05]  /*b620*/  LOP3.LUT R0, R2, R0, R7, 0xfe, !PT ;  /* 0x0000000002007212 */ /* 0x000fca00078efe07 */
[----:B------:R-:W-:-:S04]  /*b630*/  FMUL.FTZ R0, R0, 1 ;  /* 0x3f80000000007820 */ /* 0x000fc80000410000 */
[----:B------:R0:W2:Y:S01]  /*b640*/  F2F.F64.F32 R16, R0 ;  /* 0x0000000000107310 */ /* 0x0000a20000201800 */
[----:B------:R-:W-:Y:S05]  /*b650*/  BRA `(.L_x_2883) ;  /* 0x0000000400147947 */ /* 0x000fea0003800000 */
.L_x_2896:
        /* <DEDUP_REMOVED lines=17> */
[----:B-1--4-:R-:W-:Y:S02]  /*b770*/  IADD3 R5, PT, PT, R3, -0x1d, RZ ;  /* 0xffffffe303057810 */ /* 0x012fe40007ffe0ff */
[----:B------:R-:W-:Y:S02]  /*b780*/  IADD3 R2, PT, PT, R2, 0x1e, -R3 ;  /* 0x0000001e02027810 */ /* 0x000fe40007ffe803 */
[----:B------:R-:W-:-:S04]  /*b790*/  SHF.L.U32 R5, R0, R5, RZ ;  /* 0x0000000500057219 */ /* 0x000fc800000006ff */
[----:B------:R-:W-:-:S07]  /*b7a0*/  LOP3.LUT R0, R5, 0x3, RZ, 0xc0, !PT ;  /* 0x0000000305007812 */ /* 0x000fce00078ec0ff */
.L_x_2901:
[----:B------:R-:W-:Y:S05]  /*b7b0*/  BSYNC.RECONVERGENT B0 ;  /* 0x0000000000007941 */ /* 0x000fea0003800200 */
.L_x_2900:
[----:B------:R-:W-:Y:S01]  /*b7c0*/  IMAD.SHL.U32 R0, R0, 0x200000, RZ ;  /* 0x0020000000007824 */ /* 0x000fe200078e00ff */
[----:B------:R-:W-:-:S04]  /*b7d0*/  LEA R2, R2, 0x37800000, 0x17 ;  /* 0x3780000002027811 */ /* 0x000fc800078eb8ff */
[----:B------:R-:W-:-:S05]  /*b7e0*/  LOP3.LUT R0, R2, R0, R7, 0xfe, !PT ;  /* 0x0000000002007212 */ /* 0x000fca00078efe07 */
[----:B------:R-:W-:-:S04]  /*b7f0*/  FMUL.FTZ R0, R0, 1 ;  /* 0x3f80000000007820 */ /* 0x000fc80000410000 */
[----:B------:R0:W2:Y:S01]  /*b800*/  F2F.F64.F32 R16, R0 ;  /* 0x0000000000107310 */ /* 0x0000a20000201800 */
[----:B------:R-:W-:Y:S05]  /*b810*/  BRA `(.L_x_2883) ;  /* 0x0000000000a47947 */ /* 0x000fea0003800000 */
.L_x_2895:
[----:B------:R-:W-:-:S09]  /*b820*/  UISETP.NE.AND UP0, UPT, UR4, 0x1c, UPT ;  /* 0x0000001c0400788c */ /* 0x000fd2000bf05270 */
[----:B------:R-:W-:Y:S05]  /*b830*/  BRA.U !UP0, `(.L_x_2902) ;  /* 0x0000000108947547 */ /* 0x000fea000b800000 */
[----:B------:R-:W-:-:S09]  /*b840*/  UISETP.NE.AND UP0, UPT, UR4, 0x1d, UPT ;  /* 0x0000001d0400788c */ /* 0x000fd2000bf05270 */
[----:B------:R-:W-:Y:S05]  /*b850*/  BRA.U !UP0, `(.L_x_2903) ;  /* 0x0000000108807547 */ /* 0x000fea000b800000 */
[----:B------:R-:W-:-:S09]  /*b860*/  UISETP.NE.AND UP0, UPT, UR4, 0x2c, UPT ;  /* 0x0000002c0400788c */ /* 0x000fd2000bf05270 */
[----:B------:R-:W-:Y:S05]  /*b870*/  BRA.U UP0, `(.L_x_2882) ;  /* 0x0000000100307547 */ /* 0x000fea000b800000 */
[----:B------:R-:W2:Y:S01]  /*b880*/  LDG.E.U8 R0, desc[UR36][R2.64] ;  /* 0x0000002402007981 */ /* 0x000ea2000c1e1100 */
[----:B------:R-:W-:Y:S02]  /*b890*/  HFMA2 R16, -RZ, RZ, 0, 0 ;  /* 0x00000000ff107431 */ /* 0x000fe400000001ff */
[----:B------:R-:W-:Y:S01]  /*b8a0*/  IMAD.MOV.U32 R17, RZ, RZ, 0x38000000 ;  /* 0x38000000ff117424 */ /* 0x000fe200078e00ff */
[----:B--2---:R-:W-:-:S13]  /*b8b0*/  ISETP.NE.AND P0, PT, R0, RZ, PT ;  /* 0x000000ff0000720c */ /* 0x004fda0003f05270 */
[----:B------:R-:W-:Y:S05]  /*b8c0*/  @!P0 BRA `(.L_x_2883) ;  /* 0x0000000000788947 */ /* 0x000fea0003800000 */
[----:B------:R-:W-:-:S13]  /*b8d0*/  ISETP.NE.AND P0, PT, R0, 0xff, PT ;  /* 0x000000ff0000780c */ /* 0x000fda0003f05270 */
[----:B------:R-:W-:Y:S01]  /*b8e0*/  @P0 SHF.L.U32 R0, R0, 0x17, RZ ;  /* 0x0000001700000819 */ /* 0x000fe200000006ff */
[----:B------:R-:W-:Y:S01]  /*b8f0*/  @!P0 IMAD.MOV.U32 R16, RZ, RZ, 0x20000000 ;  /* 0x20000000ff108424 */ /* 0x000fe200078e00ff */
[----:B------:R-:W-:-:S03]  /*b900*/  @!P0 MOV R17, 0x7ff80000 ;  /* 0x7ff8000000118802 */ /* 0x000fc60000000f00 */
[----:B------:R-:W-:-:S04]  /*b910*/  @P0 FMUL.FTZ R0, R0, 1 ;  /* 0x3f80000000000820 */ /* 0x000fc80000410000 */
[----:B------:R0:W2:Y:S01]  /*b920*/  @P0 F2F.F64.F32 R16, R0 ;  /* 0x0000000000100310 */ /* 0x0000a20000201800 */
[----:B------:R-:W-:Y:S05]  /*b930*/  BRA `(.L_x_2883) ;  /* 0x00000000005c7947 */ /* 0x000fea0003800000 */
.L_x_2882:
[----:B------:R-:W-:Y:S01]  /*b940*/  MOV R2, 0x0 ;  /* 0x0000000000027802 */ /* 0x000fe20000000f00 */
[----:B------:R-:W0:Y:S01]  /*b950*/  LDCU.64 UR4, c[0x4][0x148] ;  /* 0x01002900ff0477ac */ /* 0x000e220008000a00 */
[----:B-1--4-:R-:W-:Y:S02]  /*b960*/  HFMA2 R12, -RZ, RZ, 0, 5.9604644775390625e-08 ;  /* 0x00000001ff0c7431 */ /* 0x012fe400000001ff */
[----:B------:R-:W-:Y:S01]  /*b970*/  IMAD.MOV.U32 R8, RZ, RZ, 0x4e ;  /* 0x0000004eff087424 */ /* 0x000fe200078e00ff */
[----:B------:R-:W1:Y:S01]  /*b980*/  LDCU.64 UR6, c[0x4][0x150] ;  /* 0x01002a00ff0677ac */ /* 0x000e620008000a00 */
[----:B------:R-:W2:Y:S01]  /*b990*/  LDC.64 R2, c[0x4][R2] ;  /* 0x0100000002027b82 */ /* 0x000ea20000000a00 */
[----:B------:R-:W-:Y:S01]  /*b9a0*/  IMAD.MOV.U32 R13, RZ, RZ, RZ ;  /* 0x000000ffff0d7224 */ /* 0x000fe200078e00ff */
[----:B------:R-:W3:Y:S01]  /*b9b0*/  LDCU.64 UR8, c[0x4][0x8] ;  /* 0x01000100ff0877ac */ /* 0x000ee20008000a00 */
[----:B0-----:R-:W-:Y:S01]  /*b9c0*/  IMAD.U32 R4, RZ, RZ, UR4 ;  /* 0x00000004ff047e24 */ /* 0x001fe2000f8e00ff */
[----:B------:R-:W-:Y:S01]  /*b9d0*/  MOV R5, UR5 ;  /* 0x0000000500057c02 */ /* 0x000fe20008000f00 */
[----:B-1----:R-:W-:Y:S01]  /*b9e0*/  IMAD.U32 R6, RZ, RZ, UR6 ;  /* 0x00000006ff067e24 */ /* 0x002fe2000f8e00ff */
[----:B------:R-:W-:Y:S01]  /*b9f0*/  MOV R7, UR7 ;  /* 0x0000000700077c02 */ /* 0x000fe20008000f00 */
[----:B---3--:R-:W-:Y:S01]  /*ba00*/  IMAD.U32 R10, RZ, RZ, UR8 ;  /* 0x00000008ff0a7e24 */ /* 0x008fe2000f8e00ff */
[----:B------:R-:W-:-:S07]  /*ba10*/  MOV R11, UR9 ;  /* 0x00000009000b7c02 */ /* 0x000fce0008000f00 */
[----:B------:R-:W-:-:S07]  /*ba20*/  LEPC R20, `(.L_x_2904) ;  /* 0x000000001014794e */ /* 0x000fce0000000000 */
[----:B--2---:R-:W-:Y:S05]  /*ba30*/  CALL.ABS.NOINC R2 ;  /* 0x0000000002007343 */ /* 0x004fea0003c00000 */
.L_x_2904:
[----:B------:R-:W-:Y:S01]  /*ba40*/  CS2R R16, SRZ ;  /* 0x0000000000107805 */ /* 0x000fe2000001ff00 */
[----:B------:R-:W-:Y:S06]  /*ba50*/  BRA `(.L_x_2883) ;  /* 0x0000000000147947 */ /* 0x000fec0003800000 */
.L_x_2903:
[----:B------:R-:W2:Y:S02]  /*ba60*/  LDG.E.64 R16, desc[UR36][R2.64] ;  /* 0x0000002402107981 */ /* 0x000ea4000c1e1b00 */
[----:B--2---:R-:W0:Y:S01]  /*ba70*/  I2F.F64.U64 R16, R16 ;  /* 0x0000001000107312 */ /* 0x004e220000301800 */
[----:B------:R-:W-:Y:S05]  /*ba80*/  BRA `(.L_x_2883) ;  /* 0x0000000000087947 */ /* 0x000fea0003800000 */
.L_x_2902:
[----:B------:R-:W2:Y:S02]  /*ba90*/  LDG.E R2, desc[UR36][R2.64] ;  /* 0x0000002402027981 */ /* 0x000ea4000c1e1900 */
[----:B--2---:R0:W2:Y:S02]  /*baa0*/  I2F.F64.U32 R16, R2 ;  /* 0x0000000200107312 */ /* 0x0040a40000201800 */
.L_x_2883:
[----:B------:R-:W-:Y:S05]  /*bab0*/  BSYNC.RECONVERGENT B7 ;  /* 0x0000000000077941 */ /* 0x000fea0003800200 */
.L_x_2877:
[----:B------:R-:W3:Y:S01]  /*bac0*/  LDCU.64 UR6, c[0x0][0x5f8] ;  /* 0x0000bf00ff0677ac */ /* 0x000ee20008000a00 */
[----:B------:R-:W-:Y:S01]  /*bad0*/  BSSY.RECONVERGENT B7, `(.L_x_2905) ;  /* 0x00000ec000077945 */ /* 0x000fe20003800200 */
[----:B------:R-:W-:-:S04]  /*bae0*/  UPRMT UR4, UR42, 0x9910, URZ ;  /* 0x000099102a047896 */ /* 0x000fc800080000ff */
[----:B------:R-:W-:Y:S01]  /*baf0*/  UISETP.GT.AND UP0, UPT, UR4, 0x9, UPT ;  /* 0x000000090400788c */ /* 0x000fe2000bf04270 */
[----:B---3--:R-:W-:-:S04]  /*bb00*/  IADD3 R22, P0, PT, R22, UR6, RZ ;  /* 0x0000000616167c10 */ /* 0x008fc8000ff1e0ff */
        /* <DEDUP_REMOVED lines=13> */
.L_x_2909:
[----:B-1--4-:R-:W3:Y:S02]  /*bbe0*/  LDG.E.U8 R10, desc[UR36][R22.64] ;  /* 0x00000024160a7981 */ /* 0x012ee4000c1e1100 */
[----:B---3--:R-:W1:Y:S01]  /*bbf0*/  I2F.F64.U16 R10, R10 ;  /* 0x0000000a000a7312 */ /* 0x008e620000101800 */
[----:B------:R-:W-:Y:S05]  /*bc00*/  BRA `(.L_x_2911) ;  /* 0x0000000c00607947 */ /* 0x000fea0003800000 */
.L_x_2908:
[----:B------:R-:W-:-:S09]  /*bc10*/  UISETP.NE.AND UP0, UPT, UR4, 0x2, UPT ;  /* 0x000000020400788c */ /* 0x000fd2000bf05270 */
[----:B------:R-:W-:Y:S05]  /*bc20*/  BRA.U !UP0, `(.L_x_2912) ;  /* 0x0000000108287547 */ /* 0x000fea000b800000 */
[----:B------:R-:W-:-:S09]  /*bc30*/  UISETP.NE.AND UP0, UPT, UR4, 0x3, UPT ;  /* 0x000000030400788c */ /* 0x000fd2000bf05270 */
[----:B------:R-:W-:Y:S05]  /*bc40*/  BRA.U !UP0, `(.L_x_2913) ;  /* 0x0000000108147547 */ /* 0x000fea000b800000 */
[----:B------:R-:W-:-:S09]  /*bc50*/  UISETP.NE.AND UP0, UPT, UR4, 0x4, UPT ;  /* 0x000000040400788c */ /* 0x000fd2000bf05270 */
[----:B------:R-:W-:Y:S05]  /*bc60*/  BRA.U UP0, `(.L_x_2910) ;  /* 0x0000000900ec7547 */ /* 0x000fea000b800000 */
[----:B-1--4-:R-:W3:Y:S02]  /*bc70*/  LDG.E.64 R10, desc[UR36][R22.64] ;  /* 0x00000024160a7981 */ /* 0x012ee4000c1e1b00 */
[----:B---3--:R-:W1:Y:S01]  /*bc80*/  I2F.F64.S64 R10, R10 ;  /* 0x0000000a000a7312 */ /* 0x008e620000301c00 */
[----:B------:R-:W-:Y:S05]  /*bc90*/  BRA `(.L_x_2911) ;  /* 0x0000000c003c7947 */ /* 0x000fea0003800000 */
.L_x_2913:
[----:B-1--4-:R-:W3:Y:S02]  /*bca0*/  LDG.E R10, desc[UR36][R22.64] ;  /* 0x00000024160a7981 */ /* 0x012ee4000c1e1900 */
[----:B---3--:R-:W1:Y:S01]  /*bcb0*/  I2F.F64 R10, R10 ;  /* 0x0000000a000a7312 */ /* 0x008e620000201c00 */
[----:B------:R-:W-:Y:S05]  /*bcc0*/  BRA `(.L_x_2911) ;  /* 0x0000000c00307947 */ /* 0x000fea0003800000 */
.L_x_2912:
[----:B-1--4-:R-:W3:Y:S02]  /*bcd0*/  LDG.E.U16 R10, desc[UR36][R22.64] ;  /* 0x00000024160a7981 */ /* 0x012ee4000c1e1500 */
[----:B---3--:R-:W1:Y:S01]  /*bce0*/  I2F.F64.S16 R10, R10 ;  /* 0x0000000a000a7312 */ /* 0x008e620000101c00 */
[----:B------:R-:W-:Y:S05]  /*bcf0*/  BRA `(.L_x_2911) ;  /* 0x0000000c00247947 */ /* 0x000fea0003800000 */
.L_x_2907:
        /* <DEDUP_REMOVED lines=8> */
[----:B------:R-:W3:Y:S01]  /*bd80*/  F2F.F64.F32 R10, R10 ;  /* 0x0000000a000a7310 */ /* 0x000ee20000201800 */
[----:B------:R-:W-:Y:S05]  /*bd90*/  BRA `(.L_x_2911) ;  /* 0x0000000800fc7947 */ /* 0x000fea0003800000 */
.L_x_2915:
[----:B0-----:R-:W3:Y:S02]  /*bda0*/  LDG.E.U16 R0, desc[UR36][R22.64] ;  /* 0x0000002416007981 */ /* 0x001ee4000c1e1500 */
[----:B---3--:R-:W-:-:S05]  /*bdb0*/  HADD2.F32 R0, -RZ, R0.H0_H0 ;  /* 0x20000000ff007230 */ /* 0x008fca0000004100 */
[----:B------:R-:W-:-:S04]  /*bdc0*/  FMUL.FTZ R0, R0, 1 ;  /* 0x3f80000000007820 */ /* 0x000fc80000410000 */
[----:B-1--4-:R0:W1:Y:S01]  /*bdd0*/  F2F.F64.F32 R10, R0 ;  /* 0x00000000000a7310 */ /* 0x0120620000201800 */
[----:B------:R-:W-:Y:S05]  /*bde0*/  BRA `(.L_x_2911) ;  /* 0x0000000800e87947 */ /* 0x000fea0003800000 */
.L_x_2914:
        /* <DEDUP_REMOVED lines=10> */
.L_x_2917:
[----:B------:R-:W0:Y:S02]  /*be90*/  LDG.E.U16 R22, desc[UR36][R22.64] ;  /* 0x0000002416167981 */ /* 0x000e24000c1e1500 */
[----:B0-----:R-:W-:-:S05]  /*bea0*/  HADD2.F32 R0, -RZ, R22.H0_H0 ;  /* 0x20000016ff007230 */ /* 0x001fca0000004100 */
[----:B------:R-:W-:-:S04]  /*beb0*/  FMUL.FTZ R0, R0, 1 ;  /* 0x3f80000000007820 */ /* 0x000fc80000410000 */
[----:B-1--4-:R4:W0:Y:S01]  /*bec0*/  F2F.F64.F32 R10, R0 ;  /* 0x00000000000a7310 */ /* 0x0128220000201800 */
[----:B------:R-:W-:Y:S05]  /*bed0*/  BRA `(.L_x_2911) ;  /* 0x0000000800ac7947 */ /* 0x000fea0003800000 */
.L_x_2916:
[----:B-1--4-:R1:W5:Y:S01]  /*bee0*/  LDG.E.64 R10, desc[UR36][R22.64] ;  /* 0x00000024160a7981 */ /* 0x012362000c1e1b00 */
[----:B------:R-:W-:Y:S05]  /*bef0*/  BRA `(.L_x_2911) ;  /* 0x0000000800a47947 */ /* 0x000fea0003800000 */
.L_x_2906:
        /* <DEDUP_REMOVED lines=13> */
.L_x_2920:
[----:B-1--4-:R1:W5:Y:S01]  /*bfd0*/  LDG.E.64 R10, desc[UR36][R22.64] ;  /* 0x00000024160a7981 */ /* 0x012362000c1e1b00 */
[----:B------:R-:W-:Y:S05]  /*bfe0*/  BRA `(.L_x_2911) ;  /* 0x0000000800687947 */ /* 0x000fea0003800000 */
.L_x_2919:
[----:B------:R-:W-:-:S09]  /*bff0*/  UISETP.NE.AND UP0, UPT, UR4, 0xf, UPT ;  /* 0x0000000f0400788c */ /* 0x000fd2000bf05270 */
[----:B------:R-:W-:Y:S05]  /*c000*/  BRA.U !UP0, `(.L_x_2921) ;  /* 0x00000001089c7547 */ /* 0x000fea000b800000 */
[----:B------:R-:W-:-:S09]  /*c010*/  UISETP.NE.AND UP0, UPT, UR4, 0x17, UPT ;  /* 0x000000170400788c */ /* 0x000fd2000bf05270 */
[----:B------:R-:W-:Y:S05]  /*c020*/  BRA.U !UP0, `(.L_x_2922) ;  /* 0x00000001085c7547 */ /* 0x000fea000b800000 */
[----:B------:R-:W-:-:S09]  /*c030*/  UISETP.NE.AND UP0, UPT, UR4, 0x18, UPT ;  /* 0x000000180400788c */ /* 0x000fd2000bf05270 */
[----:B------:R-:W-:Y:S05]  /*c040*/  BRA.U UP0, `(.L_x_2910) ;  /* 0x0000000500f47547 */ /* 0x000fea000b800000 */
[----:B0-----:R-:W3:Y:S01]  /*c050*/  LDG.E.U8 R0, desc[UR36][R22.64] ;  /* 0x0000002416007981 */ /* 0x001ee2000c1e1100 */
[----:B-1----:R-:W-:Y:S01]  /*c060*/  IMAD.MOV.U32 R4, RZ, RZ, 0x1f ;  /* 0x0000001fff047424 */ /* 0x002fe200078e00ff */
[----:B---3--:R-:W-:-:S04]  /*c070*/  SHF.L.U32 R0, R0, 0x18, RZ ;  /* 0x0000001800007819 */ /* 0x008fc800000006ff */
[C---:B------:R-:W-:Y:S02]  /*c080*/  LOP3.LUT R2, R0.reuse, 0x7f000000, RZ, 0xc0, !PT ;  /* 0x7f00000000027812 */ /* 0x040fe400078ec0ff */
[----:B------:R-:W-:Y:S02]  /*c090*/  LOP3.LUT P0, RZ, R0, 0x7f000000, RZ, 0xc0, !PT ;  /* 0x7f00000000ff7812 */ /* 0x000fe4000780c0ff */
[----:B------:R-:W0:Y:S02]  /*c0a0*/  FLO.U32 R3, R2 ;  /* 0x0000000200037300 */ /* 0x000e2400000e0000 */
[----:B0-----:R-:W-:-:S04]  /*c0b0*/  IADD3 R3, PT, PT, -R3, RZ, RZ ;  /* 0x000000ff03037210 */ /* 0x001fc80007ffe1ff */
[----:B------:R-:W-:-:S05]  /*c0c0*/  VIADDMNMX.U32 R3, R3, R4, 0x4, !PT ;  /* 0x0000000403037446 */ /* 0x000fca0007800004 */
[----:B------:R-:W-:-:S05]  /*c0d0*/  VIADD R3, R3, 0xfffffffc ;  /* 0xfffffffc03037836 */ /* 0x000fca0000000000 */
[C---:B------:R-:W-:Y:S02]  /*c0e0*/  SHF.L.U32 R4, R2.reuse, R3, RZ ;  /* 0x0000000302047219 */ /* 0x040fe400000006ff */
[----:B----4-:R-:W-:Y:S01]  /*c0f0*/  SHF.L.U32 R5, R3, 0x17, RZ ;  /* 0x0000001703057819 */ /* 0x010fe200000006ff */
        /* <DEDUP_REMOVED lines=10> */
.L_x_2922:
[----:B0-----:R-:W3:Y:S02]  /*c1a0*/  LDG.E.U8 R3, desc[UR36][R22.64] ;  /* 0x0000002416037981 */ /* 0x001ee4000c1e1100 */
[C---:B---3--:R-:W-:Y:S01]  /*c1b0*/  IMAD.SHL.U32 R0, R3.reuse, 0x2000000, RZ ;  /* 0x0200000003007824 */ /* 0x048fe200078e00ff */
        /* <DEDUP_REMOVED lines=12> */
.L_x_2921:
[----:B0-----:R-:W3:Y:S02]  /*c280*/  LDG.E.U16 R0, desc[UR36][R22.64] ;  /* 0x0000002416007981 */ /* 0x001ee4000c1e1500 */
[----:B---3--:R-:W-:-:S04]  /*c290*/  IMAD.U32 R0, R0, 0x10000, RZ ;  /* 0x0001000000007824 */ /* 0x008fc800078e00ff */
[----:B------:R-:W-:-:S04]  /*c2a0*/  FMUL.FTZ R0, R0, 1 ;  /* 0x3f80000000007820 */ /* 0x000fc80000410000 */
[----:B-1--4-:R0:W1:Y:S01]  /*c2b0*/  F2F.F64.F32 R10, R0 ;  /* 0x00000000000a7310 */ /* 0x0120620000201800 */
[----:B------:R-:W-:Y:S05]  /*c2c0*/  BRA `(.L_x_2911) ;  /* 0x0000000400b07947 */ /* 0x000fea0003800000 */
.L_x_2918:
        /* <DEDUP_REMOVED lines=11> */
.L_x_2925:
        /* <DEDUP_REMOVED lines=21> */
.L_x_2927:
[----:B------:R-:W-:Y:S05]  /*c4d0*/  BSYNC.RECONVERGENT B0 ;  /* 0x0000000000007941 */ /* 0x000fea0003800200 */
.L_x_2926:
[----:B------:R-:W-:Y:S02]  /*c4e0*/  SHF.L.U32 R0, R0, 0x14, RZ ;  /* 0x0000001400007819 */ /* 0x000fe400000006ff */
[----:B------:R-:W-:-:S04]  /*c4f0*/  LEA R2, R2, 0x3b800000, 0x17 ;  /* 0x3b80000002027811 */ /* 0x000fc800078eb8ff */
[----:B------:R-:W-:-:S05]  /*c500*/  LOP3.LUT R0, R2, R0, R7, 0xfe, !PT ;  /* 0x0000000002007212 */ /* 0x000fca00078efe07 */
[----:B------:R-:W-:-:S04]  /*c510*/  FMUL.FTZ R0, R0, 1 ;  /* 0x3f80000000007820 */ /* 0x000fc80000410000 */
[----:B------:R0:W1:Y:S01]  /*c520*/  F2F.F64.F32 R10, R0 ;  /* 0x00000000000a7310 */ /* 0x0000620000201800 */
[----:B------:R-:W-:Y:S05]  /*c530*/  BRA `(.L_x_2911) ;  /* 0x0000000400147947 */ /* 0x000fea0003800000 */
.L_x_2924:
[----:B------:R-:W3:Y:S01]  /*c540*/  LDG.E.U8 R22, desc[UR36][R22.64] ;  /* 0x0000002416167981 */ /* 0x000ee2000c1e1100 */
[----:B-1--4-:R-:W-:Y:S02]  /*c550*/  CS2R R10, SRZ ;  /* 0x00000000000a7805 */ /* 0x012fe4000001ff00 */
[----:B---3--:R-:W-:-:S13]  /*c560*/  ISETP.NE.AND P0, PT, R22, RZ, PT ;  /* 0x000000ff1600720c */ /* 0x008fda0003f05270 */
        /* <DEDUP_REMOVED lines=18> */
.L_x_2929:
[----:B------:R-:W-:Y:S05]  /*c690*/  BSYNC.RECONVERGENT B0 ;  /* 0x0000000000007941 */ /* 0x000fea0003800200 */
.L_x_2928:
[----:B------:R-:W-:Y:S01]  /*c6a0*/  IMAD.SHL.U32 R0, R0, 0x200000, RZ ;  /* 0x0020000000007824 */ /* 0x000fe200078e00ff */
[----:B------:R-:W-:-:S04]  /*c6b0*/  LEA R2, R2, 0x37800000, 0x17 ;  /* 0x3780000002027811 */ /* 0x000fc800078eb8ff */
[----:B------:R-:W-:-:S05]  /*c6c0*/  LOP3.LUT R0, R2, R0, R7, 0xfe, !PT ;  /* 0x0000000002007212 */ /* 0x000fca00078efe07 */
[----:B------:R-:W-:-:S04]  /*c6d0*/  FMUL.FTZ R0, R0, 1 ;  /* 0x3f80000000007820 */ /* 0x000fc80000410000 */
[----:B------:R0:W1:Y:S01]  /*c6e0*/  F2F.F64.F32 R10, R0 ;  /* 0x00000000000a7310 */ /* 0x0000620000201800 */
[----:B------:R-:W-:Y:S05]  /*c6f0*/  BRA `(.L_x_2911) ;  /* 0x0000000000a47947 */ /* 0x000fea0003800000 */
.L_x_2923:
[----:B------:R-:W-:-:S09]  /*c700*/  UISETP.NE.AND UP0, UPT, UR4, 0x1c, UPT ;  /* 0x0000001c0400788c */ /* 0x000fd2000bf05270 */
[----:B------:R-:W-:Y:S05]  /*c710*/  BRA.U !UP0, `(.L_x_2930) ;  /* 0x0000000108947547 */ /* 0x000fea000b800000 */
[----:B------:R-:W-:-:S09]  /*c720*/  UISETP.NE.AND UP0, UPT, UR4, 0x1d, UPT ;  /* 0x0000001d0400788c */ /* 0x000fd2000bf05270 */
[----:B------:R-:W-:Y:S05]  /*c730*/  BRA.U !UP0, `(.L_x_2931) ;  /* 0x0000000108807547 */ /* 0x000fea000b800000 */
[----:B------:R-:W-:-:S09]  /*c740*/  UISETP.NE.AND UP0, UPT, UR4, 0x2c, UPT ;  /* 0x0000002c0400788c */ /* 0x000fd2000bf05270 */
[----:B------:R-:W-:Y:S05]  /*c750*/  BRA.U UP0, `(.L_x_2910) ;  /* 0x0000000100307547 */ /* 0x000fea000b800000 */
[----:B0-----:R-:W3:Y:S01]  /*c760*/  LDG.E.U8 R0, desc[UR36][R22.64] ;  /* 0x0000002416007981 */ /* 0x001ee2000c1e1100 */
[----:B-1--4-:R-:W-:Y:S02]  /*c770*/  HFMA2 R10, -RZ, RZ, 0, 0 ;  /* 0x00000000ff0a7431 */ /* 0x012fe400000001ff */
[----:B------:R-:W-:Y:S01]  /*c780*/  IMAD.MOV.U32 R11, RZ, RZ, 0x38000000 ;  /* 0x38000000ff0b7424 */ /* 0x000fe200078e00ff */
[----:B---3--:R-:W-:-:S13]  /*c790*/  ISETP.NE.AND P0, PT, R0, RZ, PT ;  /* 0x000000ff0000720c */ /* 0x008fda0003f05270 */
[----:B------:R-:W-:Y:S05]  /*c7a0*/  @!P0 BRA `(.L_x_2911) ;  /* 0x0000000000788947 */ /* 0x000fea0003800000 */
[----:B------:R-:W-:-:S13]  /*c7b0*/  ISETP.NE.AND P0, PT, R0, 0xff, PT ;  /* 0x000000ff0000780c */ /* 0x000fda0003f05270 */
[----:B------:R-:W-:Y:S01]  /*c7c0*/  @P0 SHF.L.U32 R0, R0, 0x17, RZ ;  /* 0x0000001700000819 */ /* 0x000fe200000006ff */
[----:B------:R-:W-:Y:S01]  /*c7d0*/  @!P0 IMAD.MOV.U32 R10, RZ, RZ, 0x20000000 ;  /* 0x20000000ff0a8424 */ /* 0x000fe200078e00ff */
[----:B------:R-:W-:-:S03]  /*c7e0*/  @!P0 MOV R11, 0x7ff80000 ;  /* 0x7ff80000000b8802 */ /* 0x000fc60000000f00 */
[----:B------:R-:W-:-:S04]  /*c7f0*/  @P0 FMUL.FTZ R0, R0, 1 ;  /* 0x3f80000000000820 */ /* 0x000fc80000410000 */
[----:B------:R0:W1:Y:S01]  /*c800*/  @P0 F2F.F64.F32 R10, R0 ;  /* 0x00000000000a0310 */ /* 0x0000620000201800 */
[----:B------:R-:W-:Y:S05]  /*c810*/  BRA `(.L_x_2911) ;  /* 0x00000000005c7947 */ /* 0x000fea0003800000 */
.L_x_2910:
[----:B0-----:R-:W-:Y:S01]  /*c820*/  MOV R2, 0x0 ;  /* 0x0000000000027802 */ /* 0x001fe20000000f00 */
[----:B------:R-:W0:Y:S01]  /*c830*/  LDCU.64 UR4, c[0x4][0x148] ;  /* 0x01002900ff0477ac */ /* 0x000e220008000a00 */
[----:B-1--4-:R-:W-:Y:S02]  /*c840*/  HFMA2 R12, -RZ, RZ, 0, 5.9604644775390625e-08 ;  /* 0x00000001ff0c7431 */ /* 0x012fe400000001ff */
[----:B------:R-:W-:Y:S01]  /*c850*/  IMAD.MOV.U32 R8, RZ, RZ, 0x4e ;  /* 0x0000004eff087424 */ /* 0x000fe200078e00ff */
[----:B------:R-:W1:Y:S01]  /*c860*/  LDCU.64 UR6, c[0x4][0x150] ;  /* 0x01002a00ff0677ac */ /* 0x000e620008000a00 */
[----:B------:R-:W3:Y:S01]  /*c870*/  LDC.64 R2, c[0x4][R2] ;  /* 0x0100000002027b82 */ /* 0x000ee20000000a00 */
[----:B------:R-:W-:Y:S01]  /*c880*/  IMAD.MOV.U32 R13, RZ, RZ, RZ ;  /* 0x000000ffff0d7224 */ /* 0x000fe200078e00ff */
[----:B------:R-:W4:Y:S01]  /*c890*/  LDCU.64 UR8, c[0x4][0x8] ;  /* 0x01000100ff0877ac */ /* 0x000f220008000a00 */
[----:B0-----:R-:W-:Y:S01]  /*c8a0*/  IMAD.U32 R4, RZ, RZ, UR4 ;  /* 0x00000004ff047e24 */ /* 0x001fe2000f8e00ff */
[----:B------:R-:W-:Y:S01]  /*c8b0*/  MOV R5, UR5 ;  /* 0x0000000500057c02 */ /* 0x000fe20008000f00 */
[----:B-1----:R-:W-:Y:S01]  /*c8c0*/  IMAD.U32 R6, RZ, RZ, UR6 ;  /* 0x00000006ff067e24 */ /* 0x002fe2000f8e00ff */
[----:B------:R-:W-:Y:S01]  /*c8d0*/  MOV R7, UR7 ;  /* 0x0000000700077c02 */ /* 0x000fe20008000f00 */
[----:B----4-:R-:W-:Y:S01]  /*c8e0*/  IMAD.U32 R10, RZ, RZ, UR8 ;  /* 0x00000008ff0a7e24 */ /* 0x010fe2000f8e00ff */
[----:B------:R-:W-:-:S07]  /*c8f0*/  MOV R11, UR9 ;  /* 0x00000009000b7c02 */ /* 0x000fce0008000f00 */
[----:B------:R-:W-:-:S07]  /*c900*/  LEPC R20, `(.L_x_2932) ;  /* 0x000000001014794e */ /* 0x000fce0000000000 */
[----:B--23-5:R-:W-:Y:S05]  /*c910*/  CALL.ABS.NOINC R2 ;  /* 0x0000000002007343 */ /* 0x02cfea0003c00000 */
.L_x_2932:
[----:B------:R-:W-:Y:S01]  /*c920*/  CS2R R10, SRZ ;  /* 0x00000000000a7805 */ /* 0x000fe2000001ff00 */
[----:B------:R-:W-:Y:S06]  /*c930*/  BRA `(.L_x_2911) ;  /* 0x0000000000147947 */ /* 0x000fec0003800000 */
.L_x_2931:
[----:B-1--4-:R-:W3:Y:S02]  /*c940*/  LDG.E.64 R10, desc[UR36][R22.64] ;  /* 0x00000024160a7981 */ /* 0x012ee4000c1e1b00 */
[----:B---3--:R-:W1:Y:S01]  /*c950*/  I2F.F64.U64 R10, R10 ;  /* 0x0000000a000a7312 */ /* 0x008e620000301800 */
[----:B------:R-:W-:Y:S05]  /*c960*/  BRA `(.L_x_2911) ;  /* 0x0000000000087947 */ /* 0x000fea0003800000 */
.L_x_2930:
[----:B-1--4-:R-:W3:Y:S02]  /*c970*/  LDG.E R10, desc[UR36][R22.64] ;  /* 0x00000024160a7981 */ /* 0x012ee4000c1e1900 */
[----:B---3--:R-:W1:Y:S02]  /*c980*/  I2F.F64.U32 R10, R10 ;  /* 0x0000000a000a7312 */ /* 0x008e640000201800 */
.L_x_2911:
[----:B------:R-:W-:Y:S05]  /*c990*/  BSYNC.RECONVERGENT B7 ;  /* 0x0000000000077941 */ /* 0x000fea0003800200 */
.L_x_2905:
[----:B0-----:R-:W-:Y:S01]  /*c9a0*/  MOV R2, 0x652b82fe ;  /* 0x652b82fe00027802 */ /* 0x001fe20000000f00 */
[----:B------:R-:W-:Y:S01]  /*c9b0*/  IMAD.MOV.U32 R3, RZ, RZ, 0x3ff71547 ;  /* 0x3ff71547ff037424 */ /* 0x000fe200078e00ff */
[----:B------:R-:W-:Y:S01]  /*c9c0*/  UMOV UR4, 0xfefa39ef ;  /* 0xfefa39ef00047882 */ /* 0x000fe20000000000 */
[----:B------:R-:W-:Y:S01]  /*c9d0*/  UMOV UR5, 0x3fe62e42 ;  /* 0x3fe62e4200057882 */ /* 0x000fe20000000000 */
[----:B-1-3-5:R-:W-:Y:S01]  /*c9e0*/  DADD R8, -RZ, -R10 ;  /* 0x00000000ff087229 */ /* 0x02afe2000000090a */
        /* <DEDUP_REMOVED lines=39> */
[----:B------:R-:W-:Y:S01]  /*cc60*/  LEA R5, R2, R7, 0x14 ;  /* 0x0000000702057211 */ /* 0x000fe200078ea0ff */
[----:B------:R-:W-:Y:S01]  /*cc70*/  IMAD.MOV.U32 R4, RZ, RZ, R6 ;  /* 0x000000ffff047224 */ /* 0x000fe200078e0006 */
[----:B------:R-:W-:Y:S06]  /*cc80*/  @!P0 BRA `(.L_x_2934) ;  /* 0x0000000000348947 */ /* 0x000fec0003800000 */
[----:B------:R-:W-:Y:S01]  /*cc90*/  FSETP.GEU.FTZ.AND P1, PT, |R9|, 4.2275390625, PT ;  /* 0x408748000900780b */ /* 0x000fe20003f3e200 */
[C---:B------:R-:W-:Y:S02]  /*cca0*/  DADD R4, -R10.reuse, +INF ;  /* 0x7ff000000a047429 */ /* 0x040fe40000000100 */
[----:B------:R-:W-:-:S08]  /*ccb0*/  DSETP.GT.AND P0, PT, R10, RZ, PT ;  /* 0x000000ff0a00722a */ /* 0x000fd00003f04000 */
[----:B------:R-:W-:Y:S02]  /*ccc0*/  FSEL R4, R4, RZ, !P0 ;  /* 0x000000ff04047208 */ /* 0x000fe40004000000 */
[----:B----4-:R-:W-:Y:S02]  /*ccd0*/  @!P1 LEA.HI R0, R2, R2, RZ, 0x1 ;  /* 0x0000000202009211 */ /* 0x010fe400078f08ff */
[----:B------:R-:W-:Y:S02]  /*cce0*/  FSEL R5, R5, RZ, !P0 ;  /* 0x000000ff05057208 */ /* 0x000fe40004000000 */
[----:B------:R-:W-:-:S04]  /*ccf0*/  @!P1 SHF.R.S32.HI R3, RZ, 0x1, R0 ;  /* 0x00000001ff039819 */ /* 0x000fc80000011400 */
[----:B------:R-:W-:Y:S01]  /*cd00*/  @!P1 IADD3 R2, PT, PT, R2, -R3, RZ ;  /* 0x8000000302029210 */ /* 0x000fe20007ffe0ff */
[----:B------:R-:W-:-:S03]  /*cd10*/  @!P1 IMAD R3, R3, 0x100000, R7 ;  /* 0x0010000003039824 */ /* 0x000fc600078e0207 */
[----:B------:R-:W-:Y:S02]  /*cd20*/  @!P1 LEA R7, R2, 0x3ff00000, 0x14 ;  /* 0x3ff0000002079811 */ /* 0x000fe400078ea0ff */
[----:B------:R-:W-:Y:S01]  /*cd30*/  @!P1 MOV R2, R6 ;  /* 0x0000000600029202 */ /* 0x000fe20000000f00 */
[----:B------:R-:W-:-:S06]  /*cd40*/  @!P1 IMAD.MOV.U32 R6, RZ, RZ, RZ ;  /* 0x000000ffff069224 */ /* 0x000fcc00078e00ff */
[----:B------:R-:W-:-:S11]  /*cd50*/  @!P1 DMUL R4, R2, R6 ;  /* 0x0000000602049228 */ /* 0x000fd60000000000 */
.L_x_2934:
[----:B------:R-:W-:Y:S05]  /*cd60*/  BSYNC.RECONVERGENT B0 ;  /* 0x0000000000007941 */ /* 0x000fea0003800200 */
.L_x_2933:
[----:B------:R-:W-:Y:S01]  /*cd70*/  DADD R8, R4, 1 ;  /* 0x3ff0000004087429 */ /* 0x000fe20000000000 */
[----:B------:R-:W0:Y:S01]  /*cd80*/  LDCU.64 UR4, c[0x0][0x5e8] ;  /* 0x0000bd00ff0477ac */ /* 0x000e220008000a00 */
[----:B------:R-:W-:Y:S04]  /*cd90*/  BSSY.RECONVERGENT B0, `(.L_x_2935) ;  /* 0x0000012000007945 */ /* 0x000fe80003800200 */
[----:B------:R-:W1:Y:S04]  /*cda0*/  MUFU.RCP64H R3, R9 ;  /* 0x0000000900037308 */ /* 0x000e680000001800 */
[----:B------:R-:W-:-:S04]  /*cdb0*/  IADD3 R2, PT, PT, R9, 0x300402, RZ ;  /* 0x0030040209027810 */ /* 0x000fc80007ffe0ff */
[----:B------:R-:W-:Y:S02]  /*cdc0*/  FSETP.GEU.AND P0, PT, |R2|, 5.8789094863358348022e-39, PT ;  /* 0x004004020200780b */ /* 0x000fe40003f0e200 */
[----:B0-----:R-:W-:Y:S01]  /*cdd0*/  IADD3 R12, P1, PT, R18, UR4, RZ ;  /* 0x00000004120c7c10 */ /* 0x001fe2000ff3e0ff */
[----:B-1----:R-:W-:-:S04]  /*cde0*/  DFMA R4, -R8, R2, 1 ;  /* 0x3ff000000804742b */ /* 0x002fc80000000102 */
        /* <DEDUP_REMOVED lines=9> */
[----:B------:R-:W-:Y:S02]  /*ce80*/  IADD3 R2, PT, PT, R2, -0x100000, RZ ;  /* 0xfff0000002027810 */ /* 0x000fe40007ffe0ff */
[----:B----4-:R-:W-:-:S07]  /*ce90*/  MOV R0, 0xceb0 ;  /* 0x0000ceb000007802 */ /* 0x010fce0000000f00 */
[----:B--2---:R-:W-:Y:S05]  /*cea0*/  CALL.REL.NOINC `($__internal_0_$__cuda_sm20_dblrcp_rn_slowpath_v3) ;  /* 0x0000005800cc7944 */ /* 0x004fea0003c00000 */
.L_x_2936:
[----:B------:R-:W-:Y:S05]  /*ceb0*/  BSYNC.RECONVERGENT B0 ;  /* 0x0000000000007941 */ /* 0x000fea0003800200 */
.L_x_2935:
        /* <DEDUP_REMOVED lines=18> */
.L_x_2940:
[----:B------:R-:W0:Y:S02]  /*cfe0*/  F2I.S64.F64.TRUNC R4, R4 ;  /* 0x0000000400047311 */ /* 0x000e24000030d900 */
[----:B0-----:R-:W-:-:S05]  /*cff0*/  IMAD.MOV.U32 R3, RZ, RZ, R4 ;  /* 0x000000ffff037224 */ /* 0x001fca00078e0004 */
[----:B------:R0:W-:Y:S01]  /*d000*/  STG.E.U8 desc[UR36][R12.64], R3 ;  /* 0x000000030c007986 */ /* 0x0001e2000c101124 */
[----:B------:R-:W-:Y:S05]  /*d010*/  BRA `(.L_x_2942) ;  /* 0x0000000c00e07947 */ /* 0x000fea0003800000 */
.L_x_2939:
        /* <DEDUP_REMOVED lines=9> */
.L_x_2944:
[----:B------:R-:W0:Y:S02]  /*d0b0*/  F2I.F64.TRUNC R5, R4 ;  /* 0x0000000400057311 */ /* 0x000e24000030d100 */
[----:B0-----:R0:W-:Y:S01]  /*d0c0*/  STG.E desc[UR36][R12.64], R5 ;  /* 0x000000050c007986 */ /* 0x0011e2000c101924 */
[----:B------:R-:W-:Y:S05]  /*d0d0*/  BRA `(.L_x_2942) ;  /* 0x0000000c00b07947 */ /* 0x000fea0003800000 */
.L_x_2943:
[----:B------:R-:W0:Y:S02]  /*d0e0*/  F2I.F64.TRUNC R5, R4 ;  /* 0x0000000400057311 */ /* 0x000e24000030d100 */
[----:B0-----:R0:W-:Y:S01]  /*d0f0*/  STG.E.U16 desc[UR36][R12.64], R5 ;  /* 0x000000050c007986 */ /* 0x0011e2000c101524 */
[----:B------:R-:W-:Y:S05]  /*d100*/  BRA `(.L_x_2942) ;  /* 0x0000000c00a47947 */ /* 0x000fea0003800000 */
.L_x_2938:
        /* <DEDUP_REMOVED lines=13> */
.L_x_2946:
[----:B------:R-:W-:Y:S01]  /*d1e0*/  UMOV UR4, 0xf0000000 ;  /* 0xf000000000047882 */ /* 0x000fe20000000000 */
[----:B------:R-:W-:Y:S01]  /*d1f0*/  UMOV UR5, 0x380fffff ;  /* 0x380fffff00057882 */ /* 0x000fe20000000000 */
[----:B----4-:R-:W0:Y:S01]  /*d200*/  F2F.F32.F64 R0, R4 ;  /* 0x0000000400007310 */ /* 0x010e220000301000 */
[----:B------:R-:W-:-:S14]  /*d210*/  DSETP.GEU.AND P0, PT, |R4|, UR4, PT ;  /* 0x0000000404007e2a */ /* 0x000fdc000bf0e200 */
[----:B0-----:R-:W-:-:S05]  /*d220*/  @!P0 FMUL R0, R0, 1.175494350822287508e-38 ;  /* 0x0080000000008820 */ /* 0x001fca0000400000 */
[----:B------:R-:W-:-:S05]  /*d230*/  F2FP.F16.F32.PACK_AB R0, RZ, R0 ;  /* 0x00000000ff00723e */ /* 0x000fca00000000ff */
[----:B------:R0:W-:Y:S01]  /*d240*/  STG.E.U16 desc[UR36][R12.64], R0 ;  /* 0x000000000c007986 */ /* 0x0001e2000c101524 */
[----:B------:R-:W-:Y:S05]  /*d250*/  BRA `(.L_x_2942) ;  /* 0x0000000c00507947 */ /* 0x000fea0003800000 */
.L_x_2945:
        /* <DEDUP_REMOVED lines=10> */
[----:B------:R-:W-:-:S13]  /*d300*/  MOV R3, RZ ;  /* 0x000000ff00037202 */ /* 0x000fda0000000f00 */
[----:B0-----:R-:W-:-:S05]  /*d310*/  @!P0 FMUL R2, R2, 1.175494350822287508e-38 ;  /* 0x0080000002028820 */ /* 0x001fca0000400000 */
[----:B------:R3:W-:Y:S01]  /*d320*/  STG.E.64 desc[UR36][R12.64], R2 ;  /* 0x000000020c007986 */ /* 0x0007e2000c101b24 */
[----:B------:R-:W-:Y:S05]  /*d330*/  BRA `(.L_x_2942) ;  /* 0x0000000c00187947 */ /* 0x000fea0003800000 */
.L_x_2948:
[----:B------:R-:W-:Y:S01]  /*d340*/  UMOV UR4, 0xf0000000 ;  /* 0xf000000000047882 */ /* 0x000fe20000000000 */
[----:B------:R-:W-:Y:S01]  /*d350*/  UMOV UR5, 0x380fffff ;  /* 0x380fffff00057882 */ /* 0x000fe20000000000 */
[----:B----4-:R-:W0:Y:S01]  /*d360*/  F2F.F32.F64 R0, R4 ;  /* 0x0000000400007310 */ /* 0x010e220000301000 */
[----:B------:R-:W-:-:S14]  /*d370*/  DSETP.GEU.AND P0, PT, |R4|, UR4, PT ;  /* 0x0000000404007e2a */ /* 0x000fdc000bf0e200 */
[----:B0-----:R-:W-:-:S05]  /*d380*/  @!P0 FMUL R0, R0, 1.175494350822287508e-38 ;  /* 0x0080000000008820 */ /* 0x001fca0000400000 */
[----:B------:R-:W-:-:S04]  /*d390*/  F2FP.F16.F32.PACK_AB R3, RZ, R0 ;  /* 0x00000000ff03723e */ /* 0x000fc800000000ff */
[----:B------:R-:W-:-:S05]  /*d3a0*/  PRMT R3, R3, 0x5410, RZ ;  /* 0x0000541003037816 */ /* 0x000fca00000000ff */
[----:B------:R2:W-:Y:S01]  /*d3b0*/  STG.E desc[UR36][R12.64], R3 ;  /* 0x000000030c007986 */ /* 0x0005e2000c101924 */
[----:B------:R-:W-:Y:S05]  /*d3c0*/  BRA `(.L_x_2942) ;  /* 0x0000000800f47947 */ /* 0x000fea0003800000 */
.L_x_2947:
[----:B------:R0:W-:Y:S01]  /*d3d0*/  STG.E.64 desc[UR36][R12.64], R4 ;  /* 0x000000040c007986 */ /* 0x0001e2000c101b24 */
[----:B------:R-:W-:Y:S05]  /*d3e0*/  BRA `(.L_x_2942) ;  /* 0x0000000800ec7947 */ /* 0x000fea0003800000 */
.L_x_2937:
        /* <DEDUP_REMOVED lines=13> */
.L_x_2952:
        /* <DEDUP_REMOVED lines=11> */
[----:B----4-:R-:W-:-:S04]  /*d570*/  @P0 SHF.R.U32.HI R0, RZ, 0x14, R3 ;  /* 0x00000014ff000819 */ /* 0x010fc80000011603 */
        /* <DEDUP_REMOVED lines=9> */
.L_x_2955:
[----:B------:R-:W-:-:S04]  /*d610*/  SHF.R.U32.HI R3, RZ, 0x18, R3 ;  /* 0x00000018ff037819 */ /* 0x000fc80000011603 */
[----:B------:R-:W-:-:S04]  /*d620*/  LOP3.LUT R0, R0, 0x80, R3, 0xf8, !PT ;  /* 0x0000008000007812 */ /* 0x000fc800078ef803 */
[----:B------:R-:W-:-:S07]  /*d630*/  PRMT R6, R0, 0x7610, R6 ;  /* 0x0000761000067816 */ /* 0x000fce0000000006 */
.L_x_2954:
[----:B------:R-:W-:Y:S05]  /*d640*/  BSYNC.RECONVERGENT B0 ;  /* 0x0000000000007941 */ /* 0x000fea0003800200 */
.L_x_2953:
[----:B------:R0:W-:Y:S01]  /*d650*/  STG.E.U8 desc[UR36][R12.64], R6 ;  /* 0x000000060c007986 */ /* 0x0001e2000c101124 */
[----:B------:R-:W-:Y:S05]  /*d660*/  BRA `(.L_x_2942) ;  /* 0x00000008004c7947 */ /* 0x000fea0003800000 */
.L_x_2951:
        /* <DEDUP_REMOVED lines=21> */
.L_x_2958:
[----:B------:R-:W-:-:S04]  /*d7c0*/  SHF.R.U32.HI R3, RZ, 0x18, R3 ;  /* 0x00000018ff037819 */ /* 0x000fc80000011603 */
[----:B------:R-:W-:-:S04]  /*d7d0*/  LOP3.LUT R0, R0, 0x80, R3, 0xf8, !PT ;  /* 0x0000008000007812 */ /* 0x000fc800078ef803 */
[----:B------:R-:W-:-:S07]  /*d7e0*/  PRMT R6, R0, 0x7610, R6 ;  /* 0x0000761000067816 */ /* 0x000fce0000000006 */
.L_x_2957:
[----:B------:R-:W-:Y:S05]  /*d7f0*/  BSYNC.RECONVERGENT B0 ;  /* 0x0000000000007941 */ /* 0x000fea0003800200 */
.L_x_2956:
[----:B------:R0:W-:Y:S01]  /*d800*/  STG.E.U8 desc[UR36][R12.64], R6 ;  /* 0x000000060c007986 */ /* 0x0001e2000c101124 */
[----:B------:R-:W-:Y:S05]  /*d810*/  BRA `(.L_x_2942) ;  /* 0x0000000400e07947 */ /* 0x000fea0003800000 */
.L_x_2950:
        /* <DEDUP_REMOVED lines=14> */
[--C-:B----4-:R-:W-:Y:S02]  /*d900*/  @P1 SHF.R.U32.HI R0, RZ, 0x16, R6.reuse ;  /* 0x00000016ff001819 */ /* 0x110fe40000011606 */
[----:B------:R-:W-:Y:S01]  /*d910*/  @P1 LOP3.LUT P0, RZ, R3, 0x3fffff, R6, 0xf8, !PT ;  /* 0x003fffff03ff1812 */ /* 0x000fe2000780f806 */
[----:B------:R-:W-:Y:S01]  /*d920*/  IMAD.MOV.U32 R3, RZ, RZ, 0xff ;  /* 0x000000ffff037424 */ /* 0x000fe200078e00ff */
[----:B------:R-:W-:-:S04]  /*d930*/  @P1 LOP3.LUT R0, R0, 0x1, RZ, 0xc0, !PT ;  /* 0x0000000100001812 */ /* 0x000fc800078ec0ff */
[----:B------:R-:W-:Y:S02]  /*d940*/  @P1 ISETP.EQ.U32.AND P2, PT, R0, 0x1, P0 ;  /* 0x000000010000180c */ /* 0x000fe40000742070 */
[----:B------:R-:W-:Y:S02]  /*d950*/  PLOP3.LUT P0, PT, PT, PT, PT, 0x80, 0x8 ;  /* 0x000000000008781c */ /* 0x000fe40003f0f070 */
[----:B------:R-:W-:Y:S02]  /*d960*/  @P1 PLOP3.LUT P0, PT, P2, PT, PT, 0x80, 0x8 ;  /* 0x000000000008181c */ /* 0x000fe4000170f070 */
[----:B------:R-:W-:-:S11]  /*d970*/  @P1 IADD3 R0, PT, PT, R2, 0x1, RZ ;  /* 0x0000000102001810 */ /* 0x000fd60007ffe0ff */
[----:B------:R-:W-:-:S05]  /*d980*/  @!P0 IMAD.MOV R0, RZ, RZ, R2 ;  /* 0x000000ffff008224 */ /* 0x000fca00078e0202 */
[----:B------:R-:W-:-:S05]  /*d990*/  @P1 MOV R3, R0 ;  /* 0x0000000000031202 */ /* 0x000fca0000000f00 */
[----:B------:R0:W-:Y:S01]  /*d9a0*/  STG.E.U8 desc[UR36][R12.64], R3 ;  /* 0x000000030c007986 */ /* 0x0001e2000c101124 */
[----:B------:R-:W-:Y:S05]  /*d9b0*/  BRA `(.L_x_2942) ;  /* 0x0000000400787947 */ /* 0x000fea0003800000 */
.L_x_2960:
[----:B------:R-:W0:Y:S02]  /*d9c0*/  F2I.U64.F64.TRUNC R4, R4 ;  /* 0x0000000400047311 */ /* 0x000e24000030d800 */
[----:B0-----:R0:W-:Y:S01]  /*d9d0*/  STG.E.64 desc[UR36][R12.64], R4 ;  /* 0x000000040c007986 */ /* 0x0011e2000c101b24 */
[----:B------:R-:W-:Y:S05]  /*d9e0*/  BRA `(.L_x_2942) ;  /* 0x00000004006c7947 */ /* 0x000fea0003800000 */
.L_x_2959:
[----:B------:R-:W0:Y:S02]  /*d9f0*/  F2I.U32.F64.TRUNC R5, R4 ;  /* 0x0000000400057311 */ /* 0x000e24000030d000 */
[----:B0-----:R0:W-:Y:S01]  /*da00*/  STG.E desc[UR36][R12.64], R5 ;  /* 0x000000050c007986 */ /* 0x0011e2000c101924 */
[----:B------:R-:W-:Y:S05]  /*da10*/  BRA `(.L_x_2942) ;  /* 0x0000000400607947 */ /* 0x000fea0003800000 */
.L_x_2949:
        /* <DEDUP_REMOVED lines=10> */
.L_x_2962:
[----:B------:R-:W-:-:S05]  /*dac0*/  CS2R R6, SRZ ;  /* 0x0000000000067805 */ /* 0x000fca000001ff00 */
[----:B------:R0:W-:Y:S01]  /*dad0*/  STG.E.128 desc[UR36][R12.64], R4 ;  /* 0x000000040c007986 */ /* 0x0001e2000c101d24 */
[----:B------:R-:W-:Y:S05]  /*dae0*/  BRA `(.L_x_2942) ;  /* 0x00000004002c7947 */ /* 0x000fea0003800000 */
.L_x_2961:
[----:B------:R-:W-:-:S09]  /*daf0*/  UISETP.NE.AND UP0, UPT, UR4, 0xf, UPT ;  /* 0x0000000f0400788c */ /* 0x000fd2000bf05270 */
[----:B------:R-:W-:Y:S05]  /*db00*/  BRA.U !UP0, `(.L_x_2963) ;  /* 0x0000000508087547 */ /* 0x000fea000b800000 */
[----:B------:R-:W-:-:S09]  /*db10*/  UISETP.NE.AND UP0, UPT, UR4, 0x17, UPT ;  /* 0x000000170400788c */ /* 0x000fd2000bf05270 */
[----:B------:R-:W-:Y:S05]  /*db20*/  BRA.U !UP0, `(.L_x_2964) ;  /* 0x0000000108a07547 */ /* 0x000fea000b800000 */
[----:B------:R-:W-:-:S09]  /*db30*/  UISETP.NE.AND UP0, UPT, UR4, 0x18, UPT ;  /* 0x000000180400788c */ /* 0x000fd2000bf05270 */
[----:B------:R-:W-:Y:S05]  /*db40*/  BRA.U !UP0, `(.L_x_2965) ;  /* 0x0000000108447547 */ /* 0x000fea000b800000 */
.L_x_2941:
[----:B----4-:R-:W-:Y:S01]  /*db50*/  MOV R0, 0x0 ;  /* 0x0000000000007802 */ /* 0x010fe20000000f00 */
[----:B------:R-:W0:Y:S01]  /*db60*/  LDCU.64 UR4, c[0x4][0x148] ;  /* 0x01002900ff0477ac */ /* 0x000e220008000a00 */
[----:B------:R-:W-:Y:S02]  /*db70*/  HFMA2 R12, -RZ, RZ, 0, 5.9604644775390625e-08 ;  /* 0x00000001ff0c7431 */ /* 0x000fe400000001ff */
[----:B------:R-:W-:Y:S01]  /*db80*/  IMAD.MOV.U32 R8, RZ, RZ, 0x65 ;  /* 0x00000065ff087424 */ /* 0x000fe200078e00ff */
[----:B------:R1:W2:Y:S01]  /*db90*/  LDC.64 R2, c[0x4][R0] ;  /* 0x0100000000027b82 */ /* 0x0002a20000000a00 */
[----:B------:R-:W3:Y:S01]  /*dba0*/  LDCU.64 UR6, c[0x4][0x150] ;  /* 0x01002a00ff0677ac */ /* 0x000ee20008000a00 */
[----:B------:R-:W-:Y:S01]  /*dbb0*/  IMAD.MOV.U32 R13, RZ, RZ, RZ ;  /* 0x000000ffff0d7224 */ /* 0x000fe200078e00ff */
[----:B------:R-:W4:Y:S01]  /*dbc0*/  LDCU.64 UR8, c[0x4][0x10] ;  /* 0x01000200ff0877ac */ /* 0x000f220008000a00 */
[----:B0-----:R-:W-:Y:S01]  /*dbd0*/  IMAD.U32 R4, RZ, RZ, UR4 ;  /* 0x00000004ff047e24 */ /* 0x001fe2000f8e00ff */
[----:B------:R-:W-:Y:S01]  /*dbe0*/  MOV R5, UR5 ;  /* 0x0000000500057c02 */ /* 0x000fe20008000f00 */
[----:B---3--:R-:W-:Y:S01]  /*dbf0*/  IMAD.U32 R6, RZ, RZ, UR6 ;  /* 0x00000006ff067e24 */ /* 0x008fe2000f8e00ff */
[----:B------:R-:W-:Y:S01]  /*dc00*/  MOV R7, UR7 ;  /* 0x0000000700077c02 */ /* 0x000fe20008000f00 */
[----:B----4-:R-:W-:Y:S01]  /*dc10*/  IMAD.U32 R10, RZ, RZ, UR8 ;  /* 0x00000008ff0a7e24 */ /* 0x010fe2000f8e00ff */
[----:B-1----:R-:W-:-:S07]  /*dc20*/  MOV R11, UR9 ;  /* 0x00000009000b7c02 */ /* 0x002fce0008000f00 */
[----:B------:R-:W-:-:S07]  /*dc30*/  LEPC R20, `(.L_x_2966) ;  /* 0x000000001014794e */ /* 0x000fce0000000000 */
[----:B--2---:R-:W-:Y:S05]  /*dc40*/  CALL.ABS.NOINC R2 ;  /* 0x0000000002007343 */ /* 0x004fea0003c00000 */
.L_x_2966:
[----:B------:R-:W-:Y:S05]  /*dc50*/  BRA `(.L_x_2942) ;  /* 0x0000000000d07947 */ /* 0x000fea0003800000 */
.L_x_2965:
[----:B------:R-:W-:Y:S01]  /*dc60*/  UMOV UR4, 0xf0000000 ;  /* 0xf000000000047882 */ /* 0x000fe20000000000 */
[----:B------:R-:W-:Y:S01]  /*dc70*/  UMOV UR5, 0x380fffff ;  /* 0x380fffff00057882 */ /* 0x000fe20000000000 */
[----:B------:R-:W0:Y:S01]  /*dc80*/  F2F.F32.F64 R7, R4 ;  /* 0x0000000400077310 */ /* 0x000e220000301000 */
[----:B------:R-:W-:Y:S01]  /*dc90*/  DSETP.GEU.AND P0, PT, |R4|, UR4, PT ;  /* 0x0000000404007e2a */ /* 0x000fe2000bf0e200 */
[----:B------:R-:W-:Y:S01]  /*dca0*/  BSSY.RECONVERGENT B0, `(.L_x_2967) ;  /* 0x000000d000007945 */ /* 0x000fe20003800200 */
[----:B----4-:R-:W-:-:S12]  /*dcb0*/  MOV R0, 0x7f ;  /* 0x0000007f00007802 */ /* 0x010fd80000000f00 */
        /* <DEDUP_REMOVED lines=11> */
.L_x_2968:
[----:B------:R-:W-:Y:S05]  /*dd70*/  BSYNC.RECONVERGENT B0 ;  /* 0x0000000000007941 */ /* 0x000fea0003800200 */
.L_x_2967:
[----:B------:R-:W-:-:S05]  /*dd80*/  LOP3.LUT R3, R0, 0x80, R3, 0xf8, !PT ;  /* 0x0000008000037812 */ /* 0x000fca00078ef803 */
[----:B------:R0:W-:Y:S01]  /*dd90*/  STG.E.U8 desc[UR36][R12.64], R3 ;  /* 0x000000030c007986 */ /* 0x0001e2000c101124 */
[----:B------:R-:W-:Y:S05]  /*dda0*/  BRA `(.L_x_2942) ;  /* 0x00000000007c7947 */ /* 0x000fea0003800000 */
.L_x_2964:
        /* <DEDUP_REMOVED lines=13> */
[----:B------:R-:W-:Y:S01]  /*de80*/  @P0 SHF.R.U32.HI R0, RZ, 0x15, R0 ;  /* 0x00000015ff000819 */ /* 0x000fe20000011600 */
[----:B------:R-:W-:Y:S01]  /*de90*/  @!P0 FADD.FTZ R0, R2, 128 ;  /* 0x4300000002008421 */ /* 0x000fe20000010000 */
[----:B------:R-:W-:Y:S06]  /*dea0*/  BRA `(.L_x_2971) ;  /* 0x00000000000c7947 */ /* 0x000fec0003800000 */
.L_x_2970:
[----:B----4-:R-:W-:Y:S01]  /*deb0*/  IMAD.MOV.U32 R0, RZ, RZ, 0x7f ;  /* 0x0000007fff007424 */ /* 0x010fe200078e00ff */
[----:B------:R-:W-:-:S04]  /*dec0*/  ISETP.GT.U32.AND P0, PT, R2, 0x7f800000, PT ;  /* 0x7f8000000200780c */ /* 0x000fc80003f04070 */
[----:B------:R-:W-:-:S09]  /*ded0*/  SEL R0, R0, 0x7c, P0 ;  /* 0x0000007c00007807 */ /* 0x000fd20000000000 */
.L_x_2971:
[----:B------:R-:W-:Y:S05]  /*dee0*/  BSYNC.RECONVERGENT B0 ;  /* 0x0000000000007941 */ /* 0x000fea0003800200 */
.L_x_2969:
[----:B------:R-:W-:-:S04]  /*def0*/  SHF.R.U32.HI R3, RZ, 0x18, R3 ;  /* 0x00000018ff037819 */ /* 0x000fc80000011603 */
[----:B------:R-:W-:-:S05]  /*df00*/  LOP3.LUT R3, R0, 0x80, R3, 0xf8, !PT ;  /* 0x0000008000037812 */ /* 0x000fca00078ef803 */
[----:B------:R0:W-:Y:S01]  /*df10*/  STG.E.U8 desc[UR36][R12.64], R3 ;  /* 0x000000030c007986 */ /* 0x0001e2000c101124 */
[----:B------:R-:W-:Y:S05]  /*df20*/  BRA `(.L_x_2942) ;  /* 0x00000000001c7947 */ /* 0x000fea0003800000 */
.L_x_2963:
[----:B------:R-:W-:Y:S01]  /*df30*/  UMOV UR4, 0xf0000000 ;  /* 0xf000000000047882 */ /* 0x000fe20000000000 */
[----:B------:R-:W-:Y:S01]  /*df40*/  UMOV UR5, 0x380fffff ;  /* 0x380fffff00057882 */ /* 0x000fe20000000000 */
[----:B----4-:R-:W0:Y:S01]  /*df50*/  F2F.F32.F64 R0, R4 ;  /* 0x0000000400007310 */ /* 0x010e220000301000 */
[----:B------:R-:W-:-:S14]  /*df60*/  DSETP.GEU.AND P0, PT, |R4|, UR4, PT ;  /* 0x0000000404007e2a */ /* 0x000fdc000bf0e200 */
[----:B0-----:R-:W-:-:S05]  /*df70*/  @!P0 FMUL R0, R0, 1.175494350822287508e-38 ;  /* 0x0080000000008820 */ /* 0x001fca0000400000 */
[----:B------:R-:W-:-:S05]  /*df80*/  F2FP.BF16.F32.PACK_AB R0, RZ, R0 ;  /* 0x00000000ff00723e */ /* 0x000fca00000010ff */
[----:B------:R0:W-:Y:S02]  /*df90*/  STG.E.U16 desc[UR36][R12.64], R0 ;  /* 0x000000000c007986 */ /* 0x0001e4000c101524 */
.L_x_2942:
[----:B------:R-:W-:-:S07]  /*dfa0*/  IADD3 R19, PT, PT, R19, 0x80, RZ ;  /* 0x0000008013137810 */ /* 0x000fce0007ffe0ff */
.L_x_2875:
[----:B------:R-:W-:Y:S05]  /*dfb0*/  BSYNC.RECONVERGENT B6 ;  /* 0x0000000000067941 */ /* 0x000fea0003800200 */
.L_x_2874:
[----:B------:R-:W5:Y:S02]  /*dfc0*/  LDCU UR4, c[0x0][0x380] ;  /* 0x00007000ff0477ac */ /* 0x000f640008000800 */
[----:B-----5:R-:W-:-:S13]  /*dfd0*/  ISETP.GE.AND P0, PT, R19, UR4, PT ;  /* 0x0000000413007c0c */ /* 0x020fda000bf06270 */
[----:B------:R-:W-:Y:S05]  /*dfe0*/  @P0 EXIT ;  /* 0x000000000000094d */ /* 0x000fea0003800000 */
[----:B------:R-:W5:Y:S01]  /*dff0*/  LDCU UR4, c[0x0][0x388] ;  /* 0x00007100ff0477ac */ /* 0x000f620008000800 */
[----:B------:R-:W-:Y:S01]  /*e000*/  IMAD.MOV.U32 R22, RZ, RZ, RZ ;  /* 0x000000ffff167224 */ /* 0x000fe200078e00ff */
[----:B0---4-:R-:W-:Y:S01]  /*e010*/  MOV R0, RZ ;  /* 0x000000ff00007202 */ /* 0x011fe20000000f00 */
[----:B------:R-:W-:Y:S01]  /*e020*/  IMAD.MOV.U32 R16, RZ, RZ, RZ ;  /* 0x000000ffff107224 */ /* 0x000fe200078e00ff */
[----:B-----5:R-:W-:-:S09]  /*e030*/  UISETP.NE.AND UP0, UPT, UR4, URZ, UPT ;  /* 0x000000ff0400728c */ /* 0x020fd2000bf05270 */
[----:B------:R-:W-:Y:S05]  /*e040*/  BRA.U !UP0, `(.L_x_2972) ;  /* 0x0000001508707547 */ /* 0x000fea000b800000 */
[----:B------:R-:W3:Y:S01]  /*e050*/  LDCU.64 UR4, c[0x0][0x390] ;  /* 0x00007200ff0477ac */ /* 0x000ee20008000a00 */
[----:B------:R-:W-:Y:S01]  /*e060*/  HFMA2 R18, -RZ, RZ, 0, 0 ;  /* 0x00000000ff127431 */ /* 0x000fe200000001ff */
[----:B------:R-:W0:Y:S01]  /*e070*/  LDCU UR6, c[0x0][0x38c] ;  /* 0x00007180ff0677ac */ /* 0x000e220008000800 */
[----:B------:R-:W4:Y:S01]  /*e080*/  LDCU.64 UR8, c[0x0][0x4b8] ;  /* 0x00009700ff0877ac */ /* 0x000f220008000a00 */
[----:B------:R-:W-:Y:S02]  /*e090*/  UISETP.NE.AND UP0, UPT, UR41, URZ, UPT ;  /* 0x000000ff2900728c */ /* 0x000fe4000bf05270 */
[----:B---3--:R-:W-:Y:S01]  /*e0a0*/  IMAD.HI.U32 R2, R19, UR4, R18 ;  /* 0x0000000413027c27 */ /* 0x008fe2000f8e0012 */
[----:B------:R-:W3:Y:S04]  /*e0b0*/  LDCU UR4, c[0x0][0x4c0] ;  /* 0x00009800ff0477ac */ /* 0x000ee80008000800 */
[----:B-12---:R-:W-:-:S05]  /*e0c0*/  SHF.R.U32.HI R3, RZ, UR5, R2 ;  /* 0x00000005ff037c19 */ /* 0x006fca0008011602 */
[----:B------:R-:W-:-:S04]  /*e0d0*/  IMAD.MOV R0, RZ, RZ, -R3 ;  /* 0x000000ffff007224 */ /* 0x000fc800078e0a03 */
[----:B0-----:R-:W-:-:S04]  /*e0e0*/  IMAD R19, R0, UR6, R19 ;  /* 0x0000000600137c24 */ /* 0x001fc8000f8e0213 */
[C---:B----4-:R-:W-:Y:S02]  /*e0f0*/  IMAD R16, R19.reuse, UR8, RZ ;  /* 0x0000000813107c24 */ /* 0x050fe4000f8e02ff */
[C---:B------:R-:W-:Y:S02]  /*e100*/  IMAD R0, R19.reuse, UR9, RZ ;  /* 0x0000000913007c24 */ /* 0x040fe4000f8e02ff */
[----:B---3--:R-:W-:Y:S01]  /*e110*/  IMAD R22, R19, UR4, RZ ;  /* 0x0000000413167c24 */ /* 0x008fe2000f8e02ff */
        /* <DEDUP_REMOVED lines=335> */
.L_x_2972:
[----:B------:R-:W3:Y:S01]  /*f610*/  LDCU.64 UR8, c[0x0][0x5f0] ;  /* 0x0000be00ff0877ac */ /* 0x000ee20008000a00 */
[----:B------:R-:W-:Y:S01]  /*f620*/  BSSY.RECONVERGENT B6, `(.L_x_2973) ;  /* 0x00000ef000067945 */ /* 0x000fe20003800200 */
[----:B------:R-:W0:Y:S01]  /*f630*/  LDCU.64 UR6, c[0x0][0x5e8] ;  /* 0x0000bd00ff0677ac */ /* 0x000e220008000a00 */
[----:B------:R-:W-:-:S04]  /*f640*/  UPRMT UR4, UR39, 0x9910, URZ ;  /* 0x0000991027047896 */ /* 0x000fc800080000ff */
[----:B------:R-:W-:Y:S01]  /*f650*/  UISETP.GT.AND UP0, UPT, UR4, 0x9, UPT ;  /* 0x000000090400788c */ /* 0x000fe2000bf04270 */
[----:B---3--:R-:W-:Y:S02]  /*f660*/  IADD3 R2, P1, PT, R0, UR8, RZ ;  /* 0x0000000800027c10 */ /* 0x008fe4000ff3e0ff */
[----:B0-----:R-:W-:-:S03]  /*f670*/  IADD3 R16, P0, PT, R16, UR6, RZ ;  /* 0x0000000610107c10 */ /* 0x001fc6000ff1e0ff */
[----:B-12---:R-:W-:Y:S01]  /*f680*/  IMAD.X R3, RZ, RZ, UR9, P1 ;  /* 0x00000009ff037e24 */ /* 0x006fe200088e06ff */
        /* <DEDUP_REMOVED lines=13> */
.L_x_2977:
[----:B------:R-:W2:Y:S02]  /*f760*/  LDG.E.U8 R2, desc[UR36][R2.64] ;  /* 0x0000002402027981 */ /* 0x000ea4000c1e1100 */
[----:B--2---:R0:W1:Y:S01]  /*f770*/  I2F.F64.U16 R18, R2 ;  /* 0x0000000200127312 */ /* 0x0040620000101800 */
[----:B------:R-:W-:Y:S05]  /*f780*/  BRA `(.L_x_2979) ;  /* 0x0000000c00607947 */ /* 0x000fea0003800000 */
.L_x_2976:
        /* <DEDUP_REMOVED lines=9> */
.L_x_2981:
[----:B------:R-:W2:Y:S02]  /*f820*/  LDG.E R2, desc[UR36][R2.64] ;  /* 0x0000002402027981 */ /* 0x000ea4000c1e1900 */
[----:B--2---:R0:W1:Y:S01]  /*f830*/  I2F.F64 R18, R2 ;  /* 0x0000000200127312 */ /* 0x0040620000201c00 */
[----:B------:R-:W-:Y:S05]  /*f840*/  BRA `(.L_x_2979) ;  /* 0x0000000c00307947 */ /* 0x000fea0003800000 */
.L_x_2980:
[----:B------:R-:W2:Y:S02]  /*f850*/  LDG.E.U16 R2, desc[UR36][R2.64] ;  /* 0x0000002402027981 */ /* 0x000ea4000c1e1500 */
[----:B--2---:R0:W1:Y:S01]  /*f860*/  I2F.F64.S16 R18, R2 ;  /* 0x0000000200127312 */ /* 0x0040620000101c00 */
[----:B------:R-:W-:Y:S05]  /*f870*/  BRA `(.L_x_2979) ;  /* 0x0000000c00247947 */ /* 0x000fea0003800000 */
.L_x_2975:
        /* <DEDUP_REMOVED lines=10> */
.L_x_2983:
[----:B------:R-:W2:Y:S02]  /*f920*/  LDG.E.U16 R0, desc[UR36][R2.64] ;  /* 0x0000002402007981 */ /* 0x000ea4000c1e1500 */
[----:B--2---:R-:W-:-:S05]  /*f930*/  HADD2.F32 R0, -RZ, R0.H0_H0 ;  /* 0x20000000ff007230 */ /* 0x004fca0000004100 */
[----:B------:R-:W-:-:S04]  /*f940*/  FMUL.FTZ R0, R0, 1 ;  /* 0x3f80000000007820 */ /* 0x000fc80000410000 */
[----:B------:R0:W1:Y:S01]  /*f950*/  F2F.F64.F32 R18, R0 ;  /* 0x0000000000127310 */ /* 0x0000620000201800 */
[----:B------:R-:W-:Y:S05]  /*f960*/  BRA `(.L_x_2979) ;  /* 0x0000000800e87947 */ /* 0x000fea0003800000 */
.L_x_2982:
        /* <DEDUP_REMOVED lines=10> */
.L_x_2985:
[----:B------:R-:W2:Y:S02]  /*fa10*/  LDG.E.U16 R2, desc[UR36][R2.64] ;  /* 0x0000002402027981 */ /* 0x000ea4000c1e1500 */
[----:B--2---:R-:W-:-:S05]  /*fa20*/  HADD2.F32 R0, -RZ, R2.H0_H0 ;  /* 0x20000002ff007230 */ /* 0x004fca0000004100 */
[----:B------:R-:W-:-:S04]  /*fa30*/  FMUL.FTZ R0, R0, 1 ;  /* 0x3f80000000007820 */ /* 0x000fc80000410000 */
[----:B------:R0:W1:Y:S01]  /*fa40*/  F2F.F64.F32 R18, R0 ;  /* 0x0000000000127310 */ /* 0x0000620000201800 */
[----:B------:R-:W-:Y:S05]  /*fa50*/  BRA `(.L_x_2979) ;  /* 0x0000000800ac7947 */ /* 0x000fea0003800000 */
.L_x_2984:
[----:B------:R0:W5:Y:S01]  /*fa60*/  LDG.E.64 R18, desc[UR36][R2.64] ;  /* 0x0000002402127981 */ /* 0x000162000c1e1b00 */
[----:B------:R-:W-:Y:S05]  /*fa70*/  BRA `(.L_x_2979) ;  /* 0x0000000800a47947 */ /* 0x000fea0003800000 */
.L_x_2974:
        /* <DEDUP_REMOVED lines=13> */
.L_x_2988:
[----:B------:R0:W5:Y:S01]  /*fb50*/  LDG.E.64 R18, desc[UR36][R2.64] ;  /* 0x0000002402127981 */ /* 0x000162000c1e1b00 */
[----:B------:R-:W-:Y:S05]  /*fb60*/  BRA `(.L_x_2979) ;  /* 0x0000000800687947 */ /* 0x000fea0003800000 */
.L_x_2987:
[----:B------:R-:W-:-:S09]  /*fb70*/  UISETP.NE.AND UP0, UPT, UR4, 0xf, UPT ;  /* 0x0000000f0400788c */ /* 0x000fd2000bf05270 */
[----:B------:R-:W-:Y:S05]  /*fb80*/  BRA.U !UP0, `(.L_x_2989) ;  /* 0x00000001089c7547 */ /* 0x000fea000b800000 */
[----:B------:R-:W-:-:S09]  /*fb90*/  UISETP.NE.AND UP0, UPT, UR4, 0x17, UPT ;  /* 0x000000170400788c */ /* 0x000fd2000bf05270 */
[----:B------:R-:W-:Y:S05]  /*fba0*/  BRA.U !UP0, `(.L_x_2990) ;  /* 0x00000001085c7547 */ /* 0x000fea000b800000 */
[----:B------:R-:W-:-:S09]  /*fbb0*/  UISETP.NE.AND UP0, UPT, UR4, 0x18, UPT ;  /* 0x000000180400788c */ /* 0x000fd2000bf05270 */
[----:B------:R-:W-:Y:S05]  /*fbc0*/  BRA.U UP0, `(.L_x_2978) ;  /* 0x0000000500f47547 */ /* 0x000fea000b800000 */
[----:B------:R-:W2:Y:S01]  /*fbd0*/  LDG.E.U8 R0, desc[UR36][R2.64] ;  /* 0x0000002402007981 */ /* 0x000ea2000c1e1100 */
[----:B------:R-:W-:Y:S02]  /*fbe0*/  HFMA2 R6, -RZ, RZ, 0, 1.847743988037109375e-06 ;  /* 0x0000001fff067431 */ /* 0x000fe400000001ff */
        /* <DEDUP_REMOVED lines=19> */
.L_x_2990:
        /* <DEDUP_REMOVED lines=14> */
.L_x_2989:
[----:B------:R-:W2:Y:S02]  /*fe00*/  LDG.E.U16 R0, desc[UR36][R2.64] ;  /* 0x0000002402007981 */ /* 0x000ea4000c1e1500 */
[----:B--2---:R-:W-:-:S05]  /*fe10*/  SHF.L.U32 R0, R0, 0x10, RZ ;  /* 0x0000001000007819 */ /* 0x004fca00000006ff */
[----:B------:R-:W-:-:S04]  /*fe20*/  FMUL.FTZ R0, R0, 1 ;  /* 0x3f80000000007820 */ /* 0x000fc80000410000 */
[----:B------:R0:W1:Y:S01]  /*fe30*/  F2F.F64.F32 R18, R0 ;  /* 0x0000000000127310 */ /* 0x0000620000201800 */
[----:B------:R-:W-:Y:S05]  /*fe40*/  BRA `(.L_x_2979) ;  /* 0x0000000400b07947 */ /* 0x000fea0003800000 */
.L_x_2986:
        /* <DEDUP_REMOVED lines=11> */
.L_x_2993:
        /* <DEDUP_REMOVED lines=21> */
.L_x_2995:
[----:B------:R-:W-:Y:S05]  /*10050*/  BSYNC.RECONVERGENT B0 ;  /* 0x0000000000007941 */ /* 0x000fea0003800200 */
.L_x_2994:
[----:B------:R-:W-:Y:S01]  /*10060*/  IMAD.SHL.U32 R0, R0, 0x100000, RZ ;  /* 0x0010000000007824 */ /* 0x000fe200078e00ff */
[----:B------:R-:W-:-:S04]  /*10070*/  LEA R2, R2, 0x3b800000, 0x17 ;  /* 0x3b80000002027811 */ /* 0x000fc800078eb8ff */
[----:B------:R-:W-:-:S05]  /*10080*/  LOP3.LUT R0, R2, R0, R7, 0xfe, !PT ;  /* 0x0000000002007212 */ /* 0x000fca00078efe07 */
[----:B------:R-:W-:-:S04]  /*10090*/  FMUL.FTZ R0, R0, 1 ;  /* 0x3f80000000007820 */ /* 0x000fc80000410000 */
[----:B------:R0:W1:Y:S01]  /*100a0*/  F2F.F64.F32 R18, R0 ;  /* 0x0000000000127310 */ /* 0x0000620000201800 */
[----:B------:R-:W-:Y:S05]  /*100b0*/  BRA `(.L_x_2979) ;  /* 0x0000000400147947 */ /* 0x000fea0003800000 */
.L_x_2992:
        /* <DEDUP_REMOVED lines=21> */
.L_x_2997:
[----:B------:R-:W-:Y:S05]  /*10210*/  BSYNC.RECONVERGENT B0 ;  /* 0x0000000000007941 */ /* 0x000fea0003800200 */
.L_x_2996:
[----:B------:R-:W-:Y:S02]  /*10220*/  SHF.L.U32 R0, R0, 0x15, RZ ;  /* 0x0000001500007819 */ /* 0x000fe400000006ff */
[----:B------:R-:W-:-:S04]  /*10230*/  LEA R2, R2, 0x37800000, 0x17 ;  /* 0x3780000002027811 */ /* 0x000fc800078eb8ff */
[----:B------:R-:W-:-:S05]  /*10240*/  LOP3.LUT R0, R2, R0, R7, 0xfe, !PT ;  /* 0x0000000002007212 */ /* 0x000fca00078efe07 */
[----:B------:R-:W-:-:S04]  /*10250*/  FMUL.FTZ R0, R0, 1 ;  /* 0x3f80000000007820 */ /* 0x000fc80000410000 */
[----:B------:R0:W1:Y:S01]  /*10260*/  F2F.F64.F32 R18, R0 ;  /* 0x0000000000127310 */ /* 0x0000620000201800 */
[----:B------:R-:W-:Y:S05]  /*10270*/  BRA `(.L_x_2979) ;  /* 0x0000000000a47947 */ /* 0x000fea0003800000 */
.L_x_2991:
        /* <DEDUP_REMOVED lines=16> */
[----:B------:R2:W3:Y:S01]  /*10380*/  @P0 F2F.F64.F32 R18, R0 ;  /* 0x0000000000120310 */ /* 0x0004e20000201800 */
[----:B------:R-:W-:Y:S05]  /*10390*/  BRA `(.L_x_2979) ;  /* 0x00000000005c7947 */ /* 0x000fea0003800000 */
.L_x_2978:
        /* <DEDUP_REMOVED lines=16> */
.L_x_3000:
[----:B------:R-:W-:Y:S01]  /*104a0*/  CS2R R18, SRZ ;  /* 0x0000000000127805 */ /* 0x000fe2000001ff00 */
[----:B------:R-:W-:Y:S06]  /*104b0*/  BRA `(.L_x_2979) ;  /* 0x0000000000147947 */ /* 0x000fec0003800000 */
.L_x_2999:
[----:B------:R-:W2:Y:S02]  /*104c0*/  LDG.E.64 R18, desc[UR36][R2.64] ;  /* 0x0000002402127981 */ /* 0x000ea4000c1e1b00 */
[----:B--2---:R-:W4:Y:S01]  /*104d0*/  I2F.F64.U64 R18, R18 ;  /* 0x0000001200127312 */ /* 0x004f220000301800 */
[----:B------:R-:W-:Y:S05]  /*104e0*/  BRA `(.L_x_2979) ;  /* 0x0000000000087947 */ /* 0x000fea0003800000 */
.L_x_2998:
[----:B------:R-:W2:Y:S02]  /*104f0*/  LDG.E R2, desc[UR36][R2.64] ;  /* 0x0000002402027981 */ /* 0x000ea4000c1e1900 */
[----:B--2---:R0:W1:Y:S02]  /*10500*/  I2F.F64.U32 R18, R2 ;  /* 0x0000000200127312 */ /* 0x0040640000201800 */
.L_x_2979:
[----:B------:R-:W-:Y:S05]  /*10510*/  BSYNC.RECONVERGENT B6 ;  /* 0x0000000000067941 */ /* 0x000fea0003800200 */
.L_x_2973:
[----:B------:R-:W2:Y:S01]  /*10520*/  LDCU.64 UR6, c[0x0][0x5f8] ;  /* 0x0000bf00ff0677ac */ /* 0x000ea20008000a00 */
[----:B------:R-:W-:Y:S01]  /*10530*/  BSSY.RECONVERGENT B6, `(.L_x_3001) ;  /* 0x00000ec000067945 */ /* 0x000fe20003800200 */
[----:B------:R-:W-:-:S04]  /*10540*/  UPRMT UR4, UR42, 0x9910, URZ ;  /* 0x000099102a047896 */ /* 0x000fc800080000ff */
[----:B------:R-:W-:Y:S01]  /*10550*/  UISETP.GT.AND UP0, UPT, UR4, 0x9, UPT ;  /* 0x000000090400788c */ /* 0x000fe2000bf04270 */
[----:B--2---:R-:W-:-:S05]  /*10560*/  IADD3 R22, P0, PT, R22, UR6, RZ ;  /* 0x0000000616167c10 */ /* 0x004fca000ff1e0ff */
        /* <DEDUP_REMOVED lines=13> */
.L_x_3005:
[----:B------:R-:W2:Y:S02]  /*10640*/  LDG.E.U8 R10, desc[UR36][R22.64] ;  /* 0x00000024160a7981 */ /* 0x000ea4000c1e1100 */
[----:B--2---:R-:W2:Y:S01]  /*10650*/  I2F.F64.U16 R10, R10 ;  /* 0x0000000a000a7312 */ /* 0x004ea20000101800 */
[----:B------:R-:W-:Y:S05]  /*10660*/  BRA `(.L_x_3007) ;  /* 0x0000000c00607947 */ /* 0x000fea0003800000 */
.L_x_3004:
        /* <DEDUP_REMOVED lines=9> */
.L_x_3009:
[----:B------:R-:W2:Y:S02]  /*10700*/  LDG.E R10, desc[UR36][R22.64] ;  /* 0x00000024160a7981 */ /* 0x000ea4000c1e1900 */
[----:B--2---:R-:W2:Y:S01]  /*10710*/  I2F.F64 R10, R10 ;  /* 0x0000000a000a7312 */ /* 0x004ea20000201c00 */
[----:B------:R-:W-:Y:S05]  /*10720*/  BRA `(.L_x_3007) ;  /* 0x0000000c00307947 */ /* 0x000fea0003800000 */
.L_x_3008:
[----:B------:R-:W2:Y:S02]  /*10730*/  LDG.E.U16 R10, desc[UR36][R22.64] ;  /* 0x00000024160a7981 */ /* 0x000ea4000c1e1500 */
[----:B--2---:R-:W2:Y:S01]  /*10740*/  I2F.F64.S16 R10, R10 ;  /* 0x0000000a000a7312 */ /* 0x004ea20000101c00 */
[----:B------:R-:W-:Y:S05]  /*10750*/  BRA `(.L_x_3007) ;  /* 0x0000000c00247947 */ /* 0x000fea0003800000 */
.L_x_3003:
        /* <DEDUP_REMOVED lines=10> */
.L_x_3011:
[----:B0-----:R-:W2:Y:S02]  /*10800*/  LDG.E.U16 R0, desc[UR36][R22.64] ;  /* 0x0000002416007981 */ /* 0x001ea4000c1e1500 */
[----:B--2---:R-:W-:-:S05]  /*10810*/  HADD2.F32 R0, -RZ, R0.H0_H0 ;  /* 0x20000000ff007230 */ /* 0x004fca0000004100 */
[----:B------:R-:W-:-:S04]  /*10820*/  FMUL.FTZ R0, R0, 1 ;  /* 0x3f80000000007820 */ /* 0x000fc80000410000 */
[----:B------:R0:W2:Y:S01]  /*10830*/  F2F.F64.F32 R10, R0 ;  /* 0x00000000000a7310 */ /* 0x0000a20000201800 */
[----:B------:R-:W-:Y:S05]  /*10840*/  BRA `(.L_x_3007) ;  /* 0x0000000800e87947 */ /* 0x000fea0003800000 */
.L_x_3010:
        /* <DEDUP_REMOVED lines=10> */
.L_x_3013:
[----:B------:R-:W0:Y:S02]  /*108f0*/  LDG.E.U16 R22, desc[UR36][R22.64] ;  /* 0x0000002416167981 */ /* 0x000e24000c1e1500 */
[----:B0-----:R-:W-:-:S05]  /*10900*/  HADD2.F32 R0, -RZ, R22.H0_H0 ;  /* 0x20000016ff007230 */ /* 0x001fca0000004100 */
[----:B------:R-:W-:-:S04]  /*10910*/  FMUL.FTZ R0, R0, 1 ;  /* 0x3f80000000007820 */ /* 0x000fc80000410000 */
[----:B------:R0:W2:Y:S01]  /*10920*/  F2F.F64.F32 R10, R0 ;  /* 0x00000000000a7310 */ /* 0x0000a20000201800 */
[----:B------:R-:W-:Y:S05]  /*10930*/  BRA `(.L_x_3007) ;  /* 0x0000000800ac7947 */ /* 0x000fea0003800000 */
.L_x_3012:
[----:B------:R2:W5:Y:S01]  /*10940*/  LDG.E.64 R10, desc[UR36][R22.64] ;  /* 0x00000024160a7981 */ /* 0x000562000c1e1b00 */
[----:B------:R-:W-:Y:S05]  /*10950*/  BRA `(.L_x_3007) ;  /* 0x0000000800a47947 */ /* 0x000fea0003800000 */
.L_x_3002:
        /* <DEDUP_REMOVED lines=9> */
[----:B------:R-:W-:Y:S01]  /*109f0*/  HFMA2 R10, -RZ, RZ, 0, 0 ;  /* 0x00000000ff0a7431 */ /* 0x000fe200000001ff */
[----:B--2---:R-:W-:-:S04]  /*10a00*/  ISETP.NE.AND P0, PT, R22, RZ, PT ;  /* 0x000000ff1600720c */ /* 0x004fc80003f05270 */
[----:B------:R-:W-:Y:S01]  /*10a10*/  FSEL R11, RZ, 1.875, !P0 ;  /* 0x3ff00000ff0b7808 */ /* 0x000fe20004000000 */
[----:B------:R-:W-:Y:S08]  /*10a20*/  BRA `(.L_x_3007) ;  /* 0x0000000800707947 */ /* 0x000ff00003800000 */
.L_x_3016:
[----:B------:R2:W5:Y:S01]  /*10a30*/  LDG.E.64 R10, desc[UR36][R22.64] ;  /* 0x00000024160a7981 */ /* 0x000562000c1e1b00 */
[----:B------:R-:W-:Y:S05]  /*10a40*/  BRA `(.L_x_3007) ;  /* 0x0000000800687947 */ /* 0x000fea0003800000 */
.L_x_3015:
        /* <DEDUP_REMOVED lines=27> */
.L_x_3018:
[----:B0-----:R-:W2:Y:S02]  /*10c00*/  LDG.E.U8 R3, desc[UR36][R22.64] ;  /* 0x0000002416037981 */ /* 0x001ea4000c1e1100 */
        /* <DEDUP_REMOVED lines=11> */
[----:B------:R0:W2:Y:S01]  /*10cc0*/  F2F.F64.F32 R10, R0 ;  /* 0x00000000000a7310 */ /* 0x0000a20000201800 */
[----:B------:R-:W-:Y:S05]  /*10cd0*/  BRA `(.L_x_3007) ;  /* 0x0000000400c47947 */ /* 0x000fea0003800000 */
.L_x_3017:
[----:B0-----:R-:W2:Y:S02]  /*10ce0*/  LDG.E.U16 R0, desc[UR36][R22.64] ;  /* 0x0000002416007981 */ /* 0x001ea4000c1e1500 */
[----:B--2---:R-:W-:-:S05]  /*10cf0*/  SHF.L.U32 R0, R0, 0x10, RZ ;  /* 0x0000001000007819 */ /* 0x004fca00000006ff */
[----:B------:R-:W-:-:S04]  /*10d00*/  FMUL.FTZ R0, R0, 1 ;  /* 0x3f80000000007820 */ /* 0x000fc80000410000 */
[----:B------:R0:W2:Y:S01]  /*10d10*/  F2F.F64.F32 R10, R0 ;  /* 0x00000000000a7310 */ /* 0x0000a20000201800 */
[----:B------:R-:W-:Y:S05]  /*10d20*/  BRA `(.L_x_3007) ;  /* 0x0000000400b07947 */ /* 0x000fea0003800000 */
.L_x_3014:
        /* <DEDUP_REMOVED lines=11> */
.L_x_3021:
        /* <DEDUP_REMOVED lines=21> */
.L_x_3023:
[----:B------:R-:W-:Y:S05]  /*10f30*/  BSYNC.RECONVERGENT B0 ;  /* 0x0000000000007941 */ /* 0x000fea0003800200 */
.L_x_3022:
[----:B------:R-:W-:Y:S01]  /*10f40*/  IMAD.SHL.U32 R0, R0, 0x100000, RZ ;  /* 0x0010000000007824 */ /* 0x000fe200078e00ff */
[----:B------:R-:W-:-:S04]  /*10f50*/  LEA R2, R2, 0x3b800000, 0x17 ;  /* 0x3b80000002027811 */ /* 0x000fc800078eb8ff */
[----:B------:R-:W-:-:S05]  /*10f60*/  LOP3.LUT R0, R2, R0, R7, 0xfe, !PT ;  /* 0x0000000002007212 */ /* 0x000fca00078efe07 */
[----:B------:R-:W-:-:S04]  /*10f70*/  FMUL.FTZ R0, R0, 1 ;  /* 0x3f80000000007820 */ /* 0x000fc80000410000 */
[----:B------:R0:W2:Y:S01]  /*10f80*/  F2F.F64.F32 R10, R0 ;  /* 0x00000000000a7310 */ /* 0x0000a20000201800 */
[----:B------:R-:W-:Y:S05]  /*10f90*/  BRA `(.L_x_3007) ;  /* 0x0000000400147947 */ /* 0x000fea0003800000 */
.L_x_3020:
        /* <DEDUP_REMOVED lines=21> */
.L_x_3025:
[----:B------:R-:W-:Y:S05]  /*110f0*/  BSYNC.RECONVERGENT B0 ;  /* 0x0000000000007941 */ /* 0x000fea0003800200 */
.L_x_3024:
[----:B------:R-:W-:Y:S02]  /*11100*/  SHF.L.U32 R0, R0, 0x15, RZ ;  /* 0x0000001500007819 */ /* 0x000fe400000006ff */
[----:B------:R-:W-:-:S04]  /*11110*/  LEA R2, R2, 0x37800000, 0x17 ;  /* 0x3780000002027811 */ /* 0x000fc800078eb8ff */
[----:B------:R-:W-:-:S05]  /*11120*/  LOP3.LUT R0, R2, R0, R7, 0xfe, !PT ;  /* 0x0000000002007212 */ /* 0x000fca00078efe07 */
[----:B------:R-:W-:-:S04]  /*11130*/  FMUL.FTZ R0, R0, 1 ;  /* 0x3f80000000007820 */ /* 0x000fc80000410000 */
[----:B------:R0:W2:Y:S01]  /*11140*/  F2F.F64.F32 R10, R0 ;  /* 0x00000000000a7310 */ /* 0x0000a20000201800 */
[----:B------:R-:W-:Y:S05]  /*11150*/  BRA `(.L_x_3007) ;  /* 0x0000000000a47947 */ /* 0x000fea0003800000 */
.L_x_3019:
[----:B------:R-:W-:-:S09]  /*11160*/  UISETP.NE.AND UP0, UPT, UR4, 0x1c, UPT ;  /* 0x0000001c0400788c */ /* 0x000fd2000bf05270 */
[----:B------:R-:W-:Y:S05]  /*11170*/  BRA.U !UP0, `(.L_x_3026) ;  /* 0x0000000108947547 */ /* 0x000fea000b800000 */
[----:B------:R-:W-:-:S09]  /*11180*/  UISETP.NE.AND UP0, UPT, UR4, 0x1d, UPT ;  /* 0x0000001d0400788c */ /* 0x000fd2000bf05270 */
[----:B------:R-:W-:Y:S05]  /*11190*/  BRA.U !UP0, `(.L_x_3027) ;  /* 0x0000000108807547 */ /* 0x000fea000b800000 */
[----:B------:R-:W-:-:S09]  /*111a0*/  UISETP.NE.AND UP0, UPT, UR4, 0x2c, UPT ;  /* 0x0000002c0400788c */ /* 0x000fd2000bf05270 */
[----:B------:R-:W-:Y:S05]  /*111b0*/  BRA.U UP0, `(.L_x_3006) ;  /* 0x0000000100307547 */ /* 0x000fea000b800000 */
[----:B0-----:R-:W2:Y:S01]  /*111c0*/  LDG.E.U8 R0, desc[UR36][R22.64] ;  /* 0x0000002416007981 */ /* 0x001ea2000c1e1100 */
        /* <DEDUP_REMOVED lines=11> */
.L_x_3006:
[----:B0-----:R-:W-:Y:S01]  /*11280*/  MOV R2, 0x0 ;  /* 0x0000000000027802 */ /* 0x001fe20000000f00 */
[----:B------:R-:W0:Y:S01]  /*11290*/  LDCU.64 UR4, c[0x4][0x148] ;  /* 0x01002900ff0477ac */ /* 0x000e220008000a00 */
[----:B------:R-:W-:Y:S02]  /*112a0*/  HFMA2 R8, -RZ, RZ, 0, 4.64916229248046875e-06 ;  /* 0x0000004eff087431 */ /* 0x000fe400000001ff */
[----:B------:R-:W-:Y:S01]  /*112b0*/  IMAD.MOV.U32 R12, RZ, RZ, 0x1 ;  /* 0x00000001ff0c7424 */ /* 0x000fe200078e00ff */
[----:B------:R-:W-:Y:S01]  /*112c0*/  MOV R13, RZ ;  /* 0x000000ff000d7202 */ /* 0x000fe20000000f00 */
[----:B------:R-:W2:Y:S01]  /*112d0*/  LDCU.64 UR6, c[0x4][0x150] ;  /* 0x01002a00ff0677ac */ /* 0x000ea20008000a00 */
[----:B------:R-:W1:Y:S01]  /*112e0*/  LDC.64 R2, c[0x4][R2] ;  /* 0x0100000002027b82 */ /* 0x000e620000000a00 */
[----:B------:R-:W3:Y:S01]  /*112f0*/  LDCU.64 UR8, c[0x4][0x8] ;  /* 0x01000100ff0877ac */ /* 0x000ee20008000a00 */
[----:B0-----:R-:W-:Y:S01]  /*11300*/  MOV R4, UR4 ;  /* 0x0000000400047c02 */ /* 0x001fe20008000f00 */
[----:B------:R-:W-:Y:S01]  /*11310*/  IMAD.U32 R5, RZ, RZ, UR5 ;  /* 0x00000005ff057e24 */ /* 0x000fe2000f8e00ff */
[----:B--2---:R-:W-:Y:S01]  /*11320*/  MOV R6, UR6 ;  /* 0x0000000600067c02 */ /* 0x004fe20008000f00 */
[----:B------:R-:W-:Y:S01]  /*11330*/  IMAD.U32 R7, RZ, RZ, UR7 ;  /* 0x00000007ff077e24 */ /* 0x000fe2000f8e00ff */
[----:B---3--:R-:W-:Y:S01]  /*11340*/  MOV R10, UR8 ;  /* 0x00000008000a7c02 */ /* 0x008fe20008000f00 */
[----:B------:R-:W-:-:S07]  /*11350*/  IMAD.U32 R11, RZ, RZ, UR9 ;  /* 0x00000009ff0b7e24 */ /* 0x000fce000f8e00ff */
[----:B------:R-:W-:-:S07]  /*11360*/  LEPC R20, `(.L_x_3028) ;  /* 0x000000001014794e */ /* 0x000fce0000000000 */
[----:B-1--45:R-:W-:Y:S05]  /*11370*/  CALL.ABS.NOINC R2 ;  /* 0x0000000002007343 */ /* 0x032fea0003c00000 */
.L_x_3028:
[----:B------:R-:W-:Y:S01]  /*11380*/  CS2R R10, SRZ ;  /* 0x00000000000a7805 */ /* 0x000fe2000001ff00 */
[----:B------:R-:W-:Y:S06]  /*11390*/  BRA `(.L_x_3007) ;  /* 0x0000000000147947 */ /* 0x000fec0003800000 */
.L_x_3027:
[----:B------:R-:W2:Y:S02]  /*113a0*/  LDG.E.64 R10, desc[UR36][R22.64] ;  /* 0x00000024160a7981 */ /* 0x000ea4000c1e1b00 */
[----:B--2---:R-:W2:Y:S01]  /*113b0*/  I2F.F64.U64 R10, R10 ;  /* 0x0000000a000a7312 */ /* 0x004ea20000301800 */
[----:B------:R-:W-:Y:S05]  /*113c0*/  BRA `(.L_x_3007) ;  /* 0x0000000000087947 */ /* 0x000fea0003800000 */
.L_x_3026:
[----:B------:R-:W2:Y:S02]  /*113d0*/  LDG.E R10, desc[UR36][R22.64] ;  /* 0x00000024160a7981 */ /* 0x000ea4000c1e1900 */
[----:B--2---:R-:W2:Y:S02]  /*113e0*/  I2F.F64.U32 R10, R10 ;  /* 0x0000000a000a7312 */ /* 0x004ea40000201800 */
.L_x_3007:
[----:B------:R-:W-:Y:S05]  /*113f0*/  BSYNC.RECONVERGENT B6 ;  /* 0x0000000000067941 */ /* 0x000fea0003800200 */
.L_x_3001:
[----:B0-----:R-:W-:Y:S02]  /*11400*/  HFMA2 R3, -RZ, RZ, 1.9912109375, 0.00128841400146484375 ;  /* 0x3ff71547ff037431 */ /* 0x001fe400000001ff */
        /* <DEDUP_REMOVED lines=50> */
[----:B------:R-:W-:Y:S02]  /*11730*/  @!P1 LEA.HI R0, R2, R2, RZ, 0x1 ;  /* 0x0000000202009211 */ /* 0x000fe400078f08ff */
[----:B------:R-:W-:Y:S02]  /*11740*/  FSEL R5, R5, RZ, !P0 ;  /* 0x000000ff05057208 */ /* 0x000fe40004000000 */
[----:B------:R-:W-:-:S05]  /*11750*/  @!P1 SHF.R.S32.HI R3, RZ, 0x1, R0 ;  /* 0x00000001ff039819 */ /* 0x000fca0000011400 */
[----:B------:R-:W-:Y:S01]  /*11760*/  @!P1 IMAD.IADD R2, R2, 0x1, -R3 ;  /* 0x0000000102029824 */ /* 0x000fe200078e0a03 */
[----:B------:R-:W-:-:S04]  /*11770*/  @!P1 LEA R3, R3, R7, 0x14 ;  /* 0x0000000703039211 */ /* 0x000fc800078ea0ff */
[----:B------:R-:W-:Y:S01]  /*11780*/  @!P1 LEA R7, R2, 0x3ff00000, 0x14 ;  /* 0x3ff0000002079811 */ /* 0x000fe200078ea0ff */
[----:B------:R-:W-:Y:S01]  /*11790*/  @!P1 IMAD.MOV.U32 R2, RZ, RZ, R6 ;  /* 0x000000ffff029224 */ /* 0x000fe200078e0006 */
[----:B------:R-:W-:-:S06]  /*117a0*/  @!P1 MOV R6, RZ ;  /* 0x000000ff00069202 */ /* 0x000fcc0000000f00 */
[----:B------:R-:W-:-:S11]  /*117b0*/  @!P1 DMUL R4, R2, R6 ;  /* 0x0000000602049228 */ /* 0x000fd60000000000 */
.L_x_3030:
[----:B------:R-:W-:Y:S05]  /*117c0*/  BSYNC.RECONVERGENT B0 ;  /* 0x0000000000007941 */ /* 0x000fea0003800200 */
.L_x_3029:
[----:B------:R-:W-:Y:S01]  /*117d0*/  DADD R8, R4, 1 ;  /* 0x3ff0000004087429 */ /* 0x000fe20000000000 */
[----:B------:R-:W-:Y:S05]  /*117e0*/  BSSY.RECONVERGENT B0, `(.L_x_3031) ;  /* 0x0000010000007945 */ /* 0x000fea0003800200 */
[----:B------:R-:W0:Y:S04]  /*117f0*/  MUFU.RCP64H R3, R9 ;  /* 0x0000000900037308 */ /* 0x000e280000001800 */
[----:B------:R-:W-:-:S05]  /*11800*/  VIADD R2, R9, 0x300402 ;  /* 0x0030040209027836 */ /* 0x000fca0000000000 */
[----:B------:R-:W-:Y:S01]  /*11810*/  FSETP.GEU.AND P0, PT, |R2|, 5.8789094863358348022e-39, PT ;  /* 0x004004020200780b */ /* 0x000fe20003f0e200 */
[----:B0-----:R-:W-:-:S08]  /*11820*/  DFMA R4, -R8, R2, 1 ;  /* 0x3ff000000804742b */ /* 0x001fd00000000102 */
        /* <DEDUP_REMOVED lines=9> */
[----:B------:R-:W-:-:S07]  /*118c0*/  MOV R0, 0x118e0 ;  /* 0x000118e000007802 */ /* 0x000fce0000000f00 */
[----:B-1-34-:R-:W-:Y:S05]  /*118d0*/  CALL.REL.NOINC `($__internal_0_$__cuda_sm20_dblrcp_rn_slowpath_v3) ;  /* 0x0000001000407944 */ /* 0x01afea0003c00000 */
.L_x_3032:
[----:B------:R-:W-:Y:S05]  /*118e0*/  BSYNC.RECONVERGENT B0 ;  /* 0x0000000000007941 */ /* 0x000fea0003800200 */
.L_x_3031:
        /* <DEDUP_REMOVED lines=16> */
[----:B0-----:R-:W-:Y:S01]  /*119f0*/  STG.E.U8 desc[UR36][R16.64], R5 ;  /* 0x0000000510007986 */ /* 0x001fe2000c101124 */
[----:B------:R-:W-:Y:S05]  /*11a00*/  EXIT ;  /* 0x000000000000794d */ /* 0x000fea0003800000 */
.L_x_3036:
[----:B------:R-:W0:Y:S02]  /*11a10*/  F2I.S64.F64.TRUNC R4, R4 ;  /* 0x0000000400047311 */ /* 0x000e24000030d900 */
[----:B0-----:R-:W-:-:S05]  /*11a20*/  IMAD.MOV.U32 R3, RZ, RZ, R4 ;  /* 0x000000ffff037224 */ /* 0x001fca00078e0004 */
[----:B------:R-:W-:Y:S01]  /*11a30*/  STG.E.U8 desc[UR36][R16.64], R3 ;  /* 0x0000000310007986 */ /* 0x000fe2000c101124 */
[----:B------:R-:W-:Y:S05]  /*11a40*/  EXIT ;  /* 0x000000000000794d */ /* 0x000fea0003800000 */
.L_x_3035:
[----:B------:R-:W-:-:S09]  /*11a50*/  UISETP.NE.AND UP0, UPT, UR4, 0x2, UPT ;  /* 0x000000020400788c */ /* 0x000fd2000bf05270 */
[----:B------:R-:W-:Y:S05]  /*11a60*/  BRA.U !UP0, `(.L_x_3038) ;  /* 0x0000000108287547 */ /* 0x000fea000b800000 */
[----:B------:R-:W-:-:S09]  /*11a70*/  UISETP.NE.AND UP0, UPT, UR4, 0x3, UPT ;  /* 0x000000030400788c */ /* 0x000fd2000bf05270 */
[----:B------:R-:W-:Y:S05]  /*11a80*/  BRA.U !UP0, `(.L_x_3039) ;  /* 0x0000000108147547 */ /* 0x000fea000b800000 */
[----:B------:R-:W-:-:S09]  /*11a90*/  UISETP.NE.AND UP0, UPT, UR4, 0x4, UPT ;  /* 0x000000040400788c */ /* 0x000fd2000bf05270 */
[----:B------:R-:W-:Y:S05]  /*11aa0*/  BRA.U UP0, `(.L_x_3037) ;  /* 0x0000000900b47547 */ /* 0x000fea000b800000 */
[----:B------:R-:W0:Y:S02]  /*11ab0*/  F2I.S64.F64.TRUNC R4, R4 ;  /* 0x0000000400047311 */ /* 0x000e24000030d900 */
[----:B0-----:R-:W-:Y:S01]  /*11ac0*/  STG.E.64 desc[UR36][R16.64], R4 ;  /* 0x0000000410007986 */ /* 0x001fe2000c101b24 */
[----:B------:R-:W-:Y:S05]  /*11ad0*/  EXIT ;  /* 0x000000000000794d */ /* 0x000fea0003800000 */
.L_x_3039:
[----:B------:R-:W0:Y:S02]  /*11ae0*/  F2I.F64.TRUNC R5, R4 ;  /* 0x0000000400057311 */ /* 0x000e24000030d100 */
[----:B0-----:R-:W-:Y:S01]  /*11af0*/  STG.E desc[UR36][R16.64], R5 ;  /* 0x0000000510007986 */ /* 0x001fe2000c101924 */
[----:B------:R-:W-:Y:S05]  /*11b00*/  EXIT ;  /* 0x000000000000794d */ /* 0x000fea0003800000 */
.L_x_3038:
[----:B------:R-:W0:Y:S02]  /*11b10*/  F2I.F64.TRUNC R5, R4 ;  /* 0x0000000400057311 */ /* 0x000e24000030d100 */
[----:B0-----:R-:W-:Y:S01]  /*11b20*/  STG.E.U16 desc[UR36][R16.64], R5 ;  /* 0x0000000510007986 */ /* 0x001fe2000c101524 */
[----:B------:R-:W-:Y:S05]  /*11b30*/  EXIT ;  /* 0x000000000000794d */ /* 0x000fea0003800000 */
.L_x_3034:
        /* <DEDUP_REMOVED lines=11> */
[----:B------:R-:W-:Y:S01]  /*11bf0*/  STG.E desc[UR36][R16.64], R3 ;  /* 0x0000000310007986 */ /* 0x000fe2000c101924 */
[----:B------:R-:W-:Y:S05]  /*11c00*/  EXIT ;  /* 0x000000000000794d */ /* 0x000fea0003800000 */
.L_x_3041:
[----:B------:R-:W-:Y:S01]  /*11c10*/  UMOV UR4, 0xf0000000 ;  /* 0xf000000000047882 */ /* 0x000fe20000000000 */
[----:B------:R-:W-:Y:S01]  /*11c20*/  UMOV UR5, 0x380fffff ;  /* 0x380fffff00057882 */ /* 0x000fe20000000000 */
[----:B------:R-:W0:Y:S01]  /*11c30*/  F2F.F32.F64 R0, R4 ;  /* 0x0000000400007310 */ /* 0x000e220000301000 */
[----:B------:R-:W-:-:S14]  /*11c40*/  DSETP.GEU.AND P0, PT, |R4|, UR4, PT ;  /* 0x0000000404007e2a */ /* 0x000fdc000bf0e200 */
[----:B0-----:R-:W-:-:S05]  /*11c50*/  @!P0 FMUL R0, R0, 1.175494350822287508e-38 ;  /* 0x0080000000008820 */ /* 0x001fca0000400000 */
[----:B------:R-:W-:-:S05]  /*11c60*/  F2FP.F16.F32.PACK_AB R0, RZ, R0 ;  /* 0x00000000ff00723e */ /* 0x000fca00000000ff */
[----:B------:R-:W-:Y:S01]  /*11c70*/  STG.E.U16 desc[UR36][R16.64], R0 ;  /* 0x0000000010007986 */ /* 0x000fe2000c101524 */
[----:B------:R-:W-:Y:S05]  /*11c80*/  EXIT ;  /* 0x000000000000794d */ /* 0x000fea0003800000 */
.L_x_3040:
        /* <DEDUP_REMOVED lines=12> */
[----:B------:R-:W-:Y:S01]  /*11d50*/  STG.E.64 desc[UR36][R16.64], R2 ;  /* 0x0000000210007986 */ /* 0x000fe2000c101b24 */
[----:B------:R-:W-:Y:S05]  /*11d60*/  EXIT ;  /* 0x000000000000794d */ /* 0x000fea0003800000 */
.L_x_3043:
[----:B------:R-:W-:Y:S01]  /*11d70*/  UMOV UR4, 0xf0000000 ;  /* 0xf000000000047882 */ /* 0x000fe20000000000 */
[----:B------:R-:W-:Y:S01]  /*11d80*/  UMOV UR5, 0x380fffff ;  /* 0x380fffff00057882 */ /* 0x000fe20000000000 */
[----:B------:R-:W0:Y:S01]  /*11d90*/  F2F.F32.F64 R0, R4 ;  /* 0x0000000400007310 */ /* 0x000e220000301000 */
[----:B------:R-:W-:-:S14]  /*11da0*/  DSETP.GEU.AND P0, PT, |R4|, UR4, PT ;  /* 0x0000000404007e2a */ /* 0x000fdc000bf0e200 */
[----:B0-----:R-:W-:-:S05]  /*11db0*/  @!P0 FMUL R0, R0, 1.175494350822287508e-38 ;  /* 0x0080000000008820 */ /* 0x001fca0000400000 */
[----:B------:R-:W-:-:S04]  /*11dc0*/  F2FP.F16.F32.PACK_AB R3, RZ, R0 ;  /* 0x00000000ff03723e */ /* 0x000fc800000000ff */
[----:B------:R-:W-:-:S05]  /*11dd0*/  PRMT R3, R3, 0x5410, RZ ;  /* 0x0000541003037816 */ /* 0x000fca00000000ff */
[----:B------:R-:W-:Y:S01]  /*11de0*/  STG.E desc[UR36][R16.64], R3 ;  /* 0x0000000310007986 */ /* 0x000fe2000c101924 */
[----:B------:R-:W-:Y:S05]  /*11df0*/  EXIT ;  /* 0x000000000000794d */ /* 0x000fea0003800000 */
.L_x_3042:
[----:B------:R-:W-:Y:S01]  /*11e00*/  STG.E.64 desc[UR36][R16.64], R4 ;  /* 0x0000000410007986 */ /* 0x000fe2000c101b24 */
[----:B------:R-:W-:Y:S05]  /*11e10*/  EXIT ;  /* 0x000000000000794d */ /* 0x000fea0003800000 */
.L_x_3033:
        /* <DEDUP_REMOVED lines=11> */
[----:B0-----:R-:W-:Y:S01]  /*11ed0*/  STG.E.U16 desc[UR36][R16.64], R5 ;  /* 0x0000000510007986 */ /* 0x001fe2000c101524 */
[----:B------:R-:W-:Y:S05]  /*11ee0*/  EXIT ;  /* 0x000000000000794d */ /* 0x000fea0003800000 */
.L_x_3047:
        /* <DEDUP_REMOVED lines=21> */
.L_x_3050:
[----:B------:R-:W-:-:S04]  /*12040*/  SHF.R.U32.HI R3, RZ, 0x18, R3 ;  /* 0x00000018ff037819 */ /* 0x000fc80000011603 */
[----:B------:R-:W-:-:S04]  /*12050*/  LOP3.LUT R0, R0, 0x80, R3, 0xf8, !PT ;  /* 0x0000008000007812 */ /* 0x000fc800078ef803 */
[----:B------:R-:W-:-:S07]  /*12060*/  PRMT R8, R0, 0x7610, R8 ;  /* 0x0000761000087816 */ /* 0x000fce0000000008 */
.L_x_3049:
[----:B------:R-:W-:Y:S05]  /*12070*/  BSYNC.RECONVERGENT B0 ;  /* 0x0000000000007941 */ /* 0x000fea0003800200 */
.L_x_3048:
[----:B------:R-:W-:Y:S01]  /*12080*/  STG.E.U8 desc[UR36][R16.64], R8 ;  /* 0x0000000810007986 */ /* 0x000fe2000c101124 */
[----:B------:R-:W-:Y:S05]  /*12090*/  EXIT ;  /* 0x000000000000794d */ /* 0x000fea0003800000 */
.L_x_3046:
        /* <DEDUP_REMOVED lines=21> */
.L_x_3053:
[----:B------:R-:W-:-:S04]  /*121f0*/  SHF.R.U32.HI R3, RZ, 0x18, R3 ;  /* 0x00000018ff037819 */ /* 0x000fc80000011603 */
[----:B------:R-:W-:-:S04]  /*12200*/  LOP3.LUT R0, R0, 0x80, R3, 0xf8, !PT ;  /* 0x0000008000007812 */ /* 0x000fc800078ef803 */
[----:B------:R-:W-:-:S07]  /*12210*/  PRMT R8, R0, 0x7610, R8 ;  /* 0x0000761000087816 */ /* 0x000fce0000000008 */
.L_x_3052:
[----:B------:R-:W-:Y:S05]  /*12220*/  BSYNC.RECONVERGENT B0 ;  /* 0x0000000000007941 */ /* 0x000fea0003800200 */
.L_x_3051:
[----:B------:R-:W-:Y:S01]  /*12230*/  STG.E.U8 desc[UR36][R16.64], R8 ;  /* 0x0000000810007986 */ /* 0x000fe2000c101124 */
[----:B------:R-:W-:Y:S05]  /*12240*/  EXIT ;  /* 0x000000000000794d */ /* 0x000fea0003800000 */
.L_x_3045:
        /* <DEDUP_REMOVED lines=24> */
[----:B------:R-:W-:Y:S01]  /*123d0*/  STG.E.U8 desc[UR36][R16.64], R3 ;  /* 0x0000000310007986 */ /* 0x000fe2000c101124 */
[----:B------:R-:W-:Y:S05]  /*123e0*/  EXIT ;  /* 0x000000000000794d */ /* 0x000fea0003800000 */
.L_x_3055:
[----:B------:R-:W0:Y:S02]  /*123f0*/  F2I.U64.F64.TRUNC R4, R4 ;  /* 0x0000000400047311 */ /* 0x000e24000030d800 */
[----:B0-----:R-:W-:Y:S01]  /*12400*/  STG.E.64 desc[UR36][R16.64], R4 ;  /* 0x0000000410007986 */ /* 0x001fe2000c101b24 */
[----:B------:R-:W-:Y:S05]  /*12410*/  EXIT ;  /* 0x000000000000794d */ /* 0x000fea0003800000 */
.L_x_3054:
[----:B------:R-:W0:Y:S02]  /*12420*/  F2I.U32.F64.TRUNC R5, R4 ;  /* 0x0000000400057311 */ /* 0x000e24000030d000 */
[----:B0-----:R-:W-:Y:S01]  /*12430*/  STG.E desc[UR36][R16.64], R5 ;  /* 0x0000000510007986 */ /* 0x001fe2000c101924 */
[----:B------:R-:W-:Y:S05]  /*12440*/  EXIT ;  /* 0x000000000000794d */ /* 0x000fea0003800000 */
.L_x_3044:
        /* <DEDUP_REMOVED lines=8> */
[----:B------:R-:W-:Y:S01]  /*124d0*/  STG.E.U8 desc[UR36][R16.64], R3 ;  /* 0x0000000310007986 */ /* 0x000fe2000c101124 */
[----:B------:R-:W-:Y:S05]  /*124e0*/  EXIT ;  /* 0x000000000000794d */ /* 0x000fea0003800000 */
.L_x_3057:
[----:B------:R-:W-:-:S05]  /*124f0*/  CS2R R6, SRZ ;  /* 0x0000000000067805 */ /* 0x000fca000001ff00 */
[----:B------:R-:W-:Y:S01]  /*12500*/  STG.E.128 desc[UR36][R16.64], R4 ;  /* 0x0000000410007986 */ /* 0x000fe2000c101d24 */
[----:B------:R-:W-:Y:S05]  /*12510*/  EXIT ;  /* 0x000000000000794d */ /* 0x000fea0003800000 */
.L_x_3056:
[----:B------:R-:W-:-:S09]  /*12520*/  UISETP.NE.AND UP0, UPT, UR4, 0xf, UPT ;  /* 0x0000000f0400788c */ /* 0x000fd2000bf05270 */
[----:B------:R-:W-:Y:S05]  /*12530*/  BRA.U !UP0, `(.L_x_3058) ;  /* 0x0000000508087547 */ /* 0x000fea000b800000 */
[----:B------:R-:W-:-:S09]  /*12540*/  UISETP.NE.AND UP0, UPT, UR4, 0x17, UPT ;  /* 0x000000170400788c */ /* 0x000fd2000bf05270 */
[----:B------:R-:W-:Y:S05]  /*12550*/  BRA.U !UP0, `(.L_x_3059) ;  /* 0x0000000108a07547 */ /* 0x000fea000b800000 */
[----:B------:R-:W-:-:S09]  /*12560*/  UISETP.NE.AND UP0, UPT, UR4, 0x18, UPT ;  /* 0x000000180400788c */ /* 0x000fd2000bf05270 */
[----:B------:R-:W-:Y:S05]  /*12570*/  BRA.U !UP0, `(.L_x_3060) ;  /* 0x0000000108447547 */ /* 0x000fea000b800000 */
.L_x_3037:
[----:B------:R-:W-:Y:S01]  /*12580*/  MOV R0, 0x0 ;  /* 0x0000000000007802 */ /* 0x000fe20000000f00 */
        /* <DEDUP_REMOVED lines=15> */
.L_x_3061:
[----:B------:R-:W-:Y:S05]  /*12680*/  EXIT ;  /* 0x000000000000794d */ /* 0x000fea0003800000 */
.L_x_3060:
        /* <DEDUP_REMOVED lines=17> */
.L_x_3063:
[----:B------:R-:W-:Y:S05]  /*127a0*/  BSYNC.RECONVERGENT B0 ;  /* 0x0000000000007941 */ /* 0x000fea0003800200 */
.L_x_3062:
[----:B------:R-:W-:-:S05]  /*127b0*/  LOP3.LUT R3, R0, 0x80, R3, 0xf8, !PT ;  /* 0x0000008000037812 */ /* 0x000fca00078ef803 */
[----:B------:R-:W-:Y:S01]  /*127c0*/  STG.E.U8 desc[UR36][R16.64], R3 ;  /* 0x0000000310007986 */ /* 0x000fe2000c101124 */
[----:B------:R-:W-:Y:S05]  /*127d0*/  EXIT ;  /* 0x000000000000794d */ /* 0x000fea0003800000 */
.L_x_3059:
        /* <DEDUP_REMOVED lines=16> */
.L_x_3065:
[----:B------:R-:W-:Y:S01]  /*128e0*/  IMAD.MOV.U32 R0, RZ, RZ, 0x7f ;  /* 0x0000007fff007424 */ /* 0x000fe200078e00ff */
[----:B------:R-:W-:-:S04]  /*128f0*/  ISETP.GT.U32.AND P0, PT, R2, 0x7f800000, PT ;  /* 0x7f8000000200780c */ /* 0x000fc80003f04070 */
[----:B------:R-:W-:-:S09]  /*12900*/  SEL R0, R0, 0x7c, P0 ;  /* 0x0000007c00007807 */ /* 0x000fd20000000000 */
.L_x_3066:
[----:B------:R-:W-:Y:S05]  /*12910*/  BSYNC.RECONVERGENT B0 ;  /* 0x0000000000007941 */ /* 0x000fea0003800200 */
.L_x_3064:
[----:B------:R-:W-:-:S04]  /*12920*/  SHF.R.U32.HI R3, RZ, 0x18, R3 ;  /* 0x00000018ff037819 */ /* 0x000fc80000011603 */
[----:B------:R-:W-:-:S05]  /*12930*/  LOP3.LUT R3, R0, 0x80, R3, 0xf8, !PT ;  /* 0x0000008000037812 */ /* 0x000fca00078ef803 */
[----:B------:R-:W-:Y:S01]  /*12940*/  STG.E.U8 desc[UR36][R16.64], R3 ;  /* 0x0000000310007986 */ /* 0x000fe2000c101124 */
[----:B------:R-:W-:Y:S05]  /*12950*/  EXIT ;  /* 0x000000000000794d */ /* 0x000fea0003800000 */
.L_x_3058:
[----:B------:R-:W-:Y:S01]  /*12960*/  UMOV UR4, 0xf0000000 ;  /* 0xf000000000047882 */ /* 0x000fe20000000000 */
[----:B------:R-:W-:Y:S01]  /*12970*/  UMOV UR5, 0x380fffff ;  /* 0x380fffff00057882 */ /* 0x000fe20000000000 */
[----:B------:R-:W0:Y:S01]  /*12980*/  F2F.F32.F64 R0, R4 ;  /* 0x0000000400007310 */ /* 0x000e220000301000 */
[----:B------:R-:W-:-:S14]  /*12990*/  DSETP.GEU.AND P0, PT, |R4|, UR4, PT ;  /* 0x0000000404007e2a */ /* 0x000fdc000bf0e200 */
[----:B0-----:R-:W-:-:S05]  /*129a0*/  @!P0 FMUL R0, R0, 1.175494350822287508e-38 ;  /* 0x0080000000008820 */ /* 0x001fca0000400000 */
[----:B------:R-:W-:-:S05]  /*129b0*/  F2FP.BF16.F32.PACK_AB R0, RZ, R0 ;  /* 0x00000000ff00723e */ /* 0x000fca00000010ff */
[----:B------:R-:W-:Y:S01]  /*129c0*/  STG.E.U16 desc[UR36][R16.64], R0 ;  /* 0x0000000010007986 */ /* 0x000fe2000c101524 */
[----:B------:R-:W-:Y:S05]  /*129d0*/  EXIT ;  /* 0x000000000000794d */ /* 0x000fea0003800000 */
        .weak           $__internal_0_$__cuda_sm20_dblrcp_rn_slowpath_v3
        .type           $__internal_0_$__cuda_sm20_dblrcp_rn_slowpath_v3,@function
        .size           $__internal_0_$__cuda_sm20_dblrcp_rn_slowpath_v3,(.L_x_11347 - $__internal_0_$__cuda_sm20_dblrcp_rn_slowpath_v3)
$__internal_0_$__cuda_sm20_dblrcp_rn_slowpath_v3:
[----:B------:R-:W-:Y:S01]  /*129e0*/  DSETP.GTU.AND P0, PT, |R4|, +INF , PT ;  /* 0x7ff000000400742a */ /* 0x000fe20003f0c200 */
[----:B------:R-:W-:-:S13]  /*129f0*/  BSSY.RECONVERGENT B1, `(.L_x_3067) ;  /* 0x0000022000017945 */ /* 0x000fda0003800200 */
[----:B------:R-:W-:Y:S05]  /*12a00*/  @P0 BRA `(.L_x_3068) ;  /* 0x0000000000780947 */ /* 0x000fea0003800000 */
[----:B------:R-:W-:-:S04]  /*12a10*/  LOP3.LUT R3, R5, 0x7fffffff, RZ, 0xc0, !PT ;  /* 0x7fffffff05037812 */ /* 0x000fc800078ec0ff */
[----:B------:R-:W-:-:S04]  /*12a20*/  IADD3 R6, PT, PT, R3, -0x1, RZ ;  /* 0xffffffff03067810 */ /* 0x000fc80007ffe0ff */
[----:B------:R-:W-:-:S13]  /*12a30*/  ISETP.GE.U32.AND P0, PT, R6, 0x7fefffff, PT ;  /* 0x7fefffff0600780c */ /* 0x000fda0003f06070 */
[----:B------:R-:W-:Y:S01]  /*12a40*/  @P0 LOP3.LUT R7, R5, 0x7ff00000, RZ, 0x3c, !PT ;  /* 0x7ff0000005070812 */ /* 0x000fe200078e3cff */
[----:B------:R-:W-:Y:S01]  /*12a50*/  @P0 IMAD.MOV.U32 R6, RZ, RZ, RZ ;  /* 0x000000ffff060224 */ /* 0x000fe200078e00ff */
[----:B------:R-:W-:Y:S06]  /*12a60*/  @P0 BRA `(.L_x_3069) ;  /* 0x0000000000680947 */ /* 0x000fec0003800000 */
[----:B------:R-:W-:-:S13]  /*12a70*/  ISETP.GE.U32.AND P0, PT, R3, 0x1000001, PT ;  /* 0x010000010300780c */ /* 0x000fda0003f06070 */
[----:B------:R-:W-:Y:S05]  /*12a80*/  @!P0 BRA `(.L_x_3070) ;  /* 0x0000000000348947 */ /* 0x000fea0003800000 */
[----:B------:R-:W-:Y:S01]  /*12a90*/  IADD3 R7, PT, PT, R5, -0x3fe00000, RZ ;  /* 0xc020000005077810 */ /* 0x000fe20007ffe0ff */
[----:B------:R-:W-:-:S03]  /*12aa0*/  IMAD.MOV.U32 R6, RZ, RZ, R4 ;  /* 0x000000ffff067224 */ /* 0x000fc600078e0004 */
[----:B------:R-:W0:Y:S03]  /*12ab0*/  MUFU.RCP64H R3, R7 ;  /* 0x0000000700037308 */ /* 0x000e260000001800 */
[----:B0-----:R-:W-:-:S08]  /*12ac0*/  DFMA R8, -R6, R2, 1 ;  /* 0x3ff000000608742b */ /* 0x001fd00000000102 */
[----:B------:R-:W-:-:S08]  /*12ad0*/  DFMA R8, R8, R8, R8 ;  /* 0x000000080808722b */ /* 0x000fd00000000008 */
[----:B------:R-:W-:-:S08]  /*12ae0*/  DFMA R8, R2, R8, R2 ;  /* 0x000000080208722b */ /* 0x000fd00000000002 */
[----:B------:R-:W-:-:S08]  /*12af0*/  DFMA R2, -R6, R8, 1 ;  /* 0x3ff000000602742b */ /* 0x000fd00000000108 */
[----:B------:R-:W-:-:S08]  /*12b00*/  DFMA R2, R8, R2, R8 ;  /* 0x000000020802722b */ /* 0x000fd00000000008 */
[----:B------:R-:W-:-:S08]  /*12b10*/  DMUL R2, R2, 2.2250738585072013831e-308 ;  /* 0x0010000002027828 */ /* 0x000fd00000000000 */
[----:B------:R-:W-:-:S08]  /*12b20*/  DFMA R4, -R4, R2, 1 ;  /* 0x3ff000000404742b */ /* 0x000fd00000000102 */
[----:B------:R-:W-:-:S08]  /*12b30*/  DFMA R4, R4, R4, R4 ;  /* 0x000000040404722b */ /* 0x000fd00000000004 */
[----:B------:R-:W-:Y:S01]  /*12b40*/  DFMA R6, R2, R4, R2 ;  /* 0x000000040206722b */ /* 0x000fe20000000002 */
[----:B------:R-:W-:Y:S10]  /*12b50*/  BRA `(.L_x_3069) ;  /* 0x00000000002c7947 */ /* 0x000ff40003800000 */
.L_x_3070:
[----:B------:R-:W-:-:S06]  /*12b60*/  DMUL R4, R4, 8.11296384146066816958e+31 ;  /* 0x4690000004047828 */ /* 0x000fcc0000000000 */
[----:B------:R-:W0:Y:S02]  /*12b70*/  MUFU.RCP64H R3, R5 ;  /* 0x0000000500037308 */ /* 0x000e240000001800 */
[----:B0-----:R-:W-:-:S08]  /*12b80*/  DFMA R6, -R4, R2, 1 ;  /* 0x3ff000000406742b */ /* 0x001fd00000000102 */
[----:B------:R-:W-:-:S08]  /*12b90*/  DFMA R6, R6, R6, R6 ;  /* 0x000000060606722b */ /* 0x000fd00000000006 */
[----:B------:R-:W-:-:S08]  /*12ba0*/  DFMA R6, R2, R6, R2 ;  /* 0x000000060206722b */ /* 0x000fd00000000002 */
[----:B------:R-:W-:-:S08]  /*12bb0*/  DFMA R2, -R4, R6, 1 ;  /* 0x3ff000000402742b */ /* 0x000fd00000000106 */
[----:B------:R-:W-:-:S08]  /*12bc0*/  DFMA R2, R6, R2, R6 ;  /* 0x000000020602722b */ /* 0x000fd00000000006 */
[----:B------:R-:W-:Y:S01]  /*12bd0*/  DMUL R6, R2, 8.11296384146066816958e+31 ;  /* 0x4690000002067828 */ /* 0x000fe20000000000 */
[----:B------:R-:W-:Y:S10]  /*12be0*/  BRA `(.L_x_3069) ;  /* 0x0000000000087947 */ /* 0x000ff40003800000 */
.L_x_3068:
[----:B------:R-:W-:Y:S02]  /*12bf0*/  LOP3.LUT R7, R5, 0x80000, RZ, 0xfc, !PT ;  /* 0x0008000005077812 */ /* 0x000fe400078efcff */
[----:B------:R-:W-:-:S07]  /*12c00*/  MOV R6, R4 ;  /* 0x0000000400067202 */ /* 0x000fce0000000f00 */
.L_x_3069:
[----:B------:R-:W-:Y:S05]  /*12c10*/  BSYNC.RECONVERGENT B1 ;  /* 0x0000000000017941 */ /* 0x000fea0003800200 */
.L_x_3067:
[----:B------:R-:W-:Y:S01]  /*12c20*/  IMAD.MOV.U32 R2, RZ, RZ, R0 ;  /* 0x000000ffff027224 */ /* 0x000fe200078e0000 */
[----:B------:R-:W-:-:S04]  /*12c30*/  MOV R3, 0x0 ;  /* 0x0000000000037802 */ /* 0x000fc80000000f00 */
[----:B------:R-:W-:Y:S05]  /*12c40*/  RET.REL.NODEC R2 `(_ZN2at6native18elementwise_kernelILi128ELi4EZNS0_15gpu_kernel_implIZZZNS0_61_GLOBAL__N__132982cb_23_ActivationSiluKernel_cu_9e10b42f_311320silu_backward_kernelERNS_18TensorIteratorBaseEENKUlvE_clEvENKUlvE_clEvEUlddE_EEvS5_RKT_EUliE_EEviT1_) ;  /* 0xfffffed002ec7950 */ /* 0x000fea0003c3ffff */
.L_x_3071:
        /* <DEDUP_REMOVED lines=11> */
.L_x_11347:


//--------------------- .text._ZN2at6native27unrolled_elementwise_kernelIZZZNS0_61_GLOBAL__N__132982cb_23_ActivationSiluKernel_cu_9e10b42f_311320silu_backward_kernelERNS_18TensorIteratorBaseEENKUlvE_clEvENKUlvE_clEvEUlddE_St5arrayIPcLm3EELi4E23TrivialOffsetCalculatorILi2EjESB_ILi1EjENS0_6memory12LoadWithCastILi2EEENSE_13StoreWithCastILi1EEEEEviT_T0_T2_T3_T4_T5_ --------------------------
	.section	.text._ZN2at6native27unrolled_elementwise_kernelIZZZNS0_61_GLOBAL__N__132982cb_23_ActivationSiluKernel_cu_9e10b42f_311320silu_backward_kernelERNS_18TensorIteratorBaseEENKUlvE_clEvENKUlvE_clEvEUlddE_St5arrayIPcLm3EELi4E23TrivialOffsetCalculatorILi2EjESB_ILi1EjENS0_6memory12LoadWithCastILi2EEENSE_13StoreWithCastILi1EEEEEviT_T0_T2_T3_T4_T5_,"ax",@progbits
	.align	128
        .global         _ZN2at6native27unrolled_elementwise_kernelIZZZNS0_61_GLOBAL__N__132982cb_23_ActivationSiluKernel_cu_9e10b42f_311320silu_backward_kernelERNS_18TensorIteratorBaseEENKUlvE_clEvENKUlvE_clEvEUlddE_St5arrayIPcLm3EELi4E23TrivialOffsetCalculatorILi2EjESB_ILi1EjENS0_6memory12LoadWithCastILi2EEENSE_13StoreWithCastILi1EEEEEviT_T0_T2_T3_T4_T5_
        .type           _ZN2at6native27unrolled_elementwise_kernelIZZZNS0_61_GLOBAL__N__132982cb_23_ActivationSiluKernel_cu_9e10b42f_311320silu_backward_kernelERNS_18TensorIteratorBaseEENKUlvE_clEvENKUlvE_clEvEUlddE_St5arrayIPcLm3EELi4E23TrivialOffsetCalculatorILi2EjESB_ILi1EjENS0_6memory12LoadWithCastILi2EEENSE_13StoreWithCastILi1EEEEEviT_T0_T2_T3_T4_T5_,@function
        .size           _ZN2at6native27unrolled_elementwise_kernelIZZZNS0_61_GLOBAL__N__132982cb_23_ActivationSiluKernel_cu_9e10b42f_311320silu_backward_kernelERNS_18TensorIteratorBaseEENKUlvE_clEvENKUlvE_clEvEUlddE_St5arrayIPcLm3EELi4E23TrivialOffsetCalculatorILi2EjESB_ILi1EjENS0_6memory12LoadWithCastILi2EEENSE_13StoreWithCastILi1EEEEEviT_T0_T2_T3_T4_T5_,(.L_x_11348 - _ZN2at6native27unrolled_elementwise_kernelIZZZNS0_61_GLOBAL__N__132982cb_23_ActivationSiluKernel_cu_9e10b42f_311320silu_backward_kernelERNS_18TensorIteratorBaseEENKUlvE_clEvENKUlvE_clEvEUlddE_St5arrayIPcLm3EELi4E23TrivialOffsetCalculatorILi2EjESB_ILi1EjENS0_6memory12LoadWithCastILi2EEENSE_13StoreWithCastILi1EEEEEviT_T0_T2_T3_T4_T5_)
        .other          _ZN2at6native27unrolled_elementwise_kernelIZZZNS0_61_GLOBAL__N__132982cb_23_ActivationSiluKernel_cu_9e10b42f_311320silu_backward_kernelERNS_18TensorIteratorBaseEENKUlvE_clEvENKUlvE_clEvEUlddE_St5arrayIPcLm3EELi4E23TrivialOffsetCalculatorILi2EjESB_ILi1EjENS0_6memory12LoadWithCastILi2EEENSE_13StoreWithCastILi1EEEEEviT_T0_T2_T3_T4_T5_,@"STO_CUDA_ENTRY STV_DEFAULT"
_ZN2at6native27unrolled_elementwise_kernelIZZZNS0_61_GLOBAL__N__132982cb_23_ActivationSiluKernel_cu_9e10b42f_311320silu_backward_kernelERNS_18TensorIteratorBaseEENKUlvE_clEvENKUlvE_clEvEUlddE_St5arrayIPcLm3EELi4E23TrivialOffsetCalculatorILi2EjESB_ILi1EjENS0_6memory12LoadWithCastILi2EEENSE_13StoreWithCastILi1EEEEEviT_T0_T2_T3_T4_T5_:
.text._ZN2at6native27unrolled_elementwise_kernelIZZZNS0_61_GLOBAL__N__132982cb_23_ActivationSiluKernel_cu_9e10b42f_311320silu_backward_kernelERNS_18TensorIteratorBaseEENKUlvE_clEvENKUlvE_clEvEUlddE_St5arrayIPcLm3EELi4E23TrivialOffsetCalculatorILi2EjESB_ILi1EjENS0_6memory12LoadWithCastILi2EEENSE_13StoreWithCastILi1EEEEEviT_T0_T2_T3_T4_T5_:
        /* <DEDUP_REMOVED lines=8> */
[----:B------:R-:W-:Y:S01]  /*0080*/  CS2R R26, SRZ ;  /* 0x00000000001a7805 */ /* 0x000fe2000001ff00 */
        /* <DEDUP_REMOVED lines=26> */
.L_x_3078:
[----:B------:R-:W2:Y:S02]  /*0230*/  LDG.E.U8 R4, desc[UR36][R4.64] ;  /* 0x0000002404047981 */ /* 0x000ea4000c1e1100 */
[----:B--2---:R0:W1:Y:S01]  /*0240*/  I2F.F64.U16 R36, R4 ;  /* 0x0000000400247312 */ /* 0x0040620000101800 */
[----:B------:R-:W-:Y:S05]  /*0250*/  BRA `(.L_x_3080) ;  /* 0x0000000c00647947 */ /* 0x000fea0003800000 */
.L_x_3077:
        /* <DEDUP_REMOVED lines=9> */
.L_x_3082:
[----:B------:R-:W2:Y:S02]  /*02f0*/  LDG.E R4, desc[UR36][R4.64] ;  /* 0x0000002404047981 */ /* 0x000ea4000c1e1900 */
[----:B--2---:R1:W2:Y:S01]  /*0300*/  I2F.F64 R36, R4 ;  /* 0x0000000400247312 */ /* 0x0042a20000201c00 */
[----:B------:R-:W-:Y:S05]  /*0310*/  BRA `(.L_x_3080) ;  /* 0x0000000c00347947 */ /* 0x000fea0003800000 */
.L_x_3081:
[----:B------:R-:W2:Y:S02]  /*0320*/  LDG.E.U16 R4, desc[UR36][R4.64] ;  /* 0x0000002404047981 */ /* 0x000ea4000c1e1500 */
[----:B--2---:R3:W4:Y:S01]  /*0330*/  I2F.F64.S16 R36, R4 ;  /* 0x0000000400247312 */ /* 0x0047220000101c00 */
[----:B------:R-:W-:Y:S05]  /*0340*/  BRA `(.L_x_3080) ;  /* 0x0000000c00287947 */ /* 0x000fea0003800000 */
.L_x_3076:
        /* <DEDUP_REMOVED lines=10> */
.L_x_3084:
[----:B------:R-:W2:Y:S02]  /*03f0*/  LDG.E.U16 R0, desc[UR36][R4.64] ;  /* 0x0000002404007981 */ /* 0x000ea4000c1e1500 */
[----:B--2---:R-:W-:-:S05]  /*0400*/  HADD2.F32 R0, -RZ, R0.H0_H0 ;  /* 0x20000000ff007230 */ /* 0x004fca0000004100 */
[----:B------:R-:W-:-:S04]  /*0410*/  FMUL.FTZ R0, R0, 1 ;  /* 0x3f80000000007820 */ /* 0x000fc80000410000 */
[----:B------:R0:W1:Y:S01]  /*0420*/  F2F.F64.F32 R36, R0 ;  /* 0x0000000000247310 */ /* 0x0000620000201800 */
[----:B------:R-:W-:Y:S05]  /*0430*/  BRA `(.L_x_3080) ;  /* 0x0000000800ec7947 */ /* 0x000fea0003800000 */
.L_x_3083:
        /* <DEDUP_REMOVED lines=10> */
.L_x_3086:
[----:B------:R-:W2:Y:S02]  /*04e0*/  LDG.E.U16 R4, desc[UR36][R4.64] ;  /* 0x0000002404047981 */ /* 0x000ea4000c1e1500 */
[----:B--2---:R-:W-:-:S05]  /*04f0*/  HADD2.F32 R0, -RZ, R4.H0_H0 ;  /* 0x20000004ff007230 */ /* 0x004fca0000004100 */
[----:B------:R-:W-:-:S04]  /*0500*/  FMUL.FTZ R0, R0, 1 ;  /* 0x3f80000000007820 */ /* 0x000fc80000410000 */
[----:B------:R0:W1:Y:S01]  /*0510*/  F2F.F64.F32 R36, R0 ;  /* 0x0000000000247310 */ /* 0x0000620000201800 */
[----:B------:R-:W-:Y:S05]  /*0520*/  BRA `(.L_x_3080) ;  /* 0x0000000800b07947 */ /* 0x000fea0003800000 */
.L_x_3085:
[----:B------:R0:W5:Y:S01]  /*0530*/  LDG.E.64 R36, desc[UR36][R4.64] ;  /* 0x0000002404247981 */ /* 0x000162000c1e1b00 */
[----:B------:R-:W-:Y:S05]  /*0540*/  BRA `(.L_x_3080) ;  /* 0x0000000800a87947 */ /* 0x000fea0003800000 */
.L_x_3075:
        /* <DEDUP_REMOVED lines=13> */
.L_x_3089:
[----:B------:R0:W5:Y:S01]  /*0620*/  LDG.E.64 R36, desc[UR36][R4.64] ;  /* 0x0000002404247981 */ /* 0x000162000c1e1b00 */
[----:B------:R-:W-:Y:S05]  /*0630*/  BRA `(.L_x_3080) ;  /* 0x00000008006c7947 */ /* 0x000fea0003800000 */
.L_x_3088:
        /* <DEDUP_REMOVED lines=27> */
.L_x_3091:
        /* <DEDUP_REMOVED lines=11> */
[----:B------:R-:W-:-:S05]  /*08a0*/  LOP3.LUT R0, R0, 0x80000000, R3, 0xf8, !PT ;  /* 0x8000000000007812 */ /* 0x000fca00078ef803 */
[----:B------:R-:W-:-:S04]  /*08b0*/  FMUL.FTZ R0, R0, 1 ;  /* 0x3f80000000007820 */ /* 0x000fc80000410000 */
[----:B------:R0:W1:Y:S01]  /*08c0*/  F2F.F64.F32 R36, R0 ;  /* 0x0000000000247310 */ /* 0x0000620000201800 */
[----:B------:R-:W-:Y:S05]  /*08d0*/  BRA `(.L_x_3080) ;  /* 0x0000000400c47947 */ /* 0x000fea0003800000 */
.L_x_3090:
[----:B------:R-:W2:Y:S02]  /*08e0*/  LDG.E.U16 R0, desc[UR36][R4.64] ;  /* 0x0000002404007981 */ /* 0x000ea4000c1e1500 */
[----:B--2---:R-:W-:-:S04]  /*08f0*/  IMAD.U32 R0, R0, 0x10000, RZ ;  /* 0x0001000000007824 */ /* 0x004fc800078e00ff */
[----:B------:R-:W-:-:S04]  /*0900*/  FMUL.FTZ R0, R0, 1 ;  /* 0x3f80000000007820 */ /* 0x000fc80000410000 */
[----:B------:R0:W1:Y:S01]  /*0910*/  F2F.F64.F32 R36, R0 ;  /* 0x0000000000247310 */ /* 0x0000620000201800 */
[----:B------:R-:W-:Y:S05]  /*0920*/  BRA `(.L_x_3080) ;  /* 0x0000000400b07947 */ /* 0x000fea0003800000 */
.L_x_3087:
        /* <DEDUP_REMOVED lines=11> */
.L_x_3094:
        /* <DEDUP_REMOVED lines=21> */
.L_x_3096:
[----:B------:R-:W-:Y:S05]  /*0b30*/  BSYNC.RECONVERGENT B0 ;  /* 0x0000000000007941 */ /* 0x000fea0003800200 */
.L_x_3095:
[----:B------:R-:W-:Y:S01]  /*0b40*/  IMAD.SHL.U32 R0, R0, 0x100000, RZ ;  /* 0x0010000000007824 */ /* 0x000fe200078e00ff */
[----:B------:R-:W-:-:S04]  /*0b50*/  LEA R3, R3, 0x3b800000, 0x17 ;  /* 0x3b80000003037811 */ /* 0x000fc800078eb8ff */
[----:B------:R-:W-:-:S05]  /*0b60*/  LOP3.LUT R0, R3, R0, R7, 0xfe, !PT ;  /* 0x0000000003007212 */ /* 0x000fca00078efe07 */
[----:B------:R-:W-:-:S04]  /*0b70*/  FMUL.FTZ R0, R0, 1 ;  /* 0x3f80000000007820 */ /* 0x000fc80000410000 */
[----:B------:R0:W1:Y:S01]  /*0b80*/  F2F.F64.F32 R36, R0 ;  /* 0x0000000000247310 */ /* 0x0000620000201800 */
[----:B------:R-:W-:Y:S05]  /*0b90*/  BRA `(.L_x_3080) ;  /* 0x0000000400147947 */ /* 0x000fea0003800000 */
.L_x_3093:
        /* <DEDUP_REMOVED lines=21> */
.L_x_3098:
[----:B------:R-:W-:Y:S05]  /*0cf0*/  BSYNC.RECONVERGENT B0 ;  /* 0x0000000000007941 */ /* 0x000fea0003800200 */
.L_x_3097:
[----:B------:R-:W-:Y:S01]  /*0d00*/  IMAD.SHL.U32 R0, R0, 0x200000, RZ ;  /* 0x0020000000007824 */ /* 0x000fe200078e00ff */
[----:B------:R-:W-:-:S04]  /*0d10*/  LEA R3, R3, 0x37800000, 0x17 ;  /* 0x3780000003037811 */ /* 0x000fc800078eb8ff */
[----:B------:R-:W-:-:S05]  /*0d20*/  LOP3.LUT R0, R3, R0, R7, 0xfe, !PT ;  /* 0x0000000003007212 */ /* 0x000fca00078efe07 */
[----:B------:R-:W-:-:S04]  /*0d30*/  FMUL.FTZ R0, R0, 1 ;  /* 0x3f80000000007820 */ /* 0x000fc80000410000 */
[----:B------:R0:W1:Y:S01]  /*0d40*/  F2F.F64.F32 R36, R0 ;  /* 0x0000000000247310 */ /* 0x0000620000201800 */
[----:B------:R-:W-:Y:S05]  /*0d50*/  BRA `(.L_x_3080) ;  /* 0x0000000000a47947 */ /* 0x000fea0003800000 */
.L_x_3092:
[----:B------:R-:W-:-:S09]  /*0d60*/  UISETP.NE.AND UP0, UPT, UR4, 0x1c, UPT ;  /* 0x0000001c0400788c */ /* 0x000fd2000bf05270 */
[----:B------:R-:W-:Y:S05]  /*0d70*/  BRA.U !UP0, `(.L_x_3099) ;  /* 0x0000000108947547 */ /* 0x000fea000b800000 */
[----:B------:R-:W-:-:S09]  /*0d80*/  UISETP.NE.AND UP0, UPT, UR4, 0x1d, UPT ;  /* 0x0000001d0400788c */ /* 0x000fd2000bf05270 */
[----:B------:R-:W-:Y:S05]  /*0d90*/  BRA.U !UP0, `(.L_x_3100) ;  /* 0x0000000108807547 */ /* 0x000fea000b800000 */
[----:B------:R-:W-:-:S09]  /*0da0*/  UISETP.NE.AND UP0, UPT, UR4, 0x2c, UPT ;  /* 0x0000002c0400788c */ /* 0x000fd2000bf05270 */
[----:B------:R-:W-:Y:S05]  /*0db0*/  BRA.U !UP0, `(.L_x_3101) ;  /* 0x0000000108487547 */ /* 0x000fea000b800000 */
.L_x_3079:
        /* <DEDUP_REMOVED lines=16> */
.L_x_3102:
[----:B------:R-:W-:Y:S01]  /*0ec0*/  CS2R R36, SRZ ;  /* 0x0000000000247805 */ /* 0x000fe2000001ff00 */
[----:B------:R-:W-:Y:S06]  /*0ed0*/  BRA `(.L_x_3080) ;  /* 0x0000000000447947 */ /* 0x000fec0003800000 */
.L_x_3101:
[----:B------:R-:W2:Y:S01]  /*0ee0*/  LDG.E.U8 R0, desc[UR36][R4.64] ;  /* 0x0000002404007981 */ /* 0x000ea2000c1e1100 */
[----:B------:R-:W-:Y:S02]  /*0ef0*/  IMAD.MOV.U32 R36, RZ, RZ, 0x0 ;  /* 0x00000000ff247424 */ /* 0x000fe400078e00ff */
[----:B------:R-:W-:Y:S01]  /*0f00*/  IMAD.MOV.U32 R37, RZ, RZ, 0x38000000 ;  /* 0x38000000ff257424 */ /* 0x000fe200078e00ff */
[----:B--2---:R-:W-:-:S13]  /*0f10*/  ISETP.NE.AND P0, PT, R0, RZ, PT ;  /* 0x000000ff0000720c */ /* 0x004fda0003f05270 */
[----:B------:R-:W-:Y:S05]  /*0f20*/  @!P0 BRA `(.L_x_3080) ;  /* 0x0000000000308947 */ /* 0x000fea0003800000 */
[----:B------:R-:W-:-:S13]  /*0f30*/  ISETP.NE.AND P0, PT, R0, 0xff, PT ;  /* 0x000000ff0000780c */ /* 0x000fda0003f05270 */
[----:B------:R-:W-:Y:S02]  /*0f40*/  @P0 IMAD.SHL.U32 R0, R0, 0x800000, RZ ;  /* 0x0080000000000824 */ /* 0x000fe400078e00ff */
[----:B------:R-:W-:Y:S02]  /*0f50*/  @!P0 IMAD.MOV.U32 R36, RZ, RZ, 0x20000000 ;  /* 0x20000000ff248424 */ /* 0x000fe400078e00ff */
[----:B------:R-:W-:Y:S02]  /*0f60*/  @!P0 IMAD.MOV.U32 R37, RZ, RZ, 0x7ff80000 ;  /* 0x7ff80000ff258424 */ /* 0x000fe400078e00ff */
[----:B------:R-:W-:-:S04]  /*0f70*/  @P0 FMUL.FTZ R0, R0, 1 ;  /* 0x3f80000000000820 */ /* 0x000fc80000410000 */
[----:B------:R0:W1:Y:S01]  /*0f80*/  @P0 F2F.F64.F32 R36, R0 ;  /* 0x0000000000240310 */ /* 0x0000620000201800 */
[----:B------:R-:W-:Y:S05]  /*0f90*/  BRA `(.L_x_3080) ;  /* 0x0000000000147947 */ /* 0x000fea0003800000 */
.L_x_3100:
[----:B------:R-:W2:Y:S02]  /*0fa0*/  LDG.E.64 R36, desc[UR36][R4.64] ;  /* 0x0000002404247981 */ /* 0x000ea4000c1e1b00 */
[----:B--2---:R-:W0:Y:S01]  /*0fb0*/  I2F.F64.U64 R36, R36 ;  /* 0x0000002400247312 */ /* 0x004e220000301800 */
[----:B------:R-:W-:Y:S05]  /*0fc0*/  BRA `(.L_x_3080) ;  /* 0x0000000000087947 */ /* 0x000fea0003800000 */
.L_x_3099:
[----:B------:R-:W2:Y:S02]  /*0fd0*/  LDG.E R4, desc[UR36][R4.64] ;  /* 0x0000002404047981 */ /* 0x000ea4000c1e1900 */
[----:B--2---:R0:W1:Y:S02]  /*0fe0*/  I2F.F64.U32 R36, R4 ;  /* 0x0000000400247312 */ /* 0x0040640000201800 */
.L_x_3080:
[----:B------:R-:W-:Y:S05]  /*0ff0*/  BSYNC.RECONVERGENT B7 ;  /* 0x0000000000077941 */ /* 0x000fea0003800200 */
.L_x_3074:
[----:B01-3--:R-:W0:Y:S01]  /*1000*/  LDC.64 R4, c[0x0][0x398] ;  /* 0x0000e600ff047b82 */ /* 0x00be220000000a00 */
        /* <DEDUP_REMOVED lines=16> */
[----:B------:R-:W3:Y:S02]  /*1110*/  LDG.E.S8 R4, desc[UR36][R4.64] ;  /* 0x0000002404047981 */ /* 0x000ee4000c1e1300 */
[----:B---3--:R0:W1:Y:S01]  /*1120*/  I2F.F64.S16 R26, R4 ;  /* 0x00000004001a7312 */ /* 0x0080620000101c00 */
[----:B------:R-:W-:Y:S05]  /*1130*/  BRA `(.L_x_3109) ;  /* 0x0000000c00707947 */ /* 0x000fea0003800000 */
.L_x_3107:
[----:B------:R-:W3:Y:S02]  /*1140*/  LDG.E.U8 R4, desc[UR36][R4.64] ;  /* 0x0000002404047981 */ /* 0x000ee4000c1e1100 */
[----:B---3--:R0:W1:Y:S01]  /*1150*/  I2F.F64.U16 R26, R4 ;  /* 0x00000004001a7312 */ /* 0x0080620000101800 */
[----:B------:R-:W-:Y:S05]  /*1160*/  BRA `(.L_x_3109) ;  /* 0x0000000c00647947 */ /* 0x000fea0003800000 */
.L_x_3106:
[----:B------:R-:W-:-:S09]  /*1170*/  UISETP.NE.AND UP0, UPT, UR4, 0x2, UPT ;  /* 0x000000020400788c */ /* 0x000fd2000bf05270 */
[----:B------:R-:W-:Y:S05]  /*1180*/  BRA.U !UP0, `(.L_x_3110) ;  /* 0x0000000108287547 */ /* 0x000fea000b800000 */
[----:B------:R-:W-:-:S09]  /*1190*/  UISETP.NE.AND UP0, UPT, UR4, 0x3, UPT ;  /* 0x000000030400788c */ /* 0x000fd2000bf05270 */
[----:B------:R-:W-:Y:S05]  /*11a0*/  BRA.U !UP0, `(.L_x_3111) ;  /* 0x0000000108147547 */ /* 0x000fea000b800000 */
[----:B------:R-:W-:-:S09]  /*11b0*/  UISETP.NE.AND UP0, UPT, UR4, 0x4, UPT ;  /* 0x000000040400788c */ /* 0x000fd2000bf05270 */
[----:B------:R-:W-:Y:S05]  /*11c0*/  BRA.U UP0, `(.L_x_3108) ;  /* 0x0000000900c07547 */ /* 0x000fea000b800000 */
[----:B------:R-:W3:Y:S02]  /*11d0*/  LDG.E.64 R26, desc[UR36][R4.64] ;  /* 0x00000024041a7981 */ /* 0x000ee4000c1e1b00 */
[----:B---3--:R-:W0:Y:S01]  /*11e0*/  I2F.F64.S64 R26, R26 ;  /* 0x0000001a001a7312 */ /* 0x008e220000301c00 */
[----:B------:R-:W-:Y:S05]  /*11f0*/  BRA `(.L_x_3109) ;  /* 0x0000000c00407947 */ /* 0x000fea0003800000 */
.L_x_3111:
[----:B------:R-:W3:Y:S02]  /*1200*/  LDG.E R4, desc[UR36][R4.64] ;  /* 0x0000002404047981 */ /* 0x000ee4000c1e1900 */
[----:B---3--:R0:W1:Y:S01]  /*1210*/  I2F.F64 R26, R4 ;  /* 0x00000004001a7312 */ /* 0x0080620000201c00 */
[----:B------:R-:W-:Y:S05]  /*1220*/  BRA `(.L_x_3109) ;  /* 0x0000000c00347947 */ /* 0x000fea0003800000 */
.L_x_3110:
[----:B------:R-:W3:Y:S02]  /*1230*/  LDG.E.U16 R4, desc[UR36][R4.64] ;  /* 0x0000002404047981 */ /* 0x000ee4000c1e1500 */
[----:B---3--:R0:W1:Y:S01]  /*1240*/  I2F.F64.S16 R26, R4 ;  /* 0x00000004001a7312 */ /* 0x0080620000101c00 */
[----:B------:R-:W-:Y:S05]  /*1250*/  BRA `(.L_x_3109) ;  /* 0x0000000c00287947 */ /* 0x000fea0003800000 */
.L_x_3105:
[----:B------:R-:W-:-:S09]  /*1260*/  UISETP.GT.AND UP0, UPT, UR4, 0x6, UPT ;  /* 0x000000060400788c */ /* 0x000fd2000bf04270 */
[----:B------:R-:W-:Y:S05]  /*1270*/  BRA.U UP0, `(.L_x_3112) ;  /* 0x0000000100347547 */ /* 0x000fea000b800000 */
[----:B------:R-:W-:-:S09]  /*1280*/  UISETP.NE.AND UP0, UPT, UR4, 0x5, UPT ;  /* 0x000000050400788c */ /* 0x000fd2000bf05270 */
[----:B------:R-:W-:Y:S05]  /*1290*/  BRA.U !UP0, `(.L_x_3113) ;  /* 0x0000000108187547 */ /* 0x000fea000b800000 */
[----:B------:R-:W-:-:S09]  /*12a0*/  UISETP.NE.AND UP0, UPT, UR4, 0x6, UPT ;  /* 0x000000060400788c */ /* 0x000fd2000bf05270 */
[----:B------:R-:W-:Y:S05]  /*12b0*/  BRA.U UP0, `(.L_x_3108) ;  /* 0x0000000900847547 */ /* 0x000fea000b800000 */
[----:B------:R-:W3:Y:S02]  /*12c0*/  LDG.E R26, desc[UR36][R4.64] ;  /* 0x00000024041a7981 */ /* 0x000ee4000c1e1900 */
[----:B---3--:R-:W-:-:S06]  /*12d0*/  FMUL.FTZ R26, R26, 1 ;  /* 0x3f8000001a1a7820 */ /* 0x008fcc0000410000 */
[----:B------:R-:W0:Y:S01]  /*12e0*/  F2F.F64.F32 R26, R26 ;  /* 0x0000001a001a7310 */ /* 0x000e220000201800 */
[----:B------:R-:W-:Y:S05]  /*12f0*/  BRA `(.L_x_3109) ;  /* 0x0000000c00007947 */ /* 0x000fea0003800000 */
.L_x_3113:
[----:B------:R-:W3:Y:S02]  /*1300*/  LDG.E.U16 R0, desc[UR36][R4.64] ;  /* 0x0000002404007981 */ /* 0x000ee4000c1e1500 */
[----:B---3--:R-:W-:-:S05]  /*1310*/  HADD2.F32 R0, -RZ, R0.H0_H0 ;  /* 0x20000000ff007230 */ /* 0x008fca0000004100 */
[----:B------:R-:W-:-:S04]  /*1320*/  FMUL.FTZ R0, R0, 1 ;  /* 0x3f80000000007820 */ /* 0x000fc80000410000 */
[----:B------:R0:W1:Y:S01]  /*1330*/  F2F.F64.F32 R26, R0 ;  /* 0x00000000001a7310 */ /* 0x0000620000201800 */
[----:B------:R-:W-:Y:S05]  /*1340*/  BRA `(.L_x_3109) ;  /* 0x0000000800ec7947 */ /* 0x000fea0003800000 */
.L_x_3112:
[----:B------:R-:W-:-:S09]  /*1350*/  UISETP.NE.AND UP0, UPT, UR4, 0x7, UPT ;  /* 0x000000070400788c */ /* 0x000fd2000bf05270 */
[----:B------:R-:W-:Y:S05]  /*1360*/  BRA.U !UP0, `(.L_x_3114) ;  /* 0x0000000108347547 */ /* 0x000fea000b800000 */
        /* <DEDUP_REMOVED lines=8> */
.L_x_3115:
[----:B------:R-:W3:Y:S02]  /*13f0*/  LDG.E.U16 R4, desc[UR36][R4.64] ;  /* 0x0000002404047981 */ /* 0x000ee4000c1e1500 */
[----:B---3--:R-:W-:-:S05]  /*1400*/  HADD2.F32 R0, -RZ, R4.H0_H0 ;  /* 0x20000004ff007230 */ /* 0x008fca0000004100 */
[----:B------:R-:W-:-:S04]  /*1410*/  FMUL.FTZ R0, R0, 1 ;  /* 0x3f80000000007820 */ /* 0x000fc80000410000 */
[----:B------:R0:W1:Y:S01]  /*1420*/  F2F.F64.F32 R26, R0 ;  /* 0x00000000001a7310 */ /* 0x0000620000201800 */
[----:B------:R-:W-:Y:S05]  /*1430*/  BRA `(.L_x_3109) ;  /* 0x0000000800b07947 */ /* 0x000fea0003800000 */
.L_x_3114:
[----:B------:R0:W5:Y:S01]  /*1440*/  LDG.E.64 R26, desc[UR36][R4.64] ;  /* 0x00000024041a7981 */ /* 0x000162000c1e1b00 */
[----:B------:R-:W-:Y:S05]  /*1450*/  BRA `(.L_x_3109) ;  /* 0x0000000800a87947 */ /* 0x000fea0003800000 */
.L_x_3104:
        /* <DEDUP_REMOVED lines=9> */
[----:B------:R-:W-:Y:S01]  /*14f0*/  IMAD.MOV.U32 R26, RZ, RZ, RZ ;  /* 0x000000ffff1a7224 */ /* 0x000fe200078e00ff */
[----:B---3--:R-:W-:-:S04]  /*1500*/  ISETP.NE.AND P0, PT, R4, RZ, PT ;  /* 0x000000ff0400720c */ /* 0x008fc80003f05270 */
[----:B------:R-:W-:Y:S01]  /*1510*/  FSEL R27, RZ, 1.875, !P0 ;  /* 0x3ff00000ff1b7808 */ /* 0x000fe20004000000 */
[----:B------:R-:W-:Y:S08]  /*1520*/  BRA `(.L_x_3109) ;  /* 0x0000000800747947 */ /* 0x000ff00003800000 */
.L_x_3118:
[----:B------:R0:W5:Y:S01]  /*1530*/  LDG.E.64 R26, desc[UR36][R4.64] ;  /* 0x00000024041a7981 */ /* 0x000162000c1e1b00 */
[----:B------:R-:W-:Y:S05]  /*1540*/  BRA `(.L_x_3109) ;  /* 0x00000008006c7947 */ /* 0x000fea0003800000 */
.L_x_3117:
[----:B------:R-:W-:-:S09]  /*1550*/  UISETP.NE.AND UP0, UPT, UR4, 0xf, UPT ;  /* 0x0000000f0400788c */ /* 0x000fd2000bf05270 */
[----:B------:R-:W-:Y:S05]  /*1560*/  BRA.U !UP0, `(.L_x_3119) ;  /* 0x0000000108a07547 */ /* 0x000fea000b800000 */
[----:B------:R-:W-:-:S09]  /*1570*/  UISETP.NE.AND UP0, UPT, UR4, 0x17, UPT ;  /* 0x000000170400788c */ /* 0x000fd2000bf05270 */
[----:B------:R-:W-:Y:S05]  /*1580*/  BRA.U !UP0, `(.L_x_3120) ;  /* 0x00000001085c7547 */ /* 0x000fea000b800000 */
[----:B------:R-:W-:-:S09]  /*1590*/  UISETP.NE.AND UP0, UPT, UR4, 0x18, UPT ;  /* 0x000000180400788c */ /* 0x000fd2000bf05270 */
[----:B------:R-:W-:Y:S05]  /*15a0*/  BRA.U UP0, `(.L_x_3108) ;  /* 0x0000000500c87547 */ /* 0x000fea000b800000 */
[----:B------:R-:W3:Y:S01]  /*15b0*/  LDG.E.U8 R0, desc[UR36][R4.64] ;  /* 0x0000002404007981 */ /* 0x000ee2000c1e1100 */
[----:B------:R-:W-:Y:S02]  /*15c0*/  IMAD.MOV.U32 R7, RZ, RZ, 0x1f ;  /* 0x0000001fff077424 */ /* 0x000fe400078e00ff */
[----:B---3--:R-:W-:-:S05]  /*15d0*/  IMAD.SHL.U32 R0, R0, 0x1000000, RZ ;  /* 0x0100000000007824 */ /* 0x008fca00078e00ff */
        /* <DEDUP_REMOVED lines=18> */
.L_x_3120:
[----:B------:R-:W3:Y:S02]  /*1700*/  LDG.E.U8 R4, desc[UR36][R4.64] ;  /* 0x0000002404047981 */ /* 0x000ee4000c1e1100 */
[C---:B---3--:R-:W-:Y:S02]  /*1710*/  IMAD.SHL.U32 R3, R4.reuse, 0x2000000, RZ ;  /* 0x0200000004037824 */ /* 0x048fe400078e00ff */
        /* <DEDUP_REMOVED lines=11> */
[----:B------:R3:W0:Y:S01]  /*17d0*/  F2F.F64.F32 R26, R0 ;  /* 0x00000000001a7310 */ /* 0x0006220000201800 */
[----:B------:R-:W-:Y:S05]  /*17e0*/  BRA `(.L_x_3109) ;  /* 0x0000000400c47947 */ /* 0x000fea0003800000 */
.L_x_3119:
[----:B------:R-:W3:Y:S02]  /*17f0*/  LDG.E.U16 R0, desc[UR36][R4.64] ;  /* 0x0000002404007981 */ /* 0x000ee4000c1e1500 */
[----:B---3--:R-:W-:-:S04]  /*1800*/  IMAD.U32 R0, R0, 0x10000, RZ ;  /* 0x0001000000007824 */ /* 0x008fc800078e00ff */
[----:B------:R-:W-:-:S04]  /*1810*/  FMUL.FTZ R0, R0, 1 ;  /* 0x3f80000000007820 */ /* 0x000fc80000410000 */
[----:B------:R0:W1:Y:S01]  /*1820*/  F2F.F64.F32 R26, R0 ;  /* 0x00000000001a7310 */ /* 0x0000620000201800 */
[----:B------:R-:W-:Y:S05]  /*1830*/  BRA `(.L_x_3109) ;  /* 0x0000000400b07947 */ /* 0x000fea0003800000 */
.L_x_3116:
        /* <DEDUP_REMOVED lines=8> */
[----:B------:R-:W3:Y:S02]  /*18c0*/  LDG.E.U16 R4, desc[UR36][R4.64] ;  /* 0x0000002404047981 */ /* 0x000ee4000c1e1500 */
[----:B---3--:R0:W1:Y:S01]  /*18d0*/  I2F.F64.U16 R26, R4 ;  /* 0x00000004001a7312 */ /* 0x0080620000101800 */
[----:B------:R-:W-:Y:S05]  /*18e0*/  BRA `(.L_x_3109) ;  /* 0x0000000400847947 */ /* 0x000fea0003800000 */
.L_x_3123:
[----:B------:R-:W3:Y:S01]  /*18f0*/  LDG.E.U8 R4, desc[UR36][R4.64] ;  /* 0x0000002404047981 */ /* 0x000ee2000c1e1100 */
[----:B------:R-:W-:Y:S02]  /*1900*/  CS2R R26, SRZ ;  /* 0x00000000001a7805 */ /* 0x000fe4000001ff00 */
[----:B---3--:R-:W-:-:S13]  /*1910*/  ISETP.NE.AND P0, PT, R4, RZ, PT ;  /* 0x000000ff0400720c */ /* 0x008fda0003f05270 */
        /* <DEDUP_REMOVED lines=18> */
.L_x_3125:
[----:B------:R-:W-:Y:S05]  /*1a40*/  BSYNC.RECONVERGENT B0 ;  /* 0x0000000000007941 */ /* 0x000fea0003800200 */
.L_x_3124:
[----:B------:R-:W-:Y:S01]  /*1a50*/  IMAD.SHL.U32 R0, R0, 0x100000, RZ ;  /* 0x0010000000007824 */ /* 0x000fe200078e00ff */
[----:B------:R-:W-:-:S04]  /*1a60*/  LEA R3, R3, 0x3b800000, 0x17 ;  /* 0x3b80000003037811 */ /* 0x000fc800078eb8ff */
[----:B------:R-:W-:-:S05]  /*1a70*/  LOP3.LUT R0, R3, R0, R7, 0xfe, !PT ;  /* 0x0000000003007212 */ /* 0x000fca00078efe07 */
[----:B------:R-:W-:-:S04]  /*1a80*/  FMUL.FTZ R0, R0, 1 ;  /* 0x3f80000000007820 */ /* 0x000fc80000410000 */
[----:B------:R0:W1:Y:S01]  /*1a90*/  F2F.F64.F32 R26, R0 ;  /* 0x00000000001a7310 */ /* 0x0000620000201800 */
[----:B------:R-:W-:Y:S05]  /*1aa0*/  BRA `(.L_x_3109) ;  /* 0x0000000400147947 */ /* 0x000fea0003800000 */
.L_x_3122:
        /* <DEDUP_REMOVED lines=21> */
.L_x_3127:
[----:B------:R-:W-:Y:S05]  /*1c00*/  BSYNC.RECONVERGENT B0 ;  /* 0x0000000000007941 */ /* 0x000fea0003800200 */
.L_x_3126:
[----:B------:R-:W-:Y:S01]  /*1c10*/  IMAD.SHL.U32 R0, R0, 0x200000, RZ ;  /* 0x0020000000007824 */ /* 0x000fe200078e00ff */
[----:B------:R-:W-:-:S04]  /*1c20*/  LEA R3, R3, 0x37800000, 0x17 ;  /* 0x3780000003037811 */ /* 0x000fc800078eb8ff */
[----:B------:R-:W-:-:S05]  /*1c30*/  LOP3.LUT R0, R3, R0, R7, 0xfe, !PT ;  /* 0x0000000003007212 */ /* 0x000fca00078efe07 */
[----:B------:R-:W-:-:S04]  /*1c40*/  FMUL.FTZ R0, R0, 1 ;  /* 0x3f80000000007820 */ /* 0x000fc80000410000 */
[----:B------:R0:W1:Y:S01]  /*1c50*/  F2F.F64.F32 R26, R0 ;  /* 0x00000000001a7310 */ /* 0x0000620000201800 */
[----:B------:R-:W-:Y:S05]  /*1c60*/  BRA `(.L_x_3109) ;  /* 0x0000000000a47947 */ /* 0x000fea0003800000 */
.L_x_3121:
[----:B------:R-:W-:-:S09]  /*1c70*/  UISETP.NE.AND UP0, UPT, UR4, 0x1c, UPT ;  /* 0x0000001c0400788c */ /* 0x000fd2000bf05270 */
[----:B------:R-:W-:Y:S05]  /*1c80*/  BRA.U !UP0, `(.L_x_3128) ;  /* 0x0000000108947547 */ /* 0x000fea000b800000 */
[----:B------:R-:W-:-:S09]  /*1c90*/  UISETP.NE.AND UP0, UPT, UR4, 0x1d, UPT ;  /* 0x0000001d0400788c */ /* 0x000fd2000bf05270 */
[----:B------:R-:W-:Y:S05]  /*1ca0*/  BRA.U !UP0, `(.L_x_3129) ;  /* 0x0000000108807547 */ /* 0x000fea000b800000 */
[----:B------:R-:W-:-:S09]  /*1cb0*/  UISETP.NE.AND UP0, UPT, UR4, 0x2c, UPT ;  /* 0x0000002c0400788c */ /* 0x000fd2000bf05270 */
[----:B------:R-:W-:Y:S05]  /*1cc0*/  BRA.U !UP0, `(.L_x_3130) ;  /* 0x0000000108487547 */ /* 0x000fea000b800000 */
.L_x_3108:
[----:B------:R-:W-:Y:S01]  /*1cd0*/  MOV R0, 0x0 ;  /* 0x0000000000007802 */ /* 0x000fe20000000f00 */
[----:B------:R-:W0:Y:S01]  /*1ce0*/  LDCU.64 UR4, c[0x4][0x148] ;  /* 0x01002900ff0477ac */ /* 0x000e220008000a00 */
[----:B------:R-:W-:Y:S02]  /*1cf0*/  IMAD.MOV.U32 R8, RZ, RZ, 0x4e ;  /* 0x0000004eff087424 */ /* 0x000fe400078e00ff */
[----:B------:R1:W3:Y:S01]  /*1d00*/  LDC.64 R14, c[0x4][R0] ;  /* 0x01000000000e7b82 */ /* 0x0002e20000000a00 */
[----:B------:R-:W2:Y:S01]  /*1d10*/  LDCU.64 UR6, c[0x4][0x150] ;  /* 0x01002a00ff0677ac */ /* 0x000ea20008000a00 */
[----:B------:R-:W-:Y:S02]  /*1d20*/  IMAD.MOV.U32 R12, RZ, RZ, 0x1 ;  /* 0x00000001ff0c7424 */ /* 0x000fe400078e00ff */
[----:B------:R-:W-:Y:S01]  /*1d30*/  IMAD.MOV.U32 R13, RZ, RZ, RZ ;  /* 0x000000ffff0d7224 */ /* 0x000fe200078e00ff */
[----:B------:R-:W4:Y:S01]  /*1d40*/  LDCU.64 UR8, c[0x4][0x8] ;  /* 0x01000100ff0877ac */ /* 0x000f220008000a00 */
[----:B0-----:R-:W-:-:S02]  /*1d50*/  IMAD.U32 R4, RZ, RZ, UR4 ;  /* 0x00000004ff047e24 */ /* 0x001fc4000f8e00ff */
[----:B------:R-:W-:Y:S02]  /*1d60*/  IMAD.U32 R5, RZ, RZ, UR5 ;  /* 0x00000005ff057e24 */ /* 0x000fe4000f8e00ff */
[----:B--2---:R-:W-:Y:S02]  /*1d70*/  IMAD.U32 R6, RZ, RZ, UR6 ;  /* 0x00000006ff067e24 */ /* 0x004fe4000f8e00ff */
[----:B------:R-:W-:Y:S02]  /*1d80*/  IMAD.U32 R7, RZ, RZ, UR7 ;  /* 0x00000007ff077e24 */ /* 0x000fe4000f8e00ff */
[----:B----4-:R-:W-:Y:S02]  /*1d90*/  IMAD.U32 R10, RZ, RZ, UR8 ;  /* 0x00000008ff0a7e24 */ /* 0x010fe4000f8e00ff */
[----:B-1----:R-:W-:-:S07]  /*1da0*/  IMAD.U32 R11, RZ, RZ, UR9 ;  /* 0x00000009ff0b7e24 */ /* 0x002fce000f8e00ff */
[----:B------:R-:W-:-:S07]  /*1db0*/  LEPC R20, `(.L_x_3131) ;  /* 0x000000001014794e */ /* 0x000fce0000000000 */
[----:B---3-5:R-:W-:Y:S05]  /*1dc0*/  CALL.ABS.NOINC R14 ;  /* 0x000000000e007343 */ /* 0x028fea0003c00000 */
.L_x_3131:
[----:B------:R-:W-:Y:S01]  /*1dd0*/  CS2R R26, SRZ ;  /* 0x00000000001a7805 */ /* 0x000fe2000001ff00 */
[----:B------:R-:W-:Y:S06]  /*1de0*/  BRA `(.L_x_3109) ;  /* 0x0000000000447947 */ /* 0x000fec0003800000 */
.L_x_3130:
[----:B------:R-:W3:Y:S01]  /*1df0*/  LDG.E.U8 R0, desc[UR36][R4.64] ;  /* 0x0000002404007981 */ /* 0x000ee2000c1e1100 */
[----:B------:R-:W-:Y:S02]  /*1e00*/  IMAD.MOV.U32 R26, RZ, RZ, 0x0 ;  /* 0x00000000ff1a7424 */ /* 0x000fe400078e00ff */
[----:B------:R-:W-:Y:S01]  /*1e10*/  IMAD.MOV.U32 R27, RZ, RZ, 0x38000000 ;  /* 0x38000000ff1b7424 */ /* 0x000fe200078e00ff */
[----:B---3--:R-:W-:-:S13]  /*1e20*/  ISETP.NE.AND P0, PT, R0, RZ, PT ;  /* 0x000000ff0000720c */ /* 0x008fda0003f05270 */
        /* <DEDUP_REMOVED lines=8> */
.L_x_3129:
[----:B------:R-:W3:Y:S02]  /*1eb0*/  LDG.E.64 R26, desc[UR36][R4.64] ;  /* 0x00000024041a7981 */ /* 0x000ee4000c1e1b00 */
[----:B---3--:R-:W0:Y:S01]  /*1ec0*/  I2F.F64.U64 R26, R26 ;  /* 0x0000001a001a7312 */ /* 0x008e220000301800 */
[----:B------:R-:W-:Y:S05]  /*1ed0*/  BRA `(.L_x_3109) ;  /* 0x0000000000087947 */ /* 0x000fea0003800000 */
.L_x_3128:
[----:B------:R-:W3:Y:S02]  /*1ee0*/  LDG.E R4, desc[UR36][R4.64] ;  /* 0x0000002404047981 */ /* 0x000ee4000c1e1900 */
[----:B---3--:R0:W1:Y:S02]  /*1ef0*/  I2F.F64.U32 R26, R4 ;  /* 0x00000004001a7312 */ /* 0x0080640000201800 */
.L_x_3109:
[----:B------:R-:W-:Y:S05]  /*1f00*/  BSYNC.RECONVERGENT B7 ;  /* 0x0000000000077941 */ /* 0x000fea0003800200 */
.L_x_3103:
[----:B------:R-:W-:-:S07]  /*1f10*/  VIADD R35, R23, 0x80 ;  /* 0x0000008017237836 */ /* 0x000fce0000000000 */
.L_x_3073:
[----:B------:R-:W-:Y:S05]  /*1f20*/  BSYNC.RECONVERGENT B6 ;  /* 0x0000000000067941 */ /* 0x000fea0003800200 */
.L_x_3072:
[----:B------:R-:W-:Y:S01]  /*1f30*/  ISETP.GE.AND P0, PT, R35, R2, PT ;  /* 0x000000022300720c */ /* 0x000fe20003f06270 */
[----:B------:R-:W-:Y:S01]  /*1f40*/  BSSY.RECONVERGENT B6, `(.L_x_3132) ;  /* 0x00001e8000067945 */ /* 0x000fe20003800200 */
[----:B------:R-:W-:Y:S02]  /*1f50*/  CS2R R32, SRZ ;  /* 0x0000000000207805 */ /* 0x000fe4000001ff00 */
[----:B------:R-:W-:-:S09]  /*1f60*/  CS2R R28, SRZ ;  /* 0x00000000001c7805 */ /* 0x000fd2000001ff00 */
[----:B------:R-:W-:Y:S05]  /*1f70*/  @P0 BRA `(.L_x_3133) ;  /* 0x0000001c00900947 */ /* 0x000fea0003800000 */
[----:B0-----:R-:W0:Y:S01]  /*1f80*/  LDC.64 R4, c[0x0][0x390] ;  /* 0x0000e400ff047b82 */ /* 0x001e220000000a00 */
        /* <DEDUP_REMOVED lines=20> */
.L_x_3138:
[----:B------:R-:W2:Y:S02]  /*20d0*/  LDG.E.U8 R4, desc[UR36][R4.64] ;  /* 0x0000002404047981 */ /* 0x000ea4000c1e1100 */
[----:B--2---:R0:W1:Y:S01]  /*20e0*/  I2F.F64.U16 R32, R4 ;  /* 0x0000000400207312 */ /* 0x0040620000101800 */
[----:B------:R-:W-:Y:S05]  /*20f0*/  BRA `(.L_x_3140) ;  /* 0x0000000c00647947 */ /* 0x000fea0003800000 */
.L_x_3137:
        /* <DEDUP_REMOVED lines=9> */
.L_x_3142:
[----:B------:R-:W2:Y:S02]  /*2190*/  LDG.E R4, desc[UR36][R4.64] ;  /* 0x0000002404047981 */ /* 0x000ea4000c1e1900 */
[----:B--2---:R0:W1:Y:S01]  /*21a0*/  I2F.F64 R32, R4 ;  /* 0x0000000400207312 */ /* 0x0040620000201c00 */
[----:B------:R-:W-:Y:S05]  /*21b0*/  BRA `(.L_x_3140) ;  /* 0x0000000c00347947 */ /* 0x000fea0003800000 */
.L_x_3141:
[----:B------:R-:W2:Y:S02]  /*21c0*/  LDG.E.U16 R4, desc[UR36][R4.64] ;  /* 0x0000002404047981 */ /* 0x000ea4000c1e1500 */
[----:B--2---:R0:W1:Y:S01]  /*21d0*/  I2F.F64.S16 R32, R4 ;  /* 0x0000000400207312 */ /* 0x0040620000101c00 */
[----:B------:R-:W-:Y:S05]  /*21e0*/  BRA `(.L_x_3140) ;  /* 0x0000000c00287947 */ /* 0x000fea0003800000 */
.L_x_3136:
        /* <DEDUP_REMOVED lines=10> */
.L_x_3144:
[----:B---3--:R-:W3:Y:S02]  /*2290*/  LDG.E.U16 R0, desc[UR36][R4.64] ;  /* 0x0000002404007981 */ /* 0x008ee4000c1e1500 */
[----:B---3--:R-:W-:-:S05]  /*22a0*/  HADD2.F32 R0, -RZ, R0.H0_H0 ;  /* 0x20000000ff007230 */ /* 0x008fca0000004100 */
[----:B------:R-:W-:-:S04]  /*22b0*/  FMUL.FTZ R0, R0, 1 ;  /* 0x3f80000000007820 */ /* 0x000fc80000410000 */
[----:B------:R0:W1:Y:S01]  /*22c0*/  F2F.F64.F32 R32, R0 ;  /* 0x0000000000207310 */ /* 0x0000620000201800 */
[----:B------:R-:W-:Y:S05]  /*22d0*/  BRA `(.L_x_3140) ;  /* 0x0000000800ec7947 */ /* 0x000fea0003800000 */
.L_x_3143:
        /* <DEDUP_REMOVED lines=10> */
.L_x_3146:
[----:B------:R-:W3:Y:S02]  /*2380*/  LDG.E.U16 R4, desc[UR36][R4.64] ;  /* 0x0000002404047981 */ /* 0x000ee4000c1e1500 */
[----:B---3--:R-:W-:-:S05]  /*2390*/  HADD2.F32 R0, -RZ, R4.H0_H0 ;  /* 0x20000004ff007230 */ /* 0x008fca0000004100 */
[----:B------:R-:W-:-:S04]  /*23a0*/  FMUL.FTZ R0, R0, 1 ;  /* 0x3f80000000007820 */ /* 0x000fc80000410000 */
[----:B------:R0:W1:Y:S01]  /*23b0*/  F2F.F64.F32 R32, R0 ;  /* 0x0000000000207310 */ /* 0x0000620000201800 */
[----:B------:R-:W-:Y:S05]  /*23c0*/  BRA `(.L_x_3140) ;  /* 0x0000000800b07947 */ /* 0x000fea0003800000 */
.L_x_3145:
[----:B------:R0:W5:Y:S01]  /*23d0*/  LDG.E.64 R32, desc[UR36][R4.64] ;  /* 0x0000002404207981 */ /* 0x000162000c1e1b00 */
[----:B------:R-:W-:Y:S05]  /*23e0*/  BRA `(.L_x_3140) ;  /* 0x0000000800a87947 */ /* 0x000fea0003800000 */
.L_x_3135:
        /* <DEDUP_REMOVED lines=13> */
.L_x_3149:
[----:B------:R0:W5:Y:S01]  /*24c0*/  LDG.E.64 R32, desc[UR36][R4.64] ;  /* 0x0000002404207981 */ /* 0x000162000c1e1b00 */
[----:B------:R-:W-:Y:S05]  /*24d0*/  BRA `(.L_x_3140) ;  /* 0x00000008006c7947 */ /* 0x000fea0003800000 */
.L_x_3148:
[----:B------:R-:W-:-:S09]  /*24e0*/  UISETP.NE.AND UP0, UPT, UR4, 0xf, UPT ;  /* 0x0000000f0400788c */ /* 0x000fd2000bf05270 */
[----:B------:R-:W-:Y:S05]  /*24f0*/  BRA.U !UP0, `(.L_x_3150) ;  /* 0x0000000108a07547 */ /* 0x000fea000b800000 */
[----:B------:R-:W-:-:S09]  /*2500*/  UISETP.NE.AND UP0, UPT, UR4, 0x17, UPT ;  /* 0x000000170400788c */ /* 0x000fd2000bf05270 */
[----:B------:R-:W-:Y:S05]  /*2510*/  BRA.U !UP0, `(.L_x_3151) ;  /* 0x00000001085c7547 */ /* 0x000fea000b800000 */
[----:B------:R-:W-:-:S09]  /*2520*/  UISETP.NE.AND UP0, UPT, UR4, 0x18, UPT ;  /* 0x000000180400788c */ /* 0x000fd2000bf05270 */
[----:B------:R-:W-:Y:S05]  /*2530*/  BRA.U UP0, `(.L_x_3139) ;  /* 0x0000000500f87547 */ /* 0x000fea000b800000 */
[----:B---3--:R-:W3:Y:S01]  /*2540*/  LDG.E.U8 R0, desc[UR36][R4.64] ;  /* 0x0000002404007981 */ /* 0x008ee2000c1e1100 */
        /* <DEDUP_REMOVED lines=20> */
.L_x_3151:
[----:B------:R-:W3:Y:S02]  /*2690*/  LDG.E.U8 R4, desc[UR36][R4.64] ;  /* 0x0000002404047981 */ /* 0x000ee4000c1e1100 */
[C---:B---3--:R-:W-:Y:S02]  /*26a0*/  IMAD.SHL.U32 R0, R4.reuse, 0x2000000, RZ ;  /* 0x0200000004007824 */ /* 0x048fe400078e00ff */
        /* <DEDUP_REMOVED lines=9> */
[----:B------:R-:W-:-:S05]  /*2740*/  LOP3.LUT R0, R0, 0x80000000, R3, 0xf8, !PT ;  /* 0x8000000000007812 */ /* 0x000fca00078ef803 */
[----:B------:R-:W-:-:S04]  /*2750*/  FMUL.FTZ R0, R0, 1 ;  /* 0x3f80000000007820 */ /* 0x000fc80000410000 */
[----:B------:R0:W1:Y:S01]  /*2760*/  F2F.F64.F32 R32, R0 ;  /* 0x0000000000207310 */ /* 0x0000620000201800 */
[----:B------:R-:W-:Y:S05]  /*2770*/  BRA `(.L_x_3140) ;  /* 0x0000000400c47947 */ /* 0x000fea0003800000 */
.L_x_3150:
[----:B---3--:R-:W3:Y:S02]  /*2780*/  LDG.E.U16 R0, desc[UR36][R4.64] ;  /* 0x0000002404007981 */ /* 0x008ee4000c1e1500 */
[----:B---3--:R-:W-:-:S04]  /*2790*/  IMAD.U32 R0, R0, 0x10000, RZ ;  /* 0x0001000000007824 */ /* 0x008fc800078e00ff */
[----:B------:R-:W-:-:S04]  /*27a0*/  FMUL.FTZ R0, R0, 1 ;  /* 0x3f80000000007820 */ /* 0x000fc80000410000 */
[----:B------:R0:W1:Y:S01]  /*27b0*/  F2F.F64.F32 R32, R0 ;  /* 0x0000000000207310 */ /* 0x0000620000201800 */
[----:B------:R-:W-:Y:S05]  /*27c0*/  BRA `(.L_x_3140) ;  /* 0x0000000400b07947 */ /* 0x000fea0003800000 */
.L_x_3147:
        /* <DEDUP_REMOVED lines=11> */
.L_x_3154:
        /* <DEDUP_REMOVED lines=8> */
[--C-:B---3--:R-:W-:Y:S01]  /*2900*/  SHF.R.U32.HI R0, RZ, 0x3, R4.reuse ;  /* 0x00000003ff007819 */ /* 0x108fe20000011604 */
        /* <DEDUP_REMOVED lines=12> */
.L_x_3156:
[----:B------:R-:W-:Y:S05]  /*29d0*/  BSYNC.RECONVERGENT B0 ;  /* 0x0000000000007941 */ /* 0x000fea0003800200 */
.L_x_3155:
[----:B------:R-:W-:Y:S01]  /*29e0*/  IMAD.SHL.U32 R0, R0, 0x100000, RZ ;  /* 0x0010000000007824 */ /* 0x000fe200078e00ff */
[----:B------:R-:W-:-:S04]  /*29f0*/  LEA R3, R3, 0x3b800000, 0x17 ;  /* 0x3b80000003037811 */ /* 0x000fc800078eb8ff */
[----:B------:R-:W-:-:S05]  /*2a00*/  LOP3.LUT R0, R3, R0, R7, 0xfe, !PT ;  /* 0x0000000003007212 */ /* 0x000fca00078efe07 */
[----:B------:R-:W-:-:S04]  /*2a10*/  FMUL.FTZ R0, R0, 1 ;  /* 0x3f80000000007820 */ /* 0x000fc80000410000 */
[----:B------:R0:W1:Y:S01]  /*2a20*/  F2F.F64.F32 R32, R0 ;  /* 0x0000000000207310 */ /* 0x0000620000201800 */
[----:B------:R-:W-:Y:S05]  /*2a30*/  BRA `(.L_x_3140) ;  /* 0x0000000400147947 */ /* 0x000fea0003800000 */
.L_x_3153:
        /* <DEDUP_REMOVED lines=21> */
.L_x_3158:
[----:B------:R-:W-:Y:S05]  /*2b90*/  BSYNC.RECONVERGENT B0 ;  /* 0x0000000000007941 */ /* 0x000fea0003800200 */
.L_x_3157:
[----:B------:R-:W-:Y:S01]  /*2ba0*/  IMAD.SHL.U32 R0, R0, 0x200000, RZ ;  /* 0x0020000000007824 */ /* 0x000fe200078e00ff */
[----:B------:R-:W-:-:S04]  /*2bb0*/  LEA R3, R3, 0x37800000, 0x17 ;  /* 0x3780000003037811 */ /* 0x000fc800078eb8ff */
[----:B------:R-:W-:-:S05]  /*2bc0*/  LOP3.LUT R0, R3, R0, R7, 0xfe, !PT ;  /* 0x0000000003007212 */ /* 0x000fca00078efe07 */
[----:B------:R-:W-:-:S04]  /*2bd0*/  FMUL.FTZ R0, R0, 1 ;  /* 0x3f80000000007820 */ /* 0x000fc80000410000 */
[----:B------:R0:W1:Y:S01]  /*2be0*/  F2F.F64.F32 R32, R0 ;  /* 0x0000000000207310 */ /* 0x0000620000201800 */
[----:B------:R-:W-:Y:S05]  /*2bf0*/  BRA `(.L_x_3140) ;  /* 0x0000000000a47947 */ /* 0x000fea0003800000 */
.L_x_3152:
        /* <DEDUP_REMOVED lines=16> */
[----:B------:R1:W0:Y:S01]  /*2d00*/  @P0 F2F.F64.F32 R32, R0 ;  /* 0x0000000000200310 */ /* 0x0002220000201800 */
[----:B------:R-:W-:Y:S05]  /*2d10*/  BRA `(.L_x_3140) ;  /* 0x00000000005c7947 */ /* 0x000fea0003800000 */
.L_x_3139:
        /* <DEDUP_REMOVED lines=16> */
.L_x_3161:
[----:B------:R-:W-:Y:S01]  /*2e20*/  CS2R R32, SRZ ;  /* 0x0000000000207805 */ /* 0x000fe2000001ff00 */
[----:B------:R-:W-:Y:S06]  /*2e30*/  BRA `(.L_x_3140) ;  /* 0x0000000000147947 */ /* 0x000fec0003800000 */
.L_x_3160:
[----:B------:R-:W2:Y:S02]  /*2e40*/  LDG.E.64 R32, desc[UR36][R4.64] ;  /* 0x0000002404207981 */ /* 0x000ea4000c1e1b00 */
[----:B--2---:R-:W0:Y:S01]  /*2e50*/  I2F.F64.U64 R32, R32 ;  /* 0x0000002000207312 */ /* 0x004e220000301800 */
[----:B------:R-:W-:Y:S05]  /*2e60*/  BRA `(.L_x_3140) ;  /* 0x0000000000087947 */ /* 0x000fea0003800000 */
.L_x_3159:
[----:B------:R-:W2:Y:S02]  /*2e70*/  LDG.E R4, desc[UR36][R4.64] ;  /* 0x0000002404047981 */ /* 0x000ea4000c1e1900 */
[----:B--2---:R0:W1:Y:S02]  /*2e80*/  I2F.F64.U32 R32, R4 ;  /* 0x0000000400207312 */ /* 0x0040640000201800 */
.L_x_3140:
[----:B------:R-:W-:Y:S05]  /*2e90*/  BSYNC.RECONVERGENT B7 ;  /* 0x0000000000077941 */ /* 0x000fea0003800200 */
.L_x_3134:
[----:B0-----:R-:W0:Y:S01]  /*2ea0*/  LDC.64 R4, c[0x0][0x398] ;  /* 0x0000e600ff047b82 */ /* 0x001e220000000a00 */
        /* <DEDUP_REMOVED lines=19> */
.L_x_3166:
[----:B------:R-:W2:Y:S02]  /*2fe0*/  LDG.E.U8 R4, desc[UR36][R4.64] ;  /* 0x0000002404047981 */ /* 0x000ea4000c1e1100 */
[----:B--2---:R0:W2:Y:S01]  /*2ff0*/  I2F.F64.U16 R28, R4 ;  /* 0x00000004001c7312 */ /* 0x0040a20000101800 */
[----:B------:R-:W-:Y:S05]  /*3000*/  BRA `(.L_x_3168) ;  /* 0x0000000c00647947 */ /* 0x000fea0003800000 */
.L_x_3165:
        /* <DEDUP_REMOVED lines=9> */
.L_x_3170:
[----:B------:R-:W2:Y:S02]  /*30a0*/  LDG.E R4, desc[UR36][R4.64] ;  /* 0x0000002404047981 */ /* 0x000ea4000c1e1900 */
[----:B--2---:R0:W2:Y:S01]  /*30b0*/  I2F.F64 R28, R4 ;  /* 0x00000004001c7312 */ /* 0x0040a20000201c00 */
[----:B------:R-:W-:Y:S05]  /*30c0*/  BRA `(.L_x_3168) ;  /* 0x0000000c00347947 */ /* 0x000fea0003800000 */
.L_x_3169:
[----:B------:R-:W2:Y:S02]  /*30d0*/  LDG.E.U16 R4, desc[UR36][R4.64] ;  /* 0x0000002404047981 */ /* 0x000ea4000c1e1500 */
[----:B--2---:R0:W2:Y:S01]  /*30e0*/  I2F.F64.S16 R28, R4 ;  /* 0x00000004001c7312 */ /* 0x0040a20000101c00 */
[----:B------:R-:W-:Y:S05]  /*30f0*/  BRA `(.L_x_3168) ;  /* 0x0000000c00287947 */ /* 0x000fea0003800000 */
.L_x_3164:
        /* <DEDUP_REMOVED lines=10> */
.L_x_3172:
[----:B-1-3--:R-:W2:Y:S02]  /*31a0*/  LDG.E.U16 R0, desc[UR36][R4.64] ;  /* 0x0000002404007981 */ /* 0x00aea4000c1e1500 */
[----:B--2---:R-:W-:-:S05]  /*31b0*/  HADD2.F32 R0, -RZ, R0.H0_H0 ;  /* 0x20000000ff007230 */ /* 0x004fca0000004100 */
[----:B------:R-:W-:-:S04]  /*31c0*/  FMUL.FTZ R0, R0, 1 ;  /* 0x3f80000000007820 */ /* 0x000fc80000410000 */
[----:B------:R0:W1:Y:S01]  /*31d0*/  F2F.F64.F32 R28, R0 ;  /* 0x00000000001c7310 */ /* 0x0000620000201800 */
[----:B------:R-:W-:Y:S05]  /*31e0*/  BRA `(.L_x_3168) ;  /* 0x0000000800ec7947 */ /* 0x000fea0003800000 */
.L_x_3171:
        /* <DEDUP_REMOVED lines=10> */
.L_x_3174:
[----:B------:R-:W1:Y:S02]  /*3290*/  LDG.E.U16 R4, desc[UR36][R4.64] ;  /* 0x0000002404047981 */ /* 0x000e64000c1e1500 */
[----:B-1-3--:R-:W-:-:S05]  /*32a0*/  HADD2.F32 R0, -RZ, R4.H0_H0 ;  /* 0x20000004ff007230 */ /* 0x00afca0000004100 */
[----:B------:R-:W-:-:S04]  /*32b0*/  FMUL.FTZ R0, R0, 1 ;  /* 0x3f80000000007820 */ /* 0x000fc80000410000 */
[----:B------:R0:W1:Y:S01]  /*32c0*/  F2F.F64.F32 R28, R0 ;  /* 0x00000000001c7310 */ /* 0x0000620000201800 */
[----:B------:R-:W-:Y:S05]  /*32d0*/  BRA `(.L_x_3168) ;  /* 0x0000000800b07947 */ /* 0x000fea0003800000 */
.L_x_3173:
[----:B------:R0:W5:Y:S01]  /*32e0*/  LDG.E.64 R28, desc[UR36][R4.64] ;  /* 0x00000024041c7981 */ /* 0x000162000c1e1b00 */
[----:B------:R-:W-:Y:S05]  /*32f0*/  BRA `(.L_x_3168) ;  /* 0x0000000800a87947 */ /* 0x000fea0003800000 */
.L_x_3163:
        /* <DEDUP_REMOVED lines=13> */
.L_x_3177:
[----:B------:R0:W5:Y:S01]  /*33d0*/  LDG.E.64 R28, desc[UR36][R4.64] ;  /* 0x00000024041c7981 */ /* 0x000162000c1e1b00 */
[----:B------:R-:W-:Y:S05]  /*33e0*/  BRA `(.L_x_3168) ;  /* 0x00000008006c7947 */ /* 0x000fea0003800000 */
.L_x_3176:
[----:B------:R-:W-:-:S09]  /*33f0*/  UISETP.NE.AND UP0, UPT, UR4, 0xf, UPT ;  /* 0x0000000f0400788c */ /* 0x000fd2000bf05270 */
[----:B------:R-:W-:Y:S05]  /*3400*/  BRA.U !UP0, `(.L_x_3178) ;  /* 0x0000000108a07547 */ /* 0x000fea000b800000 */
[----:B------:R-:W-:-:S09]  /*3410*/  UISETP.NE.AND UP0, UPT, UR4, 0x17, UPT ;  /* 0x000000170400788c */ /* 0x000fd2000bf05270 */
[----:B------:R-:W-:Y:S05]  /*3420*/  BRA.U !UP0, `(.L_x_3179) ;  /* 0x00000001085c7547 */ /* 0x000fea000b800000 */
[----:B------:R-:W-:-:S09]  /*3430*/  UISETP.NE.AND UP0, UPT, UR4, 0x18, UPT ;  /* 0x000000180400788c */ /* 0x000fd2000bf05270 */
[----:B------:R-:W-:Y:S05]  /*3440*/  BRA.U UP0, `(.L_x_3167) ;  /* 0x0000000500f87547 */ /* 0x000fea000b800000 */
[----:B-1-3--:R-:W2:Y:S01]  /*3450*/  LDG.E.U8 R0, desc[UR36][R4.64] ;  /* 0x0000002404007981 */ /* 0x00aea2000c1e1100 */
        /* <DEDUP_REMOVED lines=20> */
.L_x_3179:
[----:B------:R-:W1:Y:S02]  /*35a0*/  LDG.E.U8 R4, desc[UR36][R4.64] ;  /* 0x0000002404047981 */ /* 0x000e64000c1e1100 */
[C---:B-1-3--:R-:W-:Y:S02]  /*35b0*/  IMAD.SHL.U32 R0, R4.reuse, 0x2000000, RZ ;  /* 0x0200000004007824 */ /* 0x04afe400078e00ff */
        /* <DEDUP_REMOVED lines=13> */
.L_x_3178:
[----:B-1-3--:R-:W2:Y:S02]  /*3690*/  LDG.E.U16 R0, desc[UR36][R4.64] ;  /* 0x0000002404007981 */ /* 0x00aea4000c1e1500 */
[----:B--2---:R-:W-:-:S04]  /*36a0*/  IMAD.U32 R0, R0, 0x10000, RZ ;  /* 0x0001000000007824 */ /* 0x004fc800078e00ff */
[----:B------:R-:W-:-:S04]  /*36b0*/  FMUL.FTZ R0, R0, 1 ;  /* 0x3f80000000007820 */ /* 0x000fc80000410000 */
[----:B------:R0:W1:Y:S01]  /*36c0*/  F2F.F64.F32 R28, R0 ;  /* 0x00000000001c7310 */ /* 0x0000620000201800 */
[----:B------:R-:W-:Y:S05]  /*36d0*/  BRA `(.L_x_3168) ;  /* 0x0000000400b07947 */ /* 0x000fea0003800000 */
.L_x_3175:
        /* <DEDUP_REMOVED lines=11> */
.L_x_3182:
        /* <DEDUP_REMOVED lines=8> */
[--C-:B-1-3--:R-:W-:Y:S01]  /*3810*/  SHF.R.U32.HI R0, RZ, 0x3, R4.reuse ;  /* 0x00000003ff007819 */ /* 0x10afe20000011604 */
        /* <DEDUP_REMOVED lines=12> */
.L_x_3184:
[----:B------:R-:W-:Y:S05]  /*38e0*/  BSYNC.RECONVERGENT B0 ;  /* 0x0000000000007941 */ /* 0x000fea0003800200 */
.L_x_3183:
[----:B------:R-:W-:Y:S01]  /*38f0*/  IMAD.SHL.U32 R0, R0, 0x100000, RZ ;  /* 0x0010000000007824 */ /* 0x000fe200078e00ff */
[----:B------:R-:W-:-:S04]  /*3900*/  LEA R3, R3, 0x3b800000, 0x17 ;  /* 0x3b80000003037811 */ /* 0x000fc800078eb8ff */
[----:B------:R-:W-:-:S05]  /*3910*/  LOP3.LUT R0, R3, R0, R7, 0xfe, !PT ;  /* 0x0000000003007212 */ /* 0x000fca00078efe07 */
[----:B------:R-:W-:-:S04]  /*3920*/  FMUL.FTZ R0, R0, 1 ;  /* 0x3f80000000007820 */ /* 0x000fc80000410000 */
[----:B------:R0:W1:Y:S01]  /*3930*/  F2F.F64.F32 R28, R0 ;  /* 0x00000000001c7310 */ /* 0x0000620000201800 */
[----:B------:R-:W-:Y:S05]  /*3940*/  BRA `(.L_x_3168) ;  /* 0x0000000400147947 */ /* 0x000fea0003800000 */
.L_x_3181:
        /* <DEDUP_REMOVED lines=21> */
.L_x_3186:
[----:B------:R-:W-:Y:S05]  /*3aa0*/  BSYNC.RECONVERGENT B0 ;  /* 0x0000000000007941 */ /* 0x000fea0003800200 */
.L_x_3185:
[----:B------:R-:W-:Y:S01]  /*3ab0*/  IMAD.SHL.U32 R0, R0, 0x200000, RZ ;  /* 0x0020000000007824 */ /* 0x000fe200078e00ff */
[----:B------:R-:W-:-:S04]  /*3ac0*/  LEA R3, R3, 0x37800000, 0x17 ;  /* 0x3780000003037811 */ /* 0x000fc800078eb8ff */
[----:B------:R-:W-:-:S05]  /*3ad0*/  LOP3.LUT R0, R3, R0, R7, 0xfe, !PT ;  /* 0x0000000003007212 */ /* 0x000fca00078efe07 */
[----:B------:R-:W-:-:S04]  /*3ae0*/  FMUL.FTZ R0, R0, 1 ;  /* 0x3f80000000007820 */ /* 0x000fc80000410000 */
[----:B------:R0:W1:Y:S01]  /*3af0*/  F2F.F64.F32 R28, R0 ;  /* 0x00000000001c7310 */ /* 0x0000620000201800 */
[----:B------:R-:W-:Y:S05]  /*3b00*/  BRA `(.L_x_3168) ;  /* 0x0000000000a47947 */ /* 0x000fea0003800000 */
.L_x_3180:
        /* <DEDUP_REMOVED lines=18> */
.L_x_3167:
[----:B------:R-:W-:Y:S01]  /*3c30*/  MOV R14, 0x0 ;  /* 0x00000000000e7802 */ /* 0x000fe20000000f00 */
[----:B------:R-:W0:Y:S01]  /*3c40*/  LDCU.64 UR4, c[0x4][0x148] ;  /* 0x01002900ff0477ac */ /* 0x000e220008000a00 */
[----:B------:R-:W-:Y:S02]  /*3c50*/  IMAD.MOV.U32 R8, RZ, RZ, 0x4e ;  /* 0x0000004eff087424 */ /* 0x000fe400078e00ff */
[----:B------:R-:W-:Y:S01]  /*3c60*/  IMAD.MOV.U32 R12, RZ, RZ, 0x1 ;  /* 0x00000001ff0c7424 */ /* 0x000fe200078e00ff */
[----:B------:R-:W2:Y:S01]  /*3c70*/  LDCU.64 UR6, c[0x4][0x150] ;  /* 0x01002a00ff0677ac */ /* 0x000ea20008000a00 */
[----:B------:R-:W1:Y:S01]  /*3c80*/  LDC.64 R14, c[0x4][R14] ;  /* 0x010000000e0e7b82 */ /* 0x000e620000000a00 */
[----:B------:R-:W-:Y:S01]  /*3c90*/  IMAD.MOV.U32 R13, RZ, RZ, RZ ;  /* 0x000000ffff0d7224 */ /* 0x000fe200078e00ff */
[----:B------:R-:W3:Y:S01]  /*3ca0*/  LDCU.64 UR8, c[0x4][0x8] ;  /* 0x01000100ff0877ac */ /* 0x000ee20008000a00 */
[----:B0-----:R-:W-:Y:S02]  /*3cb0*/  IMAD.U32 R4, RZ, RZ, UR4 ;  /* 0x00000004ff047e24 */ /* 0x001fe4000f8e00ff */
[----:B------:R-:W-:-:S02]  /*3cc0*/  IMAD.U32 R5, RZ, RZ, UR5 ;  /* 0x00000005ff057e24 */ /* 0x000fc4000f8e00ff */
[----:B--2---:R-:W-:Y:S02]  /*3cd0*/  IMAD.U32 R6, RZ, RZ, UR6 ;  /* 0x00000006ff067e24 */ /* 0x004fe4000f8e00ff */
[----:B------:R-:W-:Y:S02]  /*3ce0*/  IMAD.U32 R7, RZ, RZ, UR7 ;  /* 0x00000007ff077e24 */ /* 0x000fe4000f8e00ff */
[----:B---3--:R-:W-:Y:S02]  /*3cf0*/  IMAD.U32 R10, RZ, RZ, UR8 ;  /* 0x00000008ff0a7e24 */ /* 0x008fe4000f8e00ff */
[----:B------:R-:W-:-:S07]  /*3d00*/  IMAD.U32 R11, RZ, RZ, UR9 ;  /* 0x00000009ff0b7e24 */ /* 0x000fce000f8e00ff */
[----:B------:R-:W-:-:S07]  /*3d10*/  LEPC R20, `(.L_x_3189) ;  /* 0x000000001014794e */ /* 0x000fce0000000000 */
[----:B-1--45:R-:W-:Y:S05]  /*3d20*/  CALL.ABS.NOINC R14 ;  /* 0x000000000e007343 */ /* 0x032fea0003c00000 */
.L_x_3189:
[----:B------:R-:W-:Y:S01]  /*3d30*/  CS2R R28, SRZ ;  /* 0x00000000001c7805 */ /* 0x000fe2000001ff00 */
[----:B------:R-:W-:Y:S06]  /*3d40*/  BRA `(.L_x_3168) ;  /* 0x0000000000147947 */ /* 0x000fec0003800000 */
.L_x_3188:
[----:B------:R-:W2:Y:S02]  /*3d50*/  LDG.E.64 R28, desc[UR36][R4.64] ;  /* 0x00000024041c7981 */ /* 0x000ea4000c1e1b00 */
[----:B--2---:R-:W0:Y:S01]  /*3d60*/  I2F.F64.U64 R28, R28 ;  /* 0x0000001c001c7312 */ /* 0x004e220000301800 */
[----:B------:R-:W-:Y:S05]  /*3d70*/  BRA `(.L_x_3168) ;  /* 0x0000000000087947 */ /* 0x000fea0003800000 */
.L_x_3187:
[----:B------:R-:W2:Y:S02]  /*3d80*/  LDG.E R4, desc[UR36][R4.64] ;  /* 0x0000002404047981 */ /* 0x000ea4000c1e1900 */
[----:B--2---:R0:W2:Y:S02]  /*3d90*/  I2F.F64.U32 R28, R4 ;  /* 0x00000004001c7312 */ /* 0x0040a40000201800 */
.L_x_3168:
[----:B------:R-:W-:Y:S05]  /*3da0*/  BSYNC.RECONVERGENT B7 ;  /* 0x0000000000077941 */ /* 0x000fea0003800200 */
.L_x_3162:
[----:B------:R-:W-:-:S07]  /*3db0*/  VIADD R35, R35, 0x80 ;  /* 0x0000008023237836 */ /* 0x000fce0000000000 */
.L_x_3133:
[----:B------:R-:W-:Y:S05]  /*3dc0*/  BSYNC.RECONVERGENT B6 ;  /* 0x0000000000067941 */ /* 0x000fea0003800200 */
.L_x_3132:
        /* <DEDUP_REMOVED lines=26> */
.L_x_3196:
[----:B------:R-:W2:Y:S02]  /*3f70*/  LDG.E.U8 R4, desc[UR36][R4.64] ;  /* 0x0000002404047981 */ /* 0x000ea4000c1e1100 */
[----:B--2---:R0:W1:Y:S01]  /*3f80*/  I2F.F64.U16 R30, R4 ;  /* 0x00000004001e7312 */ /* 0x0040620000101800 */
[----:B------:R-:W-:Y:S05]  /*3f90*/  BRA `(.L_x_3198) ;  /* 0x0000000c00647947 */ /* 0x000fea0003800000 */
.L_x_3195:
        /* <DEDUP_REMOVED lines=9> */
.L_x_3200:
[----:B------:R-:W2:Y:S02]  /*4030*/  LDG.E R4, desc[UR36][R4.64] ;  /* 0x0000002404047981 */ /* 0x000ea4000c1e1900 */
[----:B--2---:R0:W1:Y:S01]  /*4040*/  I2F.F64 R30, R4 ;  /* 0x00000004001e7312 */ /* 0x0040620000201c00 */
[----:B------:R-:W-:Y:S05]  /*4050*/  BRA `(.L_x_3198) ;  /* 0x0000000c00347947 */ /* 0x000fea0003800000 */
.L_x_3199:
[----:B------:R-:W2:Y:S02]  /*4060*/  LDG.E.U16 R4, desc[UR36][R4.64] ;  /* 0x0000002404047981 */ /* 0x000ea4000c1e1500 */
[----:B--2---:R0:W1:Y:S01]  /*4070*/  I2F.F64.S16 R30, R4 ;  /* 0x00000004001e7312 */ /* 0x0040620000101c00 */
[----:B------:R-:W-:Y:S05]  /*4080*/  BRA `(.L_x_3198) ;  /* 0x0000000c00287947 */ /* 0x000fea0003800000 */
.L_x_3194:
        /* <DEDUP_REMOVED lines=10> */
.L_x_3202:
[----:B---3--:R-:W3:Y:S02]  /*4130*/  LDG.E.U16 R0, desc[UR36][R4.64] ;  /* 0x0000002404007981 */ /* 0x008ee4000c1e1500 */
[----:B---3--:R-:W-:-:S05]  /*4140*/  HADD2.F32 R0, -RZ, R0.H0_H0 ;  /* 0x20000000ff007230 */ /* 0x008fca0000004100 */
[----:B------:R-:W-:-:S04]  /*4150*/  FMUL.FTZ R0, R0, 1 ;  /* 0x3f80000000007820 */ /* 0x000fc80000410000 */
[----:B------:R0:W1:Y:S01]  /*4160*/  F2F.F64.F32 R30, R0 ;  /* 0x00000000001e7310 */ /* 0x0000620000201800 */
[----:B------:R-:W-:Y:S05]  /*4170*/  BRA `(.L_x_3198) ;  /* 0x0000000800ec7947 */ /* 0x000fea0003800000 */
.L_x_3201:
        /* <DEDUP_REMOVED lines=10> */
.L_x_3204:
[----:B------:R-:W3:Y:S02]  /*4220*/  LDG.E.U16 R4, desc[UR36][R4.64] ;  /* 0x0000002404047981 */ /* 0x000ee4000c1e1500 */
[----:B---3--:R-:W-:-:S05]  /*4230*/  HADD2.F32 R0, -RZ, R4.H0_H0 ;  /* 0x20000004ff007230 */ /* 0x008fca0000004100 */
[----:B------:R-:W-:-:S04]  /*4240*/  FMUL.FTZ R0, R0, 1 ;  /* 0x3f80000000007820 */ /* 0x000fc80000410000 */
[----:B------:R0:W1:Y:S01]  /*4250*/  F2F.F64.F32 R30, R0 ;  /* 0x00000000001e7310 */ /* 0x0000620000201800 */
[----:B------:R-:W-:Y:S05]  /*4260*/  BRA `(.L_x_3198) ;  /* 0x0000000800b07947 */ /* 0x000fea0003800000 */
.L_x_3203:
[----:B------:R0:W5:Y:S01]  /*4270*/  LDG.E.64 R30, desc[UR36][R4.64] ;  /* 0x00000024041e7981 */ /* 0x000162000c1e1b00 */
[----:B------:R-:W-:Y:S05]  /*4280*/  BRA `(.L_x_3198) ;  /* 0x0000000800a87947 */ /* 0x000fea0003800000 */
.L_x_3193:
        /* <DEDUP_REMOVED lines=13> */
.L_x_3207:
[----:B------:R0:W5:Y:S01]  /*4360*/  LDG.E.64 R30, desc[UR36][R4.64] ;  /* 0x00000024041e7981 */ /* 0x000162000c1e1b00 */
[----:B------:R-:W-:Y:S05]  /*4370*/  BRA `(.L_x_3198) ;  /* 0x00000008006c7947 */ /* 0x000fea0003800000 */
.L_x_3206:
        /* <DEDUP_REMOVED lines=27> */
.L_x_3209:
        /* <DEDUP_REMOVED lines=15> */
.L_x_3208:
[----:B---3--:R-:W3:Y:S02]  /*4620*/  LDG.E.U16 R0, desc[UR36][R4.64] ;  /* 0x0000002404007981 */ /* 0x008ee4000c1e1500 */
[----:B---3--:R-:W-:-:S04]  /*4630*/  IMAD.U32 R0, R0, 0x10000, RZ ;  /* 0x0001000000007824 */ /* 0x008fc800078e00ff */
[----:B------:R-:W-:-:S04]  /*4640*/  FMUL.FTZ R0, R0, 1 ;  /* 0x3f80000000007820 */ /* 0x000fc80000410000 */
[----:B------:R0:W1:Y:S01]  /*4650*/  F2F.F64.F32 R30, R0 ;  /* 0x00000000001e7310 */ /* 0x0000620000201800 */
[----:B------:R-:W-:Y:S05]  /*4660*/  BRA `(.L_x_3198) ;  /* 0x0000000400b07947 */ /* 0x000fea0003800000 */
.L_x_3205:
        /* <DEDUP_REMOVED lines=11> */
.L_x_3212:
        /* <DEDUP_REMOVED lines=21> */
.L_x_3214:
[----:B------:R-:W-:Y:S05]  /*4870*/  BSYNC.RECONVERGENT B0 ;  /* 0x0000000000007941 */ /* 0x000fea0003800200 */
.L_x_3213:
[----:B------:R-:W-:Y:S01]  /*4880*/  IMAD.SHL.U32 R0, R0, 0x100000, RZ ;  /* 0x0010000000007824 */ /* 0x000fe200078e00ff */
[----:B------:R-:W-:-:S04]  /*4890*/  LEA R3, R3, 0x3b800000, 0x17 ;  /* 0x3b80000003037811 */ /* 0x000fc800078eb8ff */
[----:B------:R-:W-:-:S05]  /*48a0*/  LOP3.LUT R0, R3, R0, R7, 0xfe, !PT ;  /* 0x0000000003007212 */ /* 0x000fca00078efe07 */
[----:B------:R-:W-:-:S04]  /*48b0*/  FMUL.FTZ R0, R0, 1 ;  /* 0x3f80000000007820 */ /* 0x000fc80000410000 */
[----:B------:R0:W1:Y:S01]  /*48c0*/  F2F.F64.F32 R30, R0 ;  /* 0x00000000001e7310 */ /* 0x0000620000201800 */
[----:B------:R-:W-:Y:S05]  /*48d0*/  BRA `(.L_x_3198) ;  /* 0x0000000400147947 */ /* 0x000fea0003800000 */
.L_x_3211:
        /* <DEDUP_REMOVED lines=21> */
.L_x_3216:
[----:B------:R-:W-:Y:S05]  /*4a30*/  BSYNC.RECONVERGENT B0 ;  /* 0x0000000000007941 */ /* 0x000fea0003800200 */
.L_x_3215:
[----:B------:R-:W-:Y:S01]  /*4a40*/  IMAD.SHL.U32 R0, R0, 0x200000, RZ ;  /* 0x0020000000007824 */ /* 0x000fe200078e00ff */
[----:B------:R-:W-:-:S04]  /*4a50*/  LEA R3, R3, 0x37800000, 0x17 ;  /* 0x3780000003037811 */ /* 0x000fc800078eb8ff */
[----:B------:R-:W-:-:S05]  /*4a60*/  LOP3.LUT R0, R3, R0, R7, 0xfe, !PT ;  /* 0x0000000003007212 */ /* 0x000fca00078efe07 */
[----:B------:R-:W-:-:S04]  /*4a70*/  FMUL.FTZ R0, R0, 1 ;  /* 0x3f80000000007820 */ /* 0x000fc80000410000 */
[----:B------:R0:W1:Y:S01]  /*4a80*/  F2F.F64.F32 R30, R0 ;  /* 0x00000000001e7310 */ /* 0x0000620000201800 */
[----:B------:R-:W-:Y:S05]  /*4a90*/  BRA `(.L_x_3198) ;  /* 0x0000000000a47947 */ /* 0x000fea0003800000 */
.L_x_3210:
        /* <DEDUP_REMOVED lines=18> */
.L_x_3197:
        /* <DEDUP_REMOVED lines=16> */
.L_x_3219:
[----:B------:R-:W-:Y:S01]  /*4cc0*/  CS2R R30, SRZ ;  /* 0x00000000001e7805 */ /* 0x000fe2000001ff00 */
[----:B------:R-:W-:Y:S06]  /*4cd0*/  BRA `(.L_x_3198) ;  /* 0x0000000000147947 */ /* 0x000fec0003800000 */
.L_x_3218:
[----:B------:R-:W2:Y:S02]  /*4ce0*/  LDG.E.64 R30, desc[UR36][R4.64] ;  /* 0x00000024041e7981 */ /* 0x000ea4000c1e1b00 */
[----:B--2---:R-:W0:Y:S01]  /*4cf0*/  I2F.F64.U64 R30, R30 ;  /* 0x0000001e001e7312 */ /* 0x004e220000301800 */
[----:B------:R-:W-:Y:S05]  /*4d00*/  BRA `(.L_x_3198) ;  /* 0x0000000000087947 */ /* 0x000fea0003800000 */
.L_x_3217:
[----:B------:R-:W2:Y:S02]  /*4d10*/  LDG.E R4, desc[UR36][R4.64] ;  /* 0x0000002404047981 */ /* 0x000ea4000c1e1900 */
[----:B--2---:R0:W1:Y:S02]  /*4d20*/  I2F.F64.U32 R30, R4 ;  /* 0x00000004001e7312 */ /* 0x0040640000201800 */
.L_x_3198:
[----:B------:R-:W-:Y:S05]  /*4d30*/  BSYNC.RECONVERGENT B7 ;  /* 0x0000000000077941 */ /* 0x000fea0003800200 */
.L_x_3192:
[----:B0-----:R-:W0:Y:S01]  /*4d40*/  LDC.64 R4, c[0x0][0x398] ;  /* 0x0000e600ff047b82 */ /* 0x001e220000000a00 */
[----:B------:R-:W3:Y:S01]  /*4d50*/  LDCU UR5, c[0x0][0x3ac] ;  /* 0x00007580ff0577ac */ /* 0x000ee20008000800 */
[----:B------:R-:W-:Y:S01]  /*4d60*/  BSSY.RECONVERGENT B7, `(.L_x_3220) ;  /* 0x00000ee000077945 */ /* 0x000fe20003800200 */
[----:B------:R-:W-:-:S04]  /*4d70*/  UPRMT UR4, UR39, 0x9910, URZ ;  /* 0x0000991027047896 */ /* 0x000fc800080000ff */
[----:B------:R-:W-:Y:S01]  /*4d80*/  UISETP.GT.AND UP0, UPT, UR4, 0x9, UPT ;  /* 0x000000090400788c */ /* 0x000fe2000bf04270 */
[----:B---3--:R-:W-:-:S05]  /*4d90*/  IMAD R3, R16, UR5, RZ ;  /* 0x0000000510037c24 */ /* 0x008fca000f8e02ff */
        /* <DEDUP_REMOVED lines=12> */
[----:B---3--:R0:W3:Y:S01]  /*4e60*/  I2F.F64.S16 R24, R4 ;  /* 0x0000000400187312 */ /* 0x0080e20000101c00 */
[----:B------:R-:W-:Y:S05]  /*4e70*/  BRA `(.L_x_3226) ;  /* 0x0000000c00707947 */ /* 0x000fea0003800000 */
.L_x_3224:
[----:B------:R-:W3:Y:S02]  /*4e80*/  LDG.E.U8 R4, desc[UR36][R4.64] ;  /* 0x0000002404047981 */ /* 0x000ee4000c1e1100 */
[----:B---3--:R0:W3:Y:S01]  /*4e90*/  I2F.F64.U16 R24, R4 ;  /* 0x0000000400187312 */ /* 0x0080e20000101800 */
[----:B------:R-:W-:Y:S05]  /*4ea0*/  BRA `(.L_x_3226) ;  /* 0x0000000c00647947 */ /* 0x000fea0003800000 */
.L_x_3223:
        /* <DEDUP_REMOVED lines=9> */
.L_x_3228:
[----:B------:R-:W3:Y:S02]  /*4f40*/  LDG.E R4, desc[UR36][R4.64] ;  /* 0x0000002404047981 */ /* 0x000ee4000c1e1900 */
[----:B---3--:R0:W3:Y:S01]  /*4f50*/  I2F.F64 R24, R4 ;  /* 0x0000000400187312 */ /* 0x0080e20000201c00 */
[----:B------:R-:W-:Y:S05]  /*4f60*/  BRA `(.L_x_3226) ;  /* 0x0000000c00347947 */ /* 0x000fea0003800000 */
.L_x_3227:
[----:B------:R-:W3:Y:S02]  /*4f70*/  LDG.E.U16 R4, desc[UR36][R4.64] ;  /* 0x0000002404047981 */ /* 0x000ee4000c1e1500 */
[----:B---3--:R0:W3:Y:S01]  /*4f80*/  I2F.F64.S16 R24, R4 ;  /* 0x0000000400187312 */ /* 0x0080e20000101c00 */
[----:B------:R-:W-:Y:S05]  /*4f90*/  BRA `(.L_x_3226) ;  /* 0x0000000c00287947 */ /* 0x000fea0003800000 */
.L_x_3222:
        /* <DEDUP_REMOVED lines=10> */
.L_x_3230:
[----:B------:R-:W3:Y:S02]  /*5040*/  LDG.E.U16 R0, desc[UR36][R4.64] ;  /* 0x0000002404007981 */ /* 0x000ee4000c1e1500 */
[----:B---3--:R-:W-:-:S05]  /*5050*/  HADD2.F32 R0, -RZ, R0.H0_H0 ;  /* 0x20000000ff007230 */ /* 0x008fca0000004100 */
[----:B------:R-:W-:-:S04]  /*5060*/  FMUL.FTZ R0, R0, 1 ;  /* 0x3f80000000007820 */ /* 0x000fc80000410000 */
[----:B------:R0:W3:Y:S01]  /*5070*/  F2F.F64.F32 R24, R0 ;  /* 0x0000000000187310 */ /* 0x0000e20000201800 */
[----:B------:R-:W-:Y:S05]  /*5080*/  BRA `(.L_x_3226) ;  /* 0x0000000800ec7947 */ /* 0x000fea0003800000 */
.L_x_3229:
        /* <DEDUP_REMOVED lines=10> */
.L_x_3232:
[----:B------:R-:W3:Y:S02]  /*5130*/  LDG.E.U16 R4, desc[UR36][R4.64] ;  /* 0x0000002404047981 */ /* 0x000ee4000c1e1500 */
[----:B---3--:R-:W-:-:S05]  /*5140*/  HADD2.F32 R0, -RZ, R4.H0_H0 ;  /* 0x20000004ff007230 */ /* 0x008fca0000004100 */
[----:B------:R-:W-:-:S04]  /*5150*/  FMUL.FTZ R0, R0, 1 ;  /* 0x3f80000000007820 */ /* 0x000fc80000410000 */
[----:B------:R0:W3:Y:S01]  /*5160*/  F2F.F64.F32 R24, R0 ;  /* 0x0000000000187310 */ /* 0x0000e20000201800 */
[----:B------:R-:W-:Y:S05]  /*5170*/  BRA `(.L_x_3226) ;  /* 0x0000000800b07947 */ /* 0x000fea0003800000 */
.L_x_3231:
[----:B------:R0:W5:Y:S01]  /*5180*/  LDG.E.64 R24, desc[UR36][R4.64] ;  /* 0x0000002404187981 */ /* 0x000162000c1e1b00 */
[----:B------:R-:W-:Y:S05]  /*5190*/  BRA `(.L_x_3226) ;  /* 0x0000000800a87947 */ /* 0x000fea0003800000 */
.L_x_3221:
        /* <DEDUP_REMOVED lines=13> */
.L_x_3235:
[----:B------:R0:W5:Y:S01]  /*5270*/  LDG.E.64 R24, desc[UR36][R4.64] ;  /* 0x0000002404187981 */ /* 0x000162000c1e1b00 */
[----:B------:R-:W-:Y:S05]  /*5280*/  BRA `(.L_x_3226) ;  /* 0x00000008006c7947 */ /* 0x000fea0003800000 */
.L_x_3234:
        /* <DEDUP_REMOVED lines=25> */
[----:B------:R0:W3:Y:S01]  /*5420*/  F2F.F64.F32 R24, R3 ;  /* 0x0000000300187310 */ /* 0x0000e20000201800 */
[----:B------:R-:W-:Y:S05]  /*5430*/  BRA `(.L_x_3226) ;  /* 0x0000000800007947 */ /* 0x000fea0003800000 */
.L_x_3237:
        /* <DEDUP_REMOVED lines=13> */
[----:B------:R0:W3:Y:S01]  /*5510*/  F2F.F64.F32 R24, R0 ;  /* 0x0000000000187310 */ /* 0x0000e20000201800 */
[----:B------:R-:W-:Y:S05]  /*5520*/  BRA `(.L_x_3226) ;  /* 0x0000000400c47947 */ /* 0x000fea0003800000 */
.L_x_3236:
[----:B------:R-:W3:Y:S02]  /*5530*/  LDG.E.U16 R0, desc[UR36][R4.64] ;  /* 0x0000002404007981 */ /* 0x000ee4000c1e1500 */
[----:B---3--:R-:W-:-:S04]  /*5540*/  IMAD.U32 R0, R0, 0x10000, RZ ;  /* 0x0001000000007824 */ /* 0x008fc800078e00ff */
[----:B------:R-:W-:-:S04]  /*5550*/  FMUL.FTZ R0, R0, 1 ;  /* 0x3f80000000007820 */ /* 0x000fc80000410000 */
[----:B------:R0:W3:Y:S01]  /*5560*/  F2F.F64.F32 R24, R0 ;  /* 0x0000000000187310 */ /* 0x0000e20000201800 */
[----:B------:R-:W-:Y:S05]  /*5570*/  BRA `(.L_x_3226) ;  /* 0x0000000400b07947 */ /* 0x000fea0003800000 */
.L_x_3233:
        /* <DEDUP_REMOVED lines=9> */
[----:B---3--:R0:W3:Y:S01]  /*5610*/  I2F.F64.U16 R24, R4 ;  /* 0x0000000400187312 */ /* 0x0080e20000101800 */
[----:B------:R-:W-:Y:S05]  /*5620*/  BRA `(.L_x_3226) ;  /* 0x0000000400847947 */ /* 0x000fea0003800000 */
.L_x_3240:
        /* <DEDUP_REMOVED lines=21> */
.L_x_3242:
[----:B------:R-:W-:Y:S05]  /*5780*/  BSYNC.RECONVERGENT B0 ;  /* 0x0000000000007941 */ /* 0x000fea0003800200 */
.L_x_3241:
[----:B------:R-:W-:Y:S01]  /*5790*/  IMAD.SHL.U32 R0, R0, 0x100000, RZ ;  /* 0x0010000000007824 */ /* 0x000fe200078e00ff */
[----:B------:R-:W-:-:S04]  /*57a0*/  LEA R3, R3, 0x3b800000, 0x17 ;  /* 0x3b80000003037811 */ /* 0x000fc800078eb8ff */
[----:B------:R-:W-:-:S05]  /*57b0*/  LOP3.LUT R0, R3, R0, R7, 0xfe, !PT ;  /* 0x0000000003007212 */ /* 0x000fca00078efe07 */
[----:B------:R-:W-:-:S04]  /*57c0*/  FMUL.FTZ R0, R0, 1 ;  /* 0x3f80000000007820 */ /* 0x000fc80000410000 */
[----:B------:R0:W3:Y:S01]  /*57d0*/  F2F.F64.F32 R24, R0 ;  /* 0x0000000000187310 */ /* 0x0000e20000201800 */
[----:B------:R-:W-:Y:S05]  /*57e0*/  BRA `(.L_x_3226) ;  /* 0x0000000400147947 */ /* 0x000fea0003800000 */
.L_x_3239:
        /* <DEDUP_REMOVED lines=21> */
.L_x_3244:
[----:B------:R-:W-:Y:S05]  /*5940*/  BSYNC.RECONVERGENT B0 ;  /* 0x0000000000007941 */ /* 0x000fea0003800200 */
.L_x_3243:
[----:B------:R-:W-:Y:S01]  /*5950*/  IMAD.SHL.U32 R0, R0, 0x200000, RZ ;  /* 0x0020000000007824 */ /* 0x000fe200078e00ff */
[----:B------:R-:W-:-:S04]  /*5960*/  LEA R3, R3, 0x37800000, 0x17 ;  /* 0x3780000003037811 */ /* 0x000fc800078eb8ff */
[----:B------:R-:W-:-:S05]  /*5970*/  LOP3.LUT R0, R3, R0, R7, 0xfe, !PT ;  /* 0x0000000003007212 */ /* 0x000fca00078efe07 */
[----:B------:R-:W-:-:S04]  /*5980*/  FMUL.FTZ R0, R0, 1 ;  /* 0x3f80000000007820 */ /* 0x000fc80000410000 */
[----:B------:R0:W3:Y:S01]  /*5990*/  F2F.F64.F32 R24, R0 ;  /* 0x0000000000187310 */ /* 0x0000e20000201800 */
[----:B------:R-:W-:Y:S05]  /*59a0*/  BRA `(.L_x_3226) ;  /* 0x0000000000a47947 */ /* 0x000fea0003800000 */
.L_x_3238:
        /* <DEDUP_REMOVED lines=16> */
[----:B------:R0:W3:Y:S01]  /*5ab0*/  @P0 F2F.F64.F32 R24, R0 ;  /* 0x0000000000180310 */ /* 0x0000e20000201800 */
[----:B------:R-:W-:Y:S05]  /*5ac0*/  BRA `(.L_x_3226) ;  /* 0x00000000005c7947 */ /* 0x000fea0003800000 */
.L_x_3225:
[----:B------:R-:W-:Y:S01]  /*5ad0*/  MOV R14, 0x0 ;  /* 0x00000000000e7802 */ /* 0x000fe20000000f00 */
[----:B------:R-:W0:Y:S01]  /*5ae0*/  LDCU.64 UR4, c[0x4][0x148] ;  /* 0x01002900ff0477ac */ /* 0x000e220008000a00 */
[----:B------:R-:W-:Y:S02]  /*5af0*/  IMAD.MOV.U32 R8, RZ, RZ, 0x4e ;  /* 0x0000004eff087424 */ /* 0x000fe400078e00ff */
[----:B------:R-:W-:Y:S01]  /*5b00*/  IMAD.MOV.U32 R12, RZ, RZ, 0x1 ;  /* 0x00000001ff0c7424 */ /* 0x000fe200078e00ff */
[----:B------:R-:W3:Y:S01]  /*5b10*/  LDCU.64 UR6, c[0x4][0x150] ;  /* 0x01002a00ff0677ac */ /* 0x000ee20008000a00 */
[----:B------:R-:W1:Y:S01]  /*5b20*/  LDC.64 R14, c[0x4][R14] ;  /* 0x010000000e0e7b82 */ /* 0x000e620000000a00 */
[----:B------:R-:W-:Y:S01]  /*5b30*/  IMAD.MOV.U32 R13, RZ, RZ, RZ ;  /* 0x000000ffff0d7224 */ /* 0x000fe200078e00ff */
[----:B------:R-:W2:Y:S01]  /*5b40*/  LDCU.64 UR8, c[0x4][0x8] ;  /* 0x01000100ff0877ac */ /* 0x000ea20008000a00 */
[----:B0-----:R-:W-:Y:S02]  /*5b50*/  IMAD.U32 R4, RZ, RZ, UR4 ;  /* 0x00000004ff047e24 */ /* 0x001fe4000f8e00ff */
[----:B------:R-:W-:-:S02]  /*5b60*/  IMAD.U32 R5, RZ, RZ, UR5 ;  /* 0x00000005ff057e24 */ /* 0x000fc4000f8e00ff */
[----:B---3--:R-:W-:Y:S02]  /*5b70*/  IMAD.U32 R6, RZ, RZ, UR6 ;  /* 0x00000006ff067e24 */ /* 0x008fe4000f8e00ff */
[----:B------:R-:W-:Y:S02]  /*5b80*/  IMAD.U32 R7, RZ, RZ, UR7 ;  /* 0x00000007ff077e24 */ /* 0x000fe4000f8e00ff */
[----:B--2---:R-:W-:Y:S02]  /*5b90*/  IMAD.U32 R10, RZ, RZ, UR8 ;  /* 0x00000008ff0a7e24 */ /* 0x004fe4000f8e00ff */
[----:B------:R-:W-:-:S07]  /*5ba0*/  IMAD.U32 R11, RZ, RZ, UR9 ;  /* 0x00000009ff0b7e24 */ /* 0x000fce000f8e00ff */
[----:B------:R-:W-:-:S07]  /*5bb0*/  LEPC R20, `(.L_x_3247) ;  /* 0x000000001014794e */ /* 0x000fce0000000000 */
[----:B-1--45:R-:W-:Y:S05]  /*5bc0*/  CALL.ABS.NOINC R14 ;  /* 0x000000000e007343 */ /* 0x032fea0003c00000 */
.L_x_3247:
[----:B------:R-:W-:Y:S01]  /*5bd0*/  CS2R R24, SRZ ;  /* 0x0000000000187805 */ /* 0x000fe2000001ff00 */
[----:B------:R-:W-:Y:S06]  /*5be0*/  BRA `(.L_x_3226) ;  /* 0x0000000000147947 */ /* 0x000fec0003800000 */
.L_x_3246:
[----:B------:R-:W3:Y:S02]  /*5bf0*/  LDG.E.64 R24, desc[UR36][R4.64] ;  /* 0x0000002404187981 */ /* 0x000ee4000c1e1b00 */
[----:B---3--:R-:W0:Y:S01]  /*5c00*/  I2F.F64.U64 R24, R24 ;  /* 0x0000001800187312 */ /* 0x008e220000301800 */
[----:B------:R-:W-:Y:S05]  /*5c10*/  BRA `(.L_x_3226) ;  /* 0x0000000000087947 */ /* 0x000fea0003800000 */
.L_x_3245:
[----:B------:R-:W3:Y:S02]  /*5c20*/  LDG.E R4, desc[UR36][R4.64] ;  /* 0x0000002404047981 */ /* 0x000ee4000c1e1900 */
[----:B---3--:R0:W3:Y:S02]  /*5c30*/  I2F.F64.U32 R24, R4 ;  /* 0x0000000400187312 */ /* 0x0080e40000201800 */
.L_x_3226:
[----:B------:R-:W-:Y:S05]  /*5c40*/  BSYNC.RECONVERGENT B7 ;  /* 0x0000000000077941 */ /* 0x000fea0003800200 */
.L_x_3220:
[----:B------:R-:W-:-:S07]  /*5c50*/  VIADD R35, R35, 0x80 ;  /* 0x0000008023237836 */ /* 0x000fce0000000000 */
.L_x_3191:
[----:B------:R-:W-:Y:S05]  /*5c60*/  BSYNC.RECONVERGENT B6 ;  /* 0x0000000000067941 */ /* 0x000fea0003800200 */
.L_x_3190:
        /* <DEDUP_REMOVED lines=26> */
.L_x_3254:
[----:B------:R-:W2:Y:S02]  /*5e10*/  LDG.E.U8 R4, desc[UR36][R4.64] ;  /* 0x0000002404047981 */ /* 0x000ea4000c1e1100 */
[----:B--2---:R0:W1:Y:S01]  /*5e20*/  I2F.F64.U16 R16, R4 ;  /* 0x0000000400107312 */ /* 0x0040620000101800 */
[----:B------:R-:W-:Y:S05]  /*5e30*/  BRA `(.L_x_3256) ;  /* 0x0000000c00647947 */ /* 0x000fea0003800000 */
.L_x_3253:
        /* <DEDUP_REMOVED lines=9> */
.L_x_3258:
[----:B------:R-:W2:Y:S02]  /*5ed0*/  LDG.E R4, desc[UR36][R4.64] ;  /* 0x0000002404047981 */ /* 0x000ea4000c1e1900 */
[----:B--2---:R0:W1:Y:S01]  /*5ee0*/  I2F.F64 R16, R4 ;  /* 0x0000000400107312 */ /* 0x0040620000201c00 */
[----:B------:R-:W-:Y:S05]  /*5ef0*/  BRA `(.L_x_3256) ;  /* 0x0000000c00347947 */ /* 0x000fea0003800000 */
.L_x_3257:
[----:B------:R-:W2:Y:S02]  /*5f00*/  LDG.E.U16 R4, desc[UR36][R4.64] ;  /* 0x0000002404047981 */ /* 0x000ea4000c1e1500 */
[----:B--2---:R0:W1:Y:S01]  /*5f10*/  I2F.F64.S16 R16, R4 ;  /* 0x0000000400107312 */ /* 0x0040620000101c00 */
[----:B------:R-:W-:Y:S05]  /*5f20*/  BRA `(.L_x_3256) ;  /* 0x0000000c00287947 */ /* 0x000fea0003800000 */
.L_x_3252:
        /* <DEDUP_REMOVED lines=10> */
.L_x_3260:
[----:B---3--:R-:W3:Y:S02]  /*5fd0*/  LDG.E.U16 R0, desc[UR36][R4.64] ;  /* 0x0000002404007981 */ /* 0x008ee4000c1e1500 */
[----:B---3--:R-:W-:-:S05]  /*5fe0*/  HADD2.F32 R0, -RZ, R0.H0_H0 ;  /* 0x20000000ff007230 */ /* 0x008fca0000004100 */
[----:B------:R-:W-:-:S04]  /*5ff0*/  FMUL.FTZ R0, R0, 1 ;  /* 0x3f80000000007820 */ /* 0x000fc80000410000 */
[----:B------:R0:W1:Y:S01]  /*6000*/  F2F.F64.F32 R16, R0 ;  /* 0x0000000000107310 */ /* 0x0000620000201800 */
[----:B------:R-:W-:Y:S05]  /*6010*/  BRA `(.L_x_3256) ;  /* 0x0000000800ec7947 */ /* 0x000fea0003800000 */
.L_x_3259:
        /* <DEDUP_REMOVED lines=10> */
.L_x_3262:
[----:B------:R-:W3:Y:S02]  /*60c0*/  LDG.E.U16 R4, desc[UR36][R4.64] ;  /* 0x0000002404047981 */ /* 0x000ee4000c1e1500 */
[----:B---3--:R-:W-:-:S05]  /*60d0*/  HADD2.F32 R0, -RZ, R4.H0_H0 ;  /* 0x20000004ff007230 */ /* 0x008fca0000004100 */
[----:B------:R-:W-:-:S04]  /*60e0*/  FMUL.FTZ R0, R0, 1 ;  /* 0x3f80000000007820 */ /* 0x000fc80000410000 */
[----:B------:R0:W1:Y:S01]  /*60f0*/  F2F.F64.F32 R16, R0 ;  /* 0x0000000000107310 */ /* 0x0000620000201800 */
[----:B------:R-:W-:Y:S05]  /*6100*/  BRA `(.L_x_3256) ;  /* 0x0000000800b07947 */ /* 0x000fea0003800000 */
.L_x_3261:
[----:B------:R0:W5:Y:S01]  /*6110*/  LDG.E.64 R16, desc[UR36][R4.64] ;  /* 0x0000002404107981 */ /* 0x000162000c1e1b00 */
[----:B------:R-:W-:Y:S05]  /*6120*/  BRA `(.L_x_3256) ;  /* 0x0000000800a87947 */ /* 0x000fea0003800000 */
.L_x_3251:
        /* <DEDUP_REMOVED lines=13> */
.L_x_3265:
[----:B------:R0:W5:Y:S01]  /*6200*/  LDG.E.64 R16, desc[UR36][R4.64] ;  /* 0x0000002404107981 */ /* 0x000162000c1e1b00 */
[----:B------:R-:W-:Y:S05]  /*6210*/  BRA `(.L_x_3256) ;  /* 0x00000008006c7947 */ /* 0x000fea0003800000 */
.L_x_3264:
        /* <DEDUP_REMOVED lines=27> */
.L_x_3267:
        /* <DEDUP_REMOVED lines=15> */
.L_x_3266:
[----:B---3--:R-:W3:Y:S02]  /*64c0*/  LDG.E.U16 R0, desc[UR36][R4.64] ;  /* 0x0000002404007981 */ /* 0x008ee4000c1e1500 */
[----:B---3--:R-:W-:-:S04]  /*64d0*/  IMAD.U32 R0, R0, 0x10000, RZ ;  /* 0x0001000000007824 */ /* 0x008fc800078e00ff */
[----:B------:R-:W-:-:S04]  /*64e0*/  FMUL.FTZ R0, R0, 1 ;  /* 0x3f80000000007820 */ /* 0x000fc80000410000 */
[----:B------:R0:W1:Y:S01]  /*64f0*/  F2F.F64.F32 R16, R0 ;  /* 0x0000000000107310 */ /* 0x0000620000201800 */
[----:B------:R-:W-:Y:S05]  /*6500*/  BRA `(.L_x_3256) ;  /* 0x0000000400b07947 */ /* 0x000fea0003800000 */
.L_x_3263:
        /* <DEDUP_REMOVED lines=11> */
.L_x_3270:
        /* <DEDUP_REMOVED lines=21> */
.L_x_3272:
[----:B------:R-:W-:Y:S05]  /*6710*/  BSYNC.RECONVERGENT B0 ;  /* 0x0000000000007941 */ /* 0x000fea0003800200 */
.L_x_3271:
[----:B------:R-:W-:Y:S01]  /*6720*/  IMAD.SHL.U32 R0, R0, 0x100000, RZ ;  /* 0x0010000000007824 */ /* 0x000fe200078e00ff */
[----:B------:R-:W-:-:S04]  /*6730*/  LEA R3, R3, 0x3b800000, 0x17 ;  /* 0x3b80000003037811 */ /* 0x000fc800078eb8ff */
[----:B------:R-:W-:-:S05]  /*6740*/  LOP3.LUT R0, R3, R0, R7, 0xfe, !PT ;  /* 0x0000000003007212 */ /* 0x000fca00078efe07 */
[----:B------:R-:W-:-:S04]  /*6750*/  FMUL.FTZ R0, R0, 1 ;  /* 0x3f80000000007820 */ /* 0x000fc80000410000 */
[----:B------:R0:W1:Y:S01]  /*6760*/  F2F.F64.F32 R16, R0 ;  /* 0x0000000000107310 */ /* 0x0000620000201800 */
[----:B------:R-:W-:Y:S05]  /*6770*/  BRA `(.L_x_3256) ;  /* 0x0000000400147947 */ /* 0x000fea0003800000 */
.L_x_3269:
        /* <DEDUP_REMOVED lines=21> */
.L_x_3274:
[----:B------:R-:W-:Y:S05]  /*68d0*/  BSYNC.RECONVERGENT B0 ;  /* 0x0000000000007941 */ /* 0x000fea0003800200 */
.L_x_3273:
[----:B------:R-:W-:Y:S01]  /*68e0*/  IMAD.SHL.U32 R0, R0, 0x200000, RZ ;  /* 0x0020000000007824 */ /* 0x000fe200078e00ff */
[----:B------:R-:W-:-:S04]  /*68f0*/  LEA R3, R3, 0x37800000, 0x17 ;  /* 0x3780000003037811 */ /* 0x000fc800078eb8ff */
[----:B------:R-:W-:-:S05]  /*6900*/  LOP3.LUT R0, R3, R0, R7, 0xfe, !PT ;  /* 0x0000000003007212 */ /* 0x000fca00078efe07 */
[----:B------:R-:W-:-:S04]  /*6910*/  FMUL.FTZ R0, R0, 1 ;  /* 0x3f80000000007820 */ /* 0x000fc80000410000 */
[----:B------:R0:W1:Y:S01]  /*6920*/  F2F.F64.F32 R16, R0 ;  /* 0x0000000000107310 */ /* 0x0000620000201800 */
[----:B------:R-:W-:Y:S05]  /*6930*/  BRA `(.L_x_3256) ;  /* 0x0000000000a47947 */ /* 0x000fea0003800000 */
.L_x_3268:
        /* <DEDUP_REMOVED lines=18> */
.L_x_3255:
        /* <DEDUP_REMOVED lines=16> */
.L_x_3277:
[----:B------:R-:W-:Y:S01]  /*6b60*/  CS2R R16, SRZ ;  /* 0x0000000000107805 */ /* 0x000fe2000001ff00 */
[----:B------:R-:W-:Y:S06]  /*6b70*/  BRA `(.L_x_3256) ;  /* 0x0000000000147947 */ /* 0x000fec0003800000 */
.L_x_3276:
[----:B------:R-:W2:Y:S02]  /*6b80*/  LDG.E.64 R16, desc[UR36][R4.64] ;  /* 0x0000002404107981 */ /* 0x000ea4000c1e1b00 */
[----:B--2---:R-:W0:Y:S01]  /*6b90*/  I2F.F64.U64 R16, R16 ;  /* 0x0000001000107312 */ /* 0x004e220000301800 */
[----:B------:R-:W-:Y:S05]  /*6ba0*/  BRA `(.L_x_3256) ;  /* 0x0000000000087947 */ /* 0x000fea0003800000 */
.L_x_3275:
[----:B------:R-:W2:Y:S02]  /*6bb0*/  LDG.E R4, desc[UR36][R4.64] ;  /* 0x0000002404047981 */ /* 0x000ea4000c1e1900 */
[----:B--2---:R0:W1:Y:S02]  /*6bc0*/  I2F.F64.U32 R16, R4 ;  /* 0x0000000400107312 */ /* 0x0040640000201800 */
.L_x_3256:
[----:B------:R-:W-:Y:S05]  /*6bd0*/  BSYNC.RECONVERGENT B6 ;  /* 0x0000000000067941 */ /* 0x000fea0003800200 */
.L_x_3250:
[----:B0-----:R-:W0:Y:S01]  /*6be0*/  LDC.64 R4, c[0x0][0x398] ;  /* 0x0000e600ff047b82 */ /* 0x001e220000000a00 */
[----:B------:R-:W3:Y:S01]  /*6bf0*/  LDCU UR5, c[0x0][0x3ac] ;  /* 0x00007580ff0577ac */ /* 0x000ee20008000800 */
        /* <DEDUP_REMOVED lines=17> */
.L_x_3281:
[----:B------:R-:W3:Y:S02]  /*6d10*/  LDG.E.U8 R4, desc[UR36][R4.64] ;  /* 0x0000002404047981 */ /* 0x000ee4000c1e1100 */
[----:B---3--:R0:W3:Y:S01]  /*6d20*/  I2F.F64.U16 R18, R4 ;  /* 0x0000000400127312 */ /* 0x0080e20000101800 */
[----:B------:R-:W-:Y:S05]  /*6d30*/  BRA `(.L_x_3249) ;  /* 0x0000000c00587947 */ /* 0x000fea0003800000 */
.L_x_3280:
        /* <DEDUP_REMOVED lines=9> */
.L_x_3284:
[----:B------:R-:W3:Y:S02]  /*6dd0*/  LDG.E R4, desc[UR36][R4.64] ;  /* 0x0000002404047981 */ /* 0x000ee4000c1e1900 */
[----:B---3--:R0:W3:Y:S01]  /*6de0*/  I2F.F64 R18, R4 ;  /* 0x0000000400127312 */ /* 0x0080e20000201c00 */
[----:B------:R-:W-:Y:S05]  /*6df0*/  BRA `(.L_x_3249) ;  /* 0x0000000c00287947 */ /* 0x000fea0003800000 */
.L_x_3283:
[----:B------:R-:W3:Y:S02]  /*6e00*/  LDG.E.U16 R4, desc[UR36][R4.64] ;  /* 0x0000002404047981 */ /* 0x000ee4000c1e1500 */
[----:B---3--:R0:W3:Y:S01]  /*6e10*/  I2F.F64.S16 R18, R4 ;  /* 0x0000000400127312 */ /* 0x0080e20000101c00 */
[----:B------:R-:W-:Y:S05]  /*6e20*/  BRA `(.L_x_3249) ;  /* 0x0000000c001c7947 */ /* 0x000fea0003800000 */
.L_x_3279:
        /* <DEDUP_REMOVED lines=10> */
.L_x_3286:
[----:B------:R-:W3:Y:S02]  /*6ed0*/  LDG.E.U16 R0, desc[UR36][R4.64] ;  /* 0x0000002404007981 */ /* 0x000ee4000c1e1500 */
[----:B---3--:R-:W-:-:S05]  /*6ee0*/  HADD2.F32 R0, -RZ, R0.H0_H0 ;  /* 0x20000000ff007230 */ /* 0x008fca0000004100 */
[----:B------:R-:W-:-:S04]  /*6ef0*/  FMUL.FTZ R0, R0, 1 ;  /* 0x3f80000000007820 */ /* 0x000fc80000410000 */
[----:B------:R0:W3:Y:S01]  /*6f00*/  F2F.F64.F32 R18, R0 ;  /* 0x0000000000127310 */ /* 0x0000e20000201800 */
[----:B------:R-:W-:Y:S05]  /*6f10*/  BRA `(.L_x_3249) ;  /* 0x0000000800e07947 */ /* 0x000fea0003800000 */
.L_x_3285:
        /* <DEDUP_REMOVED lines=10> */
.L_x_3288:
[----:B------:R-:W3:Y:S02]  /*6fc0*/  LDG.E.U16 R4, desc[UR36][R4.64] ;  /* 0x0000002404047981 */ /* 0x000ee4000c1e1500 */
[----:B---3--:R-:W-:-:S05]  /*6fd0*/  HADD2.F32 R0, -RZ, R4.H0_H0 ;  /* 0x20000004ff007230 */ /* 0x008fca0000004100 */
[----:B------:R-:W-:-:S04]  /*6fe0*/  FMUL.FTZ R0, R0, 1 ;  /* 0x3f80000000007820 */ /* 0x000fc80000410000 */
[----:B------:R0:W3:Y:S01]  /*6ff0*/  F2F.F64.F32 R18, R0 ;  /* 0x0000000000127310 */ /* 0x0000e20000201800 */
[----:B------:R-:W-:Y:S05]  /*7000*/  BRA `(.L_x_3249) ;  /* 0x0000000800a47947 */ /* 0x000fea0003800000 */
.L_x_3287:
[----:B------:R0:W5:Y:S01]  /*7010*/  LDG.E.64 R18, desc[UR36][R4.64] ;  /* 0x0000002404127981 */ /* 0x000162000c1e1b00 */
[----:B------:R-:W-:Y:S05]  /*7020*/  BRA `(.L_x_3249) ;  /* 0x00000008009c7947 */ /* 0x000fea0003800000 */
.L_x_3278:
        /* <DEDUP_REMOVED lines=13> */
.L_x_3291:
[----:B------:R0:W5:Y:S01]  /*7100*/  LDG.E.64 R18, desc[UR36][R4.64] ;  /* 0x0000002404127981 */ /* 0x000162000c1e1b00 */
[----:B------:R-:W-:Y:S05]  /*7110*/  BRA `(.L_x_3249) ;  /* 0x0000000800607947 */ /* 0x000fea0003800000 */
.L_x_3290:
        /* <DEDUP_REMOVED lines=27> */
.L_x_3293:
        /* <DEDUP_REMOVED lines=15> */
.L_x_3292:
[----:B------:R-:W3:Y:S02]  /*73c0*/  LDG.E.U16 R0, desc[UR36][R4.64] ;  /* 0x0000002404007981 */ /* 0x000ee4000c1e1500 */
[----:B---3--:R-:W-:-:S04]  /*73d0*/  IMAD.U32 R0, R0, 0x10000, RZ ;  /* 0x0001000000007824 */ /* 0x008fc800078e00ff */
[----:B------:R-:W-:-:S04]  /*73e0*/  FMUL.FTZ R0, R0, 1 ;  /* 0x3f80000000007820 */ /* 0x000fc80000410000 */
[----:B------:R0:W3:Y:S01]  /*73f0*/  F2F.F64.F32 R18, R0 ;  /* 0x0000000000127310 */ /* 0x0000e20000201800 */
[----:B------:R-:W-:Y:S05]  /*7400*/  BRA `(.L_x_3249) ;  /* 0x0000000400a47947 */ /* 0x000fea0003800000 */
.L_x_3289:
        /* <DEDUP_REMOVED lines=11> */
.L_x_3296:
[----:B------:R-:W3:Y:S02]  /*74c0*/  LDG.E.U8 R4, desc[UR36][R4.64] ;  /* 0x0000002404047981 */ /* 0x000ee4000c1e1100 */
        /* <DEDUP_REMOVED lines=19> */
.L_x_3298:
[----:B------:R-:W-:Y:S05]  /*7600*/  BSYNC.RECONVERGENT B0 ;  /* 0x0000000000007941 */ /* 0x000fea0003800200 */
.L_x_3297:
[----:B------:R-:W-:Y:S01]  /*7610*/  IMAD.SHL.U32 R0, R0, 0x100000, RZ ;  /* 0x0010000000007824 */ /* 0x000fe200078e00ff */
[----:B------:R-:W-:-:S04]  /*7620*/  LEA R3, R3, 0x3b800000, 0x17 ;  /* 0x3b80000003037811 */ /* 0x000fc800078eb8ff */
[----:B------:R-:W-:-:S05]  /*7630*/  LOP3.LUT R0, R3, R0, R7, 0xfe, !PT ;  /* 0x0000000003007212 */ /* 0x000fca00078efe07 */
[----:B------:R-:W-:-:S04]  /*7640*/  FMUL.FTZ R0, R0, 1 ;  /* 0x3f80000000007820 */ /* 0x000fc80000410000 */
[----:B------:R0:W3:Y:S01]  /*7650*/  F2F.F64.F32 R18, R0 ;  /* 0x0000000000127310 */ /* 0x0000e20000201800 */
[----:B------:R-:W-:Y:S05]  /*7660*/  BRA `(.L_x_3249) ;  /* 0x00000004000c7947 */ /* 0x000fea0003800000 */
.L_x_3295:
        /* <DEDUP_REMOVED lines=20> */
.L_x_3300:
[----:B------:R-:W-:Y:S05]  /*77b0*/  BSYNC.RECONVERGENT B0 ;  /* 0x0000000000007941 */ /* 0x000fea0003800200 */
.L_x_3299:
[----:B------:R-:W-:Y:S01]  /*77c0*/  IMAD.SHL.U32 R0, R0, 0x200000, RZ ;  /* 0x0020000000007824 */ /* 0x000fe200078e00ff */
[----:B------:R-:W-:-:S04]  /*77d0*/  LEA R3, R3, 0x37800000, 0x17 ;  /* 0x3780000003037811 */ /* 0x000fc800078eb8ff */
[----:B------:R-:W-:-:S05]  /*77e0*/  LOP3.LUT R0, R3, R0, R7, 0xfe, !PT ;  /* 0x0000000003007212 */ /* 0x000fca00078efe07 */
[----:B------:R-:W-:-:S04]  /*77f0*/  FMUL.FTZ R0, R0, 1 ;  /* 0x3f80000000007820 */ /* 0x000fc80000410000 */
[----:B------:R0:W3:Y:S01]  /*7800*/  F2F.F64.F32 R18, R0 ;  /* 0x0000000000127310 */ /* 0x0000e20000201800 */
[----:B------:R-:W-:Y:S05]  /*7810*/  BRA `(.L_x_3249) ;  /* 0x0000000000a07947 */ /* 0x000fea0003800000 */
.L_x_3294:
        /* <DEDUP_REMOVED lines=18> */
.L_x_3282:
        /* <DEDUP_REMOVED lines=16> */
.L_x_3303:
[----:B------:R-:W-:Y:S05]  /*7a40*/  BRA `(.L_x_3249) ;  /* 0x0000000000147947 */ /* 0x000fea0003800000 */
.L_x_3302:
[----:B------:R-:W3:Y:S02]  /*7a50*/  LDG.E.64 R18, desc[UR36][R4.64] ;  /* 0x0000002404127981 */ /* 0x000ee4000c1e1b00 */
[----:B---3--:R-:W0:Y:S01]  /*7a60*/  I2F.F64.U64 R18, R18 ;  /* 0x0000001200127312 */ /* 0x008e220000301800 */
[----:B------:R-:W-:Y:S05]  /*7a70*/  BRA `(.L_x_3249) ;  /* 0x0000000000087947 */ /* 0x000fea0003800000 */
.L_x_3301:
[----:B------:R-:W3:Y:S02]  /*7a80*/  LDG.E R4, desc[UR36][R4.64] ;  /* 0x0000002404047981 */ /* 0x000ee4000c1e1900 */
[----:B---3--:R0:W3:Y:S02]  /*7a90*/  I2F.F64.U32 R18, R4 ;  /* 0x0000000400127312 */ /* 0x0080e40000201800 */
.L_x_3249:
[----:B------:R-:W-:Y:S05]  /*7aa0*/  BSYNC.RECONVERGENT B7 ;  /* 0x0000000000077941 */ /* 0x000fea0003800200 */
.L_x_3248:
[----:B------:R-:W-:Y:S01]  /*7ab0*/  ISETP.GE.AND P0, PT, R23, R2, PT ;  /* 0x000000021700720c */ /* 0x000fe20003f06270 */
[----:B------:R-:W-:-:S12]  /*7ac0*/  BSSY.RECONVERGENT B0, `(.L_x_3304) ;  /* 0x0000056000007945 */ /* 0x000fd80003800200 */
[----:B------:R-:W-:Y:S05]  /*7ad0*/  @P0 BRA `(.L_x_3305) ;  /* 0x0000000400500947 */ /* 0x000fea0003800000 */
[----:B0-----:R-:W-:Y:S01]  /*7ae0*/  IMAD.MOV.U32 R4, RZ, RZ, 0x652b82fe ;  /* 0x652b82feff047424 */ /* 0x001fe200078e00ff */
[----:B------:R-:W-:Y:S01]  /*7af0*/  UMOV UR4, 0xfefa39ef ;  /* 0xfefa39ef00047882 */ /* 0x000fe20000000000 */
[----:B------:R-:W-:Y:S01]  /*7b00*/  IMAD.MOV.U32 R5, RZ, RZ, 0x3ff71547 ;  /* 0x3ff71547ff057424 */ /* 0x000fe200078e00ff */
[----:B------:R-:W-:Y:S01]  /*7b10*/  UMOV UR5, 0x3fe62e42 ;  /* 0x3fe62e4200057882 */ /* 0x000fe20000000000 */
[----:B-1---5:R-:W-:Y:S01]  /*7b20*/  DADD R10, -RZ, -R26 ;  /* 0x00000000ff0a7229 */ /* 0x022fe2000000091a */
        /* <DEDUP_REMOVED lines=9> */
[----:B------:R-:W-:Y:S01]  /*7bc0*/  IMAD.MOV.U32 R8, RZ, RZ, -0x35dec16 ;  /* 0xfca213eaff087424 */ /* 0x000fe200078e00ff */
[----:B------:R-:W-:Y:S01]  /*7bd0*/  UMOV UR5, 0x3e5ade15 ;  /* 0x3e5ade1500057882 */ /* 0x000fe20000000000 */
[----:B------:R-:W-:-:S06]  /*7be0*/  IMAD.MOV.U32 R9, RZ, RZ, 0x3e928af3 ;  /* 0x3e928af3ff097424 */ /* 0x000fcc00078e00ff */
        /* <DEDUP_REMOVED lines=34> */
[----:B---3--:R-:W-:Y:S02]  /*7e10*/  @!P1 LEA.HI R0, R4, R4, RZ, 0x1 ;  /* 0x0000000404009211 */ /* 0x008fe400078f08ff */
[----:B------:R-:W-:Y:S02]  /*7e20*/  FSEL R9, R9, RZ, !P0 ;  /* 0x000000ff09097208 */ /* 0x000fe40004000000 */
[----:B------:R-:W-:-:S05]  /*7e30*/  @!P1 SHF.R.S32.HI R3, RZ, 0x1, R0 ;  /* 0x00000001ff039819 */ /* 0x000fca0000011400 */
[----:B------:R-:W-:Y:S02]  /*7e40*/  @!P1 IMAD.IADD R4, R4, 0x1, -R3 ;  /* 0x0000000104049824 */ /* 0x000fe400078e0a03 */
[----:B------:R-:W-:-:S03]  /*7e50*/  @!P1 IMAD R7, R3, 0x100000, R7 ;  /* 0x0010000003079824 */ /* 0x000fc600078e0207 */
[----:B------:R-:W-:Y:S01]  /*7e60*/  @!P1 LEA R5, R4, 0x3ff00000, 0x14 ;  /* 0x3ff0000004059811 */ /* 0x000fe200078ea0ff */
[----:B------:R-:W-:-:S06]  /*7e70*/  @!P1 IMAD.MOV.U32 R4, RZ, RZ, RZ ;  /* 0x000000ffff049224 */ /* 0x000fcc00078e00ff */
[----:B------:R-:W-:-:S11]  /*7e80*/  @!P1 DMUL R8, R6, R4 ;  /* 0x0000000406089228 */ /* 0x000fd60000000000 */
.L_x_3307:
[----:B------:R-:W-:Y:S05]  /*7e90*/  BSYNC.RECONVERGENT B1 ;  /* 0x0000000000017941 */ /* 0x000fea0003800200 */
.L_x_3306:
        /* <DEDUP_REMOVED lines=13> */
[----:B---3--:R-:W-:Y:S01]  /*7f70*/  MOV R0, 0x7fb0 ;  /* 0x00007fb000007802 */ /* 0x008fe20000000f00 */
[----:B------:R-:W-:Y:S02]  /*7f80*/  IMAD.MOV.U32 R7, RZ, RZ, R5 ;  /* 0x000000ffff077224 */ /* 0x000fe400078e0005 */
[----:B------:R-:W-:-:S07]  /*7f90*/  VIADD R8, R8, 0xfff00000 ;  /* 0xfff0000008087836 */ /* 0x000fce0000000000 */
[----:B--2-4-:R-:W-:Y:S05]  /*7fa0*/  CALL.REL.NOINC `($__internal_1_$__cuda_sm20_dblrcp_rn_slowpath_v3) ;  /* 0x0000005400d87944 */ /* 0x014fea0003c00000 */
[----:B------:R-:W-:Y:S02]  /*7fb0*/  IMAD.MOV.U32 R8, RZ, RZ, R10 ;  /* 0x000000ffff087224 */ /* 0x000fe400078e000a */
[----:B------:R-:W-:-:S07]  /*7fc0*/  IMAD.MOV.U32 R9, RZ, RZ, R11 ;  /* 0x000000ffff097224 */ /* 0x000fce00078e000b */
.L_x_3309:
[----:B------:R-:W-:Y:S05]  /*7fd0*/  BSYNC.RECONVERGENT B1 ;  /* 0x0000000000017941 */ /* 0x000fea0003800200 */
.L_x_3308:
[C---:B------:R-:W-:Y:S02]  /*7fe0*/  DADD R6, -R8.reuse, 1 ;  /* 0x3ff0000008067429 */ /* 0x040fe40000000100 */
[----:B--2-4-:R-:W-:-:S06]  /*7ff0*/  DMUL R4, R8, R36 ;  /* 0x0000002408047228 */ /* 0x014fcc0000000000 */
[----:B------:R-:W-:-:S08]  /*8000*/  DFMA R6, R6, R26, 1 ;  /* 0x3ff000000606742b */ /* 0x000fd0000000001a */
[----:B------:R-:W-:-:S11]  /*8010*/  DMUL R4, R4, R6 ;  /* 0x0000000604047228 */ /* 0x000fd60000000000 */
.L_x_3305:
[----:B------:R-:W-:Y:S05]  /*8020*/  BSYNC.RECONVERGENT B0 ;  /* 0x0000000000007941 */ /* 0x000fea0003800200 */
.L_x_3304:
[----:B01---5:R-:W-:Y:S01]  /*8030*/  VIADD R27, R23, 0x80 ;  /* 0x00000080171b7836 */ /* 0x023fe20000000000 */
[----:B------:R-:W-:Y:S04]  /*8040*/  BSSY.RECONVERGENT B0, `(.L_x_3310) ;  /* 0x0000053000007945 */ /* 0x000fe80003800200 */
[----:B------:R-:W-:-:S13]  /*8050*/  ISETP.GE.AND P0, PT, R27, R2, PT ;  /* 0x000000021b00720c */ /* 0x000fda0003f06270 */
[----:B------:R-:W-:Y:S05]  /*8060*/  @P0 BRA `(.L_x_3311) ;  /* 0x0000000400400947 */ /* 0x000fea0003800000 */
[----:B------:R-:W-:Y:S01]  /*8070*/  IMAD.MOV.U32 R6, RZ, RZ, 0x652b82fe ;  /* 0x652b82feff067424 */ /* 0x000fe200078e00ff */
[----:B------:R-:W-:Y:S01]  /*8080*/  UMOV UR4, 0xfefa39ef ;  /* 0xfefa39ef00047882 */ /* 0x000fe20000000000 */
[----:B------:R-:W-:Y:S01]  /*8090*/  IMAD.MOV.U32 R7, RZ, RZ, 0x3ff71547 ;  /* 0x3ff71547ff077424 */ /* 0x000fe200078e00ff */
[----:B------:R-:W-:Y:S01]  /*80a0*/  UMOV UR5, 0x3fe62e42 ;  /* 0x3fe62e4200057882 */ /* 0x000fe20000000000 */
[----:B--2---:R-:W-:Y:S01]  /*80b0*/  DADD R12, -RZ, -R28 ;  /* 0x00000000ff0c7229 */ /* 0x004fe2000000091c */
        /* <DEDUP_REMOVED lines=54> */
.L_x_3313:
[----:B------:R-:W-:Y:S05]  /*8420*/  BSYNC.RECONVERGENT B1 ;  /* 0x0000000000017941 */ /* 0x000fea0003800200 */
.L_x_3312:
        /* <DEDUP_REMOVED lines=11> */
[----:B------:R-:W-:Y:S02]  /*84e0*/  LOP3.LUT R8, R7, 0x7fffffff, RZ, 0xc0, !PT ;  /* 0x7fffffff07087812 */ /* 0x000fe400078ec0ff */
[----:B---3--:R-:W-:-:S03]  /*84f0*/  MOV R0, 0x8520 ;  /* 0x0000852000007802 */ /* 0x008fc60000000f00 */
[----:B------:R-:W-:-:S07]  /*8500*/  VIADD R8, R8, 0xfff00000 ;  /* 0xfff0000008087836 */ /* 0x000fce0000000000 */
[----:B----4-:R-:W-:Y:S05]  /*8510*/  CALL.REL.NOINC `($__internal_1_$__cuda_sm20_dblrcp_rn_slowpath_v3) ;  /* 0x00000050007c7944 */ /* 0x010fea0003c00000 */
.L_x_3315:
[----:B------:R-:W-:Y:S05]  /*8520*/  BSYNC.RECONVERGENT B1 ;  /* 0x0000000000017941 */ /* 0x000fea0003800200 */
.L_x_3314:
[C---:B------:R-:W-:Y:S02]  /*8530*/  DADD R6, -R10.reuse, 1 ;  /* 0x3ff000000a067429 */ /* 0x040fe40000000100 */
[----:B------:R-:W-:-:S06]  /*8540*/  DMUL R10, R10, R32 ;  /* 0x000000200a0a7228 */ /* 0x000fcc0000000000 */
[----:B------:R-:W-:-:S08]  /*8550*/  DFMA R28, R6, R28, 1 ;  /* 0x3ff00000061c742b */ /* 0x000fd0000000001c */
[----:B------:R-:W-:-:S11]  /*8560*/  DMUL R28, R10, R28 ;  /* 0x0000001c0a1c7228 */ /* 0x000fd60000000000 */
.L_x_3311:
[----:B------:R-:W-:Y:S05]  /*8570*/  BSYNC.RECONVERGENT B0 ;  /* 0x0000000000007941 */ /* 0x000fea0003800200 */
.L_x_3310:
[----:B------:R-:W-:Y:S01]  /*8580*/  VIADD R3, R23, 0x100 ;  /* 0x0000010017037836 */ /* 0x000fe20000000000 */
[----:B------:R-:W-:Y:S04]  /*8590*/  BSSY.RECONVERGENT B0, `(.L_x_3316) ;  /* 0x0000053000007945 */ /* 0x000fe80003800200 */
[----:B------:R-:W-:-:S13]  /*85a0*/  ISETP.GE.AND P0, PT, R3, R2, PT ;  /* 0x000000020300720c */ /* 0x000fda0003f06270 */
[----:B------:R-:W-:Y:S05]  /*85b0*/  @P0 BRA `(.L_x_3317) ;  /* 0x0000000400400947 */ /* 0x000fea0003800000 */
[----:B------:R-:W-:Y:S01]  /*85c0*/  IMAD.MOV.U32 R6, RZ, RZ, 0x652b82fe ;  /* 0x652b82feff067424 */ /* 0x000fe200078e00ff */
[----:B------:R-:W-:Y:S01]  /*85d0*/  UMOV UR4, 0xfefa39ef ;  /* 0xfefa39ef00047882 */ /* 0x000fe20000000000 */
[----:B------:R-:W-:Y:S01]  /*85e0*/  IMAD.MOV.U32 R7, RZ, RZ, 0x3ff71547 ;  /* 0x3ff71547ff077424 */ /* 0x000fe200078e00ff */
[----:B------:R-:W-:Y:S01]  /*85f0*/  UMOV UR5, 0x3fe62e42 ;  /* 0x3fe62e4200057882 */ /* 0x000fe20000000000 */
[----:B---3--:R-:W-:Y:S01]  /*8600*/  DADD R12, -RZ, -R24 ;  /* 0x00000000ff0c7229 */ /* 0x008fe20000000918 */
        /* <DEDUP_REMOVED lines=49> */
[----:B------:R-:W-:Y:S02]  /*8920*/  @!P1 IMAD.IADD R6, R6, 0x1, -R3 ;  /* 0x0000000106069824 */ /* 0x000fe400078e0a03 */
[----:B------:R-:W-:-:S03]  /*8930*/  @!P1 IMAD R9, R3, 0x100000, R9 ;  /* 0x0010000003099824 */ /* 0x000fc600078e0209 */
[----:B------:R-:W-:Y:S01]  /*8940*/  @!P1 LEA R7, R6, 0x3ff00000, 0x14 ;  /* 0x3ff0000006079811 */ /* 0x000fe200078ea0ff */
[----:B------:R-:W-:-:S06]  /*8950*/  @!P1 IMAD.MOV.U32 R6, RZ, RZ, RZ ;  /* 0x000000ffff069224 */ /* 0x000fcc00078e00ff */
[----:B------:R-:W-:-:S11]  /*8960*/  @!P1 DMUL R10, R8, R6 ;  /* 0x00000006080a9228 */ /* 0x000fd60000000000 */
.L_x_3319:
[----:B------:R-:W-:Y:S05]  /*8970*/  BSYNC.RECONVERGENT B1 ;  /* 0x0000000000017941 */ /* 0x000fea0003800200 */
.L_x_3318:
        /* <DEDUP_REMOVED lines=12> */
[----:B------:R-:W-:-:S03]  /*8a40*/  MOV R0, 0x8a70 ;  /* 0x00008a7000007802 */ /* 0x000fc60000000f00 */
[----:B------:R-:W-:-:S07]  /*8a50*/  VIADD R8, R8, 0xfff00000 ;  /* 0xfff0000008087836 */ /* 0x000fce0000000000 */
[----:B--2-4-:R-:W-:Y:S05]  /*8a60*/  CALL.REL.NOINC `($__internal_1_$__cuda_sm20_dblrcp_rn_slowpath_v3) ;  /* 0x0000004c00287944 */ /* 0x014fea0003c00000 */
.L_x_3321:
[----:B------:R-:W-:Y:S05]  /*8a70*/  BSYNC.RECONVERGENT B1 ;  /* 0x0000000000017941 */ /* 0x000fea0003800200 */
.L_x_3320:
[C---:B------:R-:W-:Y:S02]  /*8a80*/  DADD R6, -R10.reuse, 1 ;  /* 0x3ff000000a067429 */ /* 0x040fe40000000100 */
[----:B--2---:R-:W-:-:S06]  /*8a90*/  DMUL R10, R10, R30 ;  /* 0x0000001e0a0a7228 */ /* 0x004fcc0000000000 */
[----:B------:R-:W-:-:S08]  /*8aa0*/  DFMA R24, R6, R24, 1 ;  /* 0x3ff000000618742b */ /* 0x000fd00000000018 */
[----:B------:R-:W-:-:S11]  /*8ab0*/  DMUL R24, R10, R24 ;  /* 0x000000180a187228 */ /* 0x000fd60000000000 */
.L_x_3317:
[----:B------:R-:W-:Y:S05]  /*8ac0*/  BSYNC.RECONVERGENT B0 ;  /* 0x0000000000007941 */ /* 0x000fea0003800200 */
.L_x_3316:
        /* <DEDUP_REMOVED lines=61> */
[----:B------:R-:W-:Y:S02]  /*8ea0*/  @!P1 IMAD.MOV.U32 R6, RZ, RZ, R10 ;  /* 0x000000ffff069224 */ /* 0x000fe400078e000a */
[----:B------:R-:W-:-:S06]  /*8eb0*/  @!P1 IMAD.MOV.U32 R10, RZ, RZ, RZ ;  /* 0x000000ffff0a9224 */ /* 0x000fcc00078e00ff */
[----:B------:R-:W-:-:S11]  /*8ec0*/  @!P1 DMUL R8, R6, R10 ;  /* 0x0000000a06089228 */ /* 0x000fd60000000000 */
.L_x_3325:
[----:B------:R-:W-:Y:S05]  /*8ed0*/  BSYNC.RECONVERGENT B1 ;  /* 0x0000000000017941 */ /* 0x000fea0003800200 */
.L_x_3324:
        /* <DEDUP_REMOVED lines=13> */
[----:B------:R-:W-:Y:S01]  /*8fb0*/  MOV R0, 0x8ff0 ;  /* 0x00008ff000007802 */ /* 0x000fe20000000f00 */
[----:B------:R-:W-:Y:S02]  /*8fc0*/  IMAD.MOV.U32 R7, RZ, RZ, R13 ;  /* 0x000000ffff077224 */ /* 0x000fe400078e000d */
[----:B------:R-:W-:-:S07]  /*8fd0*/  VIADD R8, R8, 0xfff00000 ;  /* 0xfff0000008087836 */ /* 0x000fce0000000000 */
[----:B--2-4-:R-:W-:Y:S05]  /*8fe0*/  CALL.REL.NOINC `($__internal_1_$__cuda_sm20_dblrcp_rn_slowpath_v3) ;  /* 0x0000004400c87944 */ /* 0x014fea0003c00000 */
[----:B------:R-:W-:Y:S02]  /*8ff0*/  IMAD.MOV.U32 R8, RZ, RZ, R10 ;  /* 0x000000ffff087224 */ /* 0x000fe400078e000a */
[----:B------:R-:W-:-:S07]  /*9000*/  IMAD.MOV.U32 R9, RZ, RZ, R11 ;  /* 0x000000ffff097224 */ /* 0x000fce00078e000b */
.L_x_3327:
[----:B------:R-:W-:Y:S05]  /*9010*/  BSYNC.RECONVERGENT B1 ;  /* 0x0000000000017941 */ /* 0x000fea0003800200 */
.L_x_3326:
[C---:B------:R-:W-:Y:S02]  /*9020*/  DADD R6, -R8.reuse, 1 ;  /* 0x3ff0000008067429 */ /* 0x040fe40000000100 */
[----:B--2---:R-:W-:-:S06]  /*9030*/  DMUL R16, R8, R16 ;  /* 0x0000001008107228 */ /* 0x004fcc0000000000 */
[----:B------:R-:W-:-:S08]  /*9040*/  DFMA R6, R6, R18, 1 ;  /* 0x3ff000000606742b */ /* 0x000fd00000000012 */
[----:B------:R-:W-:-:S11]  /*9050*/  DMUL R16, R16, R6 ;  /* 0x0000000610107228 */ /* 0x000fd60000000000 */
.L_x_3323:
[----:B------:R-:W-:Y:S05]  /*9060*/  BSYNC.RECONVERGENT B0 ;  /* 0x0000000000007941 */ /* 0x000fea0003800200 */
.L_x_3322:
[----:B---3--:R-:W0:Y:S01]  /*9070*/  LDC.U8 R18, c[0x0][0x3b0] ;  /* 0x0000ec00ff127b82 */ /* 0x008e220000000000 */
[----:B------:R-:W-:Y:S01]  /*9080*/  ISETP.GE.AND P0, PT, R23, R2, PT ;  /* 0x000000021700720c */ /* 0x000fe20003f06270 */
[----:B------:R-:W-:Y:S04]  /*9090*/  BSSY.RECONVERGENT B7, `(.L_x_3328) ;  /* 0x0000354000077945 */ /* 0x000fe80003800200 */
[----:B------:R-:W-:Y:S08]  /*90a0*/  BSSY.RELIABLE B6, `(.L_x_3329) ;  /* 0x0000240000067945 */ /* 0x000ff00003800100 */
[----:B------:R-:W-:Y:S05]  /*90b0*/  @P0 BRA `(.L_x_3330) ;  /* 0x0000002000ec0947 */ /* 0x000fea0003800000 */
[----:B------:R-:W1:Y:S01]  /*90c0*/  LDCU UR4, c[0x0][0x3b4] ;  /* 0x00007680ff0477ac */ /* 0x000e620008000800 */
[----:B------:R-:W3:Y:S01]  /*90d0*/  LDC.64 R8, c[0x0][0x388] ;  /* 0x0000e200ff087b82 */ /* 0x000ee20000000a00 */
[----:B------:R-:W-:Y:S01]  /*90e0*/  IMAD R0, R22, 0x200, R23 ;  /* 0x0000020016007824 */ /* 0x000fe200078e0217 */
[----:B0-----:R-:W-:-:S03]  /*90f0*/  PRMT R6, R18, 0x9910, RZ ;  /* 0x0000991012067816 */ /* 0x001fc600000000ff */
[----:B-1----:R-:W-:Y:S02]  /*9100*/  IMAD R3, R0, UR4, RZ ;  /* 0x0000000400037c24 */ /* 0x002fe4000f8e02ff */
[----:B------:R-:W-:-:S05]  /*9110*/  IMAD.MOV.U32 R0, RZ, RZ, R6 ;  /* 0x000000ffff007224 */ /* 0x000fca00078e0006 */
[----:B------:R-:W-:Y:S02]  /*9120*/  ISETP.GT.AND P0, PT, R0, 0x9, PT ;  /* 0x000000090000780c */ /* 0x000fe40003f04270 */
[----:B---3--:R-:W-:-:S05]  /*9130*/  IADD3 R8, P1, PT, R3, R8, RZ ;  /* 0x0000000803087210 */ /* 0x008fca0007f3e0ff */
        /* <DEDUP_REMOVED lines=10> */
[----:B------:R-:W0:Y:S01]  /*91e0*/  F2I.F64.TRUNC R5, R4 ;  /* 0x0000000400057311 */ /* 0x000e22000030d100 */
[----:B------:R-:W-:Y:S01]  /*91f0*/  IMAD.MOV.U32 R23, RZ, RZ, R27 ;  /* 0x000000ffff177224 */ /* 0x000fe200078e001b */
[----:B0-----:R0:W-:Y:S01]  /*9200*/  STG.E.U8 desc[UR36][R8.64], R5 ;  /* 0x0000000508007986 */ /* 0x0011e2000c101124 */
[----:B------:R-:W-:Y:S05]  /*9210*/  BRA `(.L_x_3336) ;  /* 0x0000001000407947 */ /* 0x000fea0003800000 */
.L_x_3334:
[----:B------:R-:W0:Y:S01]  /*9220*/  F2I.S64.F64.TRUNC R4, R4 ;  /* 0x0000000400047311 */ /* 0x000e22000030d900 */
[----:B------:R-:W-:Y:S02]  /*9230*/  IMAD.MOV.U32 R23, RZ, RZ, R27 ;  /* 0x000000ffff177224 */ /* 0x000fe400078e001b */
[----:B0-----:R-:W-:-:S05]  /*9240*/  IMAD.MOV.U32 R3, RZ, RZ, R4 ;  /* 0x000000ffff037224 */ /* 0x001fca00078e0004 */
[----:B------:R0:W-:Y:S01]  /*9250*/  STG.E.U8 desc[UR36][R8.64], R3 ;  /* 0x0000000308007986 */ /* 0x0001e2000c101124 */
[----:B------:R-:W-:Y:S05]  /*9260*/  BRA `(.L_x_3336) ;  /* 0x00000010002c7947 */ /* 0x000fea0003800000 */
.L_x_3333:
[----:B------:R-:W-:-:S13]  /*9270*/  ISETP.NE.AND P0, PT, R0, 0x2, PT ;  /* 0x000000020000780c */ /* 0x000fda0003f05270 */
[----:B------:R-:W-:Y:S05]  /*9280*/  @!P0 BRA `(.L_x_3337) ;  /* 0x0000000000308947 */ /* 0x000fea0003800000 */
[----:B------:R-:W-:-:S13]  /*9290*/  ISETP.NE.AND P0, PT, R0, 0x3, PT ;  /* 0x000000030000780c */ /* 0x000fda0003f05270 */
[----:B------:R-:W-:Y:S05]  /*92a0*/  @!P0 BRA `(.L_x_3338) ;  /* 0x0000000000188947 */ /* 0x000fea0003800000 */
[----:B------:R-:W-:-:S13]  /*92b0*/  ISETP.NE.AND P0, PT, R0, 0x4, PT ;  /* 0x000000040000780c */ /* 0x000fda0003f05270 */
[----:B------:R-:W-:Y:S05]  /*92c0*/  @P0 BRA `(.L_x_3335) ;  /* 0x0000000c005c0947 */ /* 0x000fea0003800000 */
[----:B------:R-:W0:Y:S01]  /*92d0*/  F2I.S64.F64.TRUNC R4, R4 ;  /* 0x0000000400047311 */ /* 0x000e22000030d900 */
[----:B------:R-:W-:Y:S01]  /*92e0*/  IMAD.MOV.U32 R23, RZ, RZ, R27 ;  /* 0x000000ffff177224 */ /* 0x000fe200078e001b */
[----:B0-----:R0:W-:Y:S01]  /*92f0*/  STG.E.64 desc[UR36][R8.64], R4 ;  /* 0x0000000408007986 */ /* 0x0011e2000c101b24 */
[----:B------:R-:W-:Y:S05]  /*9300*/  BRA `(.L_x_3336) ;  /* 0x0000001000047947 */ /* 0x000fea0003800000 */
.L_x_3338:
[----:B------:R-:W0:Y:S01]  /*9310*/  F2I.F64.TRUNC R5, R4 ;  /* 0x0000000400057311 */ /* 0x000e22000030d100 */
[----:B------:R-:W-:Y:S01]  /*9320*/  IMAD.MOV.U32 R23, RZ, RZ, R27 ;  /* 0x000000ffff177224 */ /* 0x000fe200078e001b */
[----:B0-----:R0:W-:Y:S01]  /*9330*/  STG.E desc[UR36][R8.64], R5 ;  /* 0x0000000508007986 */ /* 0x0011e2000c101924 */
[----:B------:R-:W-:Y:S05]  /*9340*/  BRA `(.L_x_3336) ;  /* 0x0000000c00f47947 */ /* 0x000fea0003800000 */
.L_x_3337:
[----:B------:R-:W0:Y:S01]  /*9350*/  F2I.F64.TRUNC R5, R4 ;  /* 0x0000000400057311 */ /* 0x000e22000030d100 */
[----:B------:R-:W-:Y:S01]  /*9360*/  IMAD.MOV.U32 R23, RZ, RZ, R27 ;  /* 0x000000ffff177224 */ /* 0x000fe200078e001b */
[----:B0-----:R0:W-:Y:S01]  /*9370*/  STG.E.U16 desc[UR36][R8.64], R5 ;  /* 0x0000000508007986 */ /* 0x0011e2000c101524 */
[----:B------:R-:W-:Y:S05]  /*9380*/  BRA `(.L_x_3336) ;  /* 0x0000000c00e47947 */ /* 0x000fea0003800000 */
.L_x_3332:
[----:B------:R-:W-:-:S13]  /*9390*/  ISETP.GT.AND P0, PT, R0, 0x6, PT ;  /* 0x000000060000780c */ /* 0x000fda0003f04270 */
[----:B------:R-:W-:Y:S05]  /*93a0*/  @P0 BRA `(.L_x_3339) ;  /* 0x0000000000540947 */ /* 0x000fea0003800000 */
[----:B------:R-:W-:-:S13]  /*93b0*/  ISETP.NE.AND P0, PT, R0, 0x5, PT ;  /* 0x000000050000780c */ /* 0x000fda0003f05270 */
[----:B------:R-:W-:Y:S05]  /*93c0*/  @!P0 BRA `(.L_x_3340) ;  /* 0x0000000000288947 */ /* 0x000fea0003800000 */
[----:B------:R-:W-:-:S13]  /*93d0*/  ISETP.NE.AND P0, PT, R0, 0x6, PT ;  /* 0x000000060000780c */ /* 0x000fda0003f05270 */
[----:B------:R-:W-:Y:S05]  /*93e0*/  @P0 BRA `(.L_x_3335) ;  /* 0x0000000c00140947 */ /* 0x000fea0003800000 */
[----:B------:R-:W-:Y:S01]  /*93f0*/  UMOV UR4, 0xf0000000 ;  /* 0xf000000000047882 */ /* 0x000fe20000000000 */
[----:B------:R-:W-:Y:S01]  /*9400*/  UMOV UR5, 0x380fffff ;  /* 0x380fffff00057882 */ /* 0x000fe20000000000 */
[----:B------:R-:W0:Y:S01]  /*9410*/  F2F.F32.F64 R3, R4 ;  /* 0x0000000400037310 */ /* 0x000e220000301000 */
[----:B------:R-:W-:Y:S01]  /*9420*/  DSETP.GEU.AND P0, PT, |R4|, UR4, PT ;  /* 0x0000000404007e2a */ /* 0x000fe2000bf0e200 */
[----:B------:R-:W-:-:S13]  /*9430*/  IMAD.MOV.U32 R23, RZ, RZ, R27 ;  /* 0x000000ffff177224 */ /* 0x000fda00078e001b */
[----:B0-----:R-:W-:-:S05]  /*9440*/  @!P0 FMUL R3, R3, 1.175494350822287508e-38 ;  /* 0x0080000003038820 */ /* 0x001fca0000400000 */
[----:B------:R0:W-:Y:S01]  /*9450*/  STG.E desc[UR36][R8.64], R3 ;  /* 0x0000000308007986 */ /* 0x0001e2000c101924 */
[----:B------:R-:W-:Y:S05]  /*9460*/  BRA `(.L_x_3336) ;  /* 0x0000000c00ac7947 */ /* 0x000fea0003800000 */
.L_x_3340:
[----:B------:R-:W-:Y:S01]  /*9470*/  UMOV UR4, 0xf0000000 ;  /* 0xf000000000047882 */ /* 0x000fe20000000000 */
[----:B------:R-:W-:Y:S01]  /*9480*/  UMOV UR5, 0x380fffff ;  /* 0x380fffff00057882 */ /* 0x000fe20000000000 */
[----:B------:R-:W0:Y:S01]  /*9490*/  F2F.F32.F64 R0, R4 ;  /* 0x0000000400007310 */ /* 0x000e220000301000 */
[----:B------:R-:W-:Y:S01]  /*94a0*/  DSETP.GEU.AND P0, PT, |R4|, UR4, PT ;  /* 0x0000000404007e2a */ /* 0x000fe2000bf0e200 */
[----:B------:R-:W-:-:S13]  /*94b0*/  IMAD.MOV.U32 R23, RZ, RZ, R27 ;  /* 0x000000ffff177224 */ /* 0x000fda00078e001b */
[----:B0-----:R-:W-:-:S05]  /*94c0*/  @!P0 FMUL R0, R0, 1.175494350822287508e-38 ;  /* 0x0080000000008820 */ /* 0x001fca0000400000 */
[----:B------:R-:W-:-:S05]  /*94d0*/  F2FP.F16.F32.PACK_AB R0, RZ, R0 ;  /* 0x00000000ff00723e */ /* 0x000fca00000000ff */
[----:B------:R0:W-:Y:S01]  /*94e0*/  STG.E.U16 desc[UR36][R8.64], R0 ;  /* 0x0000000008007986 */ /* 0x0001e2000c101524 */
[----:B------:R-:W-:Y:S05]  /*94f0*/  BRA `(.L_x_3336) ;  /* 0x0000000c00887947 */ /* 0x000fea0003800000 */
.L_x_3339:
[----:B------:R-:W-:-:S13]  /*9500*/  ISETP.NE.AND P0, PT, R0, 0x7, PT ;  /* 0x000000070000780c */ /* 0x000fda0003f05270 */
[----:B------:R-:W-:Y:S05]  /*9510*/  @!P0 BRA `(.L_x_3341) ;  /* 0x00000000005c8947 */ /* 0x000fea0003800000 */
        /* <DEDUP_REMOVED lines=8> */
[----:B------:R-:W-:Y:S02]  /*95a0*/  IMAD.MOV.U32 R7, RZ, RZ, RZ ;  /* 0x000000ffff077224 */ /* 0x000fe400078e00ff */
[----:B------:R-:W-:-:S11]  /*95b0*/  IMAD.MOV.U32 R23, RZ, RZ, R27 ;  /* 0x000000ffff177224 */ /* 0x000fd600078e001b */
[----:B0-----:R-:W-:-:S05]  /*95c0*/  @!P0 FMUL R6, R6, 1.175494350822287508e-38 ;  /* 0x0080000006068820 */ /* 0x001fca0000400000 */
[----:B------:R0:W-:Y:S01]  /*95d0*/  STG.E.64 desc[UR36][R8.64], R6 ;  /* 0x0000000608007986 */ /* 0x0001e2000c101b24 */
[----:B------:R-:W-:Y:S05]  /*95e0*/  BRA `(.L_x_3336) ;  /* 0x0000000c004c7947 */ /* 0x000fea0003800000 */
.L_x_3342:
[----:B------:R-:W-:Y:S01]  /*95f0*/  UMOV UR4, 0xf0000000 ;  /* 0xf000000000047882 */ /* 0x000fe20000000000 */
[----:B------:R-:W-:Y:S01]  /*9600*/  UMOV UR5, 0x380fffff ;  /* 0x380fffff00057882 */ /* 0x000fe20000000000 */
[----:B------:R-:W0:Y:S01]  /*9610*/  F2F.F32.F64 R0, R4 ;  /* 0x0000000400007310 */ /* 0x000e220000301000 */
[----:B------:R-:W-:Y:S01]  /*9620*/  DSETP.GEU.AND P0, PT, |R4|, UR4, PT ;  /* 0x0000000404007e2a */ /* 0x000fe2000bf0e200 */
[----:B------:R-:W-:-:S13]  /*9630*/  IMAD.MOV.U32 R23, RZ, RZ, R27 ;  /* 0x000000ffff177224 */ /* 0x000fda00078e001b */
[----:B0-----:R-:W-:-:S05]  /*9640*/  @!P0 FMUL R0, R0, 1.175494350822287508e-38 ;  /* 0x0080000000008820 */ /* 0x001fca0000400000 */
[----:B------:R-:W-:-:S04]  /*9650*/  F2FP.F16.F32.PACK_AB R3, RZ, R0 ;  /* 0x00000000ff03723e */ /* 0x000fc800000000ff */
[----:B------:R-:W-:-:S05]  /*9660*/  PRMT R3, R3, 0x5410, RZ ;  /* 0x0000541003037816 */ /* 0x000fca00000000ff */
[----:B------:R0:W-:Y:S01]  /*9670*/  STG.E desc[UR36][R8.64], R3 ;  /* 0x0000000308007986 */ /* 0x0001e2000c101924 */
[----:B------:R-:W-:Y:S05]  /*9680*/  BRA `(.L_x_3336) ;  /* 0x0000000c00247947 */ /* 0x000fea0003800000 */
.L_x_3341:
[----:B------:R0:W-:Y:S01]  /*9690*/  STG.E.64 desc[UR36][R8.64], R4 ;  /* 0x0000000408007986 */ /* 0x0001e2000c101b24 */
[----:B------:R-:W-:Y:S01]  /*96a0*/  IMAD.MOV.U32 R23, RZ, RZ, R27 ;  /* 0x000000ffff177224 */ /* 0x000fe200078e001b */
[----:B------:R-:W-:Y:S06]  /*96b0*/  BRA `(.L_x_3336) ;  /* 0x0000000c00187947 */ /* 0x000fec0003800000 */
.L_x_3331:
        /* <DEDUP_REMOVED lines=8> */
[----:B------:R-:W-:Y:S01]  /*9740*/  DSETP.NEU.AND P0, PT, R4, RZ, PT ;  /* 0x000000ff0400722a */ /* 0x000fe20003f0d000 */
[----:B------:R-:W-:-:S05]  /*9750*/  IMAD.MOV.U32 R23, RZ, RZ, R27 ;  /* 0x000000ffff177224 */ /* 0x000fca00078e001b */
[----:B------:R-:W-:-:S05]  /*9760*/  SEL R3, RZ, 0x1, !P0 ;  /* 0x00000001ff037807 */ /* 0x000fca0004000000 */
[----:B------:R0:W-:Y:S01]  /*9770*/  STG.E.U8 desc[UR36][R8.64], R3 ;  /* 0x0000000308007986 */ /* 0x0001e2000c101124 */
[----:B------:R-:W-:Y:S05]  /*9780*/  BRA `(.L_x_3336) ;  /* 0x0000000800e47947 */ /* 0x000fea0003800000 */
.L_x_3345:
[----:B------:R-:W-:Y:S01]  /*9790*/  CS2R R6, SRZ ;  /* 0x0000000000067805 */ /* 0x000fe2000001ff00 */
[----:B------:R-:W-:-:S04]  /*97a0*/  IMAD.MOV.U32 R23, RZ, RZ, R27 ;  /* 0x000000ffff177224 */ /* 0x000fc800078e001b */
[----:B------:R0:W-:Y:S01]  /*97b0*/  STG.E.128 desc[UR36][R8.64], R4 ;  /* 0x0000000408007986 */ /* 0x0001e2000c101d24 */
[----:B------:R-:W-:Y:S05]  /*97c0*/  BRA `(.L_x_3336) ;  /* 0x0000000800d47947 */ /* 0x000fea0003800000 */
.L_x_3344:
        /* <DEDUP_REMOVED lines=23> */
.L_x_3349:
[----:B------:R-:W-:Y:S05]  /*9940*/  BSYNC.RECONVERGENT B0 ;  /* 0x0000000000007941 */ /* 0x000fea0003800200 */
.L_x_3348:
[----:B------:R-:W-:Y:S01]  /*9950*/  LOP3.LUT R7, R0, 0x80, R7, 0xf8, !PT ;  /* 0x0000008000077812 */ /* 0x000fe200078ef807 */
[----:B------:R-:W-:-:S04]  /*9960*/  IMAD.MOV.U32 R23, RZ, RZ, R27 ;  /* 0x000000ffff177224 */ /* 0x000fc800078e001b */
[----:B------:R0:W-:Y:S01]  /*9970*/  STG.E.U8 desc[UR36][R8.64], R7 ;  /* 0x0000000708007986 */ /* 0x0001e2000c101124 */
[----:B------:R-:W-:Y:S05]  /*9980*/  BRA `(.L_x_3336) ;  /* 0x0000000800647947 */ /* 0x000fea0003800000 */
.L_x_3347:
        /* <DEDUP_REMOVED lines=19> */
.L_x_3351:
[----:B------:R-:W-:Y:S05]  /*9ac0*/  BSYNC.RECONVERGENT B0 ;  /* 0x0000000000007941 */ /* 0x000fea0003800200 */
.L_x_3350:
[----:B------:R-:W-:Y:S01]  /*9ad0*/  LOP3.LUT R7, R0, 0x80, R7, 0xf8, !PT ;  /* 0x0000008000077812 */ /* 0x000fe200078ef807 */
[----:B------:R-:W-:-:S04]  /*9ae0*/  IMAD.MOV.U32 R23, RZ, RZ, R27 ;  /* 0x000000ffff177224 */ /* 0x000fc800078e001b */
[----:B------:R0:W-:Y:S01]  /*9af0*/  STG.E.U8 desc[UR36][R8.64], R7 ;  /* 0x0000000708007986 */ /* 0x0001e2000c101124 */
[----:B------:R-:W-:Y:S05]  /*9b00*/  BRA `(.L_x_3336) ;  /* 0x0000000800047947 */ /* 0x000fea0003800000 */
.L_x_3346:
[----:B------:R-:W-:Y:S01]  /*9b10*/  UMOV UR4, 0xf0000000 ;  /* 0xf000000000047882 */ /* 0x000fe20000000000 */
[----:B------:R-:W-:Y:S01]  /*9b20*/  UMOV UR5, 0x380fffff ;  /* 0x380fffff00057882 */ /* 0x000fe20000000000 */
[----:B------:R-:W0:Y:S01]  /*9b30*/  F2F.F32.F64 R0, R4 ;  /* 0x0000000400007310 */ /* 0x000e220000301000 */
[----:B------:R-:W-:Y:S01]  /*9b40*/  DSETP.GEU.AND P0, PT, |R4|, UR4, PT ;  /* 0x0000000404007e2a */ /* 0x000fe2000bf0e200 */
[----:B------:R-:W-:-:S13]  /*9b50*/  IMAD.MOV.U32 R23, RZ, RZ, R27 ;  /* 0x000000ffff177224 */ /* 0x000fda00078e001b */
[----:B0-----:R-:W-:-:S05]  /*9b60*/  @!P0 FMUL R0, R0, 1.175494350822287508e-38 ;  /* 0x0080000000008820 */ /* 0x001fca0000400000 */
[----:B------:R-:W-:-:S05]  /*9b70*/  F2FP.BF16.F32.PACK_AB R0, RZ, R0 ;  /* 0x00000000ff00723e */ /* 0x000fca00000010ff */
[----:B------:R0:W-:Y:S01]  /*9b80*/  STG.E.U16 desc[UR36][R8.64], R0 ;  /* 0x0000000008007986 */ /* 0x0001e2000c101524 */
[----:B------:R-:W-:Y:S05]  /*9b90*/  BRA `(.L_x_3336) ;  /* 0x0000000400e07947 */ /* 0x000fea0003800000 */
.L_x_3343:
        /* <DEDUP_REMOVED lines=8> */
[----:B------:R-:W0:Y:S01]  /*9c20*/  F2I.U32.F64.TRUNC R5, R4 ;  /* 0x0000000400057311 */ /* 0x000e22000030d000 */
[----:B------:R-:W-:Y:S01]  /*9c30*/  IMAD.MOV.U32 R23, RZ, RZ, R27 ;  /* 0x000000ffff177224 */ /* 0x000fe200078e001b */
[----:B0-----:R1:W-:Y:S01]  /*9c40*/  STG.E.U16 desc[UR36][R8.64], R5 ;  /* 0x0000000508007986 */ /* 0x0013e2000c101524 */
[----:B------:R-:W-:Y:S05]  /*9c50*/  BRA `(.L_x_3336) ;  /* 0x0000000400b07947 */ /* 0x000fea0003800000 */
.L_x_3354:
        /* <DEDUP_REMOVED lines=17> */
.L_x_3357:
[----:B------:R-:W-:-:S04]  /*9d70*/  SHF.R.U32.HI R0, RZ, 0x14, R7 ;  /* 0x00000014ff007819 */ /* 0x000fc80000011607 */
[----:B------:R-:W-:-:S04]  /*9d80*/  LOP3.LUT R0, R0, 0x1, RZ, 0xc0, !PT ;  /* 0x0000000100007812 */ /* 0x000fc800078ec0ff */
[----:B------:R-:W-:-:S04]  /*9d90*/  IADD3 R0, PT, PT, R7, 0x487ffff, R0 ;  /* 0x0487ffff07007810 */ /* 0x000fc80007ffe000 */
[----:B------:R-:W-:-:S04]  /*9da0*/  SHF.R.U32.HI R0, RZ, 0x14, R0 ;  /* 0x00000014ff007819 */ /* 0x000fc80000011600 */
[----:B------:R-:W-:-:S07]  /*9db0*/  LOP3.LUT R3, R0, 0xff, RZ, 0xc0, !PT ;  /* 0x000000ff00037812 */ /* 0x000fce00078ec0ff */
.L_x_3358:
[----:B------:R-:W-:-:S04]  /*9dc0*/  SHF.R.U32.HI R0, RZ, 0x18, R7 ;  /* 0x00000018ff007819 */ /* 0x000fc80000011607 */
[----:B------:R-:W-:-:S07]  /*9dd0*/  LOP3.LUT R0, R3, 0x80, R0, 0xf8, !PT ;  /* 0x0000008003007812 */ /* 0x000fce00078ef800 */
.L_x_3356:
[----:B------:R-:W-:Y:S05]  /*9de0*/  BSYNC.RECONVERGENT B0 ;  /* 0x0000000000007941 */ /* 0x000fea0003800200 */
.L_x_3355:
[----:B------:R3:W-:Y:S01]  /*9df0*/  STG.E.U8 desc[UR36][R8.64], R0 ;  /* 0x0000000008007986 */ /* 0x0007e2000c101124 */
[----:B------:R-:W-:Y:S01]  /*9e00*/  IMAD.MOV.U32 R23, RZ, RZ, R27 ;  /* 0x000000ffff177224 */ /* 0x000fe200078e001b */
[----:B------:R-:W-:Y:S06]  /*9e10*/  BRA `(.L_x_3336) ;  /* 0x0000000400407947 */ /* 0x000fec0003800000 */
.L_x_3353:
        /* <DEDUP_REMOVED lines=17> */
.L_x_3361:
[----:B------:R-:W-:-:S04]  /*9f30*/  SHF.R.U32.HI R0, RZ, 0x15, R7 ;  /* 0x00000015ff007819 */ /* 0x000fc80000011607 */
[----:B------:R-:W-:-:S04]  /*9f40*/  LOP3.LUT R0, R0, 0x1, RZ, 0xc0, !PT ;  /* 0x0000000100007812 */ /* 0x000fc800078ec0ff */
[----:B------:R-:W-:-:S04]  /*9f50*/  IADD3 R0, PT, PT, R7, 0x88fffff, R0 ;  /* 0x088fffff07007810 */ /* 0x000fc80007ffe000 */
[----:B------:R-:W-:-:S04]  /*9f60*/  SHF.R.U32.HI R0, RZ, 0x15, R0 ;  /* 0x00000015ff007819 */ /* 0x000fc80000011600 */
[----:B------:R-:W-:-:S07]  /*9f70*/  LOP3.LUT R3, R0, 0xff, RZ, 0xc0, !PT ;  /* 0x000000ff00037812 */ /* 0x000fce00078ec0ff */
.L_x_3362:
[----:B------:R-:W-:-:S04]  /*9f80*/  SHF.R.U32.HI R0, RZ, 0x18, R7 ;  /* 0x00000018ff007819 */ /* 0x000fc80000011607 */
[----:B------:R-:W-:-:S07]  /*9f90*/  LOP3.LUT R0, R3, 0x80, R0, 0xf8, !PT ;  /* 0x0000008003007812 */ /* 0x000fce00078ef800 */
.L_x_3360:
[----:B------:R-:W-:Y:S05]  /*9fa0*/  BSYNC.RECONVERGENT B0 ;  /* 0x0000000000007941 */ /* 0x000fea0003800200 */
.L_x_3359:
[----:B------:R0:W-:Y:S01]  /*9fb0*/  STG.E.U8 desc[UR36][R8.64], R0 ;  /* 0x0000000008007986 */ /* 0x0001e2000c101124 */
[----:B------:R-:W-:Y:S01]  /*9fc0*/  IMAD.MOV.U32 R23, RZ, RZ, R27 ;  /* 0x000000ffff177224 */ /* 0x000fe200078e001b */
[----:B------:R-:W-:Y:S06]  /*9fd0*/  BRA `(.L_x_3336) ;  /* 0x0000000000d07947 */ /* 0x000fec0003800000 */
.L_x_3352:
[----:B------:R-:W-:-:S13]  /*9fe0*/  ISETP.NE.AND P0, PT, R0, 0x1c, PT ;  /* 0x0000001c0000780c */ /* 0x000fda0003f05270 */
[----:B------:R-:W-:Y:S05]  /*9ff0*/  @!P0 BRA `(.L_x_3363) ;  /* 0x0000000000bc8947 */ /* 0x000fea0003800000 */
[----:B------:R-:W-:-:S13]  /*a000*/  ISETP.NE.AND P0, PT, R0, 0x1d, PT ;  /* 0x0000001d0000780c */ /* 0x000fda0003f05270 */
[----:B------:R-:W-:Y:S05]  /*a010*/  @!P0 BRA `(.L_x_3364) ;  /* 0x0000000000a48947 */ /* 0x000fea0003800000 */
[----:B------:R-:W-:-:S13]  /*a020*/  ISETP.NE.AND P0, PT, R0, 0x2c, PT ;  /* 0x0000002c0000780c */ /* 0x000fda0003f05270 */
[----:B------:R-:W-:Y:S05]  /*a030*/  @!P0 BRA `(.L_x_3365) ;  /* 0x0000000000488947 */ /* 0x000fea0003800000 */
.L_x_3335:
[----:B------:R-:W-:Y:S01]  /*a040*/  MOV R14, 0x0 ;  /* 0x00000000000e7802 */ /* 0x000fe20000000f00 */
[----:B------:R-:W0:Y:S01]  /*a050*/  LDCU.64 UR6, c[0x4][0x148] ;  /* 0x01002900ff0677ac */ /* 0x000e220008000a00 */
[----:B------:R-:W-:Y:S02]  /*a060*/  IMAD.MOV.U32 R8, RZ, RZ, 0x65 ;  /* 0x00000065ff087424 */ /* 0x000fe400078e00ff */
[----:B------:R-:W-:Y:S01]  /*a070*/  IMAD.MOV.U32 R12, RZ, RZ, 0x1 ;  /* 0x00000001ff0c7424 */ /* 0x000fe200078e00ff */
[----:B------:R-:W1:Y:S01]  /*a080*/  LDCU.64 UR8, c[0x4][0x150] ;  /* 0x01002a00ff0877ac */ /* 0x000e620008000a00 */
[----:B------:R-:W3:Y:S01]  /*a090*/  LDC.64 R14, c[0x4][R14] ;  /* 0x010000000e0e7b82 */ /* 0x000ee20000000a00 */
        /* <DEDUP_REMOVED lines=10> */
.L_x_3366:
[----:B------:R-:W-:Y:S01]  /*a140*/  IMAD.MOV.U32 R23, RZ, RZ, R27 ;  /* 0x000000ffff177224 */ /* 0x000fe200078e001b */
[----:B------:R-:W-:Y:S06]  /*a150*/  BRA `(.L_x_3336) ;  /* 0x0000000000707947 */ /* 0x000fec0003800000 */
.L_x_3365:
[----:B------:R-:W-:Y:S01]  /*a160*/  UMOV UR4, 0xf0000000 ;  /* 0xf000000000047882 */ /* 0x000fe20000000000 */
[----:B------:R-:W-:Y:S01]  /*a170*/  UMOV UR5, 0x380fffff ;  /* 0x380fffff00057882 */ /* 0x000fe20000000000 */
[----:B------:R-:W0:Y:S01]  /*a180*/  F2F.F32.F64 R10, R4 ;  /* 0x00000004000a7310 */ /* 0x000e220000301000 */
[----:B------:R-:W-:Y:S01]  /*a190*/  DSETP.GEU.AND P0, PT, |R4|, UR4, PT ;  /* 0x0000000404007e2a */ /* 0x000fe2000bf0e200 */
[----:B------:R-:W-:-:S13]  /*a1a0*/  IMAD.MOV.U32 R23, RZ, RZ, R27 ;  /* 0x000000ffff177224 */ /* 0x000fda00078e001b */
        /* <DEDUP_REMOVED lines=16> */
.L_x_3364:
[----:B------:R-:W0:Y:S01]  /*a2b0*/  F2I.U64.F64.TRUNC R4, R4 ;  /* 0x0000000400047311 */ /* 0x000e22000030d800 */
[----:B------:R-:W-:Y:S01]  /*a2c0*/  IMAD.MOV.U32 R23, RZ, RZ, R27 ;  /* 0x000000ffff177224 */ /* 0x000fe200078e001b */
[----:B0-----:R0:W-:Y:S01]  /*a2d0*/  STG.E.64 desc[UR36][R8.64], R4 ;  /* 0x0000000408007986 */ /* 0x0011e2000c101b24 */
[----:B------:R-:W-:Y:S05]  /*a2e0*/  BRA `(.L_x_3336) ;  /* 0x00000000000c7947 */ /* 0x000fea0003800000 */
.L_x_3363:
[----:B------:R-:W0:Y:S01]  /*a2f0*/  F2I.U32.F64.TRUNC R5, R4 ;  /* 0x0000000400057311 */ /* 0x000e22000030d000 */
[----:B------:R-:W-:Y:S01]  /*a300*/  IMAD.MOV.U32 R23, RZ, RZ, R27 ;  /* 0x000000ffff177224 */ /* 0x000fe200078e001b */
[----:B0-----:R0:W-:Y:S06]  /*a310*/  STG.E desc[UR36][R8.64], R5 ;  /* 0x0000000508007986 */ /* 0x0011ec000c101924 */
.L_x_3336:
[----:B------:R-:W-:-:S13]  /*a320*/  ISETP.GE.AND P0, PT, R23, R2, PT ;  /* 0x000000021700720c */ /* 0x000fda0003f06270 */
[----:B------:R-:W-:Y:S05]  /*a330*/  @P0 BREAK.RELIABLE B6 ;  /* 0x0000000000060942 */ /* 0x000fea0003800100 */
[----:B------:R-:W-:Y:S05]  /*a340*/  @P0 BRA `(.L_x_3367) ;  /* 0x0000002000a00947 */ /* 0x000fea0003800000 */
[----:B------:R-:W5:Y:S01]  /*a350*/  LDCU UR4, c[0x0][0x3b4] ;  /* 0x00007680ff0477ac */ /* 0x000f620008000800 */
[----:B01----:R-:W0:Y:S01]  /*a360*/  LDC.64 R4, c[0x0][0x388] ;  /* 0x0000e200ff047b82 */ /* 0x003e220000000a00 */
[----:B---3--:R-:W-:Y:S01]  /*a370*/  IMAD R0, R22, 0x200, R23 ;  /* 0x0000020016007824 */ /* 0x008fe200078e0217 */
        /* <DEDUP_REMOVED lines=15> */
[----:B--2---:R-:W0:Y:S02]  /*a470*/  F2I.F64.TRUNC R29, R28 ;  /* 0x0000001c001d7311 */ /* 0x004e24000030d100 */
[----:B0-----:R0:W-:Y:S01]  /*a480*/  STG.E.U8 desc[UR36][R4.64], R29 ;  /* 0x0000001d04007986 */ /* 0x0011e2000c101124 */
[----:B------:R-:W-:Y:S05]  /*a490*/  BRA `(.L_x_3373) ;  /* 0x0000000c00f07947 */ /* 0x000fea0003800000 */
.L_x_3371:
[----:B--2---:R-:W0:Y:S02]  /*a4a0*/  F2I.S64.F64.TRUNC R28, R28 ;  /* 0x0000001c001c7311 */ /* 0x004e24000030d900 */
[----:B0-----:R-:W-:-:S05]  /*a4b0*/  IMAD.MOV.U32 R3, RZ, RZ, R28 ;  /* 0x000000ffff037224 */ /* 0x001fca00078e001c */
[----:B------:R0:W-:Y:S01]  /*a4c0*/  STG.E.U8 desc[UR36][R4.64], R3 ;  /* 0x0000000304007986 */ /* 0x0001e2000c101124 */
[----:B------:R-:W-:Y:S05]  /*a4d0*/  BRA `(.L_x_3373) ;  /* 0x0000000c00e07947 */ /* 0x000fea0003800000 */
.L_x_3370:
[----:B------:R-:W-:-:S13]  /*a4e0*/  ISETP.NE.AND P0, PT, R0, 0x2, PT ;  /* 0x000000020000780c */ /* 0x000fda0003f05270 */
[----:B------:R-:W-:Y:S05]  /*a4f0*/  @!P0 BRA `(.L_x_3374) ;  /* 0x0000000000288947 */ /* 0x000fea0003800000 */
[----:B------:R-:W-:-:S13]  /*a500*/  ISETP.NE.AND P0, PT, R0, 0x3, PT ;  /* 0x000000030000780c */ /* 0x000fda0003f05270 */
[----:B------:R-:W-:Y:S05]  /*a510*/  @!P0 BRA `(.L_x_3375) ;  /* 0x0000000000148947 */ /* 0x000fea0003800000 */
[----:B------:R-:W-:-:S13]  /*a520*/  ISETP.NE.AND P0, PT, R0, 0x4, PT ;  /* 0x000000040000780c */ /* 0x000fda0003f05270 */
[----:B------:R-:W-:Y:S05]  /*a530*/  @P0 BRA `(.L_x_3372) ;  /* 0x0000000800b40947 */ /* 0x000fea0003800000 */
[----:B--2---:R-:W0:Y:S02]  /*a540*/  F2I.S64.F64.TRUNC R28, R28 ;  /* 0x0000001c001c7311 */ /* 0x004e24000030d900 */
[----:B0-----:R0:W-:Y:S01]  /*a550*/  STG.E.64 desc[UR36][R4.64], R28 ;  /* 0x0000001c04007986 */ /* 0x0011e2000c101b24 */
[----:B------:R-:W-:Y:S05]  /*a560*/  BRA `(.L_x_3373) ;  /* 0x0000000c00bc7947 */ /* 0x000fea0003800000 */
.L_x_3375:
[----:B--2---:R-:W0:Y:S02]  /*a570*/  F2I.F64.TRUNC R29, R28 ;  /* 0x0000001c001d7311 */ /* 0x004e24000030d100 */
[----:B0-----:R0:W-:Y:S01]  /*a580*/  STG.E desc[UR36][R4.64], R29 ;  /* 0x0000001d04007986 */ /* 0x0011e2000c101924 */
[----:B------:R-:W-:Y:S05]  /*a590*/  BRA `(.L_x_3373) ;  /* 0x0000000c00b07947 */ /* 0x000fea0003800000 */
.L_x_3374:
[----:B--2---:R-:W0:Y:S02]  /*a5a0*/  F2I.F64.TRUNC R29, R28 ;  /* 0x0000001c001d7311 */ /* 0x004e24000030d100 */
[----:B0-----:R0:W-:Y:S01]  /*a5b0*/  STG.E.U16 desc[UR36][R4.64], R29 ;  /* 0x0000001d04007986 */ /* 0x0011e2000c101524 */
[----:B------:R-:W-:Y:S05]  /*a5c0*/  BRA `(.L_x_3373) ;  /* 0x0000000c00a47947 */ /* 0x000fea0003800000 */
.L_x_3369:
        /* <DEDUP_REMOVED lines=8> */
[----:B--2---:R-:W0:Y:S01]  /*a650*/  F2F.F32.F64 R3, R28 ;  /* 0x0000001c00037310 */ /* 0x004e220000301000 */
[----:B------:R-:W-:-:S14]  /*a660*/  DSETP.GEU.AND P0, PT, |R28|, UR4, PT ;  /* 0x000000041c007e2a */ /* 0x000fdc000bf0e200 */
[----:B0-----:R-:W-:-:S05]  /*a670*/  @!P0 FMUL R3, R3, 1.175494350822287508e-38 ;  /* 0x0080000003038820 */ /* 0x001fca0000400000 */
[----:B------:R1:W-:Y:S01]  /*a680*/  STG.E desc[UR36][R4.64], R3 ;  /* 0x0000000304007986 */ /* 0x0003e2000c101924 */
[----:B------:R-:W-:Y:S05]  /*a690*/  BRA `(.L_x_3373) ;  /* 0x0000000c00707947 */ /* 0x000fea0003800000 */
.L_x_3377:
[----:B------:R-:W-:Y:S01]  /*a6a0*/  UMOV UR4, 0xf0000000 ;  /* 0xf000000000047882 */ /* 0x000fe20000000000 */
[----:B------:R-:W-:Y:S01]  /*a6b0*/  UMOV UR5, 0x380fffff ;  /* 0x380fffff00057882 */ /* 0x000fe20000000000 */
[----:B--2---:R-:W0:Y:S01]  /*a6c0*/  F2F.F32.F64 R0, R28 ;  /* 0x0000001c00007310 */ /* 0x004e220000301000 */
[----:B------:R-:W-:-:S14]  /*a6d0*/  DSETP.GEU.AND P0, PT, |R28|, UR4, PT ;  /* 0x000000041c007e2a */ /* 0x000fdc000bf0e200 */
[----:B0-----:R-:W-:-:S05]  /*a6e0*/  @!P0 FMUL R0, R0, 1.175494350822287508e-38 ;  /* 0x0080000000008820 */ /* 0x001fca0000400000 */
[----:B------:R-:W-:-:S05]  /*a6f0*/  F2FP.F16.F32.PACK_AB R0, RZ, R0 ;  /* 0x00000000ff00723e */ /* 0x000fca00000000ff */
[----:B------:R0:W-:Y:S01]  /*a700*/  STG.E.U16 desc[UR36][R4.64], R0 ;  /* 0x0000000004007986 */ /* 0x0001e2000c101524 */
[----:B------:R-:W-:Y:S05]  /*a710*/  BRA `(.L_x_3373) ;  /* 0x0000000c00507947 */ /* 0x000fea0003800000 */
.L_x_3376:
        /* <DEDUP_REMOVED lines=8> */
[----:B--2---:R-:W0:Y:S01]  /*a7a0*/  F2F.F32.F64 R6, R28 ;  /* 0x0000001c00067310 */ /* 0x004e220000301000 */
[----:B------:R-:W-:Y:S01]  /*a7b0*/  DSETP.GEU.AND P0, PT, |R28|, UR4, PT ;  /* 0x000000041c007e2a */ /* 0x000fe2000bf0e200 */
[----:B------:R-:W-:-:S13]  /*a7c0*/  IMAD.MOV.U32 R7, RZ, RZ, RZ ;  /* 0x000000ffff077224 */ /* 0x000fda00078e00ff */
[----:B0-----:R-:W-:-:S05]  /*a7d0*/  @!P0 FMUL R6, R6, 1.175494350822287508e-38 ;  /* 0x0080000006068820 */ /* 0x001fca0000400000 */
[----:B------:R3:W-:Y:S01]  /*a7e0*/  STG.E.64 desc[UR36][R4.64], R6 ;  /* 0x0000000604007986 */ /* 0x0007e2000c101b24 */
[----:B------:R-:W-:Y:S05]  /*a7f0*/  BRA `(.L_x_3373) ;  /* 0x0000000c00187947 */ /* 0x000fea0003800000 */
.L_x_3379:
[----:B------:R-:W-:Y:S01]  /*a800*/  UMOV UR4, 0xf0000000 ;  /* 0xf000000000047882 */ /* 0x000fe20000000000 */
[----:B------:R-:W-:Y:S01]  /*a810*/  UMOV UR5, 0x380fffff ;  /* 0x380fffff00057882 */ /* 0x000fe20000000000 */
[----:B--2---:R-:W0:Y:S01]  /*a820*/  F2F.F32.F64 R0, R28 ;  /* 0x0000001c00007310 */ /* 0x004e220000301000 */
[----:B------:R-:W-:-:S14]  /*a830*/  DSETP.GEU.AND P0, PT, |R28|, UR4, PT ;  /* 0x000000041c007e2a */ /* 0x000fdc000bf0e200 */
[----:B0-----:R-:W-:-:S05]  /*a840*/  @!P0 FMUL R0, R0, 1.175494350822287508e-38 ;  /* 0x0080000000008820 */ /* 0x001fca0000400000 */
[----:B------:R-:W-:-:S04]  /*a850*/  F2FP.F16.F32.PACK_AB R3, RZ, R0 ;  /* 0x00000000ff03723e */ /* 0x000fc800000000ff */
[----:B------:R-:W-:-:S05]  /*a860*/  PRMT R3, R3, 0x5410, RZ ;  /* 0x0000541003037816 */ /* 0x000fca00000000ff */
[----:B------:R2:W-:Y:S01]  /*a870*/  STG.E desc[UR36][R4.64], R3 ;  /* 0x0000000304007986 */ /* 0x0005e2000c101924 */
[----:B------:R-:W-:Y:S05]  /*a880*/  BRA `(.L_x_3373) ;  /* 0x0000000800f47947 */ /* 0x000fea0003800000 */
.L_x_3378:
[----:B--2---:R0:W-:Y:S01]  /*a890*/  STG.E.64 desc[UR36][R4.64], R28 ;  /* 0x0000001c04007986 */ /* 0x0041e2000c101b24 */
[----:B------:R-:W-:Y:S05]  /*a8a0*/  BRA `(.L_x_3373) ;  /* 0x0000000800ec7947 */ /* 0x000fea0003800000 */
.L_x_3368:
        /* <DEDUP_REMOVED lines=10> */
[----:B--2---:R-:W0:Y:S02]  /*a950*/  F2I.U32.F64.TRUNC R29, R28 ;  /* 0x0000001c001d7311 */ /* 0x004e24000030d000 */
[----:B0-----:R0:W-:Y:S01]  /*a960*/  STG.E.U16 desc[UR36][R4.64], R29 ;  /* 0x0000001d04007986 */ /* 0x0011e2000c101524 */
[----:B------:R-:W-:Y:S05]  /*a970*/  BRA `(.L_x_3373) ;  /* 0x0000000800b87947 */ /* 0x000fea0003800000 */
.L_x_3383:
[----:B------:R-:W-:Y:S01]  /*a980*/  UMOV UR4, 0xf0000000 ;  /* 0xf000000000047882 */ /* 0x000fe20000000000 */
[----:B------:R-:W-:Y:S01]  /*a990*/  UMOV UR5, 0x380fffff ;  /* 0x380fffff00057882 */ /* 0x000fe20000000000 */
[----:B--2---:R-:W0:Y:S01]  /*a9a0*/  F2F.F32.F64 R7, R28 ;  /* 0x0000001c00077310 */ /* 0x004e220000301000 */
        /* <DEDUP_REMOVED lines=19> */
.L_x_3386:
[----:B------:R-:W-:-:S04]  /*aae0*/  SHF.R.U32.HI R3, RZ, 0x18, R7 ;  /* 0x00000018ff037819 */ /* 0x000fc80000011607 */
[----:B------:R-:W-:-:S07]  /*aaf0*/  LOP3.LUT R0, R0, 0x80, R3, 0xf8, !PT ;  /* 0x0000008000007812 */ /* 0x000fce00078ef803 */
.L_x_3385:
[----:B------:R-:W-:Y:S05]  /*ab00*/  BSYNC.RECONVERGENT B0 ;  /* 0x0000000000007941 */ /* 0x000fea0003800200 */
.L_x_3384:
[----:B------:R0:W-:Y:S01]  /*ab10*/  STG.E.U8 desc[UR36][R4.64], R0 ;  /* 0x0000000004007986 */ /* 0x0001e2000c101124 */
[----:B------:R-:W-:Y:S05]  /*ab20*/  BRA `(.L_x_3373) ;  /* 0x00000008004c7947 */ /* 0x000fea0003800000 */
.L_x_3382:
        /* <DEDUP_REMOVED lines=22> */
.L_x_3389:
[----:B------:R-:W-:-:S04]  /*ac90*/  SHF.R.U32.HI R3, RZ, 0x18, R7 ;  /* 0x00000018ff037819 */ /* 0x000fc80000011607 */
[----:B------:R-:W-:-:S07]  /*aca0*/  LOP3.LUT R0, R0, 0x80, R3, 0xf8, !PT ;  /* 0x0000008000007812 */ /* 0x000fce00078ef803 */
.L_x_3388:
[----:B------:R-:W-:Y:S05]  /*acb0*/  BSYNC.RECONVERGENT B0 ;  /* 0x0000000000007941 */ /* 0x000fea0003800200 */
.L_x_3387:
[----:B------:R0:W-:Y:S01]  /*acc0*/  STG.E.U8 desc[UR36][R4.64], R0 ;  /* 0x0000000004007986 */ /* 0x0001e2000c101124 */
[----:B------:R-:W-:Y:S05]  /*acd0*/  BRA `(.L_x_3373) ;  /* 0x0000000400e07947 */ /* 0x000fea0003800000 */
.L_x_3381:
        /* <DEDUP_REMOVED lines=26> */
.L_x_3391:
[----:B--2---:R-:W0:Y:S02]  /*ae80*/  F2I.U64.F64.TRUNC R28, R28 ;  /* 0x0000001c001c7311 */ /* 0x004e24000030d800 */
[----:B0-----:R0:W-:Y:S01]  /*ae90*/  STG.E.64 desc[UR36][R4.64], R28 ;  /* 0x0000001c04007986 */ /* 0x0011e2000c101b24 */
[----:B------:R-:W-:Y:S05]  /*aea0*/  BRA `(.L_x_3373) ;  /* 0x00000004006c7947 */ /* 0x000fea0003800000 */
.L_x_3390:
[----:B--2---:R-:W0:Y:S02]  /*aeb0*/  F2I.U32.F64.TRUNC R29, R28 ;  /* 0x0000001c001d7311 */ /* 0x004e24000030d000 */
[----:B0-----:R0:W-:Y:S01]  /*aec0*/  STG.E desc[UR36][R4.64], R29 ;  /* 0x0000001d04007986 */ /* 0x0011e2000c101924 */
[----:B------:R-:W-:Y:S05]  /*aed0*/  BRA `(.L_x_3373) ;  /* 0x0000000400607947 */ /* 0x000fea0003800000 */
.L_x_3380:
[----:B------:R-:W-:-:S13]  /*aee0*/  ISETP.GT.AND P0, PT, R0, 0xe, PT ;  /* 0x0000000e0000780c */ /* 0x000fda0003f04270 */
[----:B------:R-:W-:Y:S05]  /*aef0*/  @P0 BRA `(.L_x_3392) ;  /* 0x00000000002c0947 */ /* 0x000fea0003800000 */
[----:B------:R-:W-:-:S13]  /*af00*/  ISETP.NE.AND P0, PT, R0, 0xa, PT ;  /* 0x0000000a0000780c */ /* 0x000fda0003f05270 */
[----:B------:R-:W-:Y:S05]  /*af10*/  @!P0 BRA `(.L_x_3393) ;  /* 0x0000000000188947 */ /* 0x000fea0003800000 */
[----:B------:R-:W-:-:S13]  /*af20*/  ISETP.NE.AND P0, PT, R0, 0xb, PT ;  /* 0x0000000b0000780c */ /* 0x000fda0003f05270 */
[----:B------:R-:W-:Y:S05]  /*af30*/  @P0 BRA `(.L_x_3372) ;  /* 0x0000000000340947 */ /* 0x000fea0003800000 */
[----:B--2---:R-:W-:-:S06]  /*af40*/  DSETP.NEU.AND P0, PT, R28, RZ, PT ;  /* 0x000000ff1c00722a */ /* 0x004fcc0003f0d000 */
[----:B------:R-:W-:-:S05]  /*af50*/  SEL R3, RZ, 0x1, !P0 ;  /* 0x00000001ff037807 */ /* 0x000fca0004000000 */
[----:B------:R0:W-:Y:S01]  /*af60*/  STG.E.U8 desc[UR36][R4.64], R3 ;  /* 0x0000000304007986 */ /* 0x0001e2000c101124 */
[----:B------:R-:W-:Y:S05]  /*af70*/  BRA `(.L_x_3373) ;  /* 0x0000000400387947 */ /* 0x000fea0003800000 */
.L_x_3393:
[----:B--2---:R-:W-:-:S05]  /*af80*/  CS2R R30, SRZ ;  /* 0x00000000001e7805 */ /* 0x004fca000001ff00 */
[----:B------:R0:W-:Y:S01]  /*af90*/  STG.E.128 desc[UR36][R4.64], R28 ;  /* 0x0000001c04007986 */ /* 0x0001e2000c101d24 */
[----:B------:R-:W-:Y:S05]  /*afa0*/  BRA `(.L_x_3373) ;  /* 0x00000004002c7947 */ /* 0x000fea0003800000 */
.L_x_3392:
[----:B------:R-:W-:-:S13]  /*afb0*/  ISETP.NE.AND P0, PT, R0, 0xf, PT ;  /* 0x0000000f0000780c */ /* 0x000fda0003f05270 */
[----:B------:R-:W-:Y:S05]  /*afc0*/  @!P0 BRA `(.L_x_3394) ;  /* 0x0000000400088947 */ /* 0x000fea0003800000 */
[----:B------:R-:W-:-:S13]  /*afd0*/  ISETP.NE.AND P0, PT, R0, 0x17, PT ;  /* 0x000000170000780c */ /* 0x000fda0003f05270 */
[----:B------:R-:W-:Y:S05]  /*afe0*/  @!P0 BRA `(.L_x_3395) ;  /* 0x0000000000a08947 */ /* 0x000fea0003800000 */
[----:B------:R-:W-:-:S13]  /*aff0*/  ISETP.NE.AND P0, PT, R0, 0x18, PT ;  /* 0x000000180000780c */ /* 0x000fda0003f05270 */
[----:B------:R-:W-:Y:S05]  /*b000*/  @!P0 BRA `(.L_x_3396) ;  /* 0x0000000000448947 */ /* 0x000fea0003800000 */
.L_x_3372:
        /* <DEDUP_REMOVED lines=16> */
.L_x_3397:
[----:B------:R-:W-:Y:S05]  /*b110*/  BRA `(.L_x_3373) ;  /* 0x0000000000d07947 */ /* 0x000fea0003800000 */
.L_x_3396:
[----:B------:R-:W-:Y:S01]  /*b120*/  UMOV UR4, 0xf0000000 ;  /* 0xf000000000047882 */ /* 0x000fe20000000000 */
[----:B------:R-:W-:Y:S01]  /*b130*/  UMOV UR5, 0x380fffff ;  /* 0x380fffff00057882 */ /* 0x000fe20000000000 */
[----:B--2---:R-:W0:Y:S01]  /*b140*/  F2F.F32.F64 R7, R28 ;  /* 0x0000001c00077310 */ /* 0x004e220000301000 */
        /* <DEDUP_REMOVED lines=14> */
.L_x_3399:
[----:B------:R-:W-:Y:S05]  /*b230*/  BSYNC.RECONVERGENT B0 ;  /* 0x0000000000007941 */ /* 0x000fea0003800200 */
.L_x_3398:
[----:B------:R-:W-:-:S05]  /*b240*/  LOP3.LUT R3, R0, 0x80, R3, 0xf8, !PT ;  /* 0x0000008000037812 */ /* 0x000fca00078ef803 */
[----:B------:R0:W-:Y:S01]  /*b250*/  STG.E.U8 desc[UR36][R4.64], R3 ;  /* 0x0000000304007986 */ /* 0x0001e2000c101124 */
[----:B------:R-:W-:Y:S05]  /*b260*/  BRA `(.L_x_3373) ;  /* 0x00000000007c7947 */ /* 0x000fea0003800000 */
.L_x_3395:
[----:B------:R-:W-:Y:S01]  /*b270*/  UMOV UR4, 0xf0000000 ;  /* 0xf000000000047882 */ /* 0x000fe20000000000 */
[----:B------:R-:W-:Y:S01]  /*b280*/  UMOV UR5, 0x380fffff ;  /* 0x380fffff00057882 */ /* 0x000fe20000000000 */
[----:B--2---:R-:W0:Y:S01]  /*b290*/  F2F.F32.F64 R7, R28 ;  /* 0x0000001c00077310 */ /* 0x004e220000301000 */
        /* <DEDUP_REMOVED lines=13> */
.L_x_3401:
[----:B------:R-:W-:Y:S01]  /*b370*/  IMAD.MOV.U32 R0, RZ, RZ, 0x7f ;  /* 0x0000007fff007424 */ /* 0x000fe200078e00ff */
[----:B------:R-:W-:-:S04]  /*b380*/  ISETP.GT.U32.AND P0, PT, R3, 0x7f800000, PT ;  /* 0x7f8000000300780c */ /* 0x000fc80003f04070 */
[----:B------:R-:W-:-:S09]  /*b390*/  SEL R0, R0, 0x7c, P0 ;  /* 0x0000007c00007807 */ /* 0x000fd20000000000 */
.L_x_3402:
[----:B------:R-:W-:Y:S05]  /*b3a0*/  BSYNC.RECONVERGENT B0 ;  /* 0x0000000000007941 */ /* 0x000fea0003800200 */
.L_x_3400:
[----:B------:R-:W-:-:S04]  /*b3b0*/  SHF.R.U32.HI R3, RZ, 0x18, R7 ;  /* 0x00000018ff037819 */ /* 0x000fc80000011607 */
[----:B------:R-:W-:-:S05]  /*b3c0*/  LOP3.LUT R3, R0, 0x80, R3, 0xf8, !PT ;  /* 0x0000008000037812 */ /* 0x000fca00078ef803 */
[----:B------:R0:W-:Y:S01]  /*b3d0*/  STG.E.U8 desc[UR36][R4.64], R3 ;  /* 0x0000000304007986 */ /* 0x0001e2000c101124 */
[----:B------:R-:W-:Y:S05]  /*b3e0*/  BRA `(.L_x_3373) ;  /* 0x00000000001c7947 */ /* 0x000fea0003800000 */
.L_x_3394:
[----:B------:R-:W-:Y:S01]  /*b3f0*/  UMOV UR4, 0xf0000000 ;  /* 0xf000000000047882 */ /* 0x000fe20000000000 */
[----:B------:R-:W-:Y:S01]  /*b400*/  UMOV UR5, 0x380fffff ;  /* 0x380fffff00057882 */ /* 0x000fe20000000000 */
[----:B--2---:R-:W0:Y:S01]  /*b410*/  F2F.F32.F64 R0, R28 ;  /* 0x0000001c00007310 */ /* 0x004e220000301000 */
[----:B------:R-:W-:-:S14]  /*b420*/  DSETP.GEU.AND P0, PT, |R28|, UR4, PT ;  /* 0x000000041c007e2a */ /* 0x000fdc000bf0e200 */
[----:B0-----:R-:W-:-:S05]  /*b430*/  @!P0 FMUL R0, R0, 1.175494350822287508e-38 ;  /* 0x0080000000008820 */ /* 0x001fca0000400000 */
[----:B------:R-:W-:-:S05]  /*b440*/  F2FP.BF16.F32.PACK_AB R0, RZ, R0 ;  /* 0x00000000ff00723e */ /* 0x000fca00000010ff */
[----:B------:R0:W-:Y:S02]  /*b450*/  STG.E.U16 desc[UR36][R4.64], R0 ;  /* 0x0000000004007986 */ /* 0x0001e4000c101524 */
.L_x_3373:
[----:B------:R-:W-:-:S07]  /*b460*/  VIADD R23, R23, 0x80 ;  /* 0x0000008017177836 */ /* 0x000fce0000000000 */
.L_x_3330:
[----:B------:R-:W-:-:S13]  /*b470*/  ISETP.GE.AND P0, PT, R23, R2, PT ;  /* 0x000000021700720c */ /* 0x000fda0003f06270 */
[----:B------:R-:W-:Y:S05]  /*b480*/  @P0 BREAK.RELIABLE B6 ;  /* 0x0000000000060942 */ /* 0x000fea0003800100 */
[----:B------:R-:W-:Y:S05]  /*b490*/  @P0 BRA `(.L_x_3367) ;  /* 0x00000010004c0947 */ /* 0x000fea0003800000 */
[----:B------:R-:W-:Y:S05]  /*b4a0*/  BSYNC.RELIABLE B6 ;  /* 0x0000000000067941 */ /* 0x000fea0003800100 */
.L_x_3329:
[----:B------:R-:W5:Y:S01]  /*b4b0*/  LDCU UR4, c[0x0][0x3b4] ;  /* 0x00007680ff0477ac */ /* 0x000f620008000800 */
[----:B0123--:R-:W0:Y:S01]  /*b4c0*/  LDC.64 R4, c[0x0][0x388] ;  /* 0x0000e200ff047b82 */ /* 0x00fe220000000a00 */
        /* <DEDUP_REMOVED lines=16> */
[----:B------:R-:W0:Y:S02]  /*b5d0*/  F2I.F64.TRUNC R25, R24 ;  /* 0x0000001800197311 */ /* 0x000e24000030d100 */
[----:B0-----:R0:W-:Y:S01]  /*b5e0*/  STG.E.U8 desc[UR36][R4.64], R25 ;  /* 0x0000001904007986 */ /* 0x0011e2000c101124 */
[----:B------:R-:W-:Y:S05]  /*b5f0*/  BRA `(.L_x_3408) ;  /* 0x0000000c00f07947 */ /* 0x000fea0003800000 */
.L_x_3406:
[----:B------:R-:W0:Y:S02]  /*b600*/  F2I.S64.F64.TRUNC R24, R24 ;  /* 0x0000001800187311 */ /* 0x000e24000030d900 */
[----:B0-----:R-:W-:-:S05]  /*b610*/  IMAD.MOV.U32 R3, RZ, RZ, R24 ;  /* 0x000000ffff037224 */ /* 0x001fca00078e0018 */
[----:B------:R0:W-:Y:S01]  /*b620*/  STG.E.U8 desc[UR36][R4.64], R3 ;  /* 0x0000000304007986 */ /* 0x0001e2000c101124 */
[----:B------:R-:W-:Y:S05]  /*b630*/  BRA `(.L_x_3408) ;  /* 0x0000000c00e07947 */ /* 0x000fea0003800000 */
.L_x_3405:
[----:B------:R-:W-:-:S13]  /*b640*/  ISETP.NE.AND P0, PT, R0, 0x2, PT ;  /* 0x000000020000780c */ /* 0x000fda0003f05270 */
[----:B------:R-:W-:Y:S05]  /*b650*/  @!P0 BRA `(.L_x_3409) ;  /* 0x0000000000288947 */ /* 0x000fea0003800000 */
[----:B------:R-:W-:-:S13]  /*b660*/  ISETP.NE.AND P0, PT, R0, 0x3, PT ;  /* 0x000000030000780c */ /* 0x000fda0003f05270 */
[----:B------:R-:W-:Y:S05]  /*b670*/  @!P0 BRA `(.L_x_3410) ;  /* 0x0000000000148947 */ /* 0x000fea0003800000 */
[----:B------:R-:W-:-:S13]  /*b680*/  ISETP.NE.AND P0, PT, R0, 0x4, PT ;  /* 0x000000040000780c */ /* 0x000fda0003f05270 */
[----:B------:R-:W-:Y:S05]  /*b690*/  @P0 BRA `(.L_x_3407) ;  /* 0x0000000800b40947 */ /* 0x000fea0003800000 */
[----:B------:R-:W0:Y:S02]  /*b6a0*/  F2I.S64.F64.TRUNC R24, R24 ;  /* 0x0000001800187311 */ /* 0x000e24000030d900 */
[----:B0-----:R0:W-:Y:S01]  /*b6b0*/  STG.E.64 desc[UR36][R4.64], R24 ;  /* 0x0000001804007986 */ /* 0x0011e2000c101b24 */
[----:B------:R-:W-:Y:S05]  /*b6c0*/  BRA `(.L_x_3408) ;  /* 0x0000000c00bc7947 */ /* 0x000fea0003800000 */
.L_x_3410:
[----:B------:R-:W0:Y:S02]  /*b6d0*/  F2I.F64.TRUNC R25, R24 ;  /* 0x0000001800197311 */ /* 0x000e24000030d100 */
[----:B0-----:R0:W-:Y:S01]  /*b6e0*/  STG.E desc[UR36][R4.64], R25 ;  /* 0x0000001904007986 */ /* 0x0011e2000c101924 */
[----:B------:R-:W-:Y:S05]  /*b6f0*/  BRA `(.L_x_3408) ;  /* 0x0000000c00b07947 */ /* 0x000fea0003800000 */
.L_x_3409:
[----:B------:R-:W0:Y:S02]  /*b700*/  F2I.F64.TRUNC R25, R24 ;  /* 0x0000001800197311 */ /* 0x000e24000030d100 */
[----:B0-----:R0:W-:Y:S01]  /*b710*/  STG.E.U16 desc[UR36][R4.64], R25 ;  /* 0x0000001904007986 */ /* 0x0011e2000c101524 */
[----:B------:R-:W-:Y:S05]  /*b720*/  BRA `(.L_x_3408) ;  /* 0x0000000c00a47947 */ /* 0x000fea0003800000 */
.L_x_3404:
        /* <DEDUP_REMOVED lines=9> */
[----:B------:R-:W-:-:S14]  /*b7c0*/  DSETP.GEU.AND P0, PT, |R24|, UR4, PT ;  /* 0x0000000418007e2a */ /* 0x000fdc000bf0e200 */
[----:B0-----:R-:W-:-:S05]  /*b7d0*/  @!P0 FMUL R3, R3, 1.175494350822287508e-38 ;  /* 0x0080000003038820 */ /* 0x001fca0000400000 */
[----:B------:R0:W-:Y:S01]  /*b7e0*/  STG.E desc[UR36][R4.64], R3 ;  /* 0x0000000304007986 */ /* 0x0001e2000c101924 */
[----:B------:R-:W-:Y:S05]  /*b7f0*/  BRA `(.L_x_3408) ;  /* 0x0000000c00707947 */ /* 0x000fea0003800000 */
.L_x_3412:
        /* <DEDUP_REMOVED lines=8> */
.L_x_3411:
        /* <DEDUP_REMOVED lines=14> */
.L_x_3414:
        /* <DEDUP_REMOVED lines=9> */
.L_x_3413:
[----:B------:R0:W-:Y:S01]  /*b9f0*/  STG.E.64 desc[UR36][R4.64], R24 ;  /* 0x0000001804007986 */ /* 0x0001e2000c101b24 */
[----:B------:R-:W-:Y:S05]  /*ba00*/  BRA `(.L_x_3408) ;  /* 0x0000000800ec7947 */ /* 0x000fea0003800000 */
.L_x_3403:
        /* <DEDUP_REMOVED lines=10> */
[----:B------:R-:W0:Y:S02]  /*bab0*/  F2I.U32.F64.TRUNC R25, R24 ;  /* 0x0000001800197311 */ /* 0x000e24000030d000 */
[----:B0-----:R0:W-:Y:S01]  /*bac0*/  STG.E.U16 desc[UR36][R4.64], R25 ;  /* 0x0000001904007986 */ /* 0x0011e2000c101524 */
[----:B------:R-:W-:Y:S05]  /*bad0*/  BRA `(.L_x_3408) ;  /* 0x0000000800b87947 */ /* 0x000fea0003800000 */
.L_x_3418:
        /* <DEDUP_REMOVED lines=22> */
.L_x_3421:
[----:B------:R-:W-:-:S04]  /*bc40*/  SHF.R.U32.HI R3, RZ, 0x18, R7 ;  /* 0x00000018ff037819 */ /* 0x000fc80000011607 */
[----:B------:R-:W-:-:S07]  /*bc50*/  LOP3.LUT R0, R0, 0x80, R3, 0xf8, !PT ;  /* 0x0000008000007812 */ /* 0x000fce00078ef803 */
.L_x_3420:
[----:B------:R-:W-:Y:S05]  /*bc60*/  BSYNC.RECONVERGENT B0 ;  /* 0x0000000000007941 */ /* 0x000fea0003800200 */
.L_x_3419:
[----:B------:R0:W-:Y:S01]  /*bc70*/  STG.E.U8 desc[UR36][R4.64], R0 ;  /* 0x0000000004007986 */ /* 0x0001e2000c101124 */
[----:B------:R-:W-:Y:S05]  /*bc80*/  BRA `(.L_x_3408) ;  /* 0x00000008004c7947 */ /* 0x000fea0003800000 */
.L_x_3417:
        /* <DEDUP_REMOVED lines=22> */
.L_x_3424:
[----:B------:R-:W-:-:S04]  /*bdf0*/  SHF.R.U32.HI R3, RZ, 0x18, R7 ;  /* 0x00000018ff037819 */ /* 0x000fc80000011607 */
[----:B------:R-:W-:-:S07]  /*be00*/  LOP3.LUT R0, R0, 0x80, R3, 0xf8, !PT ;  /* 0x0000008000007812 */ /* 0x000fce00078ef803 */
.L_x_3423:
[----:B------:R-:W-:Y:S05]  /*be10*/  BSYNC.RECONVERGENT B0 ;  /* 0x0000000000007941 */ /* 0x000fea0003800200 */
.L_x_3422:
[----:B------:R0:W-:Y:S01]  /*be20*/  STG.E.U8 desc[UR36][R4.64], R0 ;  /* 0x0000000004007986 */ /* 0x0001e2000c101124 */
[----:B------:R-:W-:Y:S05]  /*be30*/  BRA `(.L_x_3408) ;  /* 0x0000000400e07947 */ /* 0x000fea0003800000 */
.L_x_3416:
        /* <DEDUP_REMOVED lines=26> */
.L_x_3426:
[----:B------:R-:W0:Y:S02]  /*bfe0*/  F2I.U64.F64.TRUNC R24, R24 ;  /* 0x0000001800187311 */ /* 0x000e24000030d800 */
[----:B0-----:R0:W-:Y:S01]  /*bff0*/  STG.E.64 desc[UR36][R4.64], R24 ;  /* 0x0000001804007986 */ /* 0x0011e2000c101b24 */
[----:B------:R-:W-:Y:S05]  /*c000*/  BRA `(.L_x_3408) ;  /* 0x00000004006c7947 */ /* 0x000fea0003800000 */
.L_x_3425:
[----:B------:R-:W0:Y:S02]  /*c010*/  F2I.U32.F64.TRUNC R25, R24 ;  /* 0x0000001800197311 */ /* 0x000e24000030d000 */
[----:B0-----:R0:W-:Y:S01]  /*c020*/  STG.E desc[UR36][R4.64], R25 ;  /* 0x0000001904007986 */ /* 0x0011e2000c101924 */
[----:B------:R-:W-:Y:S05]  /*c030*/  BRA `(.L_x_3408) ;  /* 0x0000000400607947 */ /* 0x000fea0003800000 */
.L_x_3415:
[----:B------:R-:W-:-:S13]  /*c040*/  ISETP.GT.AND P0, PT, R0, 0xe, PT ;  /* 0x0000000e0000780c */ /* 0x000fda0003f04270 */
[----:B------:R-:W-:Y:S05]  /*c050*/  @P0 BRA `(.L_x_3427) ;  /* 0x00000000002c0947 */ /* 0x000fea0003800000 */
[----:B------:R-:W-:-:S13]  /*c060*/  ISETP.NE.AND P0, PT, R0, 0xa, PT ;  /* 0x0000000a0000780c */ /* 0x000fda0003f05270 */
[----:B------:R-:W-:Y:S05]  /*c070*/  @!P0 BRA `(.L_x_3428) ;  /* 0x0000000000188947 */ /* 0x000fea0003800000 */
[----:B------:R-:W-:-:S13]  /*c080*/  ISETP.NE.AND P0, PT, R0, 0xb, PT ;  /* 0x0000000b0000780c */ /* 0x000fda0003f05270 */
[----:B------:R-:W-:Y:S05]  /*c090*/  @P0 BRA `(.L_x_3407) ;  /* 0x0000000000340947 */ /* 0x000fea0003800000 */
[----:B------:R-:W-:-:S06]  /*c0a0*/  DSETP.NEU.AND P0, PT, R24, RZ, PT ;  /* 0x000000ff1800722a */ /* 0x000fcc0003f0d000 */
[----:B------:R-:W-:-:S05]  /*c0b0*/  SEL R3, RZ, 0x1, !P0 ;  /* 0x00000001ff037807 */ /* 0x000fca0004000000 */
[----:B------:R3:W-:Y:S01]  /*c0c0*/  STG.E.U8 desc[UR36][R4.64], R3 ;  /* 0x0000000304007986 */ /* 0x0007e2000c101124 */
[----:B------:R-:W-:Y:S05]  /*c0d0*/  BRA `(.L_x_3408) ;  /* 0x0000000400387947 */ /* 0x000fea0003800000 */
.L_x_3428:
[----:B------:R-:W-:-:S05]  /*c0e0*/  CS2R R26, SRZ ;  /* 0x00000000001a7805 */ /* 0x000fca000001ff00 */
[----:B------:R0:W-:Y:S01]  /*c0f0*/  STG.E.128 desc[UR36][R4.64], R24 ;  /* 0x0000001804007986 */ /* 0x0001e2000c101d24 */
[----:B------:R-:W-:Y:S05]  /*c100*/  BRA `(.L_x_3408) ;  /* 0x00000004002c7947 */ /* 0x000fea0003800000 */
.L_x_3427:
[----:B------:R-:W-:-:S13]  /*c110*/  ISETP.NE.AND P0, PT, R0, 0xf, PT ;  /* 0x0000000f0000780c */ /* 0x000fda0003f05270 */
[----:B------:R-:W-:Y:S05]  /*c120*/  @!P0 BRA `(.L_x_3429) ;  /* 0x0000000400088947 */ /* 0x000fea0003800000 */
[----:B------:R-:W-:-:S13]  /*c130*/  ISETP.NE.AND P0, PT, R0, 0x17, PT ;  /* 0x000000170000780c */ /* 0x000fda0003f05270 */
[----:B------:R-:W-:Y:S05]  /*c140*/  @!P0 BRA `(.L_x_3430) ;  /* 0x0000000000a08947 */ /* 0x000fea0003800000 */
[----:B------:R-:W-:-:S13]  /*c150*/  ISETP.NE.AND P0, PT, R0, 0x18, PT ;  /* 0x000000180000780c */ /* 0x000fda0003f05270 */
[----:B------:R-:W-:Y:S05]  /*c160*/  @!P0 BRA `(.L_x_3431) ;  /* 0x0000000000448947 */ /* 0x000fea0003800000 */
.L_x_3407:
        /* <DEDUP_REMOVED lines=16> */
.L_x_3432:
[----:B------:R-:W-:Y:S05]  /*c270*/  BRA `(.L_x_3408) ;  /* 0x0000000000d07947 */ /* 0x000fea0003800000 */
.L_x_3431:
        /* <DEDUP_REMOVED lines=17> */
.L_x_3434:
[----:B------:R-:W-:Y:S05]  /*c390*/  BSYNC.RECONVERGENT B0 ;  /* 0x0000000000007941 */ /* 0x000fea0003800200 */
.L_x_3433:
[----:B------:R-:W-:-:S05]  /*c3a0*/  LOP3.LUT R3, R0, 0x80, R3, 0xf8, !PT ;  /* 0x0000008000037812 */ /* 0x000fca00078ef803 */
[----:B------:R1:W-:Y:S01]  /*c3b0*/  STG.E.U8 desc[UR36][R4.64], R3 ;  /* 0x0000000304007986 */ /* 0x0003e2000c101124 */
[----:B------:R-:W-:Y:S05]  /*c3c0*/  BRA `(.L_x_3408) ;  /* 0x00000000007c7947 */ /* 0x000fea0003800000 */
.L_x_3430:
        /* <DEDUP_REMOVED lines=16> */
.L_x_3436:
[----:B------:R-:W-:Y:S01]  /*c4d0*/  IMAD.MOV.U32 R0, RZ, RZ, 0x7f ;  /* 0x0000007fff007424 */ /* 0x000fe200078e00ff */
[----:B------:R-:W-:-:S04]  /*c4e0*/  ISETP.GT.U32.AND P0, PT, R3, 0x7f800000, PT ;  /* 0x7f8000000300780c */ /* 0x000fc80003f04070 */
[----:B------:R-:W-:-:S09]  /*c4f0*/  SEL R0, R0, 0x7c, P0 ;  /* 0x0000007c00007807 */ /* 0x000fd20000000000 */
.L_x_3437:
[----:B------:R-:W-:Y:S05]  /*c500*/  BSYNC.RECONVERGENT B0 ;  /* 0x0000000000007941 */ /* 0x000fea0003800200 */
.L_x_3435:
[----:B------:R-:W-:-:S04]  /*c510*/  SHF.R.U32.HI R3, RZ, 0x18, R7 ;  /* 0x00000018ff037819 */ /* 0x000fc80000011607 */
[----:B------:R-:W-:-:S05]  /*c520*/  LOP3.LUT R3, R0, 0x80, R3, 0xf8, !PT ;  /* 0x0000008000037812 */ /* 0x000fca00078ef803 */
[----:B------:R2:W-:Y:S01]  /*c530*/  STG.E.U8 desc[UR36][R4.64], R3 ;  /* 0x0000000304007986 */ /* 0x0005e2000c101124 */
[----:B------:R-:W-:Y:S05]  /*c540*/  BRA `(.L_x_3408) ;  /* 0x00000000001c7947 */ /* 0x000fea0003800000 */
.L_x_3429:
[----:B------:R-:W-:Y:S01]  /*c550*/  UMOV UR4, 0xf0000000 ;  /* 0xf000000000047882 */ /* 0x000fe20000000000 */
[----:B------:R-:W-:Y:S01]  /*c560*/  UMOV UR5, 0x380fffff ;  /* 0x380fffff00057882 */ /* 0x000fe20000000000 */
[----:B------:R-:W0:Y:S01]  /*c570*/  F2F.F32.F64 R0, R24 ;  /* 0x0000001800007310 */ /* 0x000e220000301000 */
[----:B------:R-:W-:-:S14]  /*c580*/  DSETP.GEU.AND P0, PT, |R24|, UR4, PT ;  /* 0x0000000418007e2a */ /* 0x000fdc000bf0e200 */
[----:B0-----:R-:W-:-:S05]  /*c590*/  @!P0 FMUL R0, R0, 1.175494350822287508e-38 ;  /* 0x0080000000008820 */ /* 0x001fca0000400000 */
[----:B------:R-:W-:-:S05]  /*c5a0*/  F2FP.BF16.F32.PACK_AB R0, RZ, R0 ;  /* 0x00000000ff00723e */ /* 0x000fca00000010ff */
[----:B------:R0:W-:Y:S02]  /*c5b0*/  STG.E.U16 desc[UR36][R4.64], R0 ;  /* 0x0000000004007986 */ /* 0x0001e4000c101524 */
.L_x_3408:
[----:B------:R-:W-:-:S07]  /*c5c0*/  VIADD R23, R23, 0x80 ;  /* 0x0000008017177836 */ /* 0x000fce0000000000 */
.L_x_3367:
[----:B------:R-:W-:Y:S05]  /*c5d0*/  BSYNC.RECONVERGENT B7 ;  /* 0x0000000000077941 */ /* 0x000fea0003800200 */
.L_x_3328:
[----:B------:R-:W-:-:S13]  /*c5e0*/  ISETP.GE.AND P0, PT, R23, R2, PT ;  /* 0x000000021700720c */ /* 0x000fda0003f06270 */
[----:B------:R-:W-:Y:S05]  /*c5f0*/  @P0 EXIT ;  /* 0x000000000000094d */ /* 0x000fea0003800000 */
[----:B0123--:R-:W0:Y:S01]  /*c600*/  LDC.64 R2, c[0x0][0x388] ;  /* 0x0000e200ff027b82 */ /* 0x00fe220000000a00 */
[----:B------:R-:W1:Y:S01]  /*c610*/  LDCU UR4, c[0x0][0x3b4] ;  /* 0x00007680ff0477ac */ /* 0x000e620008000800 */
[----:B------:R-:W-:Y:S01]  /*c620*/  PRMT R0, R18, 0x9910, RZ ;  /* 0x0000991012007816 */ /* 0x000fe200000000ff */
        /* <DEDUP_REMOVED lines=15> */
[----:B0-----:R-:W-:Y:S01]  /*c720*/  STG.E.U8 desc[UR36][R2.64], R17 ;  /* 0x0000001102007986 */ /* 0x001fe2000c101124 */
[----:B------:R-:W-:Y:S05]  /*c730*/  EXIT ;  /* 0x000000000000794d */ /* 0x000fea0003800000 */
.L_x_3441:
[----:B------:R-:W0:Y:S02]  /*c740*/  F2I.S64.F64.TRUNC R16, R16 ;  /* 0x0000001000107311 */ /* 0x000e24000030d900 */
[----:B0-----:R-:W-:-:S05]  /*c750*/  IMAD.MOV.U32 R5, RZ, RZ, R16 ;  /* 0x000000ffff057224 */ /* 0x001fca00078e0010 */
[----:B------:R-:W-:Y:S01]  /*c760*/  STG.E.U8 desc[UR36][R2.64], R5 ;  /* 0x0000000502007986 */ /* 0x000fe2000c101124 */
[----:B------:R-:W-:Y:S05]  /*c770*/  EXIT ;  /* 0x000000000000794d */ /* 0x000fea0003800000 */
.L_x_3440:
[----:B------:R-:W-:-:S13]  /*c780*/  ISETP.NE.AND P0, PT, R0, 0x2, PT ;  /* 0x000000020000780c */ /* 0x000fda0003f05270 */
[----:B------:R-:W-:Y:S05]  /*c790*/  @!P0 BRA `(.L_x_3443) ;  /* 0x0000000000288947 */ /* 0x000fea0003800000 */
[----:B------:R-:W-:-:S13]  /*c7a0*/  ISETP.NE.AND P0, PT, R0, 0x3, PT ;  /* 0x000000030000780c */ /* 0x000fda0003f05270 */
[----:B------:R-:W-:Y:S05]  /*c7b0*/  @!P0 BRA `(.L_x_3444) ;  /* 0x0000000000148947 */ /* 0x000fea0003800000 */
[----:B------:R-:W-:-:S13]  /*c7c0*/  ISETP.NE.AND P0, PT, R0, 0x4, PT ;  /* 0x000000040000780c */ /* 0x000fda0003f05270 */
[----:B------:R-:W-:Y:S05]  /*c7d0*/  @P0 BRA `(.L_x_3442) ;  /* 0x0000000800b40947 */ /* 0x000fea0003800000 */
[----:B------:R-:W0:Y:S02]  /*c7e0*/  F2I.S64.F64.TRUNC R16, R16 ;  /* 0x0000001000107311 */ /* 0x000e24000030d900 */
[----:B0-----:R-:W-:Y:S01]  /*c7f0*/  STG.E.64 desc[UR36][R2.64], R16 ;  /* 0x0000001002007986 */ /* 0x001fe2000c101b24 */
[----:B------:R-:W-:Y:S05]  /*c800*/  EXIT ;  /* 0x000000000000794d */ /* 0x000fea0003800000 */
.L_x_3444:
[----:B------:R-:W0:Y:S02]  /*c810*/  F2I.F64.TRUNC R17, R16 ;  /* 0x0000001000117311 */ /* 0x000e24000030d100 */
[----:B0-----:R-:W-:Y:S01]  /*c820*/  STG.E desc[UR36][R2.64], R17 ;  /* 0x0000001102007986 */ /* 0x001fe2000c101924 */
[----:B------:R-:W-:Y:S05]  /*c830*/  EXIT ;  /* 0x000000000000794d */ /* 0x000fea0003800000 */
.L_x_3443:
[----:B------:R-:W0:Y:S02]  /*c840*/  F2I.F64.TRUNC R17, R16 ;  /* 0x0000001000117311 */ /* 0x000e24000030d100 */
[----:B0-----:R-:W-:Y:S01]  /*c850*/  STG.E.U16 desc[UR36][R2.64], R17 ;  /* 0x0000001102007986 */ /* 0x001fe2000c101524 */
[----:B------:R-:W-:Y:S05]  /*c860*/  EXIT ;  /* 0x000000000000794d */ /* 0x000fea0003800000 */
.L_x_3439:
        /* <DEDUP_REMOVED lines=11> */
[----:B------:R-:W-:Y:S01]  /*c920*/  STG.E desc[UR36][R2.64], R5 ;  /* 0x0000000502007986 */ /* 0x000fe2000c101924 */
[----:B------:R-:W-:Y:S05]  /*c930*/  EXIT ;  /* 0x000000000000794d */ /* 0x000fea0003800000 */
.L_x_3446:
        /* <DEDUP_REMOVED lines=8> */
.L_x_3445:
        /* <DEDUP_REMOVED lines=12> */
[----:B------:R-:W-:Y:S01]  /*ca80*/  STG.E.64 desc[UR36][R2.64], R4 ;  /* 0x0000000402007986 */ /* 0x000fe2000c101b24 */
[----:B------:R-:W-:Y:S05]  /*ca90*/  EXIT ;  /* 0x000000000000794d */ /* 0x000fea0003800000 */
.L_x_3448:
        /* <DEDUP_REMOVED lines=9> */
.L_x_3447:
[----:B------:R-:W-:Y:S01]  /*cb30*/  STG.E.64 desc[UR36][R2.64], R16 ;  /* 0x0000001002007986 */ /* 0x000fe2000c101b24 */
[----:B------:R-:W-:Y:S05]  /*cb40*/  EXIT ;  /* 0x000000000000794d */ /* 0x000fea0003800000 */
.L_x_3438:
        /* <DEDUP_REMOVED lines=11> */
[----:B0-----:R-:W-:Y:S01]  /*cc00*/  STG.E.U16 desc[UR36][R2.64], R17 ;  /* 0x0000001102007986 */ /* 0x001fe2000c101524 */
[----:B------:R-:W-:Y:S05]  /*cc10*/  EXIT ;  /* 0x000000000000794d */ /* 0x000fea0003800000 */
.L_x_3452:
        /* <DEDUP_REMOVED lines=22> */
.L_x_3455:
[----:B------:R-:W-:-:S04]  /*cd80*/  SHF.R.U32.HI R5, RZ, 0x18, R5 ;  /* 0x00000018ff057819 */ /* 0x000fc80000011605 */
[----:B------:R-:W-:-:S07]  /*cd90*/  LOP3.LUT R0, R0, 0x80, R5, 0xf8, !PT ;  /* 0x0000008000007812 */ /* 0x000fce00078ef805 */
.L_x_3454:
[----:B------:R-:W-:Y:S05]  /*cda0*/  BSYNC.RECONVERGENT B0 ;  /* 0x0000000000007941 */ /* 0x000fea0003800200 */
.L_x_3453:
[----:B------:R-:W-:Y:S01]  /*cdb0*/  STG.E.U8 desc[UR36][R2.64], R0 ;  /* 0x0000000002007986 */ /* 0x000fe2000c101124 */
[----:B------:R-:W-:Y:S05]  /*cdc0*/  EXIT ;  /* 0x000000000000794d */ /* 0x000fea0003800000 */
.L_x_3451:
        /* <DEDUP_REMOVED lines=22> */
.L_x_3458:
[----:B------:R-:W-:-:S04]  /*cf30*/  SHF.R.U32.HI R5, RZ, 0x18, R5 ;  /* 0x00000018ff057819 */ /* 0x000fc80000011605 */
[----:B------:R-:W-:-:S07]  /*cf40*/  LOP3.LUT R0, R0, 0x80, R5, 0xf8, !PT ;  /* 0x0000008000007812 */ /* 0x000fce00078ef805 */
.L_x_3457:
[----:B------:R-:W-:Y:S05]  /*cf50*/  BSYNC.RECONVERGENT B0 ;  /* 0x0000000000007941 */ /* 0x000fea0003800200 */
.L_x_3456:
[----:B------:R-:W-:Y:S01]  /*cf60*/  STG.E.U8 desc[UR36][R2.64], R0 ;  /* 0x0000000002007986 */ /* 0x000fe2000c101124 */
[----:B------:R-:W-:Y:S05]  /*cf70*/  EXIT ;  /* 0x000000000000794d */ /* 0x000fea0003800000 */
.L_x_3450:
        /* <DEDUP_REMOVED lines=26> */
.L_x_3460:
[----:B------:R-:W0:Y:S02]  /*d120*/  F2I.U64.F64.TRUNC R16, R16 ;  /* 0x0000001000107311 */ /* 0x000e24000030d800 */
[----:B0-----:R-:W-:Y:S01]  /*d130*/  STG.E.64 desc[UR36][R2.64], R16 ;  /* 0x0000001002007986 */ /* 0x001fe2000c101b24 */
[----:B------:R-:W-:Y:S05]  /*d140*/  EXIT ;  /* 0x000000000000794d */ /* 0x000fea0003800000 */
.L_x_3459:
[----:B------:R-:W0:Y:S02]  /*d150*/  F2I.U32.F64.TRUNC R17, R16 ;  /* 0x0000001000117311 */ /* 0x000e24000030d000 */
[----:B0-----:R-:W-:Y:S01]  /*d160*/  STG.E desc[UR36][R2.64], R17 ;  /* 0x0000001102007986 */ /* 0x001fe2000c101924 */
[----:B------:R-:W-:Y:S05]  /*d170*/  EXIT ;  /* 0x000000000000794d */ /* 0x000fea0003800000 */
.L_x_3449:
        /* <DEDUP_REMOVED lines=8> */
[----:B------:R-:W-:Y:S01]  /*d200*/  STG.E.U8 desc[UR36][R2.64], R5 ;  /* 0x0000000502007986 */ /* 0x000fe2000c101124 */
[----:B------:R-:W-:Y:S05]  /*d210*/  EXIT ;  /* 0x000000000000794d */ /* 0x000fea0003800000 */
.L_x_3462:
[----:B------:R-:W-:-:S05]  /*d220*/  CS2R R18, SRZ ;  /* 0x0000000000127805 */ /* 0x000fca000001ff00 */
[----:B------:R-:W-:Y:S01]  /*d230*/  STG.E.128 desc[UR36][R2.64], R16 ;  /* 0x0000001002007986 */ /* 0x000fe2000c101d24 */
[----:B------:R-:W-:Y:S05]  /*d240*/  EXIT ;  /* 0x000000000000794d */ /* 0x000fea0003800000 */
.L_x_3461:
[----:B------:R-:W-:-:S13]  /*d250*/  ISETP.NE.AND P0, PT, R0, 0xf, PT ;  /* 0x0000000f0000780c */ /* 0x000fda0003f05270 */
[----:B------:R-:W-:Y:S05]  /*d260*/  @!P0 BRA `(.L_x_3463) ;  /* 0x0000000400088947 */ /* 0x000fea0003800000 */
[----:B------:R-:W-:-:S13]  /*d270*/  ISETP.NE.AND P0, PT, R0, 0x17, PT ;  /* 0x000000170000780c */ /* 0x000fda0003f05270 */
[----:B------:R-:W-:Y:S05]  /*d280*/  @!P0 BRA `(.L_x_3464) ;  /* 0x0000000000a08947 */ /* 0x000fea0003800000 */
[----:B------:R-:W-:-:S13]  /*d290*/  ISETP.NE.AND P0, PT, R0, 0x18, PT ;  /* 0x000000180000780c */ /* 0x000fda0003f05270 */
[----:B------:R-:W-:Y:S05]  /*d2a0*/  @!P0 BRA `(.L_x_3465) ;  /* 0x0000000000448947 */ /* 0x000fea0003800000 */
.L_x_3442:
        /* <DEDUP_REMOVED lines=16> */
.L_x_3466:
[----:B------:R-:W-:Y:S05]  /*d3b0*/  EXIT ;  /* 0x000000000000794d */ /* 0x000fea0003800000 */
.L_x_3465:
        /* <DEDUP_REMOVED lines=17> */
.L_x_3468:
[----:B------:R-:W-:Y:S05]  /*d4d0*/  BSYNC.RECONVERGENT B0 ;  /* 0x0000000000007941 */ /* 0x000fea0003800200 */
.L_x_3467:
[----:B------:R-:W-:-:S05]  /*d4e0*/  LOP3.LUT R5, R0, 0x80, R5, 0xf8, !PT ;  /* 0x0000008000057812 */ /* 0x000fca00078ef805 */
[----:B------:R-:W-:Y:S01]  /*d4f0*/  STG.E.U8 desc[UR36][R2.64], R5 ;  /* 0x0000000502007986 */ /* 0x000fe2000c101124 */
[----:B------:R-:W-:Y:S05]  /*d500*/  EXIT ;  /* 0x000000000000794d */ /* 0x000fea0003800000 */
.L_x_3464:
        /* <DEDUP_REMOVED lines=16> */
.L_x_3470:
[----:B------:R-:W-:Y:S01]  /*d610*/  IMAD.MOV.U32 R0, RZ, RZ, 0x7f ;  /* 0x0000007fff007424 */ /* 0x000fe200078e00ff */
[----:B------:R-:W-:-:S04]  /*d620*/  ISETP.GT.U32.AND P0, PT, R4, 0x7f800000, PT ;  /* 0x7f8000000400780c */ /* 0x000fc80003f04070 */
[----:B------:R-:W-:-:S09]  /*d630*/  SEL R0, R0, 0x7c, P0 ;  /* 0x0000007c00007807 */ /* 0x000fd20000000000 */
.L_x_3471:
[----:B------:R-:W-:Y:S05]  /*d640*/  BSYNC.RECONVERGENT B0 ;  /* 0x0000000000007941 */ /* 0x000fea0003800200 */
.L_x_3469:
[----:B------:R-:W-:-:S04]  /*d650*/  SHF.R.U32.HI R5, RZ, 0x18, R5 ;  /* 0x00000018ff057819 */ /* 0x000fc80000011605 */
[----:B------:R-:W-:-:S05]  /*d660*/  LOP3.LUT R5, R0, 0x80, R5, 0xf8, !PT ;  /* 0x0000008000057812 */ /* 0x000fca00078ef805 */
[----:B------:R-:W-:Y:S01]  /*d670*/  STG.E.U8 desc[UR36][R2.64], R5 ;  /* 0x0000000502007986 */ /* 0x000fe2000c101124 */
[----:B------:R-:W-:Y:S05]  /*d680*/  EXIT ;  /* 0x000000000000794d */ /* 0x000fea0003800000 */
.L_x_3463:
        /* <DEDUP_REMOVED lines=8> */
        .weak           $__internal_1_$__cuda_sm20_dblrcp_rn_slowpath_v3
        .type           $__internal_1_$__cuda_sm20_dblrcp_rn_slowpath_v3,@function
        .size           $__internal_1_$__cuda_sm20_dblrcp_rn_slowpath_v3,(.L_x_11348 - $__internal_1_$__cuda_sm20_dblrcp_rn_slowpath_v3)
$__internal_1_$__cuda_sm20_dblrcp_rn_slowpath_v3:
[----:B------:R-:W-:Y:S01]  /*d710*/  DSETP.GTU.AND P0, PT, |R6|, +INF , PT ;  /* 0x7ff000000600742a */ /* 0x000fe20003f0c200 */
[----:B------:R-:W-:-:S13]  /*d720*/  BSSY.RECONVERGENT B2, `(.L_x_3472) ;  /* 0x0000022000027945 */ /* 0x000fda0003800200 */
[----:B------:R-:W-:Y:S05]  /*d730*/  @P0 BRA `(.L_x_3473) ;  /* 0x0000000000780947 */ /* 0x000fea0003800000 */
[----:B------:R-:W-:-:S05]  /*d740*/  LOP3.LUT R9, R7, 0x7fffffff, RZ, 0xc0, !PT ;  /* 0x7fffffff07097812 */ /* 0x000fca00078ec0ff */
[----:B------:R-:W-:-:S05]  /*d750*/  VIADD R3, R9, 0xffffffff ;  /* 0xffffffff09037836 */ /* 0x000fca0000000000 */
[----:B------:R-:W-:-:S13]  /*d760*/  ISETP.GE.U32.AND P0, PT, R3, 0x7fefffff, PT ;  /* 0x7fefffff0300780c */ /* 0x000fda0003f06070 */
[----:B------:R-:W-:Y:S01]  /*d770*/  @P0 LOP3.LUT R11, R7, 0x7ff00000, RZ, 0x3c, !PT ;  /* 0x7ff00000070b0812 */ /* 0x000fe200078e3cff */
[----:B------:R-:W-:Y:S01]  /*d780*/  @P0 IMAD.MOV.U32 R10, RZ, RZ, RZ ;  /* 0x000000ffff0a0224 */ /* 0x000fe200078e00ff */
[----:B------:R-:W-:Y:S06]  /*d790*/  @P0 BRA `(.L_x_3474) ;  /* 0x0000000000680947 */ /* 0x000fec0003800000 */
[----:B------:R-:W-:-:S13]  /*d7a0*/  ISETP.GE.U32.AND P0, PT, R9, 0x1000001, PT ;  /* 0x010000010900780c */ /* 0x000fda0003f06070 */
[----:B------:R-:W-:Y:S05]  /*d7b0*/  @!P0 BRA `(.L_x_3475) ;  /* 0x0000000000348947 */ /* 0x000fea0003800000 */
[----:B------:R-:W-:Y:S02]  /*d7c0*/  VIADD R13, R7, 0xc0200000 ;  /* 0xc0200000070d7836 */ /* 0x000fe40000000000 */
[----:B------:R-:W-:Y:S02]  /*d7d0*/  IMAD.MOV.U32 R12, RZ, RZ, R6 ;  /* 0x000000ffff0c7224 */ /* 0x000fe400078e0006 */
[----:B------:R-:W0:Y:S04]  /*d7e0*/  MUFU.RCP64H R9, R13 ;  /* 0x0000000d00097308 */ /* 0x000e280000001800 */
        /* <DEDUP_REMOVED lines=10> */
.L_x_3475:
        /* <DEDUP_REMOVED lines=9> */
.L_x_3473:
[----:B------:R-:W-:Y:S01]  /*d920*/  LOP3.LUT R11, R7, 0x80000, RZ, 0xfc, !PT ;  /* 0x00080000070b7812 */ /* 0x000fe200078efcff */
[----:B------:R-:W-:-:S07]  /*d930*/  IMAD.MOV.U32 R10, RZ, RZ, R6 ;  /* 0x000000ffff0a7224 */ /* 0x000fce00078e0006 */
.L_x_3474:
[----:B------:R-:W-:Y:S05]  /*d940*/  BSYNC.RECONVERGENT B2 ;  /* 0x0000000000027941 */ /* 0x000fea0003800200 */
.L_x_3472:
[----:B------:R-:W-:Y:S02]  /*d950*/  IMAD.MOV.U32 R6, RZ, RZ, R0 ;  /* 0x000000ffff067224 */ /* 0x000fe400078e0000 */
[----:B------:R-:W-:-:S04]  /*d960*/  IMAD.MOV.U32 R7, RZ, RZ, 0x0 ;  /* 0x00000000ff077424 */ /* 0x000fc800078e00ff */
[----:B------:R-:W-:Y:S05]  /*d970*/  RET.REL.NODEC R6 `(_ZN2at6native27unrolled_elementwise_kernelIZZZNS0_61_GLOBAL__N__132982cb_23_ActivationSiluKernel_cu_9e10b42f_311320silu_backward_kernelERNS_18TensorIteratorBaseEENKUlvE_clEvENKUlvE_clEvEUlddE_St5arrayIPcLm3EELi4E23TrivialOffsetCalculatorILi2EjESB_ILi1EjENS0_6memory12LoadWithCastILi2EEENSE_13StoreWithCastILi1EEEEEviT_T0_T2_T3_T4_T5_) ;  /* 0xffffff2406a07950 */ /* 0x000fea0003c3ffff */
.L_x_3476:
        /* <DEDUP_REMOVED lines=16> */
.L_x_11348:


//--------------------- .text._ZN2at6native18elementwise_kernelILi128ELi2EZNS0_22gpu_kernel_impl_nocastIZZZNS0_61_GLOBAL__N__132982cb_23_ActivationSiluKernel_cu_9e10b42f_311320silu_backward_kernelERNS_18TensorIteratorBaseEENKUlvE_clEvENKUlvE_clEvEUlddE_EEvS5_RKT_EUliE_EEviT1_ --------------------------
	.section	.text._ZN2at6native18elementwise_kernelILi128ELi2EZNS0_22gpu_kernel_impl_nocastIZZZNS0_61_GLOBAL__N__132982cb_23_ActivationSiluKernel_cu_9e10b42f_311320silu_backward_kernelERNS_18TensorIteratorBaseEENKUlvE_clEvENKUlvE_clEvEUlddE_EEvS5_RKT_EUliE_EEviT1_,"ax",@progbits
	.align	128
        .global         _ZN2at6native18elementwise_kernelILi128ELi2EZNS0_22gpu_kernel_impl_nocastIZZZNS0_61_GLOBAL__N__132982cb_23_ActivationSiluKernel_cu_9e10b42f_311320silu_backward_kernelERNS_18TensorIteratorBaseEENKUlvE_clEvENKUlvE_clEvEUlddE_EEvS5_RKT_EUliE_EEviT1_
        .type           _ZN2at6native18elementwise_kernelILi128ELi2EZNS0_22gpu_kernel_impl_nocastIZZZNS0_61_GLOBAL__N__132982cb_23_ActivationSiluKernel_cu_9e10b42f_311320silu_backward_kernelERNS_18TensorIteratorBaseEENKUlvE_clEvENKUlvE_clEvEUlddE_EEvS5_RKT_EUliE_EEviT1_,@function
        .size           _ZN2at6native18elementwise_kernelILi128ELi2EZNS0_22gpu_kernel_impl_nocastIZZZNS0_61_GLOBAL__N__132982cb_23_ActivationSiluKernel_cu_9e10b42f_311320silu_backward_kernelERNS_18TensorIteratorBaseEENKUlvE_clEvENKUlvE_clEvEUlddE_EEvS5_RKT_EUliE_EEviT1_,(.L_x_11349 - _ZN2at6native18elementwise_kernelILi128ELi2EZNS0_22gpu_kernel_impl_nocastIZZZNS0_61_GLOBAL__N__132982cb_23_ActivationSiluKernel_cu_9e10b42f_311320silu_backward_kernelERNS_18TensorIteratorBaseEENKUlvE_clEvENKUlvE_clEvEUlddE_EEvS5_RKT_EUliE_EEviT1_)
        .other          _ZN2at6native18elementwise_kernelILi128ELi2EZNS0_22gpu_kernel_impl_nocastIZZZNS0_61_GLOBAL__N__132982cb_23_ActivationSiluKernel_cu_9e10b42f_311320silu_backward_kernelERNS_18TensorIteratorBaseEENKUlvE_clEvENKUlvE_clEvEUlddE_EEvS5_RKT_EUliE_EEviT1_,@"STO_CUDA_ENTRY STV_DEFAULT"
_ZN2at6native18elementwise_kernelILi128ELi2EZNS0_22gpu_kernel_impl_nocastIZZZNS0_61_GLOBAL__N__132982cb_23_ActivationSiluKernel_cu_9e10b42f_311320silu_backward_kernelERNS_18TensorIteratorBaseEENKUlvE_clEvENKUlvE_clEvEUlddE_EEvS5_RKT_EUliE_EEviT1_:
.text._ZN2at6native18elementwise_kernelILi128ELi2EZNS0_22gpu_kernel_impl_nocastIZZZNS0_61_GLOBAL__N__132982cb_23_ActivationSiluKernel_cu_9e10b42f_311320silu_backward_kernelERNS_18TensorIteratorBaseEENKUlvE_clEvENKUlvE_clEvEUlddE_EEvS5_RKT_EUliE_EEviT1_:
        /* <DEDUP_REMOVED lines=14> */
[----:B0-----:R-:W2:Y:S06]  /*00e0*/  LDG.E.64 R4, desc[UR6][R4.64] ;  /* 0x0000000604047981 */ /* 0x001eac000c1e1b00 */
[----:B------:R-:W0:Y:S02]  /*00f0*/  LDC.64 R8, c[0x0][0x5f0] ;  /* 0x00017c00ff087b82 */ /* 0x000e240000000a00 */
[----:B0-----:R-:W5:Y:S01]  /*0100*/  LDG.E.64 R8, desc[UR6][R8.64] ;  /* 0x0000000608087981 */ /* 0x001f62000c1e1b00 */
[----:B------:R-:W-:Y:S01]  /*0110*/  HFMA2 R6, -RZ, RZ, 1323, -4.565715789794921875e-05 ;  /* 0x652b82feff067431 */ /* 0x000fe200000001ff */
[----:B------:R-:W-:Y:S01]  /*0120*/  MOV R7, 0x3ff71547 ;  /* 0x3ff7154700077802 */ /* 0x000fe20000000f00 */
[----:B------:R-:W-:Y:S01]  /*0130*/  UMOV UR4, 0xfefa39ef ;  /* 0xfefa39ef00047882 */ /* 0x000fe20000000000 */
[----:B------:R-:W-:-:S04]  /*0140*/  UMOV UR5, 0x3fe62e42 ;  /* 0x3fe62e4200057882 */ /* 0x000fc80000000000 */
[----:B--2---:R-:W-:Y:S02]  /*0150*/  DFMA R6, R4, -R6, 6.75539944105574400000e+15 ;  /* 0x433800000406742b */ /* 0x004fe40000000806 */
[----:B------:R-:W-:-:S06]  /*0160*/  DADD R14, -RZ, -R4 ;  /* 0x00000000ff0e7229 */ /* 0x000fcc0000000904 */
[----:B------:R-:W-:-:S04]  /*0170*/  DADD R10, R6, -6.75539944105574400000e+15 ;  /* 0xc3380000060a7429 */ /* 0x000fc80000000000 */
[----:B------:R-:W-:-:S04]  /*0180*/  FSETP.GEU.FTZ.AND P0, PT, |R15|, 4.1917929649353027344, PT ;  /* 0x4086232b0f00780b */ /* 0x000fc80003f1e200 */
        /* <DEDUP_REMOVED lines=35> */
[----:B------:R-:W-:Y:S02]  /*03c0*/  LEA R11, R6, R13, 0x14 ;  /* 0x0000000d060b7211 */ /* 0x000fe400078ea0ff */
[----:B------:R-:W-:Y:S01]  /*03d0*/  MOV R10, R12 ;  /* 0x0000000c000a7202 */ /* 0x000fe20000000f00 */
[----:B------:R-:W-:Y:S06]  /*03e0*/  @!P0 BRA `(.L_x_3480) ;  /* 0x0000000000348947 */ /* 0x000fec0003800000 */
[----:B------:R-:W-:Y:S01]  /*03f0*/  FSETP.GEU.FTZ.AND P1, PT, |R15|, 4.2275390625, PT ;  /* 0x408748000f00780b */ /* 0x000fe20003f3e200 */
[C---:B------:R-:W-:Y:S02]  /*0400*/  DADD R10, -R4.reuse, +INF ;  /* 0x7ff00000040a7429 */ /* 0x040fe40000000100 */
[----:B------:R-:W-:-:S08]  /*0410*/  DSETP.GT.AND P0, PT, R4, RZ, PT ;  /* 0x000000ff0400722a */ /* 0x000fd00003f04000 */
[----:B------:R-:W-:Y:S02]  /*0420*/  FSEL R10, R10, RZ, !P0 ;  /* 0x000000ff0a0a7208 */ /* 0x000fe40004000000 */
[----:B------:R-:W-:Y:S01]  /*0430*/  FSEL R11, R11, RZ, !P0 ;  /* 0x000000ff0b0b7208 */ /* 0x000fe20004000000 */
[----:B------:R-:W-:Y:S06]  /*0440*/  @P1 BRA `(.L_x_3480) ;  /* 0x00000000001c1947 */ /* 0x000fec0003800000 */
[----:B------:R-:W-:Y:S02]  /*0450*/  LEA.HI R0, R6, R6, RZ, 0x1 ;  /* 0x0000000606007211 */ /* 0x000fe400078f08ff */
[----:B------:R-:W-:Y:S02]  /*0460*/  MOV R10, RZ ;  /* 0x000000ff000a7202 */ /* 0x000fe40000000f00 */
[----:B------:R-:W-:-:S04]  /*0470*/  SHF.R.S32.HI R7, RZ, 0x1, R0 ;  /* 0x00000001ff077819 */ /* 0x000fc80000011400 */
[----:B------:R-:W-:Y:S01]  /*0480*/  IADD3 R6, PT, PT, R6, -R7, RZ ;  /* 0x8000000706067210 */ /* 0x000fe20007ffe0ff */
[----:B------:R-:W-:-:S03]  /*0490*/  IMAD R13, R7, 0x100000, R13 ;  /* 0x00100000070d7824 */ /* 0x000fc600078e020d */
[----:B------:R-:W-:-:S06]  /*04a0*/  LEA R11, R6, 0x3ff00000, 0x14 ;  /* 0x3ff00000060b7811 */ /* 0x000fcc00078ea0ff */
[----:B------:R-:W-:-:S11]  /*04b0*/  DMUL R10, R12, R10 ;  /* 0x0000000a0c0a7228 */ /* 0x000fd60000000000 */
.L_x_3480:
[----:B------:R-:W-:-:S06]  /*04c0*/  DADD R14, R10, 1 ;  /* 0x3ff000000a0e7429 */ /* 0x000fcc0000000000 */
[----:B------:R-:W0:Y:S04]  /*04d0*/  MUFU.RCP64H R7, R15 ;  /* 0x0000000f00077308 */ /* 0x000e280000001800 */
[----:B------:R-:W-:-:S04]  /*04e0*/  IADD3 R6, PT, PT, R15, 0x300402, RZ ;  /* 0x003004020f067810 */ /* 0x000fc80007ffe0ff */
[----:B------:R-:W-:Y:S02]  /*04f0*/  FSETP.GEU.AND P0, PT, |R6|, 5.8789094863358348022e-39, PT ;  /* 0x004004020600780b */ /* 0x000fe40003f0e200 */
        /* <DEDUP_REMOVED lines=11> */
[----:B-----5:R-:W-:Y:S05]  /*05b0*/  CALL.REL.NOINC `($__internal_2_$__cuda_sm20_dblrcp_rn_slowpath_v3) ;  /* 0x0000003c008c7944 */ /* 0x020fea0003c00000 */
[----:B------:R-:W-:Y:S02]  /*05c0*/  MOV R10, R14 ;  /* 0x0000000e000a7202 */ /* 0x000fe40000000f00 */
[----:B------:R-:W-:-:S07]  /*05d0*/  MOV R11, R15 ;  /* 0x0000000f000b7202 */ /* 0x000fce0000000f00 */
.L_x_3481:
[----:B------:R-:W0:Y:S01]  /*05e0*/  LDC.64 R12, c[0x0][0x5e8] ;  /* 0x00017a00ff0c7b82 */ /* 0x000e220000000a00 */
[----:B------:R-:W-:Y:S01]  /*05f0*/  DADD R6, -R10, 1 ;  /* 0x3ff000000a067429 */ /* 0x000fe20000000100 */
[----:B------:R-:W-:Y:S01]  /*0600*/  VIADD R3, R3, 0x80 ;  /* 0x0000008003037836 */ /* 0x000fe20000000000 */
[----:B-----5:R-:W-:-:S06]  /*0610*/  DMUL R8, R8, R10 ;  /* 0x0000000a08087228 */ /* 0x020fcc0000000000 */
[----:B------:R-:W-:-:S08]  /*0620*/  DFMA R6, R4, R6, 1 ;  /* 0x3ff000000406742b */ /* 0x000fd00000000006 */
[----:B------:R-:W-:-:S07]  /*0630*/  DMUL R6, R8, R6 ;  /* 0x0000000608067228 */ /* 0x000fce0000000000 */
[----:B0-----:R0:W-:Y:S04]  /*0640*/  STG.E.64 desc[UR6][R12.64], R6 ;  /* 0x000000060c007986 */ /* 0x0011e8000c101b06 */
.L_x_3479:
[----:B------:R-:W-:Y:S05]  /*0650*/  BSYNC.RECONVERGENT B0 ;  /* 0x0000000000007941 */ /* 0x000fea0003800200 */
.L_x_3478:
[----:B------:R-:W1:Y:S02]  /*0660*/  LDCU UR4, c[0x0][0x380] ;  /* 0x00007000ff0477ac */ /* 0x000e640008000800 */
[----:B-1----:R-:W-:-:S13]  /*0670*/  ISETP.GE.AND P0, PT, R3, UR4, PT ;  /* 0x0000000403007c0c */ /* 0x002fda000bf06270 */
[----:B------:R-:W-:Y:S05]  /*0680*/  @P0 EXIT ;  /* 0x000000000000094d */ /* 0x000fea0003800000 */
[----:B------:R-:W1:Y:S02]  /*0690*/  LDC.64 R2, c[0x0][0x5f8] ;  /* 0x00017e00ff027b82 */ /* 0x000e640000000a00 */
[----:B-1----:R-:W2:Y:S06]  /*06a0*/  LDG.E.64 R2, desc[UR6][R2.64] ;  /* 0x0000000602027981 */ /* 0x002eac000c1e1b00 */
[----:B------:R-:W1:Y:S02]  /*06b0*/  LDC.64 R4, c[0x0][0x5f0] ;  /* 0x00017c00ff047b82 */ /* 0x000e640000000a00 */
[----:B-1----:R-:W5:Y:S01]  /*06c0*/  LDG.E.64 R4, desc[UR6][R4.64] ;  /* 0x0000000604047981 */ /* 0x002f62000c1e1b00 */
[----:B0-----:R-:W-:Y:S01]  /*06d0*/  HFMA2 R6, -RZ, RZ, 1323, -4.565715789794921875e-05 ;  /* 0x652b82feff067431 */ /* 0x001fe200000001ff */
        /* <DEDUP_REMOVED lines=58> */
.L_x_3482:
        /* <DEDUP_REMOVED lines=10> */
[----:B------:R-:W-:Y:S02]  /*0b20*/  LOP3.LUT R6, R13, 0x7fffffff, RZ, 0xc0, !PT ;  /* 0x7fffffff0d067812 */ /* 0x000fe400078ec0ff */
[----:B------:R-:W-:Y:S02]  /*0b30*/  MOV R0, 0xb60 ;  /* 0x00000b6000007802 */ /* 0x000fe40000000f00 */
[----:B------:R-:W-:-:S07]  /*0b40*/  IADD3 R6, PT, PT, R6, -0x100000, RZ ;  /* 0xfff0000006067810 */ /* 0x000fce0007ffe0ff */
[----:B-----5:R-:W-:Y:S05]  /*0b50*/  CALL.REL.NOINC `($__internal_2_$__cuda_sm20_dblrcp_rn_slowpath_v3) ;  /* 0x0000003800247944 */ /* 0x020fea0003c00000 */
[----:B------:R-:W-:Y:S01]  /*0b60*/  IMAD.MOV.U32 R8, RZ, RZ, R14 ;  /* 0x000000ffff087224 */ /* 0x000fe200078e000e */
[----:B------:R-:W-:-:S07]  /*0b70*/  MOV R9, R15 ;  /* 0x0000000f00097202 */ /* 0x000fce0000000f00 */
.L_x_3483:
[----:B------:R-:W0:Y:S01]  /*0b80*/  LDC.64 R10, c[0x0][0x5e8] ;  /* 0x00017a00ff0a7b82 */ /* 0x000e220000000a00 */
[----:B------:R-:W-:Y:S02]  /*0b90*/  DADD R6, -R8, 1 ;  /* 0x3ff0000008067429 */ /* 0x000fe40000000100 */
[----:B-----5:R-:W-:-:S06]  /*0ba0*/  DMUL R4, R4, R8 ;  /* 0x0000000804047228 */ /* 0x020fcc0000000000 */
[----:B------:R-:W-:-:S08]  /*0bb0*/  DFMA R6, R2, R6, 1 ;  /* 0x3ff000000206742b */ /* 0x000fd00000000006 */
[----:B------:R-:W-:-:S07]  /*0bc0*/  DMUL R4, R4, R6 ;  /* 0x0000000604047228 */ /* 0x000fce0000000000 */
[----:B0-----:R-:W-:Y:S01]  /*0bd0*/  STG.E.64 desc[UR6][R10.64], R4 ;  /* 0x000000040a007986 */ /* 0x001fe2000c101b06 */
[----:B------:R-:W-:Y:S05]  /*0be0*/  EXIT ;  /* 0x000000000000794d */ /* 0x000fea0003800000 */
.L_x_3477:
        /* <DEDUP_REMOVED lines=8> */
[----:B------:R-:W-:Y:S01]  /*0c70*/  MOV R7, R3 ;  /* 0x0000000300077202 */ /* 0x000fe20000000f00 */
[----:B------:R-:W-:Y:S01]  /*0c80*/  IMAD.MOV.U32 R6, RZ, RZ, RZ ;  /* 0x000000ffff067224 */ /* 0x000fe200078e00ff */
[----:B------:R-:W-:Y:S01]  /*0c90*/  ISETP.NE.AND P0, PT, R2, RZ, PT ;  /* 0x000000ff0200720c */ /* 0x000fe20003f05270 */
[----:B------:R-:W1:Y:S01]  /*0ca0*/  LDCU UR8, c[0x0][0x38c] ;  /* 0x00007180ff0877ac */ /* 0x000e620008000800 */
        /* <DEDUP_REMOVED lines=17> */
[----:B-1----:R-:W-:-:S05]  /*0dc0*/  SHF.R.U32.HI R11, RZ, UR4, R10 ;  /* 0x00000004ff0b7c19 */ /* 0x002fca000801160a */
[----:B------:R-:W-:-:S04]  /*0dd0*/  IMAD.MOV R7, RZ, RZ, -R11 ;  /* 0x000000ffff077224 */ /* 0x000fc800078e0a0b */
        /* <DEDUP_REMOVED lines=301> */
[----:B------:R-:W-:Y:S01]  /*20b0*/  MOV R8, RZ ;  /* 0x000000ff00087202 */ /* 0x000fe20000000f00 */
[----:B------:R-:W1:Y:S01]  /*20c0*/  LDCU UR4, c[0x0][0x4a8] ;  /* 0x00009500ff0477ac */ /* 0x000e620008000800 */
[----:B------:R-:W2:Y:S09]  /*20d0*/  LDCU UR5, c[0x0][0x5cc] ;  /* 0x0000b980ff0577ac */ /* 0x000eb20008000800 */
[----:B------:R-:W3:Y:S01]  /*20e0*/  @P0 LDC.64 R14, c[0x0][0x4b0] ;  /* 0x00012c00ff0e0b82 */ /* 0x000ee20000000a00 */
[----:B------:R-:W4:Y:S01]  /*20f0*/  LDCU.64 UR10, c[0x0][0x5d0] ;  /* 0x0000ba00ff0a77ac */ /* 0x000f220008000a00 */
[----:B0-----:R-:W-:-:S06]  /*2100*/  IMAD.HI.U32 R12, R9, UR9, R8 ;  /* 0x00000009090c7c27 */ /* 0x001fcc000f8e0008 */
[----:B------:R-:W0:Y:S01]  /*2110*/  @P0 LDC R17, c[0x0][0x4ac] ;  /* 0x00012b00ff110b82 */ /* 0x000e220000000800 */
[----:B-1----:R-:W-:Y:S01]  /*2120*/  SHF.R.U32.HI R13, RZ, UR4, R12 ;  /* 0x00000004ff0d7c19 */ /* 0x002fe2000801160c */
[----:B------:R-:W-:-:S03]  /*2130*/  @P0 IMAD.MOV.U32 R12, RZ, RZ, RZ ;  /* 0x000000ffff0c0224 */ /* 0x000fc600078e00ff */
        /* <DEDUP_REMOVED lines=14> */
.L_x_3486:
[----:B------:R-:W0:Y:S02]  /*2220*/  LDCU.128 UR8, c[0x0][0x5f0] ;  /* 0x0000be00ff0877ac */ /* 0x000e240008000c00 */
[----:B0-----:R-:W-:-:S04]  /*2230*/  IADD3 R8, P0, PT, R6, UR10, RZ ;  /* 0x0000000a06087c10 */ /* 0x001fc8000ff1e0ff */
[----:B------:R-:W-:-:S06]  /*2240*/  IADD3.X R9, PT, PT, RZ, UR11, RZ, P0, !PT ;  /* 0x0000000bff097c10 */ /* 0x000fcc00087fe4ff */
[----:B------:R-:W2:Y:S01]  /*2250*/  LDG.E.64 R8, desc[UR6][R8.64] ;  /* 0x0000000608087981 */ /* 0x000ea2000c1e1b00 */
[----:B------:R-:W-:-:S05]  /*2260*/  IADD3 R10, P0, PT, R0, UR8, RZ ;  /* 0x00000008000a7c10 */ /* 0x000fca000ff1e0ff */
[----:B------:R-:W-:-:S06]  /*2270*/  IMAD.X R11, RZ, RZ, UR9, P0 ;  /* 0x00000009ff0b7e24 */ /* 0x000fcc00080e06ff */
[----:B------:R-:W5:Y:S01]  /*2280*/  LDG.E.64 R10, desc[UR6][R10.64] ;  /* 0x000000060a0a7981 */ /* 0x000f62000c1e1b00 */
[----:B------:R-:W-:Y:S01]  /*2290*/  MOV R6, 0x652b82fe ;  /* 0x652b82fe00067802 */ /* 0x000fe20000000f00 */
[----:B------:R-:W-:Y:S01]  /*22a0*/  UMOV UR4, 0xfefa39ef ;  /* 0xfefa39ef00047882 */ /* 0x000fe20000000000 */
[----:B------:R-:W-:Y:S01]  /*22b0*/  MOV R7, 0x3ff71547 ;  /* 0x3ff7154700077802 */ /* 0x000fe20000000f00 */
[----:B------:R-:W-:Y:S01]  /*22c0*/  UMOV UR5, 0x3fe62e42 ;  /* 0x3fe62e4200057882 */ /* 0x000fe20000000000 */
[----:B------:R-:W-:Y:S04]  /*22d0*/  BSSY.RECONVERGENT B1, `(.L_x_3487) ;  /* 0x0000037000017945 */ /* 0x000fe80003800200 */
        /* <DEDUP_REMOVED lines=51> */
[----:B------:R-:W-:Y:S02]  /*2610*/  @!P1 LEA R7, R6, 0x3ff00000, 0x14 ;  /* 0x3ff0000006079811 */ /* 0x000fe400078ea0ff */
[----:B------:R-:W-:-:S06]  /*2620*/  @!P1 MOV R6, RZ ;  /* 0x000000ff00069202 */ /* 0x000fcc0000000f00 */
[----:B------:R-:W-:-:S11]  /*2630*/  @!P1 DMUL R14, R12, R6 ;  /* 0x000000060c0e9228 */ /* 0x000fd60000000000 */
.L_x_3488:
[----:B------:R-:W-:Y:S05]  /*2640*/  BSYNC.RECONVERGENT B1 ;  /* 0x0000000000017941 */ /* 0x000fea0003800200 */
.L_x_3487:
[----:B------:R-:W-:Y:S01]  /*2650*/  DADD R12, R14, 1 ;  /* 0x3ff000000e0c7429 */ /* 0x000fe20000000000 */
[----:B------:R-:W-:Y:S05]  /*2660*/  BSSY.RECONVERGENT B1, `(.L_x_3489) ;  /* 0x000000e000017945 */ /* 0x000fea0003800200 */
        /* <DEDUP_REMOVED lines=13> */
.L_x_3490:
[----:B------:R-:W-:Y:S05]  /*2740*/  BSYNC.RECONVERGENT B1 ;  /* 0x0000000000017941 */ /* 0x000fea0003800200 */
.L_x_3489:
[----:B------:R-:W0:Y:S01]  /*2750*/  LDCU.64 UR4, c[0x0][0x5e8] ;  /* 0x0000bd00ff0477ac */ /* 0x000e220008000a00 */
[----:B------:R-:W-:Y:S01]  /*2760*/  DADD R6, -R14, 1 ;  /* 0x3ff000000e067429 */ /* 0x000fe20000000100 */
[----:B------:R-:W-:Y:S01]  /*2770*/  IADD3 R3, PT, PT, R3, 0x80, RZ ;  /* 0x0000008003037810 */ /* 0x000fe20007ffe0ff */
[----:B-----5:R-:W-:-:S06]  /*2780*/  DMUL R10, R10, R14 ;  /* 0x0000000e0a0a7228 */ /* 0x020fcc0000000000 */
[----:B------:R-:W-:-:S08]  /*2790*/  DFMA R6, R8, R6, 1 ;  /* 0x3ff000000806742b */ /* 0x000fd00000000006 */
[----:B------:R-:W-:Y:S01]  /*27a0*/  DMUL R6, R10, R6 ;  /* 0x000000060a067228 */ /* 0x000fe20000000000 */
[----:B0-----:R-:W-:-:S05]  /*27b0*/  IADD3 R8, P0, PT, R5, UR4, RZ ;  /* 0x0000000405087c10 */ /* 0x001fca000ff1e0ff */
[----:B------:R-:W-:-:S05]  /*27c0*/  IMAD.X R9, RZ, RZ, UR5, P0 ;  /* 0x00000005ff097e24 */ /* 0x000fca00080e06ff */
[----:B------:R0:W-:Y:S03]  /*27d0*/  STG.E.64 desc[UR6][R8.64], R6 ;  /* 0x0000000608007986 */ /* 0x0001e6000c101b06 */
.L_x_3485:
[----:B------:R-:W-:Y:S05]  /*27e0*/  BSYNC.RECONVERGENT B0 ;  /* 0x0000000000007941 */ /* 0x000fea0003800200 */
.L_x_3484:
[----:B------:R-:W1:Y:S02]  /*27f0*/  LDCU UR4, c[0x0][0x380] ;  /* 0x00007000ff0477ac */ /* 0x000e640008000800 */
[----:B-1----:R-:W-:-:S13]  /*2800*/  ISETP.GE.AND P0, PT, R3, UR4, PT ;  /* 0x0000000403007c0c */ /* 0x002fda000bf06270 */
[----:B------:R-:W-:Y:S05]  /*2810*/  @P0 EXIT ;  /* 0x000000000000094d */ /* 0x000fea0003800000 */
[----:B------:R-:W1:Y:S01]  /*2820*/  LDCU.64 UR4, c[0x0][0x390] ;  /* 0x00007200ff0477ac */ /* 0x000e620008000a00 */
[----:B0-----:R-:W-:Y:S02]  /*2830*/  MOV R6, RZ ;  /* 0x000000ff00067202 */ /* 0x001fe40000000f00 */
[----:B------:R-:W-:Y:S01]  /*2840*/  MOV R7, R3 ;  /* 0x0000000300077202 */ /* 0x000fe20000000f00 */
[----:B------:R-:W0:Y:S01]  /*2850*/  LDCU UR8, c[0x0][0x38c] ;  /* 0x00007180ff0877ac */ /* 0x000e220008000800 */
[----:B------:R-:W-:Y:S01]  /*2860*/  ISETP.NE.AND P0, PT, R2, RZ, PT ;  /* 0x000000ff0200720c */ /* 0x000fe20003f05270 */
[----:B------:R-:W2:Y:S01]  /*2870*/  LDCU.64 UR10, c[0x0][0x4b8] ;  /* 0x00009700ff0a77ac */ /* 0x000ea20008000a00 */
[----:B-1----:R-:W-:Y:S01]  /*2880*/  IMAD.HI.U32 R6, R3, UR4, R6 ;  /* 0x0000000403067c27 */ /* 0x002fe2000f8e0006 */
[----:B------:R-:W1:Y:S04]  /*2890*/  LDCU UR4, c[0x0][0x4c0] ;  /* 0x00009800ff0477ac */ /* 0x000e680008000800 */
[----:B------:R-:W-:-:S05]  /*28a0*/  SHF.R.U32.HI R7, RZ, UR5, R6 ;  /* 0x00000005ff077c19 */ /* 0x000fca0008011606 */
[----:B------:R-:W-:-:S04]  /*28b0*/  IMAD.MOV R0, RZ, RZ, -R7 ;  /* 0x000000ffff007224 */ /* 0x000fc800078e0a07 */
[----:B0-----:R-:W-:-:S04]  /*28c0*/  IMAD R2, R0, UR8, R3 ;  /* 0x0000000800027c24 */ /* 0x001fc8000f8e0203 */
[C---:B--2---:R-:W-:Y:S02]  /*28d0*/  IMAD R9, R2.reuse, UR10, RZ ;  /* 0x0000000a02097c24 */ /* 0x044fe4000f8e02ff */
[C---:B------:R-:W-:Y:S02]  /*28e0*/  IMAD R0, R2.reuse, UR11, RZ ;  /* 0x0000000b02007c24 */ /* 0x040fe4000f8e02ff */
[----:B-1----:R-:W-:Y:S01]  /*28f0*/  IMAD R2, R2, UR4, RZ ;  /* 0x0000000402027c24 */ /* 0x002fe2000f8e02ff */
        /* <DEDUP_REMOVED lines=170> */
[----:B------:R-:W-:Y:S01]  /*33a0*/  IMAD.MOV.U32 R6, RZ, RZ, RZ ;  /* 0x000000ffff067224 */ /* 0x000fe200078e00ff */
        /* <DEDUP_REMOVED lines=69> */
[----:B------:R-:W-:Y:S01]  /*3800*/  IMAD.MOV.U32 R10, RZ, RZ, RZ ;  /* 0x000000ffff0a7224 */ /* 0x000fe200078e00ff */
        /* <DEDUP_REMOVED lines=70> */
[----:B------:R-:W-:Y:S01]  /*3c70*/  IMAD.MOV.U32 R4, RZ, RZ, RZ ;  /* 0x000000ffff047224 */ /* 0x000fe200078e00ff */
        /* <DEDUP_REMOVED lines=22> */
.L_x_3491:
        /* <DEDUP_REMOVED lines=22> */
[----:B------:R-:W-:Y:S01]  /*3f40*/  UMOV UR5, 0x3e5ade15 ;  /* 0x3e5ade1500057882 */ /* 0x000fe20000000000 */
[----:B------:R-:W-:-:S06]  /*3f50*/  MOV R13, 0x3e928af3 ;  /* 0x3e928af3000d7802 */ /* 0x000fcc0000000f00 */
        /* <DEDUP_REMOVED lines=24> */
[C---:B------:R-:W-:Y:S01]  /*40e0*/  DFMA R12, R10.reuse, R12, UR4 ;  /* 0x000000040a0c7e2b */ /* 0x040fe2000800000c */
[----:B------:R-:W0:Y:S07]  /*40f0*/  LDCU.64 UR4, c[0x0][0x5e8] ;  /* 0x0000bd00ff0477ac */ /* 0x000e2e0008000a00 */
[----:B------:R-:W-:-:S08]  /*4100*/  DFMA R12, R10, R12, 1 ;  /* 0x3ff000000a0c742b */ /* 0x000fd0000000000c */
[----:B------:R-:W-:Y:S01]  /*4110*/  DFMA R12, R10, R12, 1 ;  /* 0x3ff000000a0c742b */ /* 0x000fe2000000000c */
[----:B0-----:R-:W-:-:S04]  /*4120*/  IADD3 R8, P1, PT, R9, UR4, RZ ;  /* 0x0000000409087c10 */ /* 0x001fc8000ff3e0ff */
[----:B------:R-:W-:-:S05]  /*4130*/  IADD3.X R9, PT, PT, RZ, UR5, RZ, P1, !PT ;  /* 0x00000005ff097c10 */ /* 0x000fca0008ffe4ff */
        /* <DEDUP_REMOVED lines=10> */
[----:B------:R-:W-:Y:S02]  /*41e0*/  @!P1 IADD3 R6, PT, PT, R6, -R7, RZ ;  /* 0x8000000706069210 */ /* 0x000fe40007ffe0ff */
[----:B------:R-:W-:Y:S02]  /*41f0*/  @!P1 LEA R7, R7, R13, 0x14 ;  /* 0x0000000d07079211 */ /* 0x000fe400078ea0ff */
[----:B------:R-:W-:Y:S01]  /*4200*/  @!P1 LEA R13, R6, 0x3ff00000, 0x14 ;  /* 0x3ff00000060d9811 */ /* 0x000fe200078ea0ff */
[----:B------:R-:W-:Y:S01]  /*4210*/  @!P1 IMAD.MOV.U32 R6, RZ, RZ, R12 ;  /* 0x000000ffff069224 */ /* 0x000fe200078e000c */
[----:B------:R-:W-:-:S06]  /*4220*/  @!P1 MOV R12, RZ ;  /* 0x000000ff000c9202 */ /* 0x000fcc0000000f00 */
[----:B------:R-:W-:-:S11]  /*4230*/  @!P1 DMUL R10, R6, R12 ;  /* 0x0000000c060a9228 */ /* 0x000fd60000000000 */
.L_x_3493:
[----:B------:R-:W-:Y:S05]  /*4240*/  BSYNC.RECONVERGENT B0 ;  /* 0x0000000000007941 */ /* 0x000fea0003800200 */
.L_x_3492:
        /* <DEDUP_REMOVED lines=12> */
[----:B------:R-:W-:Y:S02]  /*4310*/  MOV R12, R14 ;  /* 0x0000000e000c7202 */ /* 0x000fe40000000f00 */
[----:B------:R-:W-:Y:S01]  /*4320*/  MOV R13, R15 ;  /* 0x0000000f000d7202 */ /* 0x000fe20000000f00 */
[----:B------:R-:W-:Y:S01]  /*4330*/  VIADD R6, R6, 0xfff00000 ;  /* 0xfff0000006067836 */ /* 0x000fe20000000000 */
[----:B------:R-:W-:-:S07]  /*4340*/  MOV R0, 0x4360 ;  /* 0x0000436000007802 */ /* 0x000fce0000000f00 */
[----:B-----5:R-:W-:Y:S05]  /*4350*/  CALL.REL.NOINC `($__internal_2_$__cuda_sm20_dblrcp_rn_slowpath_v3) ;  /* 0x0000000000247944 */ /* 0x020fea0003c00000 */
[----:B------:R-:W-:Y:S02]  /*4360*/  MOV R10, R14 ;  /* 0x0000000e000a7202 */ /* 0x000fe40000000f00 */
[----:B------:R-:W-:-:S07]  /*4370*/  MOV R11, R15 ;  /* 0x0000000f000b7202 */ /* 0x000fce0000000f00 */
.L_x_3495:
[----:B------:R-:W-:Y:S05]  /*4380*/  BSYNC.RECONVERGENT B0 ;  /* 0x0000000000007941 */ /* 0x000fea0003800200 */
.L_x_3494:
[----:B------:R-:W-:Y:S02]  /*4390*/  DADD R6, -R10, 1 ;  /* 0x3ff000000a067429 */ /* 0x000fe40000000100 */
[----:B-----5:R-:W-:-:S06]  /*43a0*/  DMUL R4, R4, R10 ;  /* 0x0000000a04047228 */ /* 0x020fcc0000000000 */
[----:B------:R-:W-:-:S08]  /*43b0*/  DFMA R6, R2, R6, 1 ;  /* 0x3ff000000206742b */ /* 0x000fd00000000006 */
[----:B------:R-:W-:-:S07]  /*43c0*/  DMUL R4, R4, R6 ;  /* 0x0000000604047228 */ /* 0x000fce0000000000 */
[----:B------:R-:W-:Y:S01]  /*43d0*/  STG.E.64 desc[UR6][R8.64], R4 ;  /* 0x0000000408007986 */ /* 0x000fe2000c101b06 */
[----:B------:R-:W-:Y:S05]  /*43e0*/  EXIT ;  /* 0x000000000000794d */ /* 0x000fea0003800000 */
        .weak           $__internal_2_$__cuda_sm20_dblrcp_rn_slowpath_v3
        .type           $__internal_2_$__cuda_sm20_dblrcp_rn_slowpath_v3,@function
        .size           $__internal_2_$__cuda_sm20_dblrcp_rn_slowpath_v3,(.L_x_11349 - $__internal_2_$__cuda_sm20_dblrcp_rn_slowpath_v3)
$__internal_2_$__cuda_sm20_dblrcp_rn_slowpath_v3:
[----:B------:R-:W-:Y:S01]  /*43f0*/  DSETP.GTU.AND P0, PT, |R12|, +INF , PT ;  /* 0x7ff000000c00742a */ /* 0x000fe20003f0c200 */
[----:B------:R-:W-:-:S13]  /*4400*/  BSSY.RECONVERGENT B2, `(.L_x_3496) ;  /* 0x0000022000027945 */ /* 0x000fda0003800200 */
[----:B------:R-:W-:Y:S05]  /*4410*/  @P0 BRA `(.L_x_3497) ;  /* 0x0000000000780947 */ /* 0x000fea0003800000 */
[----:B------:R-:W-:-:S04]  /*4420*/  LOP3.LUT R7, R13, 0x7fffffff, RZ, 0xc0, !PT ;  /* 0x7fffffff0d077812 */ /* 0x000fc800078ec0ff */
[----:B------:R-:W-:-:S04]  /*4430*/  IADD3 R14, PT, PT, R7, -0x1, RZ ;  /* 0xffffffff070e7810 */ /* 0x000fc80007ffe0ff */
[----:B------:R-:W-:-:S13]  /*4440*/  ISETP.GE.U32.AND P0, PT, R14, 0x7fefffff, PT ;  /* 0x7fefffff0e00780c */ /* 0x000fda0003f06070 */
[----:B------:R-:W-:Y:S02]  /*4450*/  @P0 LOP3.LUT R15, R13, 0x7ff00000, RZ, 0x3c, !PT ;  /* 0x7ff000000d0f0812 */ /* 0x000fe400078e3cff */
[----:B------:R-:W-:Y:S01]  /*4460*/  @P0 MOV R14, RZ ;  /* 0x000000ff000e0202 */ /* 0x000fe20000000f00 */
[----:B------:R-:W-:Y:S06]  /*4470*/  @P0 BRA `(.L_x_3498) ;  /* 0x0000000000680947 */ /* 0x000fec0003800000 */
[----:B------:R-:W-:-:S13]  /*4480*/  ISETP.GE.U32.AND P0, PT, R7, 0x1000001, PT ;  /* 0x010000010700780c */ /* 0x000fda0003f06070 */
[----:B------:R-:W-:Y:S05]  /*4490*/  @!P0 BRA `(.L_x_3499) ;  /* 0x0000000000348947 */ /* 0x000fea0003800000 */
[----:B------:R-:W-:Y:S01]  /*44a0*/  VIADD R15, R13, 0xc0200000 ;  /* 0xc02000000d0f7836 */ /* 0x000fe20000000000 */
[----:B------:R-:W-:-:S03]  /*44b0*/  MOV R14, R12 ;  /* 0x0000000c000e7202 */ /* 0x000fc60000000f00 */
        /* <DEDUP_REMOVED lines=11> */
.L_x_3499:
        /* <DEDUP_REMOVED lines=9> */
.L_x_3497:
[----:B------:R-:W-:Y:S02]  /*4600*/  LOP3.LUT R15, R13, 0x80000, RZ, 0xfc, !PT ;  /* 0x000800000d0f7812 */ /* 0x000fe400078efcff */
[----:B------:R-:W-:-:S07]  /*4610*/  MOV R14, R12 ;  /* 0x0000000c000e7202 */ /* 0x000fce0000000f00 */
.L_x_3498:
[----:B------:R-:W-:Y:S05]  /*4620*/  BSYNC.RECONVERGENT B2 ;  /* 0x0000000000027941 */ /* 0x000fea0003800200 */
.L_x_3496:
[----:B------:R-:W-:Y:S01]  /*4630*/  HFMA2 R7, -RZ, RZ, 0, 0 ;  /* 0x00000000ff077431 */ /* 0x000fe200000001ff */
[----:B------:R-:W-:-:S04]  /*4640*/  MOV R6, R0 ;  /* 0x0000000000067202 */ /* 0x000fc80000000f00 */
[----:B------:R-:W-:Y:S05]  /*4650*/  RET.REL.NODEC R6 `(_ZN2at6native18elementwise_kernelILi128ELi2EZNS0_22gpu_kernel_impl_nocastIZZZNS0_61_GLOBAL__N__132982cb_23_ActivationSiluKernel_cu_9e10b42f_311320silu_backward_kernelERNS_18TensorIteratorBaseEENKUlvE_clEvENKUlvE_clEvEUlddE_EEvS5_RKT_EUliE_EEviT1_) ;  /* 0xffffffb806687950 */ /* 0x000fea0003c3ffff */
.L_x_3500:
        /* <DEDUP_REMOVED lines=10> */
.L_x_11349:


//--------------------- .text._ZN2at6native27unrolled_elementwise_kernelIZZZNS0_61_GLOBAL__N__132982cb_23_ActivationSiluKernel_cu_9e10b42f_311320silu_backward_kernelERNS_18TensorIteratorBaseEENKUlvE_clEvENKUlvE_clEvEUlddE_St5arrayIPcLm3EELi4E23TrivialOffsetCalculatorILi2EjESB_ILi1EjENS0_6memory15LoadWithoutCastENSE_16StoreWithoutCastEEEviT_T0_T2_T3_T4_T5_ --------------------------
	.section	.text._ZN2at6native27unrolled_elementwise_kernelIZZZNS0_61_GLOBAL__N__132982cb_23_ActivationSiluKernel_cu_9e10b42f_311320silu_backward_kernelERNS_18TensorIteratorBaseEENKUlvE_clEvENKUlvE_clEvEUlddE_St5arrayIPcLm3EELi4E23TrivialOffsetCalculatorILi2EjESB_ILi1EjENS0_6memory15LoadWithoutCastENSE_16StoreWithoutCastEEEviT_T0_T2_T3_T4_T5_,"ax",@progbits
	.align	128
        .global         _ZN2at6native27unrolled_elementwise_kernelIZZZNS0_61_GLOBAL__N__132982cb_23_ActivationSiluKernel_cu_9e10b42f_311320silu_backward_kernelERNS_18TensorIteratorBaseEENKUlvE_clEvENKUlvE_clEvEUlddE_St5arrayIPcLm3EELi4E23TrivialOffsetCalculatorILi2EjESB_ILi1EjENS0_6memory15LoadWithoutCastENSE_16StoreWithoutCastEEEviT_T0_T2_T3_T4_T5_
        .type           _ZN2at6native27unrolled_elementwise_kernelIZZZNS0_61_GLOBAL__N__132982cb_23_ActivationSiluKernel_cu_9e10b42f_311320silu_backward_kernelERNS_18TensorIteratorBaseEENKUlvE_clEvENKUlvE_clEvEUlddE_St5arrayIPcLm3EELi4E23TrivialOffsetCalculatorILi2EjESB_ILi1EjENS0_6memory15LoadWithoutCastENSE_16StoreWithoutCastEEEviT_T0_T2_T3_T4_T5_,@function
        .size           _ZN2at6native27unrolled_elementwise_kernelIZZZNS0_61_GLOBAL__N__132982cb_23_ActivationSiluKernel_cu_9e10b42f_311320silu_backward_kernelERNS_18TensorIteratorBaseEENKUlvE_clEvENKUlvE_clEvEUlddE_St5arrayIPcLm3EELi4E23TrivialOffsetCalculatorILi2EjESB_ILi1EjENS0_6memory15LoadWithoutCastENSE_16StoreWithoutCastEEEviT_T0_T2_T3_T4_T5_,(.L_x_11350 - _ZN2at6native27unrolled_elementwise_kernelIZZZNS0_61_GLOBAL__N__132982cb_23_ActivationSiluKernel_cu_9e10b42f_311320silu_backward_kernelERNS_18TensorIteratorBaseEENKUlvE_clEvENKUlvE_clEvEUlddE_St5arrayIPcLm3EELi4E23TrivialOffsetCalculatorILi2EjESB_ILi1EjENS0_6memory15LoadWithoutCastENSE_16StoreWithoutCastEEEviT_T0_T2_T3_T4_T5_)
        .other          _ZN2at6native27unrolled_elementwise_kernelIZZZNS0_61_GLOBAL__N__132982cb_23_ActivationSiluKernel_cu_9e10b42f_311320silu_backward_kernelERNS_18TensorIteratorBaseEENKUlvE_clEvENKUlvE_clEvEUlddE_St5arrayIPcLm3EELi4E23TrivialOffsetCalculatorILi2EjESB_ILi1EjENS0_6memory15LoadWithoutCastENSE_16StoreWithoutCastEEEviT_T0_T2_T3_T4_T5_,@"STO_CUDA_ENTRY STV_DEFAULT"
_ZN2at6native27unrolled_elementwise_kernelIZZZNS0_61_GLOBAL__N__132982cb_23_ActivationSiluKernel_cu_9e10b42f_311320silu_backward_kernelERNS_18TensorIteratorBaseEENKUlvE_clEvENKUlvE_clEvEUlddE_St5arrayIPcLm3EELi4E23TrivialOffsetCalculatorILi2EjESB_ILi1EjENS0_6memory15LoadWithoutCastENSE_16StoreWithoutCastEEEviT_T0_T2_T3_T4_T5_:
.text._ZN2at6native27unrolled_elementwise_kernelIZZZNS0_61_GLOBAL__N__132982cb_23_ActivationSiluKernel_cu_9e10b42f_311320silu_backward_kernelERNS_18TensorIteratorBaseEENKUlvE_clEvENKUlvE_clEvEUlddE_St5arrayIPcLm3EELi4E23TrivialOffsetCalculatorILi2EjESB_ILi1EjENS0_6memory15LoadWithoutCastENSE_16StoreWithoutCastEEEviT_T0_T2_T3_T4_T5_:
[----:B------:R-:W-:Y:S01]  /*0000*/  LDC R1, c[0x0][0x37c] ;  /* 0x0000df00ff017b82 */ /* 0x000fe20000000800 */
[----:B------:R-:W0:Y:S07]  /*0010*/  S2R R2, SR_CTAID.X ;  /* 0x0000000000027919 */ /* 0x000e2e0000002500 */
[----:B------:R-:W0:Y:S01]  /*0020*/  LDC R3, c[0x0][0x380] ;  /* 0x0000e000ff037b82 */ /* 0x000e220000000800 */
[----:B------:R-:W1:Y:S01]  /*0030*/  LDCU.64 UR4, c[0x0][0x358] ;  /* 0x00006b00ff0477ac */ /* 0x000e620008000a00 */
[----:B------:R-:W-:Y:S01]  /*0040*/  CS2R R10, SRZ ;  /* 0x00000000000a7805 */ /* 0x000fe2000001ff00 */
[----:B------:R-:W2:Y:S01]  /*0050*/  S2R R0, SR_TID.X ;  /* 0x0000000000007919 */ /* 0x000ea20000002100 */
[----:B------:R-:W-:-:S04]  /*0060*/  CS2R R26, SRZ ;  /* 0x00000000001a7805 */ /* 0x000fc8000001ff00 */
[----:B------:R-:W3:Y:S08]  /*0070*/  LDC.64 R20, c[0x0][0x390] ;  /* 0x0000e400ff147b82 */ /* 0x000ef00000000a00 */
[----:B------:R-:W4:Y:S08]  /*0080*/  LDC.64 R28, c[0x0][0x398] ;  /* 0x0000e600ff1c7b82 */ /* 0x000f300000000a00 */
[----:B------:R-:W1:Y:S01]  /*0090*/  LDC.64 R18, c[0x0][0x390] ;  /* 0x0000e400ff127b82 */ /* 0x000e620000000a00 */
[----:B0-----:R-:W-:-:S07]  /*00a0*/  IMAD R3, R2, -0x200, R3 ;  /* 0xfffffe0002037824 */ /* 0x001fce00078e0203 */
[----:B------:R-:W0:Y:S01]  /*00b0*/  LDC.64 R8, c[0x0][0x398] ;  /* 0x0000e600ff087b82 */ /* 0x000e220000000a00 */
[----:B--2---:R-:W-:Y:S01]  /*00c0*/  IMAD.MOV.U32 R4, RZ, RZ, R0 ;  /* 0x000000ffff047224 */ /* 0x004fe200078e0000 */
[----:B------:R-:W-:-:S06]  /*00d0*/  ISETP.GE.AND P0, PT, R0, R3, PT ;  /* 0x000000030000720c */ /* 0x000fcc0003f06270 */
[----:B------:R-:W2:Y:S08]  /*00e0*/  LDC.64 R14, c[0x0][0x390] ;  /* 0x0000e400ff0e7b82 */ /* 0x000eb00000000a00 */
[----:B------:R-:W2:Y:S01]  /*00f0*/  LDC.64 R16, c[0x0][0x398] ;  /* 0x0000e600ff107b82 */ /* 0x000ea20000000a00 */
[----:B------:R-:W-:Y:S02]  /*0100*/  @!P0 VIADD R0, R4, 0x80 ;  /* 0x0000008004008836 */ /* 0x000fe40000000000 */
[----:B------:R-:W-:-:S03]  /*0110*/  @!P0 IMAD R7, R2, 0x200, R4 ;  /* 0x0000020002078824 */ /* 0x000fc600078e0204 */
[----:B------:R-:W-:Y:S01]  /*0120*/  ISETP.GE.AND P1, PT, R0, R3, PT ;  /* 0x000000030000720c */ /* 0x000fe20003f26270 */
[C---:B---3--:R-:W-:Y:S01]  /*0130*/  @!P0 IMAD.WIDE.U32 R20, R7.reuse, 0x8, R20 ;  /* 0x0000000807148825 */ /* 0x048fe200078e0014 */
[----:B------:R-:W3:Y:S03]  /*0140*/  LDC.64 R12, c[0x0][0x398] ;  /* 0x0000e600ff0c7b82 */ /* 0x000ee60000000a00 */
[----:B----4-:R-:W-:Y:S01]  /*0150*/  @!P0 IMAD.WIDE.U32 R28, R7, 0x8, R28 ;  /* 0x00000008071c8825 */ /* 0x010fe200078e001c */
[----:B------:R-:W-:-:S04]  /*0160*/  CS2R R6, SRZ ;  /* 0x0000000000067805 */ /* 0x000fc8000001ff00 */
[----:B------:R-:W4:Y:S01]  /*0170*/  LDC.64 R22, c[0x0][0x390] ;  /* 0x0000e400ff167b82 */ /* 0x000f220000000a00 */
[----:B-1----:R-:W5:Y:S02]  /*0180*/  @!P0 LDG.E.64 R26, desc[UR4][R28.64] ;  /* 0x000000041c1a8981 */ /* 0x002f64000c1e1b00 */
[----:B------:R-:W-:Y:S02]  /*0190*/  @!P1 IMAD R25, R2, 0x200, R0 ;  /* 0x0000020002199824 */ /* 0x000fe400078e0200 */
[----:B------:R-:W-:Y:S01]  /*01a0*/  @!P1 VIADD R0, R0, 0x80 ;  /* 0x0000008000009836 */ /* 0x000fe20000000000 */
[----:B------:R1:W5:Y:S01]  /*01b0*/  @!P0 LDG.E.64 R6, desc[UR4][R20.64] ;  /* 0x0000000414068981 */ /* 0x000362000c1e1b00 */
[----:B------:R-:W-:-:S03]  /*01c0*/  @!P1 IMAD.WIDE.U32 R30, R25, 0x8, R18 ;  /* 0x00000008191e9825 */ /* 0x000fc600078e0012 */
[----:B------:R-:W-:Y:S01]  /*01d0*/  ISETP.GE.AND P3, PT, R0, R3, PT ;  /* 0x000000030000720c */ /* 0x000fe20003f66270 */
[----:B0-----:R-:W-:Y:S01]  /*01e0*/  @!P1 IMAD.WIDE.U32 R8, R25, 0x8, R8 ;  /* 0x0000000819089825 */ /* 0x001fe200078e0008 */
[----:B------:R-:W-:Y:S01]  /*01f0*/  CS2R R18, SRZ ;  /* 0x0000000000127805 */ /* 0x000fe2000001ff00 */
[----:B------:R0:W5:Y:S10]  /*0200*/  @!P1 LDG.E.64 R10, desc[UR4][R30.64] ;  /* 0x000000041e0a9981 */ /* 0x000174000c1e1b00 */
[----:B------:R-:W-:Y:S01]  /*0210*/  @!P3 IMAD R5, R2, 0x200, R0 ;  /* 0x000002000205b824 */ /* 0x000fe200078e0200 */
[----:B------:R-:W-:-:S04]  /*0220*/  @!P3 IADD3 R0, PT, PT, R0, 0x80, RZ ;  /* 0x000000800000b810 */ /* 0x000fc80007ffe0ff */
[----:B------:R-:W-:Y:S01]  /*0230*/  ISETP.GE.AND P2, PT, R0, R3, PT ;  /* 0x000000030000720c */ /* 0x000fe20003f46270 */
[C---:B--2---:R-:W-:Y:S01]  /*0240*/  @!P3 IMAD.WIDE.U32 R24, R5.reuse, 0x8, R16 ;  /* 0x000000080518b825 */ /* 0x044fe200078e0010 */
[----:B------:R-:W-:Y:S02]  /*0250*/  CS2R R16, SRZ ;  /* 0x0000000000107805 */ /* 0x000fe4000001ff00 */
[----:B-1----:R-:W-:Y:S01]  /*0260*/  CS2R R20, SRZ ;  /* 0x0000000000147805 */ /* 0x002fe2000001ff00 */
[----:B----4-:R-:W-:-:S03]  /*0270*/  @!P3 IMAD.WIDE.U32 R22, R5, 0x8, R22 ;  /* 0x000000080516b825 */ /* 0x010fc600078e0016 */
[----:B------:R0:W5:Y:S05]  /*0280*/  @!P3 LDG.E.64 R16, desc[UR4][R24.64] ;  /* 0x000000041810b981 */ /* 0x00016a000c1e1b00 */
[----:B------:R-:W-:-:S04]  /*0290*/  @!P2 IMAD R35, R2, 0x200, R0 ;  /* 0x000002000223a824 */ /* 0x000fc800078e0200 */
[----:B------:R-:W-:Y:S01]  /*02a0*/  @!P2 IMAD.WIDE.U32 R32, R35, 0x8, R14 ;  /* 0x000000082320a825 */ /* 0x000fe200078e000e */
[----:B------:R-:W-:-:S03]  /*02b0*/  CS2R R14, SRZ ;  /* 0x00000000000e7805 */ /* 0x000fc6000001ff00 */
[----:B---3--:R-:W-:Y:S01]  /*02c0*/  @!P2 IMAD.WIDE.U32 R34, R35, 0x8, R12 ;  /* 0x000000082322a825 */ /* 0x008fe200078e000c */
[----:B------:R-:W-:Y:S01]  /*02d0*/  CS2R R12, SRZ ;  /* 0x00000000000c7805 */ /* 0x000fe2000001ff00 */
[----:B------:R0:W5:Y:S04]  /*02e0*/  @!P2 LDG.E.64 R18, desc[UR4][R32.64] ;  /* 0x000000042012a981 */ /* 0x000168000c1e1b00 */
[----:B------:R0:W5:Y:S04]  /*02f0*/  @!P3 LDG.E.64 R14, desc[UR4][R22.64] ;  /* 0x00000004160eb981 */ /* 0x000168000c1e1b00 */
[----:B------:R0:W5:Y:S04]  /*0300*/  @!P1 LDG.E.64 R12, desc[UR4][R8.64] ;  /* 0x00000004080c9981 */ /* 0x000168000c1e1b00 */
[----:B------:R0:W5:Y:S01]  /*0310*/  @!P2 LDG.E.64 R20, desc[UR4][R34.64] ;  /* 0x000000042214a981 */ /* 0x000162000c1e1b00 */
[----:B------:R-:W-:Y:S01]  /*0320*/  ISETP.GE.AND P0, PT, R4, R3, PT ;  /* 0x000000030400720c */ /* 0x000fe20003f06270 */
[----:B------:R-:W-:-:S12]  /*0330*/  BSSY.RECONVERGENT B0, `(.L_x_3501) ;  /* 0x0000054000007945 */ /* 0x000fd80003800200 */
[----:B0-----:R-:W-:Y:S05]  /*0340*/  @P0 BRA `(.L_x_3502) ;  /* 0x0000000400480947 */ /* 0x001fea0003800000 */
[----:B------:R-:W-:Y:S01]  /*0350*/  IMAD.MOV.U32 R8, RZ, RZ, 0x652b82fe ;  /* 0x652b82feff087424 */ /* 0x000fe200078e00ff */
[----:B------:R-:W-:Y:S01]  /*0360*/  UMOV UR6, 0xfefa39ef ;  /* 0xfefa39ef00067882 */ /* 0x000fe20000000000 */
[----:B------:R-:W-:Y:S01]  /*0370*/  IMAD.MOV.U32 R9, RZ, RZ, 0x3ff71547 ;  /* 0x3ff71547ff097424 */ /* 0x000fe200078e00ff */
[----:B------:R-:W-:Y:S01]  /*0380*/  UMOV UR7, 0x3fe62e42 ;  /* 0x3fe62e4200077882 */ /* 0x000fe20000000000 */
[----:B-----5:R-:W-:Y:S01]  /*0390*/  DADD R28, -RZ, -R26 ;  /* 0x00000000ff1c7229 */ /* 0x020fe2000000091a */
        /* <DEDUP_REMOVED lines=54> */
.L_x_3504:
[----:B------:R-:W-:Y:S05]  /*0700*/  BSYNC.RECONVERGENT B1 ;  /* 0x0000000000017941 */ /* 0x000fea0003800200 */
.L_x_3503:
        /* <DEDUP_REMOVED lines=12> */
[----:B------:R-:W-:Y:S02]  /*07d0*/  IMAD.MOV.U32 R22, RZ, RZ, R8 ;  /* 0x000000ffff167224 */ /* 0x000fe400078e0008 */
[----:B------:R-:W-:Y:S02]  /*07e0*/  IMAD.MOV.U32 R23, RZ, RZ, R9 ;  /* 0x000000ffff177224 */ /* 0x000fe400078e0009 */
[----:B------:R-:W-:Y:S01]  /*07f0*/  VIADD R8, R0, 0xfff00000 ;  /* 0xfff0000000087836 */ /* 0x000fe20000000000 */
[----:B------:R-:W-:-:S07]  /*0800*/  MOV R0, 0x820 ;  /* 0x0000082000007802 */ /* 0x000fce0000000f00 */
[----:B------:R-:W-:Y:S05]  /*0810*/  CALL.REL.NOINC `($__internal_3_$__cuda_sm20_dblrcp_rn_slowpath_v3) ;  /* 0x0000001000b47944 */ /* 0x000fea0003c00000 */
.L_x_3506:
[----:B------:R-:W-:Y:S05]  /*0820*/  BSYNC.RECONVERGENT B1 ;  /* 0x0000000000017941 */ /* 0x000fea0003800200 */
.L_x_3505:
[C---:B------:R-:W-:Y:S02]  /*0830*/  DADD R8, -R24.reuse, 1 ;  /* 0x3ff0000018087429 */ /* 0x040fe40000000100 */
[----:B------:R-:W-:-:S06]  /*0840*/  DMUL R6, R24, R6 ;  /* 0x0000000618067228 */ /* 0x000fcc0000000000 */
[----:B------:R-:W-:-:S08]  /*0850*/  DFMA R26, R8, R26, 1 ;  /* 0x3ff00000081a742b */ /* 0x000fd0000000001a */
[----:B------:R-:W-:-:S11]  /*0860*/  DMUL R26, R6, R26 ;  /* 0x0000001a061a7228 */ /* 0x000fd60000000000 */
.L_x_3502:
[----:B------:R-:W-:Y:S05]  /*0870*/  BSYNC.RECONVERGENT B0 ;  /* 0x0000000000007941 */ /* 0x000fea0003800200 */
.L_x_3501:
[----:B-----5:R-:W-:Y:S01]  /*0880*/  VIADD R6, R4, 0x80 ;  /* 0x0000008004067836 */ /* 0x020fe20000000000 */
[----:B------:R-:W-:Y:S04]  /*0890*/  BSSY.RECONVERGENT B0, `(.L_x_3507) ;  /* 0x0000055000007945 */ /* 0x000fe80003800200 */
[----:B------:R-:W-:-:S13]  /*08a0*/  ISETP.GE.AND P0, PT, R6, R3, PT ;  /* 0x000000030600720c */ /* 0x000fda0003f06270 */
[----:B------:R-:W-:Y:S05]  /*08b0*/  @P0 BRA `(.L_x_3508) ;  /* 0x0000000400480947 */ /* 0x000fea0003800000 */
[----:B------:R-:W-:Y:S01]  /*08c0*/  IMAD.MOV.U32 R8, RZ, RZ, 0x652b82fe ;  /* 0x652b82feff087424 */ /* 0x000fe200078e00ff */
[----:B------:R-:W-:Y:S01]  /*08d0*/  MOV R9, 0x3ff71547 ;  /* 0x3ff7154700097802 */ /* 0x000fe20000000f00 */
[----:B------:R-:W-:Y:S01]  /*08e0*/  UMOV UR6, 0xfefa39ef ;  /* 0xfefa39ef00067882 */ /* 0x000fe20000000000 */
[----:B------:R-:W-:Y:S01]  /*08f0*/  UMOV UR7, 0x3fe62e42 ;  /* 0x3fe62e4200077882 */ /* 0x000fe20000000000 */
[----:B------:R-:W-:Y:S01]  /*0900*/  DADD R28, -RZ, -R12 ;  /* 0x00000000ff1c7229 */ /* 0x000fe2000000090c */
        /* <DEDUP_REMOVED lines=49> */
[----:B------:R-:W-:Y:S01]  /*0c20*/  @!P1 LEA R23, R5, R23, 0x14 ;  /* 0x0000001705179211 */ /* 0x000fe200078ea0ff */
[----:B------:R-:W-:-:S05]  /*0c30*/  @!P1 IMAD.IADD R8, R8, 0x1, -R5 ;  /* 0x0000000108089824 */ /* 0x000fca00078e0a05 */
[----:B------:R-:W-:Y:S01]  /*0c40*/  @!P1 LEA R9, R8, 0x3ff00000, 0x14 ;  /* 0x3ff0000008099811 */ /* 0x000fe200078ea0ff */
[----:B------:R-:W-:-:S06]  /*0c50*/  @!P1 IMAD.MOV.U32 R8, RZ, RZ, RZ ;  /* 0x000000ffff089224 */ /* 0x000fcc00078e00ff */
[----:B------:R-:W-:-:S11]  /*0c60*/  @!P1 DMUL R24, R22, R8 ;  /* 0x0000000816189228 */ /* 0x000fd60000000000 */
.L_x_3510:
[----:B------:R-:W-:Y:S05]  /*0c70*/  BSYNC.RECONVERGENT B1 ;  /* 0x0000000000017941 */ /* 0x000fea0003800200 */
.L_x_3509:
        /* <DEDUP_REMOVED lines=13> */
[----:B------:R-:W-:Y:S01]  /*0d50*/  IMAD.MOV.U32 R23, RZ, RZ, R9 ;  /* 0x000000ffff177224 */ /* 0x000fe200078e0009 */
[----:B------:R-:W-:Y:S02]  /*0d60*/  IADD3 R8, PT, PT, R0, -0x100000, RZ ;  /* 0xfff0000000087810 */ /* 0x000fe40007ffe0ff */
[----:B------:R-:W-:-:S07]  /*0d70*/  MOV R0, 0xd90 ;  /* 0x00000d9000007802 */ /* 0x000fce0000000f00 */
[----:B------:R-:W-:Y:S05]  /*0d80*/  CALL.REL.NOINC `($__internal_3_$__cuda_sm20_dblrcp_rn_slowpath_v3) ;  /* 0x0000000c00587944 */ /* 0x000fea0003c00000 */
.L_x_3512:
[----:B------:R-:W-:Y:S05]  /*0d90*/  BSYNC.RECONVERGENT B1 ;  /* 0x0000000000017941 */ /* 0x000fea0003800200 */
.L_x_3511:
[C---:B------:R-:W-:Y:S02]  /*0da0*/  DADD R8, -R24.reuse, 1 ;  /* 0x3ff0000018087429 */ /* 0x040fe40000000100 */
[----:B------:R-:W-:-:S06]  /*0db0*/  DMUL R10, R24, R10 ;  /* 0x0000000a180a7228 */ /* 0x000fcc0000000000 */
[----:B------:R-:W-:-:S08]  /*0dc0*/  DFMA R8, R8, R12, 1 ;  /* 0x3ff000000808742b */ /* 0x000fd0000000000c */
[----:B------:R-:W-:-:S11]  /*0dd0*/  DMUL R10, R10, R8 ;  /* 0x000000080a0a7228 */ /* 0x000fd60000000000 */
.L_x_3508:
[----:B------:R-:W-:Y:S05]  /*0de0*/  BSYNC.RECONVERGENT B0 ;  /* 0x0000000000007941 */ /* 0x000fea0003800200 */
.L_x_3507:
        /* <DEDUP_REMOVED lines=8> */
[----:B------:R-:W-:Y:S01]  /*0e70*/  DADD R24, -RZ, -R16 ;  /* 0x00000000ff187229 */ /* 0x000fe20000000910 */
        /* <DEDUP_REMOVED lines=51> */
[----:B------:R-:W-:Y:S02]  /*11b0*/  @!P1 LEA R9, R8, 0x3ff00000, 0x14 ;  /* 0x3ff0000008099811 */ /* 0x000fe400078ea0ff */
[----:B------:R-:W-:-:S06]  /*11c0*/  @!P1 MOV R8, RZ ;  /* 0x000000ff00089202 */ /* 0x000fcc0000000f00 */
[----:B------:R-:W-:-:S11]  /*11d0*/  @!P1 DMUL R22, R12, R8 ;  /* 0x000000080c169228 */ /* 0x000fd60000000000 */
.L_x_3516:
[----:B------:R-:W-:Y:S05]  /*11e0*/  BSYNC.RECONVERGENT B1 ;  /* 0x0000000000017941 */ /* 0x000fea0003800200 */
.L_x_3515:
        /* <DEDUP_REMOVED lines=14> */
[----:B------:R-:W-:Y:S05]  /*12d0*/  CALL.REL.NOINC `($__internal_3_$__cuda_sm20_dblrcp_rn_slowpath_v3) ;  /* 0x0000000800047944 */ /* 0x000fea0003c00000 */
[----:B------:R-:W-:Y:S02]  /*12e0*/  IMAD.MOV.U32 R12, RZ, RZ, R24 ;  /* 0x000000ffff0c7224 */ /* 0x000fe400078e0018 */
[----:B------:R-:W-:-:S07]  /*12f0*/  IMAD.MOV.U32 R13, RZ, RZ, R25 ;  /* 0x000000ffff0d7224 */ /* 0x000fce00078e0019 */
.L_x_3518:
[----:B------:R-:W-:Y:S05]  /*1300*/  BSYNC.RECONVERGENT B1 ;  /* 0x0000000000017941 */ /* 0x000fea0003800200 */
.L_x_3517:
[C---:B------:R-:W-:Y:S02]  /*1310*/  DADD R8, -R12.reuse, 1 ;  /* 0x3ff000000c087429 */ /* 0x040fe40000000100 */
[----:B------:R-:W-:-:S06]  /*1320*/  DMUL R12, R12, R14 ;  /* 0x0000000e0c0c7228 */ /* 0x000fcc0000000000 */
[----:B------:R-:W-:-:S08]  /*1330*/  DFMA R8, R8, R16, 1 ;  /* 0x3ff000000808742b */ /* 0x000fd00000000010 */
[----:B------:R-:W-:-:S11]  /*1340*/  DMUL R12, R12, R8 ;  /* 0x000000080c0c7228 */ /* 0x000fd60000000000 */
.L_x_3514:
[----:B------:R-:W-:Y:S05]  /*1350*/  BSYNC.RECONVERGENT B0 ;  /* 0x0000000000007941 */ /* 0x000fea0003800200 */
.L_x_3513:
[----:B------:R-:W-:Y:S01]  /*1360*/  IADD3 R0, PT, PT, R4, 0x180, RZ ;  /* 0x0000018004007810 */ /* 0x000fe20007ffe0ff */
[----:B------:R-:W-:Y:S03]  /*1370*/  BSSY.RECONVERGENT B0, `(.L_x_3519) ;  /* 0x0000056000007945 */ /* 0x000fe60003800200 */
        /* <DEDUP_REMOVED lines=59> */
[----:B------:R-:W-:Y:S01]  /*1730*/  @!P1 IMAD.MOV.U32 R8, RZ, RZ, R16 ;  /* 0x000000ffff089224 */ /* 0x000fe200078e0010 */
[----:B------:R-:W-:-:S06]  /*1740*/  @!P1 MOV R16, RZ ;  /* 0x000000ff00109202 */ /* 0x000fcc0000000f00 */
[----:B------:R-:W-:-:S11]  /*1750*/  @!P1 DMUL R14, R8, R16 ;  /* 0x00000010080e9228 */ /* 0x000fd60000000000 */
.L_x_3522:
[----:B------:R-:W-:Y:S05]  /*1760*/  BSYNC.RECONVERGENT B1 ;  /* 0x0000000000017941 */ /* 0x000fea0003800200 */
.L_x_3521:
        /* <DEDUP_REMOVED lines=17> */
.L_x_3524:
[----:B------:R-:W-:Y:S05]  /*1880*/  BSYNC.RECONVERGENT B1 ;  /* 0x0000000000017941 */ /* 0x000fea0003800200 */
.L_x_3523:
[C---:B------:R-:W-:Y:S02]  /*1890*/  DADD R16, -R14.reuse, 1 ;  /* 0x3ff000000e107429 */ /* 0x040fe40000000100 */
[----:B------:R-:W-:-:S06]  /*18a0*/  DMUL R8, R14, R18 ;  /* 0x000000120e087228 */ /* 0x000fcc0000000000 */
[----:B------:R-:W-:-:S08]  /*18b0*/  DFMA R16, R16, R20, 1 ;  /* 0x3ff000001010742b */ /* 0x000fd00000000014 */
[----:B------:R-:W-:-:S11]  /*18c0*/  DMUL R8, R8, R16 ;  /* 0x0000001008087228 */ /* 0x000fd60000000000 */
.L_x_3520:
[----:B------:R-:W-:Y:S05]  /*18d0*/  BSYNC.RECONVERGENT B0 ;  /* 0x0000000000007941 */ /* 0x000fea0003800200 */
.L_x_3519:
[----:B------:R-:W-:Y:S01]  /*18e0*/  ISETP.GE.AND P0, PT, R4, R3, PT ;  /* 0x000000030400720c */ /* 0x000fe20003f06270 */
[----:B------:R-:W-:Y:S04]  /*18f0*/  BSSY.RECONVERGENT B0, `(.L_x_3525) ;  /* 0x0000017000007945 */ /* 0x000fe80003800200 */
[----:B------:R-:W-:Y:S08]  /*1900*/  BSSY.RELIABLE B1, `(.L_x_3526) ;  /* 0x000000f000017945 */ /* 0x000ff00003800100 */
[----:B------:R-:W-:Y:S05]  /*1910*/  @P0 BRA `(.L_x_3527) ;  /* 0x0000000000340947 */ /* 0x000fea0003800000 */
[----:B------:R-:W0:Y:S01]  /*1920*/  LDC.64 R14, c[0x0][0x388] ;  /* 0x0000e200ff0e7b82 */ /* 0x000e220000000a00 */
[----:B------:R-:W-:Y:S01]  /*1930*/  LEA R5, R2, R4, 0x9 ;  /* 0x0000000402057211 */ /* 0x000fe200078e48ff */
[----:B------:R-:W-:-:S05]  /*1940*/  IMAD.MOV.U32 R4, RZ, RZ, R6 ;  /* 0x000000ffff047224 */ /* 0x000fca00078e0006 */
[----:B------:R-:W-:-:S13]  /*1950*/  ISETP.GE.AND P0, PT, R4, R3, PT ;  /* 0x000000030400720c */ /* 0x000fda0003f06270 */
[----:B------:R-:W-:Y:S05]  /*1960*/  @P0 BREAK.RELIABLE B1 ;  /* 0x0000000000010942 */ /* 0x000fea0003800100 */
[----:B0-----:R-:W-:-:S05]  /*1970*/  IMAD.WIDE.U32 R14, R5, 0x8, R14 ;  /* 0x00000008050e7825 */ /* 0x001fca00078e000e */
[----:B------:R0:W-:Y:S01]  /*1980*/  STG.E.64 desc[UR4][R14.64], R26 ;  /* 0x0000001a0e007986 */ /* 0x0001e2000c101b04 */
[----:B------:R-:W-:Y:S05]  /*1990*/  @P0 BRA `(.L_x_3528) ;  /* 0x0000000000300947 */ /* 0x000fea0003800000 */
[----:B------:R-:W1:Y:S01]  /*19a0*/  LDC.64 R6, c[0x0][0x388] ;  /* 0x0000e200ff067b82 */ /* 0x000e620000000a00 */
[----:B------:R-:W-:Y:S02]  /*19b0*/  IMAD R5, R2, 0x200, R4 ;  /* 0x0000020002057824 */ /* 0x000fe400078e0204 */
[----:B------:R-:W-:Y:S02]  /*19c0*/  VIADD R4, R4, 0x80 ;  /* 0x0000008004047836 */ /* 0x000fe40000000000 */
[----:B-1----:R-:W-:-:S05]  /*19d0*/  IMAD.WIDE.U32 R6, R5, 0x8, R6 ;  /* 0x0000000805067825 */ /* 0x002fca00078e0006 */
[----:B------:R1:W-:Y:S02]  /*19e0*/  STG.E.64 desc[UR4][R6.64], R10 ;  /* 0x0000000a06007986 */ /* 0x0003e4000c101b04 */
.L_x_3527:
[----:B------:R-:W-:Y:S05]  /*19f0*/  BSYNC.RELIABLE B1 ;  /* 0x0000000000017941 */ /* 0x000fea0003800100 */
.L_x_3526:
[----:B------:R-:W-:-:S13]  /*1a00*/  ISETP.GE.AND P0, PT, R4, R3, PT ;  /* 0x000000030400720c */ /* 0x000fda0003f06270 */
[----:B-1----:R-:W1:Y:S01]  /*1a10*/  @!P0 LDC.64 R6, c[0x0][0x388] ;  /* 0x0000e200ff068b82 */ /* 0x002e620000000a00 */
[----:B------:R-:W-:Y:S01]  /*1a20*/  @!P0 IMAD R5, R2, 0x200, R4 ;  /* 0x0000020002058824 */ /* 0x000fe200078e0204 */
[----:B------:R-:W-:-:S03]  /*1a30*/  @!P0 IADD3 R4, PT, PT, R4, 0x80, RZ ;  /* 0x0000008004048810 */ /* 0x000fc60007ffe0ff */
[----:B-1----:R-:W-:-:S05]  /*1a40*/  @!P0 IMAD.WIDE.U32 R6, R5, 0x8, R6 ;  /* 0x0000000805068825 */ /* 0x002fca00078e0006 */
[----:B------:R1:W-:Y:S02]  /*1a50*/  @!P0 STG.E.64 desc[UR4][R6.64], R12 ;  /* 0x0000000c06008986 */ /* 0x0003e4000c101b04 */
.L_x_3528:
[----:B------:R-:W-:Y:S05]  /*1a60*/  BSYNC.RECONVERGENT B0 ;  /* 0x0000000000007941 */ /* 0x000fea0003800200 */
.L_x_3525:
[----:B------:R-:W-:Y:S05]  /*1a70*/  WARPSYNC.ALL ;  /* 0x0000000000007948 */ /* 0x000fea0003800000 */
[----:B------:R-:W-:-:S13]  /*1a80*/  ISETP.GE.AND P0, PT, R4, R3, PT ;  /* 0x000000030400720c */ /* 0x000fda0003f06270 */
[----:B------:R-:W-:Y:S05]  /*1a90*/  @P0 EXIT ;  /* 0x000000000000094d */ /* 0x000fea0003800000 */
[----:B-1----:R-:W1:Y:S01]  /*1aa0*/  LDC.64 R6, c[0x0][0x388] ;  /* 0x0000e200ff067b82 */ /* 0x002e620000000a00 */
[----:B------:R-:W-:-:S04]  /*1ab0*/  IMAD R3, R2, 0x200, R4 ;  /* 0x0000020002037824 */ /* 0x000fc800078e0204 */
[----:B-1----:R-:W-:-:S05]  /*1ac0*/  IMAD.WIDE.U32 R2, R3, 0x8, R6 ;  /* 0x0000000803027825 */ /* 0x002fca00078e0006 */
[----:B------:R-:W-:Y:S01]  /*1ad0*/  STG.E.64 desc[UR4][R2.64], R8 ;  /* 0x0000000802007986 */ /* 0x000fe2000c101b04 */
[----:B------:R-:W-:Y:S05]  /*1ae0*/  EXIT ;  /* 0x000000000000794d */ /* 0x000fea0003800000 */
        .weak           $__internal_3_$__cuda_sm20_dblrcp_rn_slowpath_v3
        .type           $__internal_3_$__cuda_sm20_dblrcp_rn_slowpath_v3,@function
        .size           $__internal_3_$__cuda_sm20_dblrcp_rn_slowpath_v3,(.L_x_11350 - $__internal_3_$__cuda_sm20_dblrcp_rn_slowpath_v3)
$__internal_3_$__cuda_sm20_dblrcp_rn_slowpath_v3:
        /* <DEDUP_REMOVED lines=24> */
.L_x_3532:
        /* <DEDUP_REMOVED lines=9> */
.L_x_3530:
[----:B------:R-:W-:Y:S01]  /*1d00*/  LOP3.LUT R25, R23, 0x80000, RZ, 0xfc, !PT ;  /* 0x0008000017197812 */ /* 0x000fe200078efcff */
[----:B------:R-:W-:-:S07]  /*1d10*/  IMAD.MOV.U32 R24, RZ, RZ, R22 ;  /* 0x000000ffff187224 */ /* 0x000fce00078e0016 */
.L_x_3531:
[----:B------:R-:W-:Y:S05]  /*1d20*/  BSYNC.RECONVERGENT B2 ;  /* 0x0000000000027941 */ /* 0x000fea0003800200 */
.L_x_3529:
[----:B------:R-:W-:Y:S02]  /*1d30*/  IMAD.MOV.U32 R8, RZ, RZ, R0 ;  /* 0x000000ffff087224 */ /* 0x000fe400078e0000 */
[----:B------:R-:W-:-:S04]  /*1d40*/  IMAD.MOV.U32 R9, RZ, RZ, 0x0 ;  /* 0x00000000ff097424 */ /* 0x000fc800078e00ff */
[----:B------:R-:W-:Y:S05]  /*1d50*/  RET.REL.NODEC R8 `(_ZN2at6native27unrolled_elementwise_kernelIZZZNS0_61_GLOBAL__N__132982cb_23_ActivationSiluKernel_cu_9e10b42f_311320silu_backward_kernelERNS_18TensorIteratorBaseEENKUlvE_clEvENKUlvE_clEvEUlddE_St5arrayIPcLm3EELi4E23TrivialOffsetCalculatorILi2EjESB_ILi1EjENS0_6memory15LoadWithoutCastENSE_16StoreWithoutCastEEEviT_T0_T2_T3_T4_T5_) ;  /* 0xffffffe008a87950 */ /* 0x000fea0003c3ffff */
.L_x_3533:
        /* <DEDUP_REMOVED lines=10> */
.L_x_11350:


//--------------------- .text._ZN2at6native29vectorized_elementwise_kernelILi2EZZZNS0_61_GLOBAL__N__132982cb_23_ActivationSiluKernel_cu_9e10b42f_311320silu_backward_kernelERNS_18TensorIteratorBaseEENKUlvE_clEvENKUlvE_clEvEUlddE_St5arrayIPcLm3EEEEviT0_T1_ --------------------------
	.section	.text._ZN2at6native29vectorized_elementwise_kernelILi2EZZZNS0_61_GLOBAL__N__132982cb_23_ActivationSiluKernel_cu_9e10b42f_311320silu_backward_kernelERNS_18TensorIteratorBaseEENKUlvE_clEvENKUlvE_clEvEUlddE_St5arrayIPcLm3EEEEviT0_T1_,"ax",@progbits
	.align	128
        .global         _ZN2at6native29vectorized_elementwise_kernelILi2EZZZNS0_61_GLOBAL__N__132982cb_23_ActivationSiluKernel_cu_9e10b42f_311320silu_backward_kernelERNS_18TensorIteratorBaseEENKUlvE_clEvENKUlvE_clEvEUlddE_St5arrayIPcLm3EEEEviT0_T1_
        .type           _ZN2at6native29vectorized_elementwise_kernelILi2EZZZNS0_61_GLOBAL__N__132982cb_23_ActivationSiluKernel_cu_9e10b42f_311320silu_backward_kernelERNS_18TensorIteratorBaseEENKUlvE_clEvENKUlvE_clEvEUlddE_St5arrayIPcLm3EEEEviT0_T1_,@function
        .size           _ZN2at6native29vectorized_elementwise_kernelILi2EZZZNS0_61_GLOBAL__N__132982cb_23_ActivationSiluKernel_cu_9e10b42f_311320silu_backward_kernelERNS_18TensorIteratorBaseEENKUlvE_clEvENKUlvE_clEvEUlddE_St5arrayIPcLm3EEEEviT0_T1_,(.L_x_11351 - _ZN2at6native29vectorized_elementwise_kernelILi2EZZZNS0_61_GLOBAL__N__132982cb_23_ActivationSiluKernel_cu_9e10b42f_311320silu_backward_kernelERNS_18TensorIteratorBaseEENKUlvE_clEvENKUlvE_clEvEUlddE_St5arrayIPcLm3EEEEviT0_T1_)
        .other          _ZN2at6native29vectorized_elementwise_kernelILi2EZZZNS0_61_GLOBAL__N__132982cb_23_ActivationSiluKernel_cu_9e10b42f_311320silu_backward_kernelERNS_18TensorIteratorBaseEENKUlvE_clEvENKUlvE_clEvEUlddE_St5arrayIPcLm3EEEEviT0_T1_,@"STO_CUDA_ENTRY STV_DEFAULT"
_ZN2at6native29vectorized_elementwise_kernelILi2EZZZNS0_61_GLOBAL__N__132982cb_23_ActivationSiluKernel_cu_9e10b42f_311320silu_backward_kernelERNS_18TensorIteratorBaseEENKUlvE_clEvENKUlvE_clEvEUlddE_St5arrayIPcLm3EEEEviT0_T1_:
.text._ZN2at6native29vectorized_elementwise_kernelILi2EZZZNS0_61_GLOBAL__N__132982cb_23_ActivationSiluKernel_cu_9e10b42f_311320silu_backward_kernelERNS_18TensorIteratorBaseEENKUlvE_clEvENKUlvE_clEvEUlddE_St5arrayIPcLm3EEEEviT0_T1_:
[----:B------:R-:W-:Y:S01]  /*0000*/  LDC R1, c[0x0][0x37c] ;  /* 0x0000df00ff017b82 */ /* 0x000fe20000000800 */
[----:B------:R-:W0:Y:S07]  /*0010*/  S2R R41, SR_CTAID.X ;  /* 0x0000000000297919 */ /* 0x000e2e0000002500 */
[----:B------:R-:W0:Y:S01]  /*0020*/  LDC R0, c[0x0][0x380] ;  /* 0x0000e000ff007b82 */ /* 0x000e220000000800 */
[----:B------:R-:W1:Y:S01]  /*0030*/  LDCU.64 UR6, c[0x0][0x358] ;  /* 0x00006b00ff0677ac */ /* 0x000e620008000a00 */
[----:B0-----:R-:W-:-:S05]  /*0040*/  IMAD R29, R41, -0x400, R0 ;  /* 0xfffffc00291d7824 */ /* 0x001fca00078e0200 */
[----:B------:R-:W-:-:S13]  /*0050*/  ISETP.GT.U32.AND P0, PT, R29, 0x3ff, PT ;  /* 0x000003ff1d00780c */ /* 0x000fda0003f04070 */
[----:B-1----:R-:W-:Y:S05]  /*0060*/  @P0 BRA `(.L_x_3534) ;  /* 0x0000003400980947 */ /* 0x002fea0003800000 */
[----:B------:R-:W0:Y:S01]  /*0070*/  S2R R44, SR_TID.X ;  /* 0x00000000002c7919 */ /* 0x000e220000002100 */
[----:B------:R-:W1:Y:S01]  /*0080*/  LDC.64 R2, c[0x0][0x390] ;  /* 0x0000e400ff027b82 */ /* 0x000e620000000a00 */
[----:B------:R-:W-:-:S07]  /*0090*/  CS2R R36, SRZ ;  /* 0x0000000000247805 */ /* 0x000fce000001ff00 */
[----:B------:R-:W2:Y:S08]  /*00a0*/  LDC.64 R20, c[0x0][0x398] ;  /* 0x0000e600ff147b82 */ /* 0x000eb00000000a00 */
[----:B------:R-:W3:Y:S08]  /*00b0*/  LDC.64 R4, c[0x0][0x390] ;  /* 0x0000e400ff047b82 */ /* 0x000ef00000000a00 */
[----:B------:R-:W4:Y:S01]  /*00c0*/  LDC.64 R6, c[0x0][0x398] ;  /* 0x0000e600ff067b82 */ /* 0x000f220000000a00 */
[----:B0-----:R-:W-:Y:S01]  /*00d0*/  ISETP.GE.U32.AND P0, PT, R44, R29, PT ;  /* 0x0000001d2c00720c */ /* 0x001fe20003f06070 */
[----:B------:R-:W-:-:S06]  /*00e0*/  IMAD.MOV.U32 R0, RZ, RZ, R44 ;  /* 0x000000ffff007224 */ /* 0x000fcc00078e002c */
[----:B------:R-:W0:Y:S08]  /*00f0*/  LDC.64 R46, c[0x0][0x390] ;  /* 0x0000e400ff2e7b82 */ /* 0x000e300000000a00 */
[----:B------:R-:W0:Y:S01]  /*0100*/  LDC.64 R48, c[0x0][0x398] ;  /* 0x0000e600ff307b82 */ /* 0x000e220000000a00 */
[----:B------:R-:W-:-:S05]  /*0110*/  @!P0 VIADD R0, R44, 0x80 ;  /* 0x000000802c008836 */ /* 0x000fca0000000000 */
[----:B------:R-:W-:Y:S02]  /*0120*/  ISETP.GE.U32.AND P6, PT, R0, R29, PT ;  /* 0x0000001d0000720c */ /* 0x000fe40003fc6070 */
[----:B------:R-:W0:Y:S08]  /*0130*/  LDC.64 R34, c[0x0][0x390] ;  /* 0x0000e400ff227b82 */ /* 0x000e300000000a00 */
[----:B------:R-:W0:Y:S03]  /*0140*/  LDC.64 R16, c[0x0][0x390] ;  /* 0x0000e400ff107b82 */ /* 0x000e260000000a00 */
[----:B------:R-:W-:-:S02]  /*0150*/  @!P6 IMAD R9, R41, 0x400, R0 ;  /* 0x000004002909e824 */ /* 0x000fc400078e0200 */
[----:B------:R-:W-:Y:S02]  /*0160*/  @!P6 VIADD R0, R0, 0x80 ;  /* 0x000000800000e836 */ /* 0x000fe40000000000 */
[C---:B-1----:R-:W-:Y:S01]  /*0170*/  @!P6 IMAD.WIDE.U32 R2, R9.reuse, 0x8, R2 ;  /* 0x000000080902e825 */ /* 0x042fe200078e0002 */
[----:B------:R-:W1:Y:S02]  /*0180*/  LDC.64 R14, c[0x0][0x398] ;  /* 0x0000e600ff0e7b82 */ /* 0x000e640000000a00 */
[CC--:B------:R-:W-:Y:S01]  /*0190*/  ISETP.GE.U32.AND P5, PT, R0.reuse, R29.reuse, PT ;  /* 0x0000001d0000720c */ /* 0x0c0fe20003fa6070 */
[----:B--2---:R-:W-:Y:S01]  /*01a0*/  @!P6 IMAD.WIDE.U32 R20, R9, 0x8, R20 ;  /* 0x000000080914e825 */ /* 0x004fe200078e0014 */
[----:B------:R-:W-:Y:S01]  /*01b0*/  CS2R R8, SRZ ;  /* 0x0000000000087805 */ /* 0x000fe2000001ff00 */
[----:B------:R2:W5:Y:S03]  /*01c0*/  @!P6 LDG.E.64 R36, desc[UR6][R2.64] ;  /* 0x000000060224e981 */ /* 0x000566000c1e1b00 */
[----:B------:R-:W1:Y:S02]  /*01d0*/  LDC.64 R32, c[0x0][0x398] ;  /* 0x0000e600ff207b82 */ /* 0x000e640000000a00 */
[----:B------:R1:W5:Y:S05]  /*01e0*/  @!P6 LDG.E.64 R8, desc[UR6][R20.64] ;  /* 0x000000061408e981 */ /* 0x00036a000c1e1b00 */
[----:B------:R-:W-:Y:S01]  /*01f0*/  @!P5 IMAD R27, R41, 0x400, R0 ;  /* 0x00000400291bd824 */ /* 0x000fe200078e0200 */
[----:B------:R-:W-:Y:S01]  /*0200*/  @!P5 IADD3 R0, PT, PT, R0, 0x80, RZ ;  /* 0x000000800000d810 */ /* 0x000fe20007ffe0ff */
[----:B--2---:R-:W2:Y:S03]  /*0210*/  LDC.64 R2, c[0x0][0x390] ;  /* 0x0000e400ff027b82 */ /* 0x004ea60000000a00 */
[----:B------:R-:W-:-:S05]  /*0220*/  ISETP.GE.U32.AND P4, PT, R0, R29, PT ;  /* 0x0000001d0000720c */ /* 0x000fca0003f86070 */
[----:B------:R-:W1:Y:S08]  /*0230*/  LDC.64 R38, c[0x0][0x398] ;  /* 0x0000e600ff267b82 */ /* 0x000e700000000a00 */
[----:B------:R-:W-:Y:S02]  /*0240*/  @!P4 IMAD R31, R41, 0x400, R0 ;  /* 0x00000400291fc824 */ /* 0x000fe400078e0200 */
[----:B------:R-:W-:-:S05]  /*0250*/  @!P4 VIADD R0, R0, 0x80 ;  /* 0x000000800000c836 */ /* 0x000fca0000000000 */
[----:B------:R-:W-:-:S13]  /*0260*/  ISETP.GE.U32.AND P3, PT, R0, R29, PT ;  /* 0x0000001d0000720c */ /* 0x000fda0003f66070 */
[----:B------:R-:W-:Y:S02]  /*0270*/  @!P3 IMAD R19, R41, 0x400, R0 ;  /* 0x000004002913b824 */ /* 0x000fe400078e0200 */
[----:B------:R-:W-:-:S05]  /*0280*/  @!P3 VIADD R0, R0, 0x80 ;  /* 0x000000800000b836 */ /* 0x000fca0000000000 */
[----:B------:R-:W-:-:S13]  /*0290*/  ISETP.GE.U32.AND P2, PT, R0, R29, PT ;  /* 0x0000001d0000720c */ /* 0x000fda0003f46070 */
[----:B------:R-:W-:Y:S01]  /*02a0*/  @!P2 IMAD R25, R41, 0x400, R0 ;  /* 0x000004002919a824 */ /* 0x000fe200078e0200 */
[----:B------:R-:W-:-:S04]  /*02b0*/  @!P2 IADD3 R0, PT, PT, R0, 0x80, RZ ;  /* 0x000000800000a810 */ /* 0x000fc80007ffe0ff */
[----:B------:R-:W-:Y:S01]  /*02c0*/  ISETP.GE.U32.AND P1, PT, R0, R29, PT ;  /* 0x0000001d0000720c */ /* 0x000fe20003f26070 */
[C---:B---3--:R-:W-:Y:S02]  /*02d0*/  @!P5 IMAD.WIDE.U32 R22, R27.reuse, 0x8, R4 ;  /* 0x000000081b16d825 */ /* 0x048fe400078e0004 */
[----:B------:R-:W3:Y:S02]  /*02e0*/  LDC.64 R4, c[0x0][0x398] ;  /* 0x0000e600ff047b82 */ /* 0x000ee40000000a00 */
[----:B----4-:R-:W-:-:S06]  /*02f0*/  @!P5 IMAD.WIDE.U32 R26, R27, 0x8, R6 ;  /* 0x000000081b1ad825 */ /* 0x010fcc00078e0006 */
[----:B------:R-:W4:Y:S02]  /*0300*/  LDC.64 R6, c[0x0][0x390] ;  /* 0x0000e400ff067b82 */ /* 0x000f240000000a00 */
[----:B------:R-:W-:Y:S02]  /*0310*/  @!P1 IMAD R43, R41, 0x400, R0 ;  /* 0x00000400292b9824 */ /* 0x000fe400078e0200 */
[----:B------:R-:W-:Y:S02]  /*0320*/  @!P1 VIADD R0, R0, 0x80 ;  /* 0x0000008000009836 */ /* 0x000fe40000000000 */
[----:B0-----:R-:W-:-:S03]  /*0330*/  @!P4 IMAD.WIDE.U32 R46, R31, 0x8, R46 ;  /* 0x000000081f2ec825 */ /* 0x001fc600078e002e */
[----:B------:R-:W-:Y:S01]  /*0340*/  ISETP.GE.U32.AND P6, PT, R0, R29, PT ;  /* 0x0000001d0000720c */ /* 0x000fe20003fc6070 */
[----:B------:R-:W-:Y:S01]  /*0350*/  @!P4 IMAD.WIDE.U32 R48, R31, 0x8, R48 ;  /* 0x000000081f30c825 */ /* 0x000fe200078e0030 */
[----:B------:R-:W0:Y:S08]  /*0360*/  LDC.64 R28, c[0x0][0x398] ;  /* 0x0000e600ff1c7b82 */ /* 0x000e300000000a00 */
[----:B------:R-:W0:Y:S01]  /*0370*/  LDC.64 R30, c[0x0][0x390] ;  /* 0x0000e400ff1e7b82 */ /* 0x000e220000000a00 */
[----:B------:R-:W-:-:S02]  /*0380*/  CS2R R10, SRZ ;  /* 0x00000000000a7805 */ /* 0x000fc4000001ff00 */
[----:B------:R-:W-:Y:S01]  /*0390*/  CS2R R12, SRZ ;  /* 0x00000000000c7805 */ /* 0x000fe2000001ff00 */
[----:B---3--:R-:W-:-:S03]  /*03a0*/  @!P2 IMAD.WIDE.U32 R4, R25, 0x8, R4 ;  /* 0x000000081904a825 */ /* 0x008fc600078e0004 */
[----:B------:R3:W5:Y:S01]  /*03b0*/  @!P5 LDG.E.64 R10, desc[UR6][R22.64] ;  /* 0x00000006160ad981 */ /* 0x000762000c1e1b00 */
[----:B----4-:R-:W-:Y:S01]  /*03c0*/  @!P2 IMAD.WIDE.U32 R6, R25, 0x8, R6 ;  /* 0x000000081906a825 */ /* 0x010fe200078e0006 */
[----:B------:R-:W-:Y:S02]  /*03d0*/  CS2R R24, SRZ ;  /* 0x0000000000187805 */ /* 0x000fe4000001ff00 */
[----:B------:R4:W5:Y:S01]  /*03e0*/  @!P5 LDG.E.64 R12, desc[UR6][R26.64] ;  /* 0x000000061a0cd981 */ /* 0x000962000c1e1b00 */
[----:B--2---:R-:W-:Y:S01]  /*03f0*/  @!P1 IMAD.WIDE.U32 R2, R43, 0x8, R2 ;  /* 0x000000082b029825 */ /* 0x004fe200078e0002 */
[----:B-1----:R-:W-:Y:S02]  /*0400*/  CS2R R20, SRZ ;  /* 0x0000000000147805 */ /* 0x002fe4000001ff00 */
[----:B------:R0:W5:Y:S01]  /*0410*/  @!P2 LDG.E.64 R24, desc[UR6][R4.64] ;  /* 0x000000060418a981 */ /* 0x000162000c1e1b00 */
[----:B---3--:R-:W-:Y:S01]  /*0420*/  CS2R R22, SRZ ;  /* 0x0000000000167805 */ /* 0x008fe2000001ff00 */
[C---:B------:R-:W-:Y:S01]  /*0430*/  @!P6 IMAD R45, R41.reuse, 0x400, R0 ;  /* 0x00000400292de824 */ /* 0x040fe200078e0200 */
[----:B----4-:R-:W-:Y:S01]  /*0440*/  CS2R R26, SRZ ;  /* 0x00000000001a7805 */ /* 0x010fe2000001ff00 */
[----:B------:R-:W-:-:S03]  /*0450*/  @!P0 IMAD R41, R41, 0x400, R44 ;  /* 0x0000040029298824 */ /* 0x000fc600078e022c */
[----:B------:R1:W5:Y:S01]  /*0460*/  @!P2 LDG.E.64 R22, desc[UR6][R6.64] ;  /* 0x000000060616a981 */ /* 0x000362000c1e1b00 */
[----:B------:R-:W-:-:S03]  /*0470*/  @!P3 IMAD.WIDE.U32 R50, R19, 0x8, R16 ;  /* 0x000000081332b825 */ /* 0x000fc600078e0010 */
[----:B------:R2:W5:Y:S01]  /*0480*/  @!P1 LDG.E.64 R26, desc[UR6][R2.64] ;  /* 0x00000006021a9981 */ /* 0x000562000c1e1b00 */
[----:B------:R-:W-:Y:S01]  /*0490*/  @!P3 IMAD.WIDE.U32 R52, R19, 0x8, R14 ;  /* 0x000000081334b825 */ /* 0x000fe200078e000e */
[----:B------:R-:W-:Y:S02]  /*04a0*/  CS2R R14, SRZ ;  /* 0x00000000000e7805 */ /* 0x000fe4000001ff00 */
[----:B------:R-:W-:Y:S02]  /*04b0*/  CS2R R16, SRZ ;  /* 0x0000000000107805 */ /* 0x000fe4000001ff00 */
[----:B------:R-:W-:Y:S01]  /*04c0*/  CS2R R18, SRZ ;  /* 0x0000000000127805 */ /* 0x000fe2000001ff00 */
[----:B0-----:R-:W-:Y:S01]  /*04d0*/  @!P6 IMAD.WIDE.U32 R4, R45, 0x8, R30 ;  /* 0x000000082d04e825 */ /* 0x001fe200078e001e */
[----:B------:R-:W-:Y:S01]  /*04e0*/  CS2R R30, SRZ ;  /* 0x00000000001e7805 */ /* 0x000fe2000001ff00 */
[----:B------:R0:W5:Y:S02]  /*04f0*/  @!P3 LDG.E.64 R20, desc[UR6][R52.64] ;  /* 0x000000063414b981 */ /* 0x000164000c1e1b00 */
[----:B-1----:R-:W-:Y:S01]  /*0500*/  @!P0 IMAD.WIDE.U32 R6, R41, 0x8, R34 ;  /* 0x0000000829068825 */ /* 0x002fe200078e0022 */
[----:B------:R-:W-:Y:S01]  /*0510*/  CS2R R34, SRZ ;  /* 0x0000000000227805 */ /* 0x000fe2000001ff00 */
[----:B------:R0:W5:Y:S02]  /*0520*/  @!P4 LDG.E.64 R14, desc[UR6][R46.64] ;  /* 0x000000062e0ec981 */ /* 0x000164000c1e1b00 */
[----:B--2---:R-:W-:Y:S01]  /*0530*/  @!P1 IMAD.WIDE.U32 R2, R43, 0x8, R28 ;  /* 0x000000082b029825 */ /* 0x004fe200078e001c */
[----:B------:R-:W-:Y:S01]  /*0540*/  CS2R R28, SRZ ;  /* 0x00000000001c7805 */ /* 0x000fe2000001ff00 */
[----:B------:R0:W5:Y:S02]  /*0550*/  @!P4 LDG.E.64 R16, desc[UR6][R48.64] ;  /* 0x000000063010c981 */ /* 0x000164000c1e1b00 */
[----:B------:R-:W-:Y:S01]  /*0560*/  @!P6 IMAD.WIDE.U32 R42, R45, 0x8, R32 ;  /* 0x000000082d2ae825 */ /* 0x000fe200078e0020 */
[----:B------:R-:W-:Y:S01]  /*0570*/  CS2R R32, SRZ ;  /* 0x0000000000207805 */ /* 0x000fe2000001ff00 */
[----:B------:R0:W5:Y:S02]  /*0580*/  @!P3 LDG.E.64 R18, desc[UR6][R50.64] ;  /* 0x000000063212b981 */ /* 0x000164000c1e1b00 */
[----:B------:R-:W-:Y:S01]  /*0590*/  @!P0 IMAD.WIDE.U32 R40, R41, 0x8, R38 ;  /* 0x0000000829288825 */ /* 0x000fe200078e0026 */
[----:B------:R-:W-:Y:S01]  /*05a0*/  CS2R R38, SRZ ;  /* 0x0000000000267805 */ /* 0x000fe2000001ff00 */
[----:B------:R0:W5:Y:S04]  /*05b0*/  @!P1 LDG.E.64 R28, desc[UR6][R2.64] ;  /* 0x00000006021c9981 */ /* 0x000168000c1e1b00 */
[----:B------:R0:W5:Y:S04]  /*05c0*/  @!P6 LDG.E.64 R30, desc[UR6][R4.64] ;  /* 0x00000006041ee981 */ /* 0x000168000c1e1b00 */
[----:B------:R0:W5:Y:S04]  /*05d0*/  @!P6 LDG.E.64 R32, desc[UR6][R42.64] ;  /* 0x000000062a20e981 */ /* 0x000168000c1e1b00 */
[----:B------:R0:W5:Y:S04]  /*05e0*/  @!P0 LDG.E.64 R38, desc[UR6][R6.64] ;  /* 0x0000000606268981 */ /* 0x000168000c1e1b00 */
[----:B------:R0:W5:Y:S01]  /*05f0*/  @!P0 LDG.E.64 R34, desc[UR6][R40.64] ;  /* 0x0000000628228981 */ /* 0x000162000c1e1b00 */
[----:B------:R-:W-:Y:S04]  /*0600*/  BSSY.RECONVERGENT B1, `(.L_x_3535) ;  /* 0x0000056000017945 */ /* 0x000fe80003800200 */
[----:B------:R-:W-:Y:S05]  /*0610*/  @P0 BRA `(.L_x_3536) ;  /* 0x0000000400500947 */ /* 0x000fea0003800000 */
[----:B0-----:R-:W-:Y:S02]  /*0620*/  HFMA2 R3, -RZ, RZ, 1.9912109375, 0.00128841400146484375 ;  /* 0x3ff71547ff037431 */ /* 0x001fe400000001ff */
[----:B------:R-:W-:Y:S01]  /*0630*/  IMAD.MOV.U32 R2, RZ, RZ, 0x652b82fe ;  /* 0x652b82feff027424 */ /* 0x000fe200078e00ff */
[----:B------:R-:W-:Y:S01]  /*0640*/  UMOV UR4, 0xfefa39ef ;  /* 0xfefa39ef00047882 */ /* 0x000fe20000000000 */
[----:B------:R-:W-:Y:S01]  /*0650*/  UMOV UR5, 0x3fe62e42 ;  /* 0x3fe62e4200057882 */ /* 0x000fe20000000000 */
[----:B-----5:R-:W-:Y:S01]  /*0660*/  DADD R40, -RZ, -R34 ;  /* 0x00000000ff287229 */ /* 0x020fe20000000922 */
        /* <DEDUP_REMOVED lines=52> */
[----:B------:R-:W-:Y:S02]  /*09b0*/  @!P1 IMAD.MOV.U32 R2, RZ, RZ, R6 ;  /* 0x000000ffff029224 */ /* 0x000fe400078e0006 */
[----:B------:R-:W-:-:S06]  /*09c0*/  @!P1 IMAD.MOV.U32 R6, RZ, RZ, RZ ;  /* 0x000000ffff069224 */ /* 0x000fcc00078e00ff */
[----:B------:R-:W-:-:S11]  /*09d0*/  @!P1 DMUL R4, R2, R6 ;  /* 0x0000000602049228 */ /* 0x000fd60000000000 */
.L_x_3538:
[----:B------:R-:W-:Y:S05]  /*09e0*/  BSYNC.RECONVERGENT B0 ;  /* 0x0000000000007941 */ /* 0x000fea0003800200 */
.L_x_3537:
        /* <DEDUP_REMOVED lines=14> */
[----:B------:R-:W-:Y:S01]  /*0ad0*/  IMAD.MOV.U32 R3, RZ, RZ, R41 ;  /* 0x000000ffff037224 */ /* 0x000fe200078e0029 */
[----:B------:R-:W-:-:S07]  /*0ae0*/  IADD3 R0, PT, PT, R0, -0x100000, RZ ;  /* 0xfff0000000007810 */ /* 0x000fce0007ffe0ff */
[----:B------:R-:W-:Y:S05]  /*0af0*/  CALL.REL.NOINC `($__internal_4_$__cuda_sm20_dblrcp_rn_slowpath_v3) ;  /* 0x0000005400ac7944 */ /* 0x000fea0003c00000 */
[----:B------:R-:W-:-:S07]  /*0b00*/  IMAD.MOV.U32 R6, RZ, RZ, R0 ;  /* 0x000000ffff067224 */ /* 0x000fce00078e0000 */
.L_x_3540:
[----:B------:R-:W-:Y:S05]  /*0b10*/  BSYNC.RECONVERGENT B2 ;  /* 0x0000000000027941 */ /* 0x000fea0003800200 */
.L_x_3539:
[C---:B------:R-:W-:Y:S02]  /*0b20*/  DADD R2, -R6.reuse, 1 ;  /* 0x3ff0000006027429 */ /* 0x040fe40000000100 */
[----:B------:R-:W-:-:S06]  /*0b30*/  DMUL R38, R6, R38 ;  /* 0x0000002606267228 */ /* 0x000fcc0000000000 */
[----:B------:R-:W-:-:S08]  /*0b40*/  DFMA R2, R2, R34, 1 ;  /* 0x3ff000000202742b */ /* 0x000fd00000000022 */
[----:B------:R-:W-:-:S11]  /*0b50*/  DMUL R38, R38, R2 ;  /* 0x0000000226267228 */ /* 0x000fd60000000000 */
.L_x_3536:
[----:B------:R-:W-:Y:S05]  /*0b60*/  BSYNC.RECONVERGENT B1 ;  /* 0x0000000000017941 */ /* 0x000fea0003800200 */
.L_x_3535:
[----:B------:R-:W1:Y:S01]  /*0b70*/  S2UR UR4, SR_CTAID.X ;  /* 0x00000000000479c3 */ /* 0x000e620000002500 */
[----:B------:R-:W1:Y:S01]  /*0b80*/  LDCU UR5, c[0x0][0x380] ;  /* 0x00007000ff0577ac */ /* 0x000e620008000800 */
[----:B------:R-:W-:Y:S01]  /*0b90*/  VIADD R44, R44, 0x80 ;  /* 0x000000802c2c7836 */ /* 0x000fe20000000000 */
[----:B------:R-:W-:Y:S01]  /*0ba0*/  BSSY.RECONVERGENT B1, `(.L_x_3541) ;  /* 0x0000058000017945 */ /* 0x000fe20003800200 */
[----:B-1----:R-:W-:-:S06]  /*0bb0*/  UIMAD UR4, UR4, -0x400, UR5 ;  /* 0xfffffc00040478a4 */ /* 0x002fcc000f8e0205 */
[----:B------:R-:W-:-:S13]  /*0bc0*/  ISETP.GE.U32.AND P0, PT, R44, UR4, PT ;  /* 0x000000042c007c0c */ /* 0x000fda000bf06070 */
[----:B------:R-:W-:Y:S05]  /*0bd0*/  @P0 BRA `(.L_x_3542) ;  /* 0x0000000400500947 */ /* 0x000fea0003800000 */
[----:B0-----:R-:W-:Y:S01]  /*0be0*/  IMAD.MOV.U32 R2, RZ, RZ, 0x652b82fe ;  /* 0x652b82feff027424 */ /* 0x001fe200078e00ff */
        /* <DEDUP_REMOVED lines=59> */
.L_x_3544:
[----:B------:R-:W-:Y:S05]  /*0fa0*/  BSYNC.RECONVERGENT B0 ;  /* 0x0000000000007941 */ /* 0x000fea0003800200 */
.L_x_3543:
        /* <DEDUP_REMOVED lines=16> */
[----:B------:R-:W-:Y:S05]  /*10b0*/  CALL.REL.NOINC `($__internal_4_$__cuda_sm20_dblrcp_rn_slowpath_v3) ;  /* 0x00000050003c7944 */ /* 0x000fea0003c00000 */
[----:B------:R-:W-:-:S07]  /*10c0*/  IMAD.MOV.U32 R6, RZ, RZ, R0 ;  /* 0x000000ffff067224 */ /* 0x000fce00078e0000 */
.L_x_3546:
[----:B------:R-:W-:Y:S05]  /*10d0*/  BSYNC.RECONVERGENT B2 ;  /* 0x0000000000027941 */ /* 0x000fea0003800200 */
.L_x_3545:
[C---:B------:R-:W-:Y:S02]  /*10e0*/  DADD R2, -R6.reuse, 1 ;  /* 0x3ff0000006027429 */ /* 0x040fe40000000100 */
[----:B------:R-:W-:-:S06]  /*10f0*/  DMUL R36, R6, R36 ;  /* 0x0000002406247228 */ /* 0x000fcc0000000000 */
[----:B------:R-:W-:-:S08]  /*1100*/  DFMA R8, R2, R8, 1 ;  /* 0x3ff000000208742b */ /* 0x000fd00000000008 */
[----:B------:R-:W-:-:S11]  /*1110*/  DMUL R8, R36, R8 ;  /* 0x0000000824087228 */ /* 0x000fd60000000000 */
.L_x_3542:
[----:B------:R-:W-:Y:S05]  /*1120*/  BSYNC.RECONVERGENT B1 ;  /* 0x0000000000017941 */ /* 0x000fea0003800200 */
.L_x_3541:
[----:B-----5:R-:W1:Y:S01]  /*1130*/  S2R R34, SR_TID.X ;  /* 0x0000000000227919 */ /* 0x020e620000002100 */
[----:B------:R-:W2:Y:S01]  /*1140*/  S2UR UR4, SR_CTAID.X ;  /* 0x00000000000479c3 */ /* 0x000ea20000002500 */
[----:B------:R-:W2:Y:S01]  /*1150*/  LDCU UR5, c[0x0][0x380] ;  /* 0x00007000ff0577ac */ /* 0x000ea20008000800 */
[----:B------:R-:W-:Y:S01]  /*1160*/  BSSY.RECONVERGENT B1, `(.L_x_3547) ;  /* 0x0000059000017945 */ /* 0x000fe20003800200 */
[----:B--2---:R-:W-:Y:S01]  /*1170*/  UIMAD UR4, UR4, -0x400, UR5 ;  /* 0xfffffc00040478a4 */ /* 0x004fe2000f8e0205 */
[----:B-1----:R-:W-:-:S05]  /*1180*/  IADD3 R0, PT, PT, R34, 0x100, RZ ;  /* 0x0000010022007810 */ /* 0x002fca0007ffe0ff */
[----:B------:R-:W-:-:S13]  /*1190*/  ISETP.GE.U32.AND P0, PT, R0, UR4, PT ;  /* 0x0000000400007c0c */ /* 0x000fda000bf06070 */
[----:B------:R-:W-:Y:S05]  /*11a0*/  @P0 BRA `(.L_x_3548) ;  /* 0x0000000400500947 */ /* 0x000fea0003800000 */
[----:B0-----:R-:W-:Y:S01]  /*11b0*/  IMAD.MOV.U32 R2, RZ, RZ, 0x652b82fe ;  /* 0x652b82feff027424 */ /* 0x001fe200078e00ff */
        /* <DEDUP_REMOVED lines=59> */
.L_x_3550:
[----:B------:R-:W-:Y:S05]  /*1570*/  BSYNC.RECONVERGENT B0 ;  /* 0x0000000000007941 */ /* 0x000fea0003800200 */
.L_x_3549:
        /* <DEDUP_REMOVED lines=18> */
.L_x_3552:
[----:B------:R-:W-:Y:S05]  /*16a0*/  BSYNC.RECONVERGENT B2 ;  /* 0x0000000000027941 */ /* 0x000fea0003800200 */
.L_x_3551:
[C---:B------:R-:W-:Y:S02]  /*16b0*/  DADD R2, -R6.reuse, 1 ;  /* 0x3ff0000006027429 */ /* 0x040fe40000000100 */
[----:B------:R-:W-:-:S06]  /*16c0*/  DMUL R10, R6, R10 ;  /* 0x0000000a060a7228 */ /* 0x000fcc0000000000 */
[----:B------:R-:W-:-:S08]  /*16d0*/  DFMA R2, R2, R12, 1 ;  /* 0x3ff000000202742b */ /* 0x000fd0000000000c */
[----:B------:R-:W-:-:S11]  /*16e0*/  DMUL R10, R10, R2 ;  /* 0x000000020a0a7228 */ /* 0x000fd60000000000 */
.L_x_3548:
[----:B------:R-:W-:Y:S05]  /*16f0*/  BSYNC.RECONVERGENT B1 ;  /* 0x0000000000017941 */ /* 0x000fea0003800200 */
.L_x_3547:
[----:B------:R-:W1:Y:S01]  /*1700*/  S2R R36, SR_CTAID.X ;  /* 0x0000000000247919 */ /* 0x000e620000002500 */
[----:B------:R-:W1:Y:S01]  /*1710*/  LDC R35, c[0x0][0x380] ;  /* 0x0000e000ff237b82 */ /* 0x000e620000000800 */
[----:B------:R-:W-:Y:S01]  /*1720*/  IADD3 R0, PT, PT, R34, 0x180, RZ ;  /* 0x0000018022007810 */ /* 0x000fe20007ffe0ff */
[----:B------:R-:W-:Y:S01]  /*1730*/  BSSY.RECONVERGENT B1, `(.L_x_3553) ;  /* 0x0000058000017945 */ /* 0x000fe20003800200 */
[----:B-1----:R-:W-:-:S05]  /*1740*/  IMAD R35, R36, -0x400, R35 ;  /* 0xfffffc0024237824 */ /* 0x002fca00078e0223 */
[----:B------:R-:W-:-:S13]  /*1750*/  ISETP.GE.U32.AND P0, PT, R0, R35, PT ;  /* 0x000000230000720c */ /* 0x000fda0003f06070 */
        /* <DEDUP_REMOVED lines=61> */
.L_x_3556:
[----:B------:R-:W-:Y:S05]  /*1b30*/  BSYNC.RECONVERGENT B0 ;  /* 0x0000000000007941 */ /* 0x000fea0003800200 */
.L_x_3555:
        /* <DEDUP_REMOVED lines=17> */
[----:B------:R-:W-:-:S07]  /*1c50*/  MOV R6, R0 ;  /* 0x0000000000067202 */ /* 0x000fce0000000f00 */
.L_x_3558:
[----:B------:R-:W-:Y:S05]  /*1c60*/  BSYNC.RECONVERGENT B2 ;  /* 0x0000000000027941 */ /* 0x000fea0003800200 */
.L_x_3557:
[C---:B------:R-:W-:Y:S02]  /*1c70*/  DADD R2, -R6.reuse, 1 ;  /* 0x3ff0000006027429 */ /* 0x040fe40000000100 */
[----:B------:R-:W-:-:S06]  /*1c80*/  DMUL R12, R6, R14 ;  /* 0x0000000e060c7228 */ /* 0x000fcc0000000000 */
[----:B------:R-:W-:-:S08]  /*1c90*/  DFMA R2, R2, R16, 1 ;  /* 0x3ff000000202742b */ /* 0x000fd00000000010 */
[----:B------:R-:W-:-:S11]  /*1ca0*/  DMUL R12, R12, R2 ;  /* 0x000000020c0c7228 */ /* 0x000fd60000000000 */
.L_x_3554:
[----:B------:R-:W-:Y:S05]  /*1cb0*/  BSYNC.RECONVERGENT B1 ;  /* 0x0000000000017941 */ /* 0x000fea0003800200 */
.L_x_3553:
[----:B------:R-:W-:Y:S01]  /*1cc0*/  VIADD R0, R34, 0x200 ;  /* 0x0000020022007836 */ /* 0x000fe20000000000 */
[----:B------:R-:W-:Y:S04]  /*1cd0*/  BSSY.RECONVERGENT B1, `(.L_x_3559) ;  /* 0x0000057000017945 */ /* 0x000fe80003800200 */
        /* <DEDUP_REMOVED lines=62> */
.L_x_3562:
[----:B------:R-:W-:Y:S05]  /*20c0*/  BSYNC.RECONVERGENT B0 ;  /* 0x0000000000007941 */ /* 0x000fea0003800200 */
.L_x_3561:
        /* <DEDUP_REMOVED lines=18> */
.L_x_3564:
[----:B------:R-:W-:Y:S05]  /*21f0*/  BSYNC.RECONVERGENT B2 ;  /* 0x0000000000027941 */ /* 0x000fea0003800200 */
.L_x_3563:
[C---:B------:R-:W-:Y:S02]  /*2200*/  DADD R2, -R6.reuse, 1 ;  /* 0x3ff0000006027429 */ /* 0x040fe40000000100 */
[----:B------:R-:W-:-:S06]  /*2210*/  DMUL R14, R6, R18 ;  /* 0x00000012060e7228 */ /* 0x000fcc0000000000 */
[----:B------:R-:W-:-:S08]  /*2220*/  DFMA R2, R2, R20, 1 ;  /* 0x3ff000000202742b */ /* 0x000fd00000000014 */
[----:B------:R-:W-:-:S11]  /*2230*/  DMUL R14, R14, R2 ;  /* 0x000000020e0e7228 */ /* 0x000fd60000000000 */
.L_x_3560:
[----:B------:R-:W-:Y:S05]  /*2240*/  BSYNC.RECONVERGENT B1 ;  /* 0x0000000000017941 */ /* 0x000fea0003800200 */
.L_x_3559:
        /* <DEDUP_REMOVED lines=64> */
.L_x_3568:
[----:B------:R-:W-:Y:S05]  /*2650*/  BSYNC.RECONVERGENT B0 ;  /* 0x0000000000007941 */ /* 0x000fea0003800200 */
.L_x_3567:
        /* <DEDUP_REMOVED lines=16> */
[----:B------:R-:W-:Y:S05]  /*2760*/  CALL.REL.NOINC `($__internal_4_$__cuda_sm20_dblrcp_rn_slowpath_v3) ;  /* 0x0000003800907944 */ /* 0x000fea0003c00000 */
[----:B------:R-:W-:-:S07]  /*2770*/  IMAD.MOV.U32 R6, RZ, RZ, R0 ;  /* 0x000000ffff067224 */ /* 0x000fce00078e0000 */
.L_x_3570:
[----:B------:R-:W-:Y:S05]  /*2780*/  BSYNC.RECONVERGENT B2 ;  /* 0x0000000000027941 */ /* 0x000fea0003800200 */
.L_x_3569:
[C---:B------:R-:W-:Y:S02]  /*2790*/  DADD R2, -R6.reuse, 1 ;  /* 0x3ff0000006027429 */ /* 0x040fe40000000100 */
[----:B------:R-:W-:-:S06]  /*27a0*/  DMUL R16, R6, R22 ;  /* 0x0000001606107228 */ /* 0x000fcc0000000000 */
[----:B------:R-:W-:-:S08]  /*27b0*/  DFMA R2, R2, R24, 1 ;  /* 0x3ff000000202742b */ /* 0x000fd00000000018 */
[----:B------:R-:W-:-:S11]  /*27c0*/  DMUL R16, R16, R2 ;  /* 0x0000000210107228 */ /* 0x000fd60000000000 */
.L_x_3566:
[----:B------:R-:W-:Y:S05]  /*27d0*/  BSYNC.RECONVERGENT B1 ;  /* 0x0000000000017941 */ /* 0x000fea0003800200 */
.L_x_3565:
[----:B------:R-:W-:Y:S01]  /*27e0*/  VIADD R0, R34, 0x300 ;  /* 0x0000030022007836 */ /* 0x000fe20000000000 */
[----:B------:R-:W-:Y:S04]  /*27f0*/  BSSY.RECONVERGENT B1, `(.L_x_3571) ;  /* 0x0000057000017945 */ /* 0x000fe80003800200 */
[----:B------:R-:W-:-:S13]  /*2800*/  ISETP.GE.U32.AND P0, PT, R0, R35, PT ;  /* 0x000000230000720c */ /* 0x000fda0003f06070 */
[----:B------:R-:W-:Y:S05]  /*2810*/  @P0 BRA `(.L_x_3572) ;  /* 0x0000000400500947 */ /* 0x000fea0003800000 */
[----:B0-----:R-:W-:Y:S01]  /*2820*/  IMAD.MOV.U32 R2, RZ, RZ, 0x652b82fe ;  /* 0x652b82feff027424 */ /* 0x001fe200078e00ff */
        /* <DEDUP_REMOVED lines=56> */
[----:B------:R-:W-:Y:S02]  /*2bb0*/  @!P1 IMAD.MOV.U32 R2, RZ, RZ, R6 ;  /* 0x000000ffff029224 */ /* 0x000fe400078e0006 */
[----:B------:R-:W-:-:S06]  /*2bc0*/  @!P1 IMAD.MOV.U32 R6, RZ, RZ, RZ ;  /* 0x000000ffff069224 */ /* 0x000fcc00078e00ff */
[----:B------:R-:W-:-:S11]  /*2bd0*/  @!P1 DMUL R4, R2, R6 ;  /* 0x0000000602049228 */ /* 0x000fd60000000000 */
.L_x_3574:
[----:B------:R-:W-:Y:S05]  /*2be0*/  BSYNC.RECONVERGENT B0 ;  /* 0x0000000000007941 */ /* 0x000fea0003800200 */
.L_x_3573:
        /* <DEDUP_REMOVED lines=18> */
.L_x_3576:
[----:B------:R-:W-:Y:S05]  /*2d10*/  BSYNC.RECONVERGENT B2 ;  /* 0x0000000000027941 */ /* 0x000fea0003800200 */
.L_x_3575:
[C---:B------:R-:W-:Y:S02]  /*2d20*/  DADD R2, -R6.reuse, 1 ;  /* 0x3ff0000006027429 */ /* 0x040fe40000000100 */
[----:B------:R-:W-:-:S06]  /*2d30*/  DMUL R18, R6, R26 ;  /* 0x0000001a06127228 */ /* 0x000fcc0000000000 */
[----:B------:R-:W-:-:S08]  /*2d40*/  DFMA R2, R2, R28, 1 ;  /* 0x3ff000000202742b */ /* 0x000fd0000000001c */
[----:B------:R-:W-:-:S11]  /*2d50*/  DMUL R18, R18, R2 ;  /* 0x0000000212127228 */ /* 0x000fd60000000000 */
.L_x_3572:
[----:B------:R-:W-:Y:S05]  /*2d60*/  BSYNC.RECONVERGENT B1 ;  /* 0x0000000000017941 */ /* 0x000fea0003800200 */
.L_x_3571:
[----:B------:R-:W-:Y:S01]  /*2d70*/  VIADD R0, R34, 0x380 ;  /* 0x0000038022007836 */ /* 0x000fe20000000000 */
[----:B------:R-:W-:Y:S04]  /*2d80*/  BSSY.RECONVERGENT B1, `(.L_x_3577) ;  /* 0x0000057000017945 */ /* 0x000fe80003800200 */
[----:B------:R-:W-:-:S13]  /*2d90*/  ISETP.GE.U32.AND P0, PT, R0, R35, PT ;  /* 0x000000230000720c */ /* 0x000fda0003f06070 */
[----:B------:R-:W-:Y:S05]  /*2da0*/  @P0 BRA `(.L_x_3578) ;  /* 0x0000000400500947 */ /* 0x000fea0003800000 */
[----:B0-----:R-:W-:Y:S01]  /*2db0*/  MOV R2, 0x652b82fe ;  /* 0x652b82fe00027802 */ /* 0x001fe20000000f00 */
[----:B------:R-:W-:Y:S01]  /*2dc0*/  IMAD.MOV.U32 R3, RZ, RZ, 0x3ff71547 ;  /* 0x3ff71547ff037424 */ /* 0x000fe200078e00ff */
        /* <DEDUP_REMOVED lines=58> */
.L_x_3580:
[----:B------:R-:W-:Y:S05]  /*3170*/  BSYNC.RECONVERGENT B0 ;  /* 0x0000000000007941 */ /* 0x000fea0003800200 */
.L_x_3579:
        /* <DEDUP_REMOVED lines=18> */
.L_x_3582:
[----:B------:R-:W-:Y:S05]  /*32a0*/  BSYNC.RECONVERGENT B2 ;  /* 0x0000000000027941 */ /* 0x000fea0003800200 */
.L_x_3581:
[C---:B------:R-:W-:Y:S02]  /*32b0*/  DADD R4, -R6.reuse, 1 ;  /* 0x3ff0000006047429 */ /* 0x040fe40000000100 */
[----:B------:R-:W-:-:S06]  /*32c0*/  DMUL R2, R6, R30 ;  /* 0x0000001e06027228 */ /* 0x000fcc0000000000 */
[----:B------:R-:W-:-:S08]  /*32d0*/  DFMA R4, R4, R32, 1 ;  /* 0x3ff000000404742b */ /* 0x000fd00000000020 */
[----:B------:R-:W-:-:S11]  /*32e0*/  DMUL R2, R2, R4 ;  /* 0x0000000402027228 */ /* 0x000fd60000000000 */
.L_x_3578:
[----:B------:R-:W-:Y:S05]  /*32f0*/  BSYNC.RECONVERGENT B1 ;  /* 0x0000000000017941 */ /* 0x000fea0003800200 */
.L_x_3577:
[----:B------:R-:W-:Y:S01]  /*3300*/  ISETP.GE.U32.AND P0, PT, R34, R35, PT ;  /* 0x000000232200720c */ /* 0x000fe20003f06070 */
[----:B------:R-:W-:Y:S04]  /*3310*/  BSSY.RECONVERGENT B0, `(.L_x_3583) ;  /* 0x0000033000007945 */ /* 0x000fe80003800200 */
[----:B------:R-:W-:Y:S08]  /*3320*/  BSSY.RELIABLE B1, `(.L_x_3584) ;  /* 0x000002b000017945 */ /* 0x000ff00003800100 */
[----:B------:R-:W-:Y:S05]  /*3330*/  @P0 BRA `(.L_x_3585) ;  /* 0x0000000000300947 */ /* 0x000fea0003800000 */
[----:B0-----:R-:W0:Y:S01]  /*3340*/  LDC.64 R4, c[0x0][0x388] ;  /* 0x0000e200ff047b82 */ /* 0x001e220000000a00 */
[----:B------:R-:W-:Y:S01]  /*3350*/  LEA R7, R36, R34, 0xa ;  /* 0x0000002224077211 */ /* 0x000fe200078e50ff */
[----:B------:R-:W-:-:S05]  /*3360*/  VIADD R34, R34, 0x80 ;  /* 0x0000008022227836 */ /* 0x000fca0000000000 */
[----:B------:R-:W-:Y:S01]  /*3370*/  ISETP.GE.U32.AND P0, PT, R34, R35, PT ;  /* 0x000000232200720c */ /* 0x000fe20003f06070 */
[----:B0-----:R-:W-:-:S05]  /*3380*/  IMAD.WIDE.U32 R4, R7, 0x8, R4 ;  /* 0x0000000807047825 */ /* 0x001fca00078e0004 */
[----:B------:R0:W-:Y:S07]  /*3390*/  STG.E.64 desc[UR6][R4.64], R38 ;  /* 0x0000002604007986 */ /* 0x0001ee000c101b06 */
[----:B------:R-:W-:Y:S05]  /*33a0*/  @P0 BRA `(.L_x_3586) ;  /* 0x0000000000300947 */ /* 0x000fea0003800000 */
[----:B0-----:R-:W0:Y:S01]  /*33b0*/  LDC.64 R4, c[0x0][0x388] ;  /* 0x0000e200ff047b82 */ /* 0x001e220000000a00 */
[----:B------:R-:W-:Y:S02]  /*33c0*/  IMAD R7, R36, 0x400, R34 ;  /* 0x0000040024077824 */ /* 0x000fe400078e0222 */
[----:B------:R-:W-:Y:S02]  /*33d0*/  VIADD R34, R34, 0x80 ;  /* 0x0000008022227836 */ /* 0x000fe40000000000 */
[----:B0-----:R-:W-:-:S05]  /*33e0*/  IMAD.WIDE.U32 R4, R7, 0x8, R4 ;  /* 0x0000000807047825 */ /* 0x001fca00078e0004 */
[----:B------:R1:W-:Y:S02]  /*33f0*/  STG.E.64 desc[UR6][R4.64], R8 ;  /* 0x0000000804007986 */ /* 0x0003e4000c101b06 */
.L_x_3585:
[----:B------:R-:W-:-:S13]  /*3400*/  ISETP.GE.U32.AND P0, PT, R34, R35, PT ;  /* 0x000000232200720c */ /* 0x000fda0003f06070 */
[----:B------:R-:W-:Y:S05]  /*3410*/  @P0 BRA `(.L_x_3587) ;  /* 0x0000000000300947 */ /* 0x000fea0003800000 */
[----:B01----:R-:W0:Y:S01]  /*3420*/  LDC.64 R4, c[0x0][0x388] ;  /* 0x0000e200ff047b82 */ /* 0x003e220000000a00 */
[----:B------:R-:W-:Y:S01]  /*3430*/  IMAD R7, R36, 0x400, R34 ;  /* 0x0000040024077824 */ /* 0x000fe200078e0222 */
[----:B------:R-:W-:-:S03]  /*3440*/  IADD3 R34, PT, PT, R34, 0x80, RZ ;  /* 0x0000008022227810 */ /* 0x000fc60007ffe0ff */
[----:B0-----:R-:W-:-:S05]  /*3450*/  IMAD.WIDE.U32 R4, R7, 0x8, R4 ;  /* 0x0000000807047825 */ /* 0x001fca00078e0004 */
[----:B------:R1:W-:Y:S02]  /*3460*/  STG.E.64 desc[UR6][R4.64], R10 ;  /* 0x0000000a04007986 */ /* 0x0003e4000c101b06 */
.L_x_3586:
[----:B------:R-:W-:-:S13]  /*3470*/  ISETP.GE.U32.AND P0, PT, R34, R35, PT ;  /* 0x000000232200720c */ /* 0x000fda0003f06070 */
[----:B------:R-:W-:Y:S05]  /*3480*/  @P0 BRA `(.L_x_3588) ;  /* 0x0000000000300947 */ /* 0x000fea0003800000 */
[----:B01----:R-:W0:Y:S01]  /*3490*/  LDC.64 R4, c[0x0][0x388] ;  /* 0x0000e200ff047b82 */ /* 0x003e220000000a00 */
[----:B------:R-:W-:Y:S02]  /*34a0*/  IMAD R7, R36, 0x400, R34 ;  /* 0x0000040024077824 */ /* 0x000fe400078e0222 */
[----:B------:R-:W-:Y:S02]  /*34b0*/  VIADD R34, R34, 0x80 ;  /* 0x0000008022227836 */ /* 0x000fe40000000000 */
[----:B0-----:R-:W-:-:S05]  /*34c0*/  IMAD.WIDE.U32 R4, R7, 0x8, R4 ;  /* 0x0000000807047825 */ /* 0x001fca00078e0004 */
[----:B------:R2:W-:Y:S02]  /*34d0*/  STG.E.64 desc[UR6][R4.64], R12 ;  /* 0x0000000c04007986 */ /* 0x0005e4000c101b06 */
.L_x_3587:
[----:B------:R-:W-:-:S13]  /*34e0*/  ISETP.GE.U32.AND P0, PT, R34, R35, PT ;  /* 0x000000232200720c */ /* 0x000fda0003f06070 */
[----:B------:R-:W-:Y:S05]  /*34f0*/  @P0 BRA `(.L_x_3589) ;  /* 0x0000000000340947 */ /* 0x000fea0003800000 */
[----:B012---:R-:W0:Y:S01]  /*3500*/  LDC.64 R4, c[0x0][0x388] ;  /* 0x0000e200ff047b82 */ /* 0x007e220000000a00 */
[----:B------:R-:W-:Y:S02]  /*3510*/  IMAD R7, R36, 0x400, R34 ;  /* 0x0000040024077824 */ /* 0x000fe400078e0222 */
[----:B------:R-:W-:Y:S02]  /*3520*/  VIADD R34, R34, 0x80 ;  /* 0x0000008022227836 */ /* 0x000fe40000000000 */
[----:B0-----:R-:W-:-:S05]  /*3530*/  IMAD.WIDE.U32 R4, R7, 0x8, R4 ;  /* 0x0000000807047825 */ /* 0x001fca00078e0004 */
[----:B------:R2:W-:Y:S02]  /*3540*/  STG.E.64 desc[UR6][R4.64], R14 ;  /* 0x0000000e04007986 */ /* 0x0005e4000c101b06 */
.L_x_3588:
[----:B------:R-:W-:-:S13]  /*3550*/  ISETP.GE.U32.AND P0, PT, R34, R35, PT ;  /* 0x000000232200720c */ /* 0x000fda0003f06070 */
[----:B------:R-:W-:Y:S05]  /*3560*/  @P0 BREAK.RELIABLE B1 ;  /* 0x0000000000010942 */ /* 0x000fea0003800100 */
[----:B------:R-:W-:Y:S05]  /*3570*/  @P0 BRA `(.L_x_3590) ;  /* 0x0000000000300947 */ /* 0x000fea0003800000 */
[----:B012---:R-:W0:Y:S01]  /*3580*/  LDC.64 R4, c[0x0][0x388] ;  /* 0x0000e200ff047b82 */ /* 0x007e220000000a00 */
[----:B------:R-:W-:Y:S01]  /*3590*/  LEA R7, R36, R34, 0xa ;  /* 0x0000002224077211 */ /* 0x000fe200078e50ff */
[----:B------:R-:W-:-:S04]  /*35a0*/  VIADD R34, R34, 0x80 ;  /* 0x0000008022227836 */ /* 0x000fc80000000000 */
[----:B0-----:R-:W-:-:S05]  /*35b0*/  IMAD.WIDE.U32 R4, R7, 0x8, R4 ;  /* 0x0000000807047825 */ /* 0x001fca00078e0004 */
[----:B------:R3:W-:Y:S02]  /*35c0*/  STG.E.64 desc[UR6][R4.64], R16 ;  /* 0x0000001004007986 */ /* 0x0007e4000c101b06 */
.L_x_3589:
[----:B------:R-:W-:Y:S05]  /*35d0*/  BSYNC.RELIABLE B1 ;  /* 0x0000000000017941 */ /* 0x000fea0003800100 */
.L_x_3584:
[----:B------:R-:W-:-:S13]  /*35e0*/  ISETP.GE.U32.AND P0, PT, R34, R35, PT ;  /* 0x000000232200720c */ /* 0x000fda0003f06070 */
[----:B0123--:R-:W0:Y:S01]  /*35f0*/  @!P0 LDC.64 R4, c[0x0][0x388] ;  /* 0x0000e200ff048b82 */ /* 0x00fe220000000a00 */
[----:B------:R-:W-:Y:S02]  /*3600*/  @!P0 IMAD R7, R36, 0x400, R34 ;  /* 0x0000040024078824 */ /* 0x000fe400078e0222 */
[----:B------:R-:W-:Y:S02]  /*3610*/  @!P0 VIADD R34, R34, 0x80 ;  /* 0x0000008022228836 */ /* 0x000fe40000000000 */
[----:B0-----:R-:W-:-:S05]  /*3620*/  @!P0 IMAD.WIDE.U32 R4, R7, 0x8, R4 ;  /* 0x0000000807048825 */ /* 0x001fca00078e0004 */
[----:B------:R3:W-:Y:S02]  /*3630*/  @!P0 STG.E.64 desc[UR6][R4.64], R18 ;  /* 0x0000001204008986 */ /* 0x0007e4000c101b06 */
.L_x_3590:
[----:B------:R-:W-:Y:S05]  /*3640*/  BSYNC.RECONVERGENT B0 ;  /* 0x0000000000007941 */ /* 0x000fea0003800200 */
.L_x_3583:
[----:B------:R-:W-:Y:S05]  /*3650*/  WARPSYNC.ALL ;  /* 0x0000000000007948 */ /* 0x000fea0003800000 */
[----:B------:R-:W-:-:S13]  /*3660*/  ISETP.GE.U32.AND P0, PT, R34, R35, PT ;  /* 0x000000232200720c */ /* 0x000fda0003f06070 */
[----:B------:R-:W-:Y:S05]  /*3670*/  @P0 EXIT ;  /* 0x000000000000094d */ /* 0x000fea0003800000 */
[----:B0123--:R-:W0:Y:S01]  /*3680*/  LDC.64 R4, c[0x0][0x388] ;  /* 0x0000e200ff047b82 */ /* 0x00fe220000000a00 */
[----:B------:R-:W-:-:S04]  /*3690*/  IMAD R7, R36, 0x400, R34 ;  /* 0x0000040024077824 */ /* 0x000fc800078e0222 */
[----:B0-----:R-:W-:-:S05]  /*36a0*/  IMAD.WIDE.U32 R4, R7, 0x8, R4 ;  /* 0x0000000807047825 */ /* 0x001fca00078e0004 */
[----:B------:R-:W-:Y:S01]  /*36b0*/  STG.E.64 desc[UR6][R4.64], R2 ;  /* 0x0000000204007986 */ /* 0x000fe2000c101b06 */
[----:B------:R-:W-:Y:S05]  /*36c0*/  EXIT ;  /* 0x000000000000794d */ /* 0x000fea0003800000 */
.L_x_3534:
[----:B------:R-:W0:Y:S01]  /*36d0*/  S2R R7, SR_TID.X ;  /* 0x0000000000077919 */ /* 0x000e220000002100 */
[----:B------:R-:W1:Y:S01]  /*36e0*/  LDC.64 R2, c[0x0][0x398] ;  /* 0x0000e600ff027b82 */ /* 0x000e620000000a00 */
[----:B------:R-:W-:-:S05]  /*36f0*/  SHF.L.U32 R5, R41, 0xa, RZ ;  /* 0x0000000a29057819 */ /* 0x000fca00000006ff */
[----:B-1----:R-:W-:-:S04]  /*3700*/  IMAD.WIDE.U32 R2, R5, 0x8, R2 ;  /* 0x0000000805027825 */ /* 0x002fc800078e0002 */
[----:B0-----:R-:W-:Y:S02]  /*3710*/  IMAD.WIDE.U32 R40, R7, 0x10, R2 ;  /* 0x0000001007287825 */ /* 0x001fe400078e0002 */
[----:B------:R-:W0:Y:S03]  /*3720*/  LDC.64 R2, c[0x0][0x390] ;  /* 0x0000e400ff027b82 */ /* 0x000e260000000a00 */
[----:B------:R-:W2:Y:S01]  /*3730*/  LDG.E.128 R8, desc[UR6][R40.64] ;  /* 0x0000000628087981 */ /* 0x000ea2000c1e1d00 */
[----:B------:R-:W-:Y:S01]  /*3740*/  UMOV UR4, 0xfefa39ef ;  /* 0xfefa39ef00047882 */ /* 0x000fe20000000000 */
[----:B------:R-:W-:Y:S02]  /*3750*/  UMOV UR5, 0x3fe62e42 ;  /* 0x3fe62e4200057882 */ /* 0x000fe40000000000 */
[----:B------:R-:W5:Y:S04]  /*3760*/  LDG.E.128 R28, desc[UR6][R40.64+0x800] ;  /* 0x00080006281c7981 */ /* 0x000f68000c1e1d00 */
[----:B------:R-:W5:Y:S04]  /*3770*/  LDG.E.128 R32, desc[UR6][R40.64+0x1000] ;  /* 0x0010000628207981 */ /* 0x000f68000c1e1d00 */
[----:B------:R-:W5:Y:S01]  /*3780*/  LDG.E.128 R36, desc[UR6][R40.64+0x1800] ;  /* 0x0018000628247981 */ /* 0x000f62000c1e1d00 */
[----:B0-----:R-:W-:-:S04]  /*3790*/  IMAD.WIDE.U32 R2, R5, 0x8, R2 ;  /* 0x0000000805027825 */ /* 0x001fc800078e0002 */
[----:B------:R-:W-:-:S04]  /*37a0*/  IMAD.WIDE.U32 R6, R7, 0x10, R2 ;  /* 0x0000001007067825 */ /* 0x000fc800078e0002 */
[----:B------:R-:W-:Y:S01]  /*37b0*/  IMAD.MOV.U32 R2, RZ, RZ, 0x652b82fe ;  /* 0x652b82feff027424 */ /* 0x000fe200078e00ff */
[----:B------:R-:W5:Y:S01]  /*37c0*/  LDG.E.128 R12, desc[UR6][R6.64] ;  /* 0x00000006060c7981 */ /* 0x000f62000c1e1d00 */
[----:B------:R-:W-:-:S03]  /*37d0*/  IMAD.MOV.U32 R3, RZ, RZ, 0x3ff71547 ;  /* 0x3ff71547ff037424 */ /* 0x000fc600078e00ff */
[----:B------:R-:W5:Y:S04]  /*37e0*/  LDG.E.128 R16, desc[UR6][R6.64+0x800] ;  /* 0x0008000606107981 */ /* 0x000f68000c1e1d00 */
[----:B------:R-:W5:Y:S04]  /*37f0*/  LDG.E.128 R20, desc[UR6][R6.64+0x1000] ;  /* 0x0010000606147981 */ /* 0x000f68000c1e1d00 */
[----:B------:R0:W5:Y:S02]  /*3800*/  LDG.E.128 R24, desc[UR6][R6.64+0x1800] ;  /* 0x0018000606187981 */ /* 0x000164000c1e1d00 */
[----:B0-----:R-:W-:-:S02]  /*3810*/  IMAD.MOV.U32 R6, RZ, RZ, -0x35dec16 ;  /* 0xfca213eaff067424 */ /* 0x001fc400078e00ff */
[----:B------:R-:W-:Y:S01]  /*3820*/  IMAD.MOV.U32 R7, RZ, RZ, 0x3e928af3 ;  /* 0x3e928af3ff077424 */ /* 0x000fe200078e00ff */
[----:B------:R-:W-:Y:S01]  /*3830*/  BSSY.RECONVERGENT B0, `(.L_x_3591) ;  /* 0x0000035000007945 */ /* 0x000fe20003800200 */
[----:B--2---:R-:W-:-:S08]  /*3840*/  DFMA R2, R8, -R2, 6.75539944105574400000e+15 ;  /* 0x433800000802742b */ /* 0x004fd00000000802 */
[----:B------:R-:W-:-:S08]  /*3850*/  DADD R4, R2, -6.75539944105574400000e+15 ;  /* 0xc338000002047429 */ /* 0x000fd00000000000 */
[----:B------:R-:W-:Y:S01]  /*3860*/  DFMA R42, R4, -UR4, -R8 ;  /* 0x80000004042a7c2b */ /* 0x000fe20008000808 */
[----:B------:R-:W-:Y:S01]  /*3870*/  UMOV UR4, 0x3b39803f ;  /* 0x3b39803f00047882 */ /* 0x000fe20000000000 */
[----:B------:R-:W-:-:S06]  /*3880*/  UMOV UR5, 0x3c7abc9e ;  /* 0x3c7abc9e00057882 */ /* 0x000fcc0000000000 */
[----:B------:R-:W-:Y:S01]  /*3890*/  DFMA R4, R4, -UR4, R42 ;  /* 0x8000000404047c2b */ /* 0x000fe2000800002a */
[----:B------:R-:W-:Y:S01]  /*38a0*/  UMOV UR4, 0x69ce2bdf ;  /* 0x69ce2bdf00047882 */ /* 0x000fe20000000000 */
[----:B------:R-:W-:-:S06]  /*38b0*/  UMOV UR5, 0x3e5ade15 ;  /* 0x3e5ade1500057882 */ /* 0x000fcc0000000000 */
        /* <DEDUP_REMOVED lines=23> */
[----:B------:R-:W-:Y:S01]  /*3a30*/  UMOV UR5, 0x3fe00000 ;  /* 0x3fe0000000057882 */ /* 0x000fe20000000000 */
[----:B------:R-:W-:-:S05]  /*3a40*/  DADD R40, -RZ, -R8 ;  /* 0x00000000ff287229 */ /* 0x000fca0000000908 */
[----:B------:R-:W-:-:S05]  /*3a50*/  DFMA R6, R4, R6, UR4 ;  /* 0x0000000404067e2b */ /* 0x000fca0008000006 */
[----:B------:R-:W-:-:S03]  /*3a60*/  FSETP.GEU.FTZ.AND P0, PT, |R41|, 4.1917929649353027344, PT ;  /* 0x4086232b2900780b */ /* 0x000fc60003f1e200 */
        /* <DEDUP_REMOVED lines=17> */
.L_x_3592:
[----:B------:R-:W-:Y:S05]  /*3b80*/  BSYNC.RECONVERGENT B0 ;  /* 0x0000000000007941 */ /* 0x000fea0003800200 */
.L_x_3591:
        /* <DEDUP_REMOVED lines=16> */
[----:B-----5:R-:W-:Y:S05]  /*3c90*/  CALL.REL.NOINC `($__internal_4_$__cuda_sm20_dblrcp_rn_slowpath_v3) ;  /* 0x0000002400447944 */ /* 0x020fea0003c00000 */
[----:B------:R-:W-:-:S07]  /*3ca0*/  IMAD.MOV.U32 R6, RZ, RZ, R0 ;  /* 0x000000ffff067224 */ /* 0x000fce00078e0000 */
.L_x_3594:
[----:B------:R-:W-:Y:S05]  /*3cb0*/  BSYNC.RECONVERGENT B1 ;  /* 0x0000000000017941 */ /* 0x000fea0003800200 */
.L_x_3593:
[----:B------:R-:W-:Y:S01]  /*3cc0*/  MOV R2, 0x652b82fe ;  /* 0x652b82fe00027802 */ /* 0x000fe20000000f00 */
        /* <DEDUP_REMOVED lines=58> */
.L_x_3596:
[----:B------:R-:W-:Y:S05]  /*4070*/  BSYNC.RECONVERGENT B0 ;  /* 0x0000000000007941 */ /* 0x000fea0003800200 */
.L_x_3595:
[----:B------:R-:W-:Y:S01]  /*4080*/  DADD R2, R4, 1 ;  /* 0x3ff0000004027429 */ /* 0x000fe20000000000 */
[----:B------:R-:W-:Y:S01]  /*4090*/  BSSY.RECONVERGENT B1, `(.L_x_3597) ;  /* 0x0000014000017945 */ /* 0x000fe20003800200 */
[----:B-----5:R-:W-:-:S04]  /*40a0*/  DMUL R12, R12, R6 ;  /* 0x000000060c0c7228 */ /* 0x020fc80000000000 */
[----:B------:R-:W0:Y:S04]  /*40b0*/  MUFU.RCP64H R5, R3 ;  /* 0x0000000300057308 */ /* 0x000e280000001800 */
[----:B------:R-:W-:-:S05]  /*40c0*/  VIADD R4, R3, 0x300402 ;  /* 0x0030040203047836 */ /* 0x000fca0000000000 */
[----:B------:R-:W-:Y:S01]  /*40d0*/  FSETP.GEU.AND P0, PT, |R4|, 5.8789094863358348022e-39, PT ;  /* 0x004004020400780b */ /* 0x000fe20003f0e200 */
[----:B0-----:R-:W-:-:S08]  /*40e0*/  DFMA R40, -R2, R4, 1 ;  /* 0x3ff000000228742b */ /* 0x001fd00000000104 */
[----:B------:R-:W-:Y:S02]  /*40f0*/  DFMA R42, R40, R40, R40 ;  /* 0x00000028282a722b */ /* 0x000fe40000000028 */
[----:B------:R-:W-:-:S06]  /*4100*/  DADD R40, -R6, 1 ;  /* 0x3ff0000006287429 */ /* 0x000fcc0000000100 */
[----:B------:R-:W-:Y:S02]  /*4110*/  DFMA R42, R4, R42, R4 ;  /* 0x0000002a042a722b */ /* 0x000fe40000000004 */
[----:B------:R-:W-:-:S06]  /*4120*/  DFMA R8, R8, R40, 1 ;  /* 0x3ff000000808742b */ /* 0x000fcc0000000028 */
[----:B------:R-:W-:Y:S02]  /*4130*/  DFMA R6, -R2, R42, 1 ;  /* 0x3ff000000206742b */ /* 0x000fe4000000012a */
[----:B------:R-:W-:-:S06]  /*4140*/  DMUL R8, R12, R8 ;  /* 0x000000080c087228 */ /* 0x000fcc0000000000 */
[----:B------:R-:W-:Y:S01]  /*4150*/  DFMA R6, R42, R6, R42 ;  /* 0x000000062a06722b */ /* 0x000fe2000000002a */
[----:B------:R-:W-:Y:S10]  /*4160*/  @P0 BRA `(.L_x_3598) ;  /* 0x0000000000180947 */ /* 0x000ff40003800000 */
[----:B------:R-:W-:Y:S02]  /*4170*/  LOP3.LUT R0, R3, 0x7fffffff, RZ, 0xc0, !PT ;  /* 0x7fffffff03007812 */ /* 0x000fe400078ec0ff */
[----:B------:R-:W-:Y:S02]  /*4180*/  MOV R4, R2 ;  /* 0x0000000200047202 */ /* 0x000fe40000000f00 */
[----:B------:R-:W-:Y:S01]  /*4190*/  MOV R2, 0x41c0 ;  /* 0x000041c000027802 */ /* 0x000fe20000000f00 */
[----:B------:R-:W-:-:S07]  /*41a0*/  VIADD R0, R0, 0xfff00000 ;  /* 0xfff0000000007836 */ /* 0x000fce0000000000 */
[----:B------:R-:W-:Y:S05]  /*41b0*/  CALL.REL.NOINC `($__internal_4_$__cuda_sm20_dblrcp_rn_slowpath_v3) ;  /* 0x0000001c00fc7944 */ /* 0x000fea0003c00000 */
[----:B------:R-:W-:-:S07]  /*41c0*/  IMAD.MOV.U32 R6, RZ, RZ, R0 ;  /* 0x000000ffff067224 */ /* 0x000fce00078e0000 */
.L_x_3598:
[----:B------:R-:W-:Y:S05]  /*41d0*/  BSYNC.RECONVERGENT B1 ;  /* 0x0000000000017941 */ /* 0x000fea0003800200 */
.L_x_3597:
        /* <DEDUP_REMOVED lines=59> */
.L_x_3600:
[----:B------:R-:W-:Y:S05]  /*4590*/  BSYNC.RECONVERGENT B0 ;  /* 0x0000000000007941 */ /* 0x000fea0003800200 */
.L_x_3599:
[----:B------:R-:W-:Y:S01]  /*45a0*/  DADD R2, R4, 1 ;  /* 0x3ff0000004027429 */ /* 0x000fe20000000000 */
[----:B------:R-:W-:Y:S01]  /*45b0*/  BSSY.RECONVERGENT B1, `(.L_x_3601) ;  /* 0x0000014000017945 */ /* 0x000fe20003800200 */
[----:B------:R-:W-:-:S04]  /*45c0*/  DMUL R14, R14, R6 ;  /* 0x000000060e0e7228 */ /* 0x000fc80000000000 */
        /* <DEDUP_REMOVED lines=12> */
[----:B------:R-:W-:Y:S01]  /*4690*/  LOP3.LUT R0, R3, 0x7fffffff, RZ, 0xc0, !PT ;  /* 0x7fffffff03007812 */ /* 0x000fe200078ec0ff */
[----:B------:R-:W-:Y:S01]  /*46a0*/  IMAD.MOV.U32 R4, RZ, RZ, R2 ;  /* 0x000000ffff047224 */ /* 0x000fe200078e0002 */
[----:B------:R-:W-:-:S03]  /*46b0*/  MOV R2, 0x46e0 ;  /* 0x000046e000027802 */ /* 0x000fc60000000f00 */
[----:B------:R-:W-:-:S07]  /*46c0*/  VIADD R0, R0, 0xfff00000 ;  /* 0xfff0000000007836 */ /* 0x000fce0000000000 */
[----:B------:R-:W-:Y:S05]  /*46d0*/  CALL.REL.NOINC `($__internal_4_$__cuda_sm20_dblrcp_rn_slowpath_v3) ;  /* 0x0000001800b47944 */ /* 0x000fea0003c00000 */
[----:B------:R-:W-:-:S07]  /*46e0*/  MOV R6, R0 ;  /* 0x0000000000067202 */ /* 0x000fce0000000f00 */
.L_x_3602:
[----:B------:R-:W-:Y:S05]  /*46f0*/  BSYNC.RECONVERGENT B1 ;  /* 0x0000000000017941 */ /* 0x000fea0003800200 */
.L_x_3601:
        /* <DEDUP_REMOVED lines=59> */
.L_x_3604:
[----:B------:R-:W-:Y:S05]  /*4ab0*/  BSYNC.RECONVERGENT B0 ;  /* 0x0000000000007941 */ /* 0x000fea0003800200 */
.L_x_3603:
[----:B------:R-:W-:Y:S01]  /*4ac0*/  DADD R2, R4, 1 ;  /* 0x3ff0000004027429 */ /* 0x000fe20000000000 */
[----:B------:R-:W-:Y:S05]  /*4ad0*/  BSSY.RECONVERGENT B1, `(.L_x_3605) ;  /* 0x0000014000017945 */ /* 0x000fea0003800200 */
[----:B------:R-:W0:Y:S04]  /*4ae0*/  MUFU.RCP64H R15, R3 ;  /* 0x00000003000f7308 */ /* 0x000e280000001800 */
[----:B------:R-:W-:-:S04]  /*4af0*/  IADD3 R14, PT, PT, R3, 0x300402, RZ ;  /* 0x00300402030e7810 */ /* 0x000fc80007ffe0ff */
[----:B------:R-:W-:Y:S02]  /*4b00*/  FSETP.GEU.AND P0, PT, |R14|, 5.8789094863358348022e-39, PT ;  /* 0x004004020e00780b */ /* 0x000fe40003f0e200 */
[----:B0-----:R-:W-:-:S08]  /*4b10*/  DFMA R4, -R2, R14, 1 ;  /* 0x3ff000000204742b */ /* 0x001fd0000000010e */
[----:B------:R-:W-:Y:S02]  /*4b20*/  DFMA R12, R4, R4, R4 ;  /* 0x00000004040c722b */ /* 0x000fe40000000004 */
[----:B------:R-:W-:-:S06]  /*4b30*/  DADD R4, -R6, 1 ;  /* 0x3ff0000006047429 */ /* 0x000fcc0000000100 */
[----:B------:R-:W-:Y:S02]  /*4b40*/  DFMA R40, R14, R12, R14 ;  /* 0x0000000c0e28722b */ /* 0x000fe4000000000e */
[----:B------:R-:W-:Y:S02]  /*4b50*/  DMUL R12, R16, R6 ;  /* 0x00000006100c7228 */ /* 0x000fe40000000000 */
[----:B------:R-:W-:-:S04]  /*4b60*/  DFMA R4, R28, R4, 1 ;  /* 0x3ff000001c04742b */ /* 0x000fc80000000004 */
[----:B------:R-:W-:-:S04]  /*4b70*/  DFMA R6, -R2, R40, 1 ;  /* 0x3ff000000206742b */ /* 0x000fc80000000128 */
[----:B------:R-:W-:-:S04]  /*4b80*/  DMUL R12, R12, R4 ;  /* 0x000000040c0c7228 */ /* 0x000fc80000000000 */
[----:B------:R-:W-:Y:S01]  /*4b90*/  DFMA R6, R40, R6, R40 ;  /* 0x000000062806722b */ /* 0x000fe20000000028 */
[----:B------:R-:W-:Y:S10]  /*4ba0*/  @P0 BRA `(.L_x_3606) ;  /* 0x0000000000180947 */ /* 0x000ff40003800000 */
[----:B------:R-:W-:Y:S01]  /*4bb0*/  LOP3.LUT R0, R3, 0x7fffffff, RZ, 0xc0, !PT ;  /* 0x7fffffff03007812 */ /* 0x000fe200078ec0ff */
[----:B------:R-:W-:Y:S01]  /*4bc0*/  IMAD.MOV.U32 R4, RZ, RZ, R2 ;  /* 0x000000ffff047224 */ /* 0x000fe200078e0002 */
[----:B------:R-:W-:-:S03]  /*4bd0*/  MOV R2, 0x4c00 ;  /* 0x00004c0000027802 */ /* 0x000fc60000000f00 */
[----:B------:R-:W-:-:S07]  /*4be0*/  VIADD R0, R0, 0xfff00000 ;  /* 0xfff0000000007836 */ /* 0x000fce0000000000 */
[----:B------:R-:W-:Y:S05]  /*4bf0*/  CALL.REL.NOINC `($__internal_4_$__cuda_sm20_dblrcp_rn_slowpath_v3) ;  /* 0x00000014006c7944 */ /* 0x000fea0003c00000 */
[----:B------:R-:W-:-:S07]  /*4c00*/  IMAD.MOV.U32 R6, RZ, RZ, R0 ;  /* 0x000000ffff067224 */ /* 0x000fce00078e0000 */
.L_x_3606:
[----:B------:R-:W-:Y:S05]  /*4c10*/  BSYNC.RECONVERGENT B1 ;  /* 0x0000000000017941 */ /* 0x000fea0003800200 */
.L_x_3605:
        /* <DEDUP_REMOVED lines=57> */
[----:B------:R-:W-:-:S06]  /*4fb0*/  @!P1 IMAD.MOV.U32 R2, RZ, RZ, RZ ;  /* 0x000000ffff029224 */ /* 0x000fcc00078e00ff */
[----:B------:R-:W-:-:S11]  /*4fc0*/  @!P1 DMUL R4, R14, R2 ;  /* 0x000000020e049228 */ /* 0x000fd60000000000 */
.L_x_3608:
[----:B------:R-:W-:Y:S05]  /*4fd0*/  BSYNC.RECONVERGENT B0 ;  /* 0x0000000000007941 */ /* 0x000fea0003800200 */
.L_x_3607:
[----:B------:R-:W-:Y:S01]  /*4fe0*/  DADD R2, R4, 1 ;  /* 0x3ff0000004027429 */ /* 0x000fe20000000000 */
[----:B------:R-:W-:Y:S05]  /*4ff0*/  BSSY.RECONVERGENT B1, `(.L_x_3609) ;  /* 0x0000014000017945 */ /* 0x000fea0003800200 */
[----:B------:R-:W0:Y:S04]  /*5000*/  MUFU.RCP64H R17, R3 ;  /* 0x0000000300117308 */ /* 0x000e280000001800 */
[----:B------:R-:W-:-:S05]  /*5010*/  VIADD R16, R3, 0x300402 ;  /* 0x0030040203107836 */ /* 0x000fca0000000000 */
[----:B------:R-:W-:Y:S01]  /*5020*/  FSETP.GEU.AND P0, PT, |R16|, 5.8789094863358348022e-39, PT ;  /* 0x004004021000780b */ /* 0x000fe20003f0e200 */
        /* <DEDUP_REMOVED lines=12> */
[----:B------:R-:W-:Y:S02]  /*50f0*/  MOV R2, 0x5120 ;  /* 0x0000512000027802 */ /* 0x000fe40000000f00 */
[----:B------:R-:W-:-:S07]  /*5100*/  IADD3 R0, PT, PT, R0, -0x100000, RZ ;  /* 0xfff0000000007810 */ /* 0x000fce0007ffe0ff */
[----:B------:R-:W-:Y:S05]  /*5110*/  CALL.REL.NOINC `($__internal_4_$__cuda_sm20_dblrcp_rn_slowpath_v3) ;  /* 0x0000001000247944 */ /* 0x000fea0003c00000 */
[----:B------:R-:W-:-:S07]  /*5120*/  IMAD.MOV.U32 R6, RZ, RZ, R0 ;  /* 0x000000ffff067224 */ /* 0x000fce00078e0000 */
.L_x_3610:
[----:B------:R-:W-:Y:S05]  /*5130*/  BSYNC.RECONVERGENT B1 ;  /* 0x0000000000017941 */ /* 0x000fea0003800200 */
.L_x_3609:
        /* <DEDUP_REMOVED lines=59> */
.L_x_3612:
[----:B------:R-:W-:Y:S05]  /*54f0*/  BSYNC.RECONVERGENT B0 ;  /* 0x0000000000007941 */ /* 0x000fea0003800200 */
.L_x_3611:
        /* <DEDUP_REMOVED lines=22> */
.L_x_3614:
[----:B------:R-:W-:Y:S05]  /*5660*/  BSYNC.RECONVERGENT B1 ;  /* 0x0000000000017941 */ /* 0x000fea0003800200 */
.L_x_3613:
        /* <DEDUP_REMOVED lines=59> */
.L_x_3616:
[----:B------:R-:W-:Y:S05]  /*5a20*/  BSYNC.RECONVERGENT B0 ;  /* 0x0000000000007941 */ /* 0x000fea0003800200 */
.L_x_3615:
        /* <DEDUP_REMOVED lines=22> */
.L_x_3618:
[----:B------:R-:W-:Y:S05]  /*5b90*/  BSYNC.RECONVERGENT B1 ;  /* 0x0000000000017941 */ /* 0x000fea0003800200 */
.L_x_3617:
        /* <DEDUP_REMOVED lines=59> */
.L_x_3620:
[----:B------:R-:W-:Y:S05]  /*5f50*/  BSYNC.RECONVERGENT B0 ;  /* 0x0000000000007941 */ /* 0x000fea0003800200 */
.L_x_3619:
[----:B------:R-:W-:Y:S01]  /*5f60*/  DADD R2, R20, 1 ;  /* 0x3ff0000014027429 */ /* 0x000fe20000000000 */
[----:B------:R-:W0:Y:S01]  /*5f70*/  S2R R22, SR_CTAID.X ;  /* 0x0000000000167919 */ /* 0x000e220000002500 */
[----:B------:R-:W-:Y:S01]  /*5f80*/  DMUL R20, R24, R6 ;  /* 0x0000000618147228 */ /* 0x000fe20000000000 */
[----:B------:R-:W-:Y:S01]  /*5f90*/  BSSY.RECONVERGENT B1, `(.L_x_3621) ;  /* 0x0000015000017945 */ /* 0x000fe20003800200 */
[----:B------:R-:W1:Y:S02]  /*5fa0*/  S2R R23, SR_TID.X ;  /* 0x0000000000177919 */ /* 0x000e640000002100 */
[----:B------:R-:W2:Y:S04]  /*5fb0*/  MUFU.RCP64H R29, R3 ;  /* 0x00000003001d7308 */ /* 0x000ea80000001800 */
[----:B------:R-:W-:-:S05]  /*5fc0*/  VIADD R28, R3, 0x300402 ;  /* 0x00300402031c7836 */ /* 0x000fca0000000000 */
[----:B------:R-:W-:Y:S01]  /*5fd0*/  FSETP.GEU.AND P0, PT, |R28|, 5.8789094863358348022e-39, PT ;  /* 0x004004021c00780b */ /* 0x000fe20003f0e200 */
[----:B--2---:R-:W-:-:S08]  /*5fe0*/  DFMA R4, -R2, R28, 1 ;  /* 0x3ff000000204742b */ /* 0x004fd0000000011c */
[----:B------:R-:W-:Y:S01]  /*5ff0*/  DFMA R4, R4, R4, R4 ;  /* 0x000000040404722b */ /* 0x000fe20000000004 */
[----:B0-----:R-:W-:-:S07]  /*6000*/  SHF.L.U32 R22, R22, 0xa, RZ ;  /* 0x0000000a16167819 */ /* 0x001fce00000006ff */
[----:B------:R-:W-:Y:S02]  /*6010*/  DFMA R30, R28, R4, R28 ;  /* 0x000000041c1e722b */ /* 0x000fe4000000001c */
[----:B------:R-:W-:-:S06]  /*6020*/  DADD R4, -R6, 1 ;  /* 0x3ff0000006047429 */ /* 0x000fcc0000000100 */
[----:B------:R-:W-:Y:S02]  /*6030*/  DFMA R6, -R2, R30, 1 ;  /* 0x3ff000000206742b */ /* 0x000fe4000000011e */
[----:B------:R-:W-:-:S06]  /*6040*/  DFMA R4, R36, R4, 1 ;  /* 0x3ff000002404742b */ /* 0x000fcc0000000004 */
[----:B------:R-:W-:Y:S02]  /*6050*/  DFMA R6, R30, R6, R30 ;  /* 0x000000061e06722b */ /* 0x000fe4000000001e */
[----:B------:R-:W-:Y:S01]  /*6060*/  DMUL R20, R20, R4 ;  /* 0x0000000414147228 */ /* 0x000fe20000000000 */
[----:B-1----:R-:W-:Y:S10]  /*6070*/  @P0 BRA `(.L_x_3622) ;  /* 0x0000000000180947 */ /* 0x002ff40003800000 */
[----:B------:R-:W-:Y:S01]  /*6080*/  LOP3.LUT R0, R3, 0x7fffffff, RZ, 0xc0, !PT ;  /* 0x7fffffff03007812 */ /* 0x000fe200078ec0ff */
[----:B------:R-:W-:Y:S01]  /*6090*/  IMAD.MOV.U32 R4, RZ, RZ, R2 ;  /* 0x000000ffff047224 */ /* 0x000fe200078e0002 */
[----:B------:R-:W-:-:S03]  /*60a0*/  MOV R2, 0x60d0 ;  /* 0x000060d000027802 */ /* 0x000fc60000000f00 */
[----:B------:R-:W-:-:S07]  /*60b0*/  VIADD R0, R0, 0xfff00000 ;  /* 0xfff0000000007836 */ /* 0x000fce0000000000 */
[----:B------:R-:W-:Y:S05]  /*60c0*/  CALL.REL.NOINC `($__internal_4_$__cuda_sm20_dblrcp_rn_slowpath_v3) ;  /* 0x0000000000387944 */ /* 0x000fea0003c00000 */
[----:B------:R-:W-:-:S07]  /*60d0*/  IMAD.MOV.U32 R6, RZ, RZ, R0 ;  /* 0x000000ffff067224 */ /* 0x000fce00078e0000 */
.L_x_3622:
[----:B------:R-:W-:Y:S05]  /*60e0*/  BSYNC.RECONVERGENT B1 ;  /* 0x0000000000017941 */ /* 0x000fea0003800200 */
.L_x_3621:
[----:B------:R-:W0:Y:S01]  /*60f0*/  LDC.64 R4, c[0x0][0x388] ;  /* 0x0000e200ff047b82 */ /* 0x000e220000000a00 */
[----:B------:R-:W-:Y:S02]  /*6100*/  DADD R2, -R6, 1 ;  /* 0x3ff0000006027429 */ /* 0x000fe40000000100 */
[----:B------:R-:W-:-:S06]  /*6110*/  DMUL R26, R26, R6 ;  /* 0x000000061a1a7228 */ /* 0x000fcc0000000000 */
[----:B------:R-:W-:Y:S01]  /*6120*/  DFMA R2, R38, R2, 1 ;  /* 0x3ff000002602742b */ /* 0x000fe20000000002 */
[----:B0-----:R-:W-:-:S04]  /*6130*/  IMAD.WIDE.U32 R4, R22, 0x8, R4 ;  /* 0x0000000816047825 */ /* 0x001fc800078e0004 */
[----:B------:R-:W-:-:S03]  /*6140*/  IMAD.WIDE.U32 R4, R23, 0x10, R4 ;  /* 0x0000001017047825 */ /* 0x000fc600078e0004 */
[----:B------:R-:W-:Y:S02]  /*6150*/  DMUL R22, R26, R2 ;  /* 0x000000021a167228 */ /* 0x000fe40000000000 */
[----:B------:R-:W-:Y:S04]  /*6160*/  STG.E.128 desc[UR6][R4.64], R8 ;  /* 0x0000000804007986 */ /* 0x000fe8000c101d06 */
[----:B------:R-:W-:Y:S04]  /*6170*/  STG.E.128 desc[UR6][R4.64+0x800], R12 ;  /* 0x0008000c04007986 */ /* 0x000fe8000c101d06 */
[----:B------:R-:W-:Y:S04]  /*6180*/  STG.E.128 desc[UR6][R4.64+0x1000], R16 ;  /* 0x0010001004007986 */ /* 0x000fe8000c101d06 */
[----:B------:R-:W-:Y:S01]  /*6190*/  STG.E.128 desc[UR6][R4.64+0x1800], R20 ;  /* 0x0018001404007986 */ /* 0x000fe2000c101d06 */
[----:B------:R-:W-:Y:S05]  /*61a0*/  EXIT ;  /* 0x000000000000794d */ /* 0x000fea0003800000 */
        .weak           $__internal_4_$__cuda_sm20_dblrcp_rn_slowpath_v3
        .type           $__internal_4_$__cuda_sm20_dblrcp_rn_slowpath_v3,@function
        .size           $__internal_4_$__cuda_sm20_dblrcp_rn_slowpath_v3,(.L_x_11351 - $__internal_4_$__cuda_sm20_dblrcp_rn_slowpath_v3)
$__internal_4_$__cuda_sm20_dblrcp_rn_slowpath_v3:
[----:B------:R-:W-:Y:S01]  /*61b0*/  IMAD.MOV.U32 R5, RZ, RZ, R3 ;  /* 0x000000ffff057224 */ /* 0x000fe200078e0003 */
[----:B------:R-:W-:Y:S05]  /*61c0*/  BSSY.RECONVERGENT B0, `(.L_x_3623) ;  /* 0x0000025000007945 */ /* 0x000fea0003800200 */
[----:B------:R-:W-:-:S14]  /*61d0*/  DSETP.GTU.AND P0, PT, |R4|, +INF , PT ;  /* 0x7ff000000400742a */ /* 0x000fdc0003f0c200 */
        /* <DEDUP_REMOVED lines=11> */
[----:B------:R-:W0:Y:S01]  /*6290*/  MUFU.RCP64H R41, R7 ;  /* 0x0000000700297308 */ /* 0x000e220000001800 */
[----:B------:R-:W-:-:S06]  /*62a0*/  IMAD.MOV.U32 R6, RZ, RZ, R4 ;  /* 0x000000ffff067224 */ /* 0x000fcc00078e0004 */
        /* <DEDUP_REMOVED lines=10> */
.L_x_3626:
[----:B------:R-:W-:Y:S01]  /*6350*/  DMUL R6, R4, 8.11296384146066816958e+31 ;  /* 0x4690000004067828 */ /* 0x000fe20000000000 */
[----:B------:R-:W-:-:S05]  /*6360*/  MOV R4, R0 ;  /* 0x0000000000047202 */ /* 0x000fca0000000f00 */
        /* <DEDUP_REMOVED lines=8> */
.L_x_3624:
[----:B------:R-:W-:Y:S01]  /*63f0*/  LOP3.LUT R7, R5, 0x80000, RZ, 0xfc, !PT ;  /* 0x0008000005077812 */ /* 0x000fe200078efcff */
[----:B------:R-:W-:-:S07]  /*6400*/  IMAD.MOV.U32 R6, RZ, RZ, R4 ;  /* 0x000000ffff067224 */ /* 0x000fce00078e0004 */
.L_x_3625:
[----:B------:R-:W-:Y:S05]  /*6410*/  BSYNC.RECONVERGENT B0 ;  /* 0x0000000000007941 */ /* 0x000fea0003800200 */
.L_x_3623:
[----:B------:R-:W-:Y:S02]  /*6420*/  IMAD.MOV.U32 R3, RZ, RZ, 0x0 ;  /* 0x00000000ff037424 */ /* 0x000fe400078e00ff */
[----:B------:R-:W-:Y:S02]  /*6430*/  IMAD.MOV.U32 R0, RZ, RZ, R6 ;  /* 0x000000ffff007224 */ /* 0x000fe400078e0006 */
[----:B------:R-:W-:Y:S05]  /*6440*/  RET.REL.NODEC R2 `(_ZN2at6native29vectorized_elementwise_kernelILi2EZZZNS0_61_GLOBAL__N__132982cb_23_ActivationSiluKernel_cu_9e10b42f_311320silu_backward_kernelERNS_18TensorIteratorBaseEENKUlvE_clEvENKUlvE_clEvEUlddE_St5arrayIPcLm3EEEEviT0_T1_) ;  /* 0xffffff9802ec7950 */ /* 0x000fea0003c3ffff */
.L_x_3627:
        /* <DEDUP_REMOVED lines=11> */
.L_x_11351:


//--------------------- .text._ZN2at6native29vectorized_elementwise_kernelILi4EZZZNS0_61_GLOBAL__N__132982cb_23_ActivationSiluKernel_cu_9e10b42f_311320silu_backward_kernelERNS_18TensorIteratorBaseEENKUlvE_clEvENKUlvE_clEvEUlddE_St5arrayIPcLm3EEEEviT0_T1_ --------------------------
	.section	.text._ZN2at6native29vectorized_elementwise_kernelILi4EZZZNS0_61_GLOBAL__N__132982cb_23_ActivationSiluKernel_cu_9e10b42f_311320silu_backward_kernelERNS_18TensorIteratorBaseEENKUlvE_clEvENKUlvE_clEvEUlddE_St5arrayIPcLm3EEEEviT0_T1_,"ax",@progbits
	.align	128
        .global         _ZN2at6native29vectorized_elementwise_kernelILi4EZZZNS0_61_GLOBAL__N__132982cb_23_ActivationSiluKernel_cu_9e10b42f_311320silu_backward_kernelERNS_18TensorIteratorBaseEENKUlvE_clEvENKUlvE_clEvEUlddE_St5arrayIPcLm3EEEEviT0_T1_
        .type           _ZN2at6native29vectorized_elementwise_kernelILi4EZZZNS0_61_GLOBAL__N__132982cb_23_ActivationSiluKernel_cu_9e10b42f_311320silu_backward_kernelERNS_18TensorIteratorBaseEENKUlvE_clEvENKUlvE_clEvEUlddE_St5arrayIPcLm3EEEEviT0_T1_,@function
        .size           _ZN2at6native29vectorized_elementwise_kernelILi4EZZZNS0_61_GLOBAL__N__132982cb_23_ActivationSiluKernel_cu_9e10b42f_311320silu_backward_kernelERNS_18TensorIteratorBaseEENKUlvE_clEvENKUlvE_clEvEUlddE_St5arrayIPcLm3EEEEviT0_T1_,(.L_x_11352 - _ZN2at6native29vectorized_elementwise_kernelILi4EZZZNS0_61_GLOBAL__N__132982cb_23_ActivationSiluKernel_cu_9e10b42f_311320silu_backward_kernelERNS_18TensorIteratorBaseEENKUlvE_clEvENKUlvE_clEvEUlddE_St5arrayIPcLm3EEEEviT0_T1_)
        .other          _ZN2at6native29vectorized_elementwise_kernelILi4EZZZNS0_61_GLOBAL__N__132982cb_23_ActivationSiluKernel_cu_9e10b42f_311320silu_backward_kernelERNS_18TensorIteratorBaseEENKUlvE_clEvENKUlvE_clEvEUlddE_St5arrayIPcLm3EEEEviT0_T1_,@"STO_CUDA_ENTRY STV_DEFAULT"
_ZN2at6native29vectorized_elementwise_kernelILi4EZZZNS0_61_GLOBAL__N__132982cb_23_ActivationSiluKernel_cu_9e10b42f_311320silu_backward_kernelERNS_18TensorIteratorBaseEENKUlvE_clEvENKUlvE_clEvEUlddE_St5arrayIPcLm3EEEEviT0_T1_:
.text._ZN2at6native29vectorized_elementwise_kernelILi4EZZZNS0_61_GLOBAL__N__132982cb_23_ActivationSiluKernel_cu_9e10b42f_311320silu_backward_kernelERNS_18TensorIteratorBaseEENKUlvE_clEvENKUlvE_clEvEUlddE_St5arrayIPcLm3EEEEviT0_T1_:
        /* <DEDUP_REMOVED lines=158> */
.L_x_3632:
[----:B------:R-:W-:Y:S05]  /*09e0*/  BSYNC.RECONVERGENT B0 ;  /* 0x0000000000007941 */ /* 0x000fea0003800200 */
.L_x_3631:
        /* <DEDUP_REMOVED lines=16> */
[----:B------:R-:W-:Y:S05]  /*0af0*/  CALL.REL.NOINC `($__internal_5_$__cuda_sm20_dblrcp_rn_slowpath_v3) ;  /* 0x0000005400947944 */ /* 0x000fea0003c00000 */
[----:B------:R-:W-:-:S07]  /*0b00*/  IMAD.MOV.U32 R6, RZ, RZ, R0 ;  /* 0x000000ffff067224 */ /* 0x000fce00078e0000 */
.L_x_3634:
[----:B------:R-:W-:Y:S05]  /*0b10*/  BSYNC.RECONVERGENT B2 ;  /* 0x0000000000027941 */ /* 0x000fea0003800200 */
.L_x_3633:
[C---:B------:R-:W-:Y:S02]  /*0b20*/  DADD R2, -R6.reuse, 1 ;  /* 0x3ff0000006027429 */ /* 0x040fe40000000100 */
[----:B------:R-:W-:-:S06]  /*0b30*/  DMUL R38, R6, R38 ;  /* 0x0000002606267228 */ /* 0x000fcc0000000000 */
[----:B------:R-:W-:-:S08]  /*0b40*/  DFMA R2, R2, R34, 1 ;  /* 0x3ff000000202742b */ /* 0x000fd00000000022 */
[----:B------:R-:W-:-:S11]  /*0b50*/  DMUL R38, R38, R2 ;  /* 0x0000000226267228 */ /* 0x000fd60000000000 */
.L_x_3630:
[----:B------:R-:W-:Y:S05]  /*0b60*/  BSYNC.RECONVERGENT B1 ;  /* 0x0000000000017941 */ /* 0x000fea0003800200 */
.L_x_3629:
        /* <DEDUP_REMOVED lines=67> */
.L_x_3638:
[----:B------:R-:W-:Y:S05]  /*0fa0*/  BSYNC.RECONVERGENT B0 ;  /* 0x0000000000007941 */ /* 0x000fea0003800200 */
.L_x_3637:
        /* <DEDUP_REMOVED lines=16> */
[----:B------:R-:W-:Y:S05]  /*10b0*/  CALL.REL.NOINC `($__internal_5_$__cuda_sm20_dblrcp_rn_slowpath_v3) ;  /* 0x0000005000247944 */ /* 0x000fea0003c00000 */
[----:B------:R-:W-:-:S07]  /*10c0*/  IMAD.MOV.U32 R6, RZ, RZ, R0 ;  /* 0x000000ffff067224 */ /* 0x000fce00078e0000 */
.L_x_3640:
[----:B------:R-:W-:Y:S05]  /*10d0*/  BSYNC.RECONVERGENT B2 ;  /* 0x0000000000027941 */ /* 0x000fea0003800200 */
.L_x_3639:
[C---:B------:R-:W-:Y:S02]  /*10e0*/  DADD R2, -R6.reuse, 1 ;  /* 0x3ff0000006027429 */ /* 0x040fe40000000100 */
[----:B------:R-:W-:-:S06]  /*10f0*/  DMUL R36, R6, R36 ;  /* 0x0000002406247228 */ /* 0x000fcc0000000000 */
[----:B------:R-:W-:-:S08]  /*1100*/  DFMA R8, R2, R8, 1 ;  /* 0x3ff000000208742b */ /* 0x000fd00000000008 */
[----:B------:R-:W-:-:S11]  /*1110*/  DMUL R8, R36, R8 ;  /* 0x0000000824087228 */ /* 0x000fd60000000000 */
.L_x_3636:
[----:B------:R-:W-:Y:S05]  /*1120*/  BSYNC.RECONVERGENT B1 ;  /* 0x0000000000017941 */ /* 0x000fea0003800200 */
.L_x_3635:
        /* <DEDUP_REMOVED lines=68> */
.L_x_3644:
[----:B------:R-:W-:Y:S05]  /*1570*/  BSYNC.RECONVERGENT B0 ;  /* 0x0000000000007941 */ /* 0x000fea0003800200 */
.L_x_3643:
        /* <DEDUP_REMOVED lines=18> */
.L_x_3646:
[----:B------:R-:W-:Y:S05]  /*16a0*/  BSYNC.RECONVERGENT B2 ;  /* 0x0000000000027941 */ /* 0x000fea0003800200 */
.L_x_3645:
[C---:B------:R-:W-:Y:S02]  /*16b0*/  DADD R2, -R6.reuse, 1 ;  /* 0x3ff0000006027429 */ /* 0x040fe40000000100 */
[----:B------:R-:W-:-:S06]  /*16c0*/  DMUL R10, R6, R10 ;  /* 0x0000000a060a7228 */ /* 0x000fcc0000000000 */
[----:B------:R-:W-:-:S08]  /*16d0*/  DFMA R2, R2, R12, 1 ;  /* 0x3ff000000202742b */ /* 0x000fd0000000000c */
[----:B------:R-:W-:-:S11]  /*16e0*/  DMUL R10, R10, R2 ;  /* 0x000000020a0a7228 */ /* 0x000fd60000000000 */
.L_x_3642:
[----:B------:R-:W-:Y:S05]  /*16f0*/  BSYNC.RECONVERGENT B1 ;  /* 0x0000000000017941 */ /* 0x000fea0003800200 */
.L_x_3641:
        /* <DEDUP_REMOVED lines=67> */
.L_x_3650:
[----:B------:R-:W-:Y:S05]  /*1b30*/  BSYNC.RECONVERGENT B0 ;  /* 0x0000000000007941 */ /* 0x000fea0003800200 */
.L_x_3649:
        /* <DEDUP_REMOVED lines=17> */
[----:B------:R-:W-:-:S07]  /*1c50*/  MOV R6, R0 ;  /* 0x0000000000067202 */ /* 0x000fce0000000f00 */
.L_x_3652:
[----:B------:R-:W-:Y:S05]  /*1c60*/  BSYNC.RECONVERGENT B2 ;  /* 0x0000000000027941 */ /* 0x000fea0003800200 */
.L_x_3651:
[C---:B------:R-:W-:Y:S02]  /*1c70*/  DADD R2, -R6.reuse, 1 ;  /* 0x3ff0000006027429 */ /* 0x040fe40000000100 */
[----:B------:R-:W-:-:S06]  /*1c80*/  DMUL R12, R6, R14 ;  /* 0x0000000e060c7228 */ /* 0x000fcc0000000000 */
[----:B------:R-:W-:-:S08]  /*1c90*/  DFMA R2, R2, R16, 1 ;  /* 0x3ff000000202742b */ /* 0x000fd00000000010 */
[----:B------:R-:W-:-:S11]  /*1ca0*/  DMUL R12, R12, R2 ;  /* 0x000000020c0c7228 */ /* 0x000fd60000000000 */
.L_x_3648:
[----:B------:R-:W-:Y:S05]  /*1cb0*/  BSYNC.RECONVERGENT B1 ;  /* 0x0000000000017941 */ /* 0x000fea0003800200 */
.L_x_3647:
        /* <DEDUP_REMOVED lines=64> */
.L_x_3656:
[----:B------:R-:W-:Y:S05]  /*20c0*/  BSYNC.RECONVERGENT B0 ;  /* 0x0000000000007941 */ /* 0x000fea0003800200 */
.L_x_3655:
        /* <DEDUP_REMOVED lines=18> */
.L_x_3658:
[----:B------:R-:W-:Y:S05]  /*21f0*/  BSYNC.RECONVERGENT B2 ;  /* 0x0000000000027941 */ /* 0x000fea0003800200 */
.L_x_3657:
[C---:B------:R-:W-:Y:S02]  /*2200*/  DADD R2, -R6.reuse, 1 ;  /* 0x3ff0000006027429 */ /* 0x040fe40000000100 */
[----:B------:R-:W-:-:S06]  /*2210*/  DMUL R14, R6, R18 ;  /* 0x00000012060e7228 */ /* 0x000fcc0000000000 */
[----:B------:R-:W-:-:S08]  /*2220*/  DFMA R2, R2, R20, 1 ;  /* 0x3ff000000202742b */ /* 0x000fd00000000014 */
[----:B------:R-:W-:-:S11]  /*2230*/  DMUL R14, R14, R2 ;  /* 0x000000020e0e7228 */ /* 0x000fd60000000000 */
.L_x_3654:
[----:B------:R-:W-:Y:S05]  /*2240*/  BSYNC.RECONVERGENT B1 ;  /* 0x0000000000017941 */ /* 0x000fea0003800200 */
.L_x_3653:
        /* <DEDUP_REMOVED lines=64> */
.L_x_3662:
[----:B------:R-:W-:Y:S05]  /*2650*/  BSYNC.RECONVERGENT B0 ;  /* 0x0000000000007941 */ /* 0x000fea0003800200 */
.L_x_3661:
        /* <DEDUP_REMOVED lines=16> */
[----:B------:R-:W-:Y:S05]  /*2760*/  CALL.REL.NOINC `($__internal_5_$__cuda_sm20_dblrcp_rn_slowpath_v3) ;  /* 0x0000003800787944 */ /* 0x000fea0003c00000 */
[----:B------:R-:W-:-:S07]  /*2770*/  IMAD.MOV.U32 R6, RZ, RZ, R0 ;  /* 0x000000ffff067224 */ /* 0x000fce00078e0000 */
.L_x_3664:
[----:B------:R-:W-:Y:S05]  /*2780*/  BSYNC.RECONVERGENT B2 ;  /* 0x0000000000027941 */ /* 0x000fea0003800200 */
.L_x_3663:
[C---:B------:R-:W-:Y:S02]  /*2790*/  DADD R2, -R6.reuse, 1 ;  /* 0x3ff0000006027429 */ /* 0x040fe40000000100 */
[----:B------:R-:W-:-:S06]  /*27a0*/  DMUL R16, R6, R22 ;  /* 0x0000001606107228 */ /* 0x000fcc0000000000 */
[----:B------:R-:W-:-:S08]  /*27b0*/  DFMA R2, R2, R24, 1 ;  /* 0x3ff000000202742b */ /* 0x000fd00000000018 */
[----:B------:R-:W-:-:S11]  /*27c0*/  DMUL R16, R16, R2 ;  /* 0x0000000210107228 */ /* 0x000fd60000000000 */
.L_x_3660:
[----:B------:R-:W-:Y:S05]  /*27d0*/  BSYNC.RECONVERGENT B1 ;  /* 0x0000000000017941 */ /* 0x000fea0003800200 */
.L_x_3659:
        /* <DEDUP_REMOVED lines=64> */
.L_x_3668:
[----:B------:R-:W-:Y:S05]  /*2be0*/  BSYNC.RECONVERGENT B0 ;  /* 0x0000000000007941 */ /* 0x000fea0003800200 */
.L_x_3667:
        /* <DEDUP_REMOVED lines=18> */
.L_x_3670:
[----:B------:R-:W-:Y:S05]  /*2d10*/  BSYNC.RECONVERGENT B2 ;  /* 0x0000000000027941 */ /* 0x000fea0003800200 */
.L_x_3669:
[C---:B------:R-:W-:Y:S02]  /*2d20*/  DADD R2, -R6.reuse, 1 ;  /* 0x3ff0000006027429 */ /* 0x040fe40000000100 */
[----:B------:R-:W-:-:S06]  /*2d30*/  DMUL R18, R6, R26 ;  /* 0x0000001a06127228 */ /* 0x000fcc0000000000 */
[----:B------:R-:W-:-:S08]  /*2d40*/  DFMA R2, R2, R28, 1 ;  /* 0x3ff000000202742b */ /* 0x000fd0000000001c */
[----:B------:R-:W-:-:S11]  /*2d50*/  DMUL R18, R18, R2 ;  /* 0x0000000212127228 */ /* 0x000fd60000000000 */
.L_x_3666:
[----:B------:R-:W-:Y:S05]  /*2d60*/  BSYNC.RECONVERGENT B1 ;  /* 0x0000000000017941 */ /* 0x000fea0003800200 */
.L_x_3665:
        /* <DEDUP_REMOVED lines=64> */
.L_x_3674:
[----:B------:R-:W-:Y:S05]  /*3170*/  BSYNC.RECONVERGENT B0 ;  /* 0x0000000000007941 */ /* 0x000fea0003800200 */
.L_x_3673:
        /* <DEDUP_REMOVED lines=18> */
.L_x_3676:
[----:B------:R-:W-:Y:S05]  /*32a0*/  BSYNC.RECONVERGENT B2 ;  /* 0x0000000000027941 */ /* 0x000fea0003800200 */
.L_x_3675:
[C---:B------:R-:W-:Y:S02]  /*32b0*/  DADD R4, -R6.reuse, 1 ;  /* 0x3ff0000006047429 */ /* 0x040fe40000000100 */
[----:B------:R-:W-:-:S06]  /*32c0*/  DMUL R2, R6, R30 ;  /* 0x0000001e06027228 */ /* 0x000fcc0000000000 */
[----:B------:R-:W-:-:S08]  /*32d0*/  DFMA R4, R4, R32, 1 ;  /* 0x3ff000000404742b */ /* 0x000fd00000000020 */
[----:B------:R-:W-:-:S11]  /*32e0*/  DMUL R2, R2, R4 ;  /* 0x0000000402027228 */ /* 0x000fd60000000000 */
.L_x_3672:
[----:B------:R-:W-:Y:S05]  /*32f0*/  BSYNC.RECONVERGENT B1 ;  /* 0x0000000000017941 */ /* 0x000fea0003800200 */
.L_x_3671:
        /* <DEDUP_REMOVED lines=16> */
.L_x_3679:
[----:B------:R-:W-:-:S13]  /*3400*/  ISETP.GE.U32.AND P0, PT, R34, R35, PT ;  /* 0x000000232200720c */ /* 0x000fda0003f06070 */
[----:B------:R-:W-:Y:S05]  /*3410*/  @P0 BRA `(.L_x_3681) ;  /* 0x0000000000300947 */ /* 0x000fea0003800000 */
[----:B01----:R-:W0:Y:S01]  /*3420*/  LDC.64 R4, c[0x0][0x388] ;  /* 0x0000e200ff047b82 */ /* 0x003e220000000a00 */
[----:B------:R-:W-:Y:S01]  /*3430*/  IMAD R7, R36, 0x400, R34 ;  /* 0x0000040024077824 */ /* 0x000fe200078e0222 */
[----:B------:R-:W-:-:S03]  /*3440*/  IADD3 R34, PT, PT, R34, 0x80, RZ ;  /* 0x0000008022227810 */ /* 0x000fc60007ffe0ff */
[----:B0-----:R-:W-:-:S05]  /*3450*/  IMAD.WIDE.U32 R4, R7, 0x8, R4 ;  /* 0x0000000807047825 */ /* 0x001fca00078e0004 */
[----:B------:R1:W-:Y:S02]  /*3460*/  STG.E.64 desc[UR6][R4.64], R10 ;  /* 0x0000000a04007986 */ /* 0x0003e4000c101b06 */
.L_x_3680:
[----:B------:R-:W-:-:S13]  /*3470*/  ISETP.GE.U32.AND P0, PT, R34, R35, PT ;  /* 0x000000232200720c */ /* 0x000fda0003f06070 */
[----:B------:R-:W-:Y:S05]  /*3480*/  @P0 BRA `(.L_x_3682) ;  /* 0x0000000000300947 */ /* 0x000fea0003800000 */
[----:B01----:R-:W0:Y:S01]  /*3490*/  LDC.64 R4, c[0x0][0x388] ;  /* 0x0000e200ff047b82 */ /* 0x003e220000000a00 */
[----:B------:R-:W-:Y:S02]  /*34a0*/  IMAD R7, R36, 0x400, R34 ;  /* 0x0000040024077824 */ /* 0x000fe400078e0222 */
[----:B------:R-:W-:Y:S02]  /*34b0*/  VIADD R34, R34, 0x80 ;  /* 0x0000008022227836 */ /* 0x000fe40000000000 */
[----:B0-----:R-:W-:-:S05]  /*34c0*/  IMAD.WIDE.U32 R4, R7, 0x8, R4 ;  /* 0x0000000807047825 */ /* 0x001fca00078e0004 */
[----:B------:R2:W-:Y:S02]  /*34d0*/  STG.E.64 desc[UR6][R4.64], R12 ;  /* 0x0000000c04007986 */ /* 0x0005e4000c101b06 */
.L_x_3681:
[----:B------:R-:W-:-:S13]  /*34e0*/  ISETP.GE.U32.AND P0, PT, R34, R35, PT ;  /* 0x000000232200720c */ /* 0x000fda0003f06070 */
[----:B------:R-:W-:Y:S05]  /*34f0*/  @P0 BRA `(.L_x_3683) ;  /* 0x0000000000340947 */ /* 0x000fea0003800000 */
[----:B012---:R-:W0:Y:S01]  /*3500*/  LDC.64 R4, c[0x0][0x388] ;  /* 0x0000e200ff047b82 */ /* 0x007e220000000a00 */
[----:B------:R-:W-:Y:S02]  /*3510*/  IMAD R7, R36, 0x400, R34 ;  /* 0x0000040024077824 */ /* 0x000fe400078e0222 */
[----:B------:R-:W-:Y:S02]  /*3520*/  VIADD R34, R34, 0x80 ;  /* 0x0000008022227836 */ /* 0x000fe40000000000 */
[----:B0-----:R-:W-:-:S05]  /*3530*/  IMAD.WIDE.U32 R4, R7, 0x8, R4 ;  /* 0x0000000807047825 */ /* 0x001fca00078e0004 */
[----:B------:R2:W-:Y:S02]  /*3540*/  STG.E.64 desc[UR6][R4.64], R14 ;  /* 0x0000000e04007986 */ /* 0x0005e4000c101b06 */
.L_x_3682:
        /* <DEDUP_REMOVED lines=8> */
.L_x_3683:
[----:B------:R-:W-:Y:S05]  /*35d0*/  BSYNC.RELIABLE B1 ;  /* 0x0000000000017941 */ /* 0x000fea0003800100 */
.L_x_3678:
[----:B------:R-:W-:-:S13]  /*35e0*/  ISETP.GE.U32.AND P0, PT, R34, R35, PT ;  /* 0x000000232200720c */ /* 0x000fda0003f06070 */
[----:B0123--:R-:W0:Y:S01]  /*35f0*/  @!P0 LDC.64 R4, c[0x0][0x388] ;  /* 0x0000e200ff048b82 */ /* 0x00fe220000000a00 */
[----:B------:R-:W-:Y:S02]  /*3600*/  @!P0 IMAD R7, R36, 0x400, R34 ;  /* 0x0000040024078824 */ /* 0x000fe400078e0222 */
[----:B------:R-:W-:Y:S02]  /*3610*/  @!P0 VIADD R34, R34, 0x80 ;  /* 0x0000008022228836 */ /* 0x000fe40000000000 */
[----:B0-----:R-:W-:-:S05]  /*3620*/  @!P0 IMAD.WIDE.U32 R4, R7, 0x8, R4 ;  /* 0x0000000807048825 */ /* 0x001fca00078e0004 */
[----:B------:R3:W-:Y:S02]  /*3630*/  @!P0 STG.E.64 desc[UR6][R4.64], R18 ;  /* 0x0000001204008986 */ /* 0x0007e4000c101b06 */
.L_x_3684:
[----:B------:R-:W-:Y:S05]  /*3640*/  BSYNC.RECONVERGENT B0 ;  /* 0x0000000000007941 */ /* 0x000fea0003800200 */
.L_x_3677:
        /* <DEDUP_REMOVED lines=8> */
.L_x_3628:
[----:B------:R-:W0:Y:S01]  /*36d0*/  S2R R7, SR_TID.X ;  /* 0x0000000000077919 */ /* 0x000e220000002100 */
[----:B------:R-:W1:Y:S01]  /*36e0*/  LDC.64 R2, c[0x0][0x398] ;  /* 0x0000e600ff027b82 */ /* 0x000e620000000a00 */
[----:B------:R-:W-:-:S05]  /*36f0*/  SHF.L.U32 R5, R41, 0xa, RZ ;  /* 0x0000000a29057819 */ /* 0x000fca00000006ff */
[----:B-1----:R-:W-:-:S04]  /*3700*/  IMAD.WIDE.U32 R2, R5, 0x8, R2 ;  /* 0x0000000805027825 */ /* 0x002fc800078e0002 */
[----:B0-----:R-:W-:Y:S02]  /*3710*/  IMAD.WIDE.U32 R40, R7, 0x20, R2 ;  /* 0x0000002007287825 */ /* 0x001fe400078e0002 */
[----:B------:R-:W0:Y:S03]  /*3720*/  LDC.64 R2, c[0x0][0x390] ;  /* 0x0000e400ff027b82 */ /* 0x000e260000000a00 */
[----:B------:R-:W2:Y:S01]  /*3730*/  LDG.E.ENL2.256 R12, R8, desc[UR6][R40.64] ;  /* 0xfe0000062808797e */ /* 0x000ea2000812190c */
[----:B------:R-:W-:Y:S01]  /*3740*/  UMOV UR4, 0xfefa39ef ;  /* 0xfefa39ef00047882 */ /* 0x000fe20000000000 */
[----:B------:R-:W-:Y:S02]  /*3750*/  UMOV UR5, 0x3fe62e42 ;  /* 0x3fe62e4200057882 */ /* 0x000fe40000000000 */
[----:B------:R-:W5:Y:S01]  /*3760*/  LDG.E.ENL2.256 R36, R32, desc[UR6][R40.64+0x1000] ;  /* 0xfe0080062820797e */ /* 0x000f620008121924 */
[----:B0-----:R-:W-:-:S04]  /*3770*/  IMAD.WIDE.U32 R2, R5, 0x8, R2 ;  /* 0x0000000805027825 */ /* 0x001fc800078e0002 */
[----:B------:R-:W-:-:S04]  /*3780*/  IMAD.WIDE.U32 R6, R7, 0x20, R2 ;  /* 0x0000002007067825 */ /* 0x000fc800078e0002 */
[----:B------:R-:W-:Y:S01]  /*3790*/  IMAD.MOV.U32 R2, RZ, RZ, 0x652b82fe ;  /* 0x652b82feff027424 */ /* 0x000fe200078e00ff */
[----:B------:R-:W5:Y:S01]  /*37a0*/  LDG.E.ENL2.256 R20, R16, desc[UR6][R6.64] ;  /* 0xfe0000060610797e */ /* 0x000f620008121914 */
[----:B------:R-:W-:-:S03]  /*37b0*/  IMAD.MOV.U32 R3, RZ, RZ, 0x3ff71547 ;  /* 0x3ff71547ff037424 */ /* 0x000fc600078e00ff */
[----:B------:R0:W5:Y:S01]  /*37c0*/  LDG.E.ENL2.256 R28, R24, desc[UR6][R6.64+0x1000] ;  /* 0xfe0080060618797e */ /* 0x000162000812191c */
[----:B------:R-:W-:Y:S02]  /*37d0*/  BSSY.RECONVERGENT B0, `(.L_x_3685) ;  /* 0x0000037000007945 */ /* 0x000fe40003800200 */
[----:B--2---:R-:W-:-:S08]  /*37e0*/  DFMA R2, R8, -R2, 6.75539944105574400000e+15 ;  /* 0x433800000802742b */ /* 0x004fd00000000802 */
[----:B------:R-:W-:-:S08]  /*37f0*/  DADD R4, R2, -6.75539944105574400000e+15 ;  /* 0xc338000002047429 */ /* 0x000fd00000000000 */
[----:B------:R-:W-:Y:S01]  /*3800*/  DFMA R42, R4, -UR4, -R8 ;  /* 0x80000004042a7c2b */ /* 0x000fe20008000808 */
[----:B------:R-:W-:Y:S01]  /*3810*/  UMOV UR4, 0x3b39803f ;  /* 0x3b39803f00047882 */ /* 0x000fe20000000000 */
[----:B------:R-:W-:-:S06]  /*3820*/  UMOV UR5, 0x3c7abc9e ;  /* 0x3c7abc9e00057882 */ /* 0x000fcc0000000000 */
[----:B------:R-:W-:Y:S01]  /*3830*/  DFMA R4, R4, -UR4, R42 ;  /* 0x8000000404047c2b */ /* 0x000fe2000800002a */
[----:B------:R-:W-:Y:S02]  /*3840*/  IMAD.MOV.U32 R42, RZ, RZ, -0x35dec16 ;  /* 0xfca213eaff2a7424 */ /* 0x000fe400078e00ff */
[----:B------:R-:W-:Y:S01]  /*3850*/  IMAD.MOV.U32 R43, RZ, RZ, 0x3e928af3 ;  /* 0x3e928af3ff2b7424 */ /* 0x000fe200078e00ff */
[----:B------:R-:W-:Y:S01]  /*3860*/  UMOV UR4, 0x69ce2bdf ;  /* 0x69ce2bdf00047882 */ /* 0x000fe20000000000 */
[----:B------:R-:W-:-:S04]  /*3870*/  UMOV UR5, 0x3e5ade15 ;  /* 0x3e5ade1500057882 */ /* 0x000fc80000000000 */
[----:B0-----:R-:W-:Y:S01]  /*3880*/  DFMA R6, R4, UR4, R42 ;  /* 0x0000000404067c2b */ /* 0x001fe2000800002a */
        /* <DEDUP_REMOVED lines=43> */
.L_x_3686:
[----:B------:R-:W-:Y:S05]  /*3b40*/  BSYNC.RECONVERGENT B0 ;  /* 0x0000000000007941 */ /* 0x000fea0003800200 */
.L_x_3685:
        /* <DEDUP_REMOVED lines=16> */
[----:B-----5:R-:W-:Y:S05]  /*3c50*/  CALL.REL.NOINC `($__internal_5_$__cuda_sm20_dblrcp_rn_slowpath_v3) ;  /* 0x00000024003c7944 */ /* 0x020fea0003c00000 */
[----:B------:R-:W-:-:S07]  /*3c60*/  IMAD.MOV.U32 R6, RZ, RZ, R0 ;  /* 0x000000ffff067224 */ /* 0x000fce00078e0000 */
.L_x_3688:
[----:B------:R-:W-:Y:S05]  /*3c70*/  BSYNC.RECONVERGENT B1 ;  /* 0x0000000000017941 */ /* 0x000fea0003800200 */
.L_x_3687:
        /* <DEDUP_REMOVED lines=59> */
.L_x_3690:
[----:B------:R-:W-:Y:S05]  /*4030*/  BSYNC.RECONVERGENT B0 ;  /* 0x0000000000007941 */ /* 0x000fea0003800200 */
.L_x_3689:
        /* <DEDUP_REMOVED lines=19> */
[----:B------:R-:W-:Y:S05]  /*4170*/  CALL.REL.NOINC `($__internal_5_$__cuda_sm20_dblrcp_rn_slowpath_v3) ;  /* 0x0000001c00f47944 */ /* 0x000fea0003c00000 */
[----:B------:R-:W-:-:S07]  /*4180*/  IMAD.MOV.U32 R6, RZ, RZ, R0 ;  /* 0x000000ffff067224 */ /* 0x000fce00078e0000 */
.L_x_3692:
[----:B------:R-:W-:Y:S05]  /*4190*/  BSYNC.RECONVERGENT B1 ;  /* 0x0000000000017941 */ /* 0x000fea0003800200 */
.L_x_3691:
        /* <DEDUP_REMOVED lines=59> */
.L_x_3694:
[----:B------:R-:W-:Y:S05]  /*4550*/  BSYNC.RECONVERGENT B0 ;  /* 0x0000000000007941 */ /* 0x000fea0003800200 */
.L_x_3693:
        /* <DEDUP_REMOVED lines=19> */
[----:B------:R-:W-:Y:S05]  /*4690*/  CALL.REL.NOINC `($__internal_5_$__cuda_sm20_dblrcp_rn_slowpath_v3) ;  /* 0x0000001800ac7944 */ /* 0x000fea0003c00000 */
[----:B------:R-:W-:-:S07]  /*46a0*/  MOV R6, R0 ;  /* 0x0000000000067202 */ /* 0x000fce0000000f00 */
.L_x_3696:
[----:B------:R-:W-:Y:S05]  /*46b0*/  BSYNC.RECONVERGENT B1 ;  /* 0x0000000000017941 */ /* 0x000fea0003800200 */
.L_x_3695:
        /* <DEDUP_REMOVED lines=59> */
.L_x_3698:
[----:B------:R-:W-:Y:S05]  /*4a70*/  BSYNC.RECONVERGENT B0 ;  /* 0x0000000000007941 */ /* 0x000fea0003800200 */
.L_x_3697:
[----:B------:R-:W-:Y:S01]  /*4a80*/  DADD R2, R4, 1 ;  /* 0x3ff0000004027429 */ /* 0x000fe20000000000 */
[----:B------:R-:W-:Y:S01]  /*4a90*/  BSSY.RECONVERGENT B1, `(.L_x_3699) ;  /* 0x0000014000017945 */ /* 0x000fe20003800200 */
[----:B------:R-:W-:-:S04]  /*4aa0*/  DMUL R20, R20, R6 ;  /* 0x0000000614147228 */ /* 0x000fc80000000000 */
[----:B------:R-:W0:Y:S04]  /*4ab0*/  MUFU.RCP64H R17, R3 ;  /* 0x0000000300117308 */ /* 0x000e280000001800 */
[----:B------:R-:W-:-:S04]  /*4ac0*/  IADD3 R16, PT, PT, R3, 0x300402, RZ ;  /* 0x0030040203107810 */ /* 0x000fc80007ffe0ff */
[----:B------:R-:W-:Y:S02]  /*4ad0*/  FSETP.GEU.AND P0, PT, |R16|, 5.8789094863358348022e-39, PT ;  /* 0x004004021000780b */ /* 0x000fe40003f0e200 */
        /* <DEDUP_REMOVED lines=14> */
[----:B------:R-:W-:-:S07]  /*4bc0*/  IMAD.MOV.U32 R6, RZ, RZ, R0 ;  /* 0x000000ffff067224 */ /* 0x000fce00078e0000 */
.L_x_3700:
[----:B------:R-:W-:Y:S05]  /*4bd0*/  BSYNC.RECONVERGENT B1 ;  /* 0x0000000000017941 */ /* 0x000fea0003800200 */
.L_x_3699:
        /* <DEDUP_REMOVED lines=59> */
.L_x_3702:
[----:B------:R-:W-:Y:S05]  /*4f90*/  BSYNC.RECONVERGENT B0 ;  /* 0x0000000000007941 */ /* 0x000fea0003800200 */
.L_x_3701:
        /* <DEDUP_REMOVED lines=17> */
[----:B------:R-:W-:Y:S02]  /*50b0*/  MOV R2, 0x50e0 ;  /* 0x000050e000027802 */ /* 0x000fe40000000f00 */
[----:B------:R-:W-:-:S07]  /*50c0*/  IADD3 R0, PT, PT, R0, -0x100000, RZ ;  /* 0xfff0000000007810 */ /* 0x000fce0007ffe0ff */
[----:B------:R-:W-:Y:S05]  /*50d0*/  CALL.REL.NOINC `($__internal_5_$__cuda_sm20_dblrcp_rn_slowpath_v3) ;  /* 0x00000010001c7944 */ /* 0x000fea0003c00000 */
[----:B------:R-:W-:-:S07]  /*50e0*/  IMAD.MOV.U32 R6, RZ, RZ, R0 ;  /* 0x000000ffff067224 */ /* 0x000fce00078e0000 */
.L_x_3704:
[----:B------:R-:W-:Y:S05]  /*50f0*/  BSYNC.RECONVERGENT B1 ;  /* 0x0000000000017941 */ /* 0x000fea0003800200 */
.L_x_3703:
        /* <DEDUP_REMOVED lines=59> */
.L_x_3706:
[----:B------:R-:W-:Y:S05]  /*54b0*/  BSYNC.RECONVERGENT B0 ;  /* 0x0000000000007941 */ /* 0x000fea0003800200 */
.L_x_3705:
        /* <DEDUP_REMOVED lines=22> */
.L_x_3708:
[----:B------:R-:W-:Y:S05]  /*5620*/  BSYNC.RECONVERGENT B1 ;  /* 0x0000000000017941 */ /* 0x000fea0003800200 */
.L_x_3707:
        /* <DEDUP_REMOVED lines=59> */
.L_x_3710:
[----:B------:R-:W-:Y:S05]  /*59e0*/  BSYNC.RECONVERGENT B0 ;  /* 0x0000000000007941 */ /* 0x000fea0003800200 */
.L_x_3709:
        /* <DEDUP_REMOVED lines=22> */
.L_x_3712:
[----:B------:R-:W-:Y:S05]  /*5b50*/  BSYNC.RECONVERGENT B1 ;  /* 0x0000000000017941 */ /* 0x000fea0003800200 */
.L_x_3711:
        /* <DEDUP_REMOVED lines=59> */
.L_x_3714:
[----:B------:R-:W-:Y:S05]  /*5f10*/  BSYNC.RECONVERGENT B0 ;  /* 0x0000000000007941 */ /* 0x000fea0003800200 */
.L_x_3713:
        /* <DEDUP_REMOVED lines=9> */
[----:B------:R-:W-:-:S08]  /*5fb0*/  DFMA R4, R4, R4, R4 ;  /* 0x000000040404722b */ /* 0x000fd00000000004 */
[----:B------:R-:W-:Y:S02]  /*5fc0*/  DFMA R26, R22, R4, R22 ;  /* 0x00000004161a722b */ /* 0x000fe40000000016 */
[----:B------:R-:W-:Y:S01]  /*5fd0*/  DADD R4, -R6, 1 ;  /* 0x3ff0000006047429 */ /* 0x000fe20000000100 */
[----:B0-----:R-:W-:-:S05]  /*5fe0*/  SHF.L.U32 R22, R0, 0xa, RZ ;  /* 0x0000000a00167819 */ /* 0x001fca00000006ff */
        /* <DEDUP_REMOVED lines=9> */
[----:B------:R-:W-:Y:S05]  /*6080*/  CALL.REL.NOINC `($__internal_5_$__cuda_sm20_dblrcp_rn_slowpath_v3) ;  /* 0x0000000000307944 */ /* 0x000fea0003c00000 */
[----:B------:R-:W-:-:S07]  /*6090*/  IMAD.MOV.U32 R6, RZ, RZ, R0 ;  /* 0x000000ffff067224 */ /* 0x000fce00078e0000 */
.L_x_3716:
[----:B------:R-:W-:Y:S05]  /*60a0*/  BSYNC.RECONVERGENT B1 ;  /* 0x0000000000017941 */ /* 0x000fea0003800200 */
.L_x_3715:
[----:B------:R-:W0:Y:S01]  /*60b0*/  LDC.64 R4, c[0x0][0x388] ;  /* 0x0000e200ff047b82 */ /* 0x000e220000000a00 */
[----:B------:R-:W-:Y:S02]  /*60c0*/  DADD R2, -R6, 1 ;  /* 0x3ff0000006027429 */ /* 0x000fe40000000100 */
[----:B------:R-:W-:-:S06]  /*60d0*/  DMUL R30, R30, R6 ;  /* 0x000000061e1e7228 */ /* 0x000fcc0000000000 */
[----:B------:R-:W-:Y:S01]  /*60e0*/  DFMA R2, R38, R2, 1 ;  /* 0x3ff000002602742b */ /* 0x000fe20000000002 */
[----:B0-----:R-:W-:-:S07]  /*60f0*/  IMAD.WIDE.U32 R4, R22, 0x8, R4 ;  /* 0x0000000816047825 */ /* 0x001fce00078e0004 */
[----:B------:R-:W-:Y:S01]  /*6100*/  DMUL R22, R30, R2 ;  /* 0x000000021e167228 */ /* 0x000fe20000000000 */
[----:B------:R-:W-:-:S05]  /*6110*/  IMAD.WIDE.U32 R4, R24, 0x20, R4 ;  /* 0x0000002018047825 */ /* 0x000fca00078e0004 */
[----:B------:R-:W-:Y:S04]  /*6120*/  STG.E.ENL2.256 desc[UR6][R4.64], R8, R12 ;  /* 0xf8000008040c797f */ /* 0x000fe8000f121806 */
[----:B------:R-:W-:Y:S01]  /*6130*/  STG.E.ENL2.256 desc[UR6][R4.64+0x1000], R16, R20 ;  /* 0xf80080100414797f */ /* 0x000fe2000f121806 */
[----:B------:R-:W-:Y:S05]  /*6140*/  EXIT ;  /* 0x000000000000794d */ /* 0x000fea0003800000 */
        .weak           $__internal_5_$__cuda_sm20_dblrcp_rn_slowpath_v3
        .type           $__internal_5_$__cuda_sm20_dblrcp_rn_slowpath_v3,@function
        .size           $__internal_5_$__cuda_sm20_dblrcp_rn_slowpath_v3,(.L_x_11352 - $__internal_5_$__cuda_sm20_dblrcp_rn_slowpath_v3)
$__internal_5_$__cuda_sm20_dblrcp_rn_slowpath_v3:
        /* <DEDUP_REMOVED lines=26> */
.L_x_3720:
        /* <DEDUP_REMOVED lines=10> */
.L_x_3718:
[----:B------:R-:W-:Y:S01]  /*6390*/  LOP3.LUT R7, R5, 0x80000, RZ, 0xfc, !PT ;  /* 0x0008000005077812 */ /* 0x000fe200078efcff */
[----:B------:R-:W-:-:S07]  /*63a0*/  IMAD.MOV.U32 R6, RZ, RZ, R4 ;  /* 0x000000ffff067224 */ /* 0x000fce00078e0004 */
.L_x_3719:
[----:B------:R-:W-:Y:S05]  /*63b0*/  BSYNC.RECONVERGENT B0 ;  /* 0x0000000000007941 */ /* 0x000fea0003800200 */
.L_x_3717:
[----:B------:R-:W-:Y:S02]  /*63c0*/  IMAD.MOV.U32 R3, RZ, RZ, 0x0 ;  /* 0x00000000ff037424 */ /* 0x000fe400078e00ff */
[----:B------:R-:W-:Y:S02]  /*63d0*/  IMAD.MOV.U32 R0, RZ, RZ, R6 ;  /* 0x000000ffff007224 */ /* 0x000fe400078e0006 */
[----:B------:R-:W-:Y:S05]  /*63e0*/  RET.REL.NODEC R2 `(_ZN2at6native29vectorized_elementwise_kernelILi4EZZZNS0_61_GLOBAL__N__132982cb_23_ActivationSiluKernel_cu_9e10b42f_311320silu_backward_kernelERNS_18TensorIteratorBaseEENKUlvE_clEvENKUlvE_clEvEUlddE_St5arrayIPcLm3EEEEviT0_T1_) ;  /* 0xffffff9c02047950 */ /* 0x000fea0003c3ffff */
.L_x_3721:
        /* <DEDUP_REMOVED lines=9> */
.L_x_11352:


//--------------------- .text._ZN2at6native29vectorized_elementwise_kernelILi8EZZZNS0_61_GLOBAL__N__132982cb_23_ActivationSiluKernel_cu_9e10b42f_311320silu_backward_kernelERNS_18TensorIteratorBaseEENKUlvE_clEvENKUlvE_clEvEUlddE_St5arrayIPcLm3EEEEviT0_T1_ --------------------------
	.section	.text._ZN2at6native29vectorized_elementwise_kernelILi8EZZZNS0_61_GLOBAL__N__132982cb_23_ActivationSiluKernel_cu_9e10b42f_311320silu_backward_kernelERNS_18TensorIteratorBaseEENKUlvE_clEvENKUlvE_clEvEUlddE_St5arrayIPcLm3EEEEviT0_T1_,"ax",@progbits
	.align	128
        .global         _ZN2at6native29vectorized_elementwise_kernelILi8EZZZNS0_61_GLOBAL__N__132982cb_23_ActivationSiluKernel_cu_9e10b42f_311320silu_backward_kernelERNS_18TensorIteratorBaseEENKUlvE_clEvENKUlvE_clEvEUlddE_St5arrayIPcLm3EEEEviT0_T1_
        .type           _ZN2at6native29vectorized_elementwise_kernelILi8EZZZNS0_61_GLOBAL__N__132982cb_23_ActivationSiluKernel_cu_9e10b42f_311320silu_backward_kernelERNS_18TensorIteratorBaseEENKUlvE_clEvENKUlvE_clEvEUlddE_St5arrayIPcLm3EEEEviT0_T1_,@function
        .size           _ZN2at6native29vectorized_elementwise_kernelILi8EZZZNS0_61_GLOBAL__N__132982cb_23_ActivationSiluKernel_cu_9e10b42f_311320silu_backward_kernelERNS_18TensorIteratorBaseEENKUlvE_clEvENKUlvE_clEvEUlddE_St5arrayIPcLm3EEEEviT0_T1_,(.L_x_11353 - _ZN2at6native29vectorized_elementwise_kernelILi8EZZZNS0_61_GLOBAL__N__132982cb_23_ActivationSiluKernel_cu_9e10b42f_311320silu_backward_kernelERNS_18TensorIteratorBaseEENKUlvE_clEvENKUlvE_clEvEUlddE_St5arrayIPcLm3EEEEviT0_T1_)
        .other          _ZN2at6native29vectorized_elementwise_kernelILi8EZZZNS0_61_GLOBAL__N__132982cb_23_ActivationSiluKernel_cu_9e10b42f_311320silu_backward_kernelERNS_18TensorIteratorBaseEENKUlvE_clEvENKUlvE_clEvEUlddE_St5arrayIPcLm3EEEEviT0_T1_,@"STO_CUDA_ENTRY STV_DEFAULT"
_ZN2at6native29vectorized_elementwise_kernelILi8EZZZNS0_61_GLOBAL__N__132982cb_23_ActivationSiluKernel_cu_9e10b42f_311320silu_backward_kernelERNS_18TensorIteratorBaseEENKUlvE_clEvENKUlvE_clEvEUlddE_St5arrayIPcLm3EEEEviT0_T1_:
.text._ZN2at6native29vectorized_elementwise_kernelILi8EZZZNS0_61_GLOBAL__N__132982cb_23_ActivationSiluKernel_cu_9e10b42f_311320silu_backward_kernelERNS_18TensorIteratorBaseEENKUlvE_clEvENKUlvE_clEvEUlddE_St5arrayIPcLm3EEEEviT0_T1_:
        /* <DEDUP_REMOVED lines=158> */
.L_x_3726:
[----:B------:R-:W-:Y:S05]  /*09e0*/  BSYNC.RECONVERGENT B0 ;  /* 0x0000000000007941 */ /* 0x000fea0003800200 */
.L_x_3725:
        /* <DEDUP_REMOVED lines=16> */
[----:B------:R-:W-:Y:S05]  /*0af0*/  CALL.REL.NOINC `($__internal_6_$__cuda_sm20_dblrcp_rn_slowpath_v3) ;  /* 0x0000005400947944 */ /* 0x000fea0003c00000 */
[----:B------:R-:W-:-:S07]  /*0b00*/  IMAD.MOV.U32 R6, RZ, RZ, R0 ;  /* 0x000000ffff067224 */ /* 0x000fce00078e0000 */
.L_x_3728:
[----:B------:R-:W-:Y:S05]  /*0b10*/  BSYNC.RECONVERGENT B2 ;  /* 0x0000000000027941 */ /* 0x000fea0003800200 */
.L_x_3727:
[C---:B------:R-:W-:Y:S02]  /*0b20*/  DADD R2, -R6.reuse, 1 ;  /* 0x3ff0000006027429 */ /* 0x040fe40000000100 */
[----:B------:R-:W-:-:S06]  /*0b30*/  DMUL R38, R6, R38 ;  /* 0x0000002606267228 */ /* 0x000fcc0000000000 */
[----:B------:R-:W-:-:S08]  /*0b40*/  DFMA R2, R2, R34, 1 ;  /* 0x3ff000000202742b */ /* 0x000fd00000000022 */
[----:B------:R-:W-:-:S11]  /*0b50*/  DMUL R38, R38, R2 ;  /* 0x0000000226267228 */ /* 0x000fd60000000000 */
.L_x_3724:
[----:B------:R-:W-:Y:S05]  /*0b60*/  BSYNC.RECONVERGENT B1 ;  /* 0x0000000000017941 */ /* 0x000fea0003800200 */
.L_x_3723:
        /* <DEDUP_REMOVED lines=67> */
.L_x_3732:
[----:B------:R-:W-:Y:S05]  /*0fa0*/  BSYNC.RECONVERGENT B0 ;  /* 0x0000000000007941 */ /* 0x000fea0003800200 */
.L_x_3731:
        /* <DEDUP_REMOVED lines=16> */
[----:B------:R-:W-:Y:S05]  /*10b0*/  CALL.REL.NOINC `($__internal_6_$__cuda_sm20_dblrcp_rn_slowpath_v3) ;  /* 0x0000005000247944 */ /* 0x000fea0003c00000 */
[----:B------:R-:W-:-:S07]  /*10c0*/  IMAD.MOV.U32 R6, RZ, RZ, R0 ;  /* 0x000000ffff067224 */ /* 0x000fce00078e0000 */
.L_x_3734:
[----:B------:R-:W-:Y:S05]  /*10d0*/  BSYNC.RECONVERGENT B2 ;  /* 0x0000000000027941 */ /* 0x000fea0003800200 */
.L_x_3733:
[C---:B------:R-:W-:Y:S02]  /*10e0*/  DADD R2, -R6.reuse, 1 ;  /* 0x3ff0000006027429 */ /* 0x040fe40000000100 */
[----:B------:R-:W-:-:S06]  /*10f0*/  DMUL R36, R6, R36 ;  /* 0x0000002406247228 */ /* 0x000fcc0000000000 */
[----:B------:R-:W-:-:S08]  /*1100*/  DFMA R8, R2, R8, 1 ;  /* 0x3ff000000208742b */ /* 0x000fd00000000008 */
[----:B------:R-:W-:-:S11]  /*1110*/  DMUL R8, R36, R8 ;  /* 0x0000000824087228 */ /* 0x000fd60000000000 */
.L_x_3730:
[----:B------:R-:W-:Y:S05]  /*1120*/  BSYNC.RECONVERGENT B1 ;  /* 0x0000000000017941 */ /* 0x000fea0003800200 */
.L_x_3729:
        /* <DEDUP_REMOVED lines=68> */
.L_x_3738:
[----:B------:R-:W-:Y:S05]  /*1570*/  BSYNC.RECONVERGENT B0 ;  /* 0x0000000000007941 */ /* 0x000fea0003800200 */
.L_x_3737:
        /* <DEDUP_REMOVED lines=18> */
.L_x_3740:
[----:B------:R-:W-:Y:S05]  /*16a0*/  BSYNC.RECONVERGENT B2 ;  /* 0x0000000000027941 */ /* 0x000fea0003800200 */
.L_x_3739:
[C---:B------:R-:W-:Y:S02]  /*16b0*/  DADD R2, -R6.reuse, 1 ;  /* 0x3ff0000006027429 */ /* 0x040fe40000000100 */
[----:B------:R-:W-:-:S06]  /*16c0*/  DMUL R10, R6, R10 ;  /* 0x0000000a060a7228 */ /* 0x000fcc0000000000 */
[----:B------:R-:W-:-:S08]  /*16d0*/  DFMA R2, R2, R12, 1 ;  /* 0x3ff000000202742b */ /* 0x000fd0000000000c */
[----:B------:R-:W-:-:S11]  /*16e0*/  DMUL R10, R10, R2 ;  /* 0x000000020a0a7228 */ /* 0x000fd60000000000 */
.L_x_3736:
[----:B------:R-:W-:Y:S05]  /*16f0*/  BSYNC.RECONVERGENT B1 ;  /* 0x0000000000017941 */ /* 0x000fea0003800200 */
.L_x_3735:
        /* <DEDUP_REMOVED lines=67> */
.L_x_3744:
[----:B------:R-:W-:Y:S05]  /*1b30*/  BSYNC.RECONVERGENT B0 ;  /* 0x0000000000007941 */ /* 0x000fea0003800200 */
.L_x_3743:
        /* <DEDUP_REMOVED lines=17> */
[----:B------:R-:W-:-:S07]  /*1c50*/  MOV R6, R0 ;  /* 0x0000000000067202 */ /* 0x000fce0000000f00 */
.L_x_3746:
[----:B------:R-:W-:Y:S05]  /*1c60*/  BSYNC.RECONVERGENT B2 ;  /* 0x0000000000027941 */ /* 0x000fea0003800200 */
.L_x_3745:
[C---:B------:R-:W-:Y:S02]  /*1c70*/  DADD R2, -R6.reuse, 1 ;  /* 0x3ff0000006027429 */ /* 0x040fe40000000100 */
[----:B------:R-:W-:-:S06]  /*1c80*/  DMUL R12, R6, R14 ;  /* 0x0000000e060c7228 */ /* 0x000fcc0000000000 */
[----:B------:R-:W-:-:S08]  /*1c90*/  DFMA R2, R2, R16, 1 ;  /* 0x3ff000000202742b */ /* 0x000fd00000000010 */
[----:B------:R-:W-:-:S11]  /*1ca0*/  DMUL R12, R12, R2 ;  /* 0x000000020c0c7228 */ /* 0x000fd60000000000 */
.L_x_3742:
[----:B------:R-:W-:Y:S05]  /*1cb0*/  BSYNC.RECONVERGENT B1 ;  /* 0x0000000000017941 */ /* 0x000fea0003800200 */
.L_x_3741:
        /* <DEDUP_REMOVED lines=64> */
.L_x_3750:
[----:B------:R-:W-:Y:S05]  /*20c0*/  BSYNC.RECONVERGENT B0 ;  /* 0x0000000000007941 */ /* 0x000fea0003800200 */
.L_x_3749:
        /* <DEDUP_REMOVED lines=18> */
.L_x_3752:
[----:B------:R-:W-:Y:S05]  /*21f0*/  BSYNC.RECONVERGENT B2 ;  /* 0x0000000000027941 */ /* 0x000fea0003800200 */
.L_x_3751:
[C---:B------:R-:W-:Y:S02]  /*2200*/  DADD R2, -R6.reuse, 1 ;  /* 0x3ff0000006027429 */ /* 0x040fe40000000100 */
[----:B------:R-:W-:-:S06]  /*2210*/  DMUL R14, R6, R18 ;  /* 0x00000012060e7228 */ /* 0x000fcc0000000000 */
[----:B------:R-:W-:-:S08]  /*2220*/  DFMA R2, R2, R20, 1 ;  /* 0x3ff000000202742b */ /* 0x000fd00000000014 */
[----:B------:R-:W-:-:S11]  /*2230*/  DMUL R14, R14, R2 ;  /* 0x000000020e0e7228 */ /* 0x000fd60000000000 */
.L_x_3748:
[----:B------:R-:W-:Y:S05]  /*2240*/  BSYNC.RECONVERGENT B1 ;  /* 0x0000000000017941 */ /* 0x000fea0003800200 */
.L_x_3747:
        /* <DEDUP_REMOVED lines=64> */
.L_x_3756:
[----:B------:R-:W-:Y:S05]  /*2650*/  BSYNC.RECONVERGENT B0 ;  /* 0x0000000000007941 */ /* 0x000fea0003800200 */
.L_x_3755:
        /* <DEDUP_REMOVED lines=16> */
[----:B------:R-:W-:Y:S05]  /*2760*/  CALL.REL.NOINC `($__internal_6_$__cuda_sm20_dblrcp_rn_slowpath_v3) ;  /* 0x0000003800787944 */ /* 0x000fea0003c00000 */
[----:B------:R-:W-:-:S07]  /*2770*/  IMAD.MOV.U32 R6, RZ, RZ, R0 ;  /* 0x000000ffff067224 */ /* 0x000fce00078e0000 */
.L_x_3758:
[----:B------:R-:W-:Y:S05]  /*2780*/  BSYNC.RECONVERGENT B2 ;  /* 0x0000000000027941 */ /* 0x000fea0003800200 */
.L_x_3757:
[C---:B------:R-:W-:Y:S02]  /*2790*/  DADD R2, -R6.reuse, 1 ;  /* 0x3ff0000006027429 */ /* 0x040fe40000000100 */
[----:B------:R-:W-:-:S06]  /*27a0*/  DMUL R16, R6, R22 ;  /* 0x0000001606107228 */ /* 0x000fcc0000000000 */
[----:B------:R-:W-:-:S08]  /*27b0*/  DFMA R2, R2, R24, 1 ;  /* 0x3ff000000202742b */ /* 0x000fd00000000018 */
[----:B------:R-:W-:-:S11]  /*27c0*/  DMUL R16, R16, R2 ;  /* 0x0000000210107228 */ /* 0x000fd60000000000 */
.L_x_3754:
[----:B------:R-:W-:Y:S05]  /*27d0*/  BSYNC.RECONVERGENT B1 ;  /* 0x0000000000017941 */ /* 0x000fea0003800200 */
.L_x_3753:
        /* <DEDUP_REMOVED lines=64> */
.L_x_3762:
[----:B------:R-:W-:Y:S05]  /*2be0*/  BSYNC.RECONVERGENT B0 ;  /* 0x0000000000007941 */ /* 0x000fea0003800200 */
.L_x_3761:
        /* <DEDUP_REMOVED lines=18> */
.L_x_3764:
[----:B------:R-:W-:Y:S05]  /*2d10*/  BSYNC.RECONVERGENT B2 ;  /* 0x0000000000027941 */ /* 0x000fea0003800200 */
.L_x_3763:
[C---:B------:R-:W-:Y:S02]  /*2d20*/  DADD R2, -R6.reuse, 1 ;  /* 0x3ff0000006027429 */ /* 0x040fe40000000100 */
[----:B------:R-:W-:-:S06]  /*2d30*/  DMUL R18, R6, R26 ;  /* 0x0000001a06127228 */ /* 0x000fcc0000000000 */
[----:B------:R-:W-:-:S08]  /*2d40*/  DFMA R2, R2, R28, 1 ;  /* 0x3ff000000202742b */ /* 0x000fd0000000001c */
[----:B------:R-:W-:-:S11]  /*2d50*/  DMUL R18, R18, R2 ;  /* 0x0000000212127228 */ /* 0x000fd60000000000 */
.L_x_3760:
[----:B------:R-:W-:Y:S05]  /*2d60*/  BSYNC.RECONVERGENT B1 ;  /* 0x0000000000017941 */ /* 0x000fea0003800200 */
.L_x_3759:
        /* <DEDUP_REMOVED lines=64> */
.L_x_3768:
[----:B------:R-:W-:Y:S05]  /*3170*/  BSYNC.RECONVERGENT B0 ;  /* 0x0000000000007941 */ /* 0x000fea0003800200 */
.L_x_3767:
        /* <DEDUP_REMOVED lines=18> */
.L_x_3770:
[----:B------:R-:W-:Y:S05]  /*32a0*/  BSYNC.RECONVERGENT B2 ;  /* 0x0000000000027941 */ /* 0x000fea0003800200 */
.L_x_3769:
[C---:B------:R-:W-:Y:S02]  /*32b0*/  DADD R4, -R6.reuse, 1 ;  /* 0x3ff0000006047429 */ /* 0x040fe40000000100 */
[----:B------:R-:W-:-:S06]  /*32c0*/  DMUL R2, R6, R30 ;  /* 0x0000001e06027228 */ /* 0x000fcc0000000000 */
[----:B------:R-:W-:-:S08]  /*32d0*/  DFMA R4, R4, R32, 1 ;  /* 0x3ff000000404742b */ /* 0x000fd00000000020 */
[----:B------:R-:W-:-:S11]  /*32e0*/  DMUL R2, R2, R4 ;  /* 0x0000000402027228 */ /* 0x000fd60000000000 */
.L_x_3766:
[----:B------:R-:W-:Y:S05]  /*32f0*/  BSYNC.RECONVERGENT B1 ;  /* 0x0000000000017941 */ /* 0x000fea0003800200 */
.L_x_3765:
        /* <DEDUP_REMOVED lines=16> */
.L_x_3773:
[----:B------:R-:W-:-:S13]  /*3400*/  ISETP.GE.U32.AND P0, PT, R34, R35, PT ;  /* 0x000000232200720c */ /* 0x000fda0003f06070 */
[----:B------:R-:W-:Y:S05]  /*3410*/  @P0 BRA `(.L_x_3775) ;  /* 0x0000000000300947 */ /* 0x000fea0003800000 */
[----:B01----:R-:W0:Y:S01]  /*3420*/  LDC.64 R4, c[0x0][0x388] ;  /* 0x0000e200ff047b82 */ /* 0x003e220000000a00 */
[----:B------:R-:W-:Y:S01]  /*3430*/  IMAD R7, R36, 0x400, R34 ;  /* 0x0000040024077824 */ /* 0x000fe200078e0222 */
[----:B------:R-:W-:-:S03]  /*3440*/  IADD3 R34, PT, PT, R34, 0x80, RZ ;  /* 0x0000008022227810 */ /* 0x000fc60007ffe0ff */
[----:B0-----:R-:W-:-:S05]  /*3450*/  IMAD.WIDE.U32 R4, R7, 0x8, R4 ;  /* 0x0000000807047825 */ /* 0x001fca00078e0004 */
[----:B------:R1:W-:Y:S02]  /*3460*/  STG.E.64 desc[UR6][R4.64], R10 ;  /* 0x0000000a04007986 */ /* 0x0003e4000c101b06 */
.L_x_3774:
[----:B------:R-:W-:-:S13]  /*3470*/  ISETP.GE.U32.AND P0, PT, R34, R35, PT ;  /* 0x000000232200720c */ /* 0x000fda0003f06070 */
[----:B------:R-:W-:Y:S05]  /*3480*/  @P0 BRA `(.L_x_3776) ;  /* 0x0000000000300947 */ /* 0x000fea0003800000 */
[----:B01----:R-:W0:Y:S01]  /*3490*/  LDC.64 R4, c[0x0][0x388] ;  /* 0x0000e200ff047b82 */ /* 0x003e220000000a00 */
[----:B------:R-:W-:Y:S02]  /*34a0*/  IMAD R7, R36, 0x400, R34 ;  /* 0x0000040024077824 */ /* 0x000fe400078e0222 */
[----:B------:R-:W-:Y:S02]  /*34b0*/  VIADD R34, R34, 0x80 ;  /* 0x0000008022227836 */ /* 0x000fe40000000000 */
[----:B0-----:R-:W-:-:S05]  /*34c0*/  IMAD.WIDE.U32 R4, R7, 0x8, R4 ;  /* 0x0000000807047825 */ /* 0x001fca00078e0004 */
[----:B------:R2:W-:Y:S02]  /*34d0*/  STG.E.64 desc[UR6][R4.64], R12 ;  /* 0x0000000c04007986 */ /* 0x0005e4000c101b06 */
.L_x_3775:
[----:B------:R-:W-:-:S13]  /*34e0*/  ISETP.GE.U32.AND P0, PT, R34, R35, PT ;  /* 0x000000232200720c */ /* 0x000fda0003f06070 */
[----:B------:R-:W-:Y:S05]  /*34f0*/  @P0 BRA `(.L_x_3777) ;  /* 0x0000000000340947 */ /* 0x000fea0003800000 */
[----:B012---:R-:W0:Y:S01]  /*3500*/  LDC.64 R4, c[0x0][0x388] ;  /* 0x0000e200ff047b82 */ /* 0x007e220000000a00 */
[----:B------:R-:W-:Y:S02]  /*3510*/  IMAD R7, R36, 0x400, R34 ;  /* 0x0000040024077824 */ /* 0x000fe400078e0222 */
[----:B------:R-:W-:Y:S02]  /*3520*/  VIADD R34, R34, 0x80 ;  /* 0x0000008022227836 */ /* 0x000fe40000000000 */
[----:B0-----:R-:W-:-:S05]  /*3530*/  IMAD.WIDE.U32 R4, R7, 0x8, R4 ;  /* 0x0000000807047825 */ /* 0x001fca00078e0004 */
[----:B------:R2:W-:Y:S02]  /*3540*/  STG.E.64 desc[UR6][R4.64], R14 ;  /* 0x0000000e04007986 */ /* 0x0005e4000c101b06 */
.L_x_3776:
        /* <DEDUP_REMOVED lines=8> */
.L_x_3777:
[----:B------:R-:W-:Y:S05]  /*35d0*/  BSYNC.RELIABLE B1 ;  /* 0x0000000000017941 */ /* 0x000fea0003800100 */
.L_x_3772:
[----:B------:R-:W-:-:S13]  /*35e0*/  ISETP.GE.U32.AND P0, PT, R34, R35, PT ;  /* 0x000000232200720c */ /* 0x000fda0003f06070 */
[----:B0123--:R-:W0:Y:S01]  /*35f0*/  @!P0 LDC.64 R4, c[0x0][0x388] ;  /* 0x0000e200ff048b82 */ /* 0x00fe220000000a00 */
[----:B------:R-:W-:Y:S02]  /*3600*/  @!P0 IMAD R7, R36, 0x400, R34 ;  /* 0x0000040024078824 */ /* 0x000fe400078e0222 */
[----:B------:R-:W-:Y:S02]  /*3610*/  @!P0 VIADD R34, R34, 0x80 ;  /* 0x0000008022228836 */ /* 0x000fe40000000000 */
[----:B0-----:R-:W-:-:S05]  /*3620*/  @!P0 IMAD.WIDE.U32 R4, R7, 0x8, R4 ;  /* 0x0000000807048825 */ /* 0x001fca00078e0004 */
[----:B------:R3:W-:Y:S02]  /*3630*/  @!P0 STG.E.64 desc[UR6][R4.64], R18 ;  /* 0x0000001204008986 */ /* 0x0007e4000c101b06 */
.L_x_3778:
[----:B------:R-:W-:Y:S05]  /*3640*/  BSYNC.RECONVERGENT B0 ;  /* 0x0000000000007941 */ /* 0x000fea0003800200 */
.L_x_3771:
        /* <DEDUP_REMOVED lines=8> */
.L_x_3722:
        /* <DEDUP_REMOVED lines=71> */
.L_x_3780:
[----:B------:R-:W-:Y:S05]  /*3b40*/  BSYNC.RECONVERGENT B0 ;  /* 0x0000000000007941 */ /* 0x000fea0003800200 */
.L_x_3779:
        /* <DEDUP_REMOVED lines=16> */
[----:B-----5:R-:W-:Y:S05]  /*3c50*/  CALL.REL.NOINC `($__internal_6_$__cuda_sm20_dblrcp_rn_slowpath_v3) ;  /* 0x00000024003c7944 */ /* 0x020fea0003c00000 */
[----:B------:R-:W-:-:S07]  /*3c60*/  IMAD.MOV.U32 R6, RZ, RZ, R0 ;  /* 0x000000ffff067224 */ /* 0x000fce00078e0000 */
.L_x_3782:
[----:B------:R-:W-:Y:S05]  /*3c70*/  BSYNC.RECONVERGENT B1 ;  /* 0x0000000000017941 */ /* 0x000fea0003800200 */
.L_x_3781:
        /* <DEDUP_REMOVED lines=59> */
.L_x_3784:
[----:B------:R-:W-:Y:S05]  /*4030*/  BSYNC.RECONVERGENT B0 ;  /* 0x0000000000007941 */ /* 0x000fea0003800200 */
.L_x_3783:
        /* <DEDUP_REMOVED lines=19> */
[----:B------:R-:W-:Y:S05]  /*4170*/  CALL.REL.NOINC `($__internal_6_$__cuda_sm20_dblrcp_rn_slowpath_v3) ;  /* 0x0000001c00f47944 */ /* 0x000fea0003c00000 */
[----:B------:R-:W-:-:S07]  /*4180*/  IMAD.MOV.U32 R6, RZ, RZ, R0 ;  /* 0x000000ffff067224 */ /* 0x000fce00078e0000 */
.L_x_3786:
[----:B------:R-:W-:Y:S05]  /*4190*/  BSYNC.RECONVERGENT B1 ;  /* 0x0000000000017941 */ /* 0x000fea0003800200 */
.L_x_3785:
        /* <DEDUP_REMOVED lines=59> */
.L_x_3788:
[----:B------:R-:W-:Y:S05]  /*4550*/  BSYNC.RECONVERGENT B0 ;  /* 0x0000000000007941 */ /* 0x000fea0003800200 */
.L_x_3787:
        /* <DEDUP_REMOVED lines=19> */
[----:B------:R-:W-:Y:S05]  /*4690*/  CALL.REL.NOINC `($__internal_6_$__cuda_sm20_dblrcp_rn_slowpath_v3) ;  /* 0x0000001800ac7944 */ /* 0x000fea0003c00000 */
[----:B------:R-:W-:-:S07]  /*46a0*/  MOV R6, R0 ;  /* 0x0000000000067202 */ /* 0x000fce0000000f00 */
.L_x_3790:
[----:B------:R-:W-:Y:S05]  /*46b0*/  BSYNC.RECONVERGENT B1 ;  /* 0x0000000000017941 */ /* 0x000fea0003800200 */
.L_x_3789:
        /* <DEDUP_REMOVED lines=59> */
.L_x_3792:
[----:B------:R-:W-:Y:S05]  /*4a70*/  BSYNC.RECONVERGENT B0 ;  /* 0x0000000000007941 */ /* 0x000fea0003800200 */
.L_x_3791:
        /* <DEDUP_REMOVED lines=20> */
[----:B------:R-:W-:-:S07]  /*4bc0*/  IMAD.MOV.U32 R6, RZ, RZ, R0 ;  /* 0x000000ffff067224 */ /* 0x000fce00078e0000 */
.L_x_3794:
[----:B------:R-:W-:Y:S05]  /*4bd0*/  BSYNC.RECONVERGENT B1 ;  /* 0x0000000000017941 */ /* 0x000fea0003800200 */
.L_x_3793:
        /* <DEDUP_REMOVED lines=59> */
.L_x_3796:
[----:B------:R-:W-:Y:S05]  /*4f90*/  BSYNC.RECONVERGENT B0 ;  /* 0x0000000000007941 */ /* 0x000fea0003800200 */
.L_x_3795:
        /* <DEDUP_REMOVED lines=19> */
[----:B------:R-:W-:Y:S05]  /*50d0*/  CALL.REL.NOINC `($__internal_6_$__cuda_sm20_dblrcp_rn_slowpath_v3) ;  /* 0x00000010001c7944 */ /* 0x000fea0003c00000 */
[----:B------:R-:W-:-:S07]  /*50e0*/  IMAD.MOV.U32 R6, RZ, RZ, R0 ;  /* 0x000000ffff067224 */ /* 0x000fce00078e0000 */
.L_x_3798:
[----:B------:R-:W-:Y:S05]  /*50f0*/  BSYNC.RECONVERGENT B1 ;  /* 0x0000000000017941 */ /* 0x000fea0003800200 */
.L_x_3797:
        /* <DEDUP_REMOVED lines=59> */
.L_x_3800:
[----:B------:R-:W-:Y:S05]  /*54b0*/  BSYNC.RECONVERGENT B0 ;  /* 0x0000000000007941 */ /* 0x000fea0003800200 */
.L_x_3799:
        /* <DEDUP_REMOVED lines=22> */
.L_x_3802:
[----:B------:R-:W-:Y:S05]  /*5620*/  BSYNC.RECONVERGENT B1 ;  /* 0x0000000000017941 */ /* 0x000fea0003800200 */
.L_x_3801:
        /* <DEDUP_REMOVED lines=59> */
.L_x_3804:
[----:B------:R-:W-:Y:S05]  /*59e0*/  BSYNC.RECONVERGENT B0 ;  /* 0x0000000000007941 */ /* 0x000fea0003800200 */
.L_x_3803:
        /* <DEDUP_REMOVED lines=22> */
.L_x_3806:
[----:B------:R-:W-:Y:S05]  /*5b50*/  BSYNC.RECONVERGENT B1 ;  /* 0x0000000000017941 */ /* 0x000fea0003800200 */
.L_x_3805:
        /* <DEDUP_REMOVED lines=59> */
.L_x_3808:
[----:B------:R-:W-:Y:S05]  /*5f10*/  BSYNC.RECONVERGENT B0 ;  /* 0x0000000000007941 */ /* 0x000fea0003800200 */
.L_x_3807:
        /* <DEDUP_REMOVED lines=22> */
[----:B------:R-:W-:Y:S05]  /*6080*/  CALL.REL.NOINC `($__internal_6_$__cuda_sm20_dblrcp_rn_slowpath_v3) ;  /* 0x0000000000307944 */ /* 0x000fea0003c00000 */
[----:B------:R-:W-:-:S07]  /*6090*/  IMAD.MOV.U32 R6, RZ, RZ, R0 ;  /* 0x000000ffff067224 */ /* 0x000fce00078e0000 */
.L_x_3810:
[----:B------:R-:W-:Y:S05]  /*60a0*/  BSYNC.RECONVERGENT B1 ;  /* 0x0000000000017941 */ /* 0x000fea0003800200 */
.L_x_3809:
        /* <DEDUP_REMOVED lines=10> */
        .weak           $__internal_6_$__cuda_sm20_dblrcp_rn_slowpath_v3
        .type           $__internal_6_$__cuda_sm20_dblrcp_rn_slowpath_v3,@function
        .size           $__internal_6_$__cuda_sm20_dblrcp_rn_slowpath_v3,(.L_x_11353 - $__internal_6_$__cuda_sm20_dblrcp_rn_slowpath_v3)
$__internal_6_$__cuda_sm20_dblrcp_rn_slowpath_v3:
        /* <DEDUP_REMOVED lines=26> */
.L_x_3814:
        /* <DEDUP_REMOVED lines=10> */
.L_x_3812:
[----:B------:R-:W-:Y:S01]  /*6390*/  LOP3.LUT R7, R5, 0x80000, RZ, 0xfc, !PT ;  /* 0x0008000005077812 */ /* 0x000fe200078efcff */
[----:B------:R-:W-:-:S07]  /*63a0*/  IMAD.MOV.U32 R6, RZ, RZ, R4 ;  /* 0x000000ffff067224 */ /* 0x000fce00078e0004 */
.L_x_3813:
[----:B------:R-:W-:Y:S05]  /*63b0*/  BSYNC.RECONVERGENT B0 ;  /* 0x0000000000007941 */ /* 0x000fea0003800200 */
.L_x_3811:
[----:B------:R-:W-:Y:S02]  /*63c0*/  IMAD.MOV.U32 R3, RZ, RZ, 0x0 ;  /* 0x00000000ff037424 */ /* 0x000fe400078e00ff */
[----:B------:R-:W-:Y:S02]  /*63d0*/  IMAD.MOV.U32 R0, RZ, RZ, R6 ;  /* 0x000000ffff007224 */ /* 0x000fe400078e0006 */
[----:B------:R-:W-:Y:S05]  /*63e0*/  RET.REL.NODEC R2 `(_ZN2at6native29vectorized_elementwise_kernelILi8EZZZNS0_61_GLOBAL__N__132982cb_23_ActivationSiluKernel_cu_9e10b42f_311320silu_backward_kernelERNS_18TensorIteratorBaseEENKUlvE_clEvENKUlvE_clEvEUlddE_St5arrayIPcLm3EEEEviT0_T1_) ;  /* 0xffffff9c02047950 */ /* 0x000fea0003c3ffff */
.L_x_3815:
        /* <DEDUP_REMOVED lines=9> */
.L_x_11353:


//--------------------- .text._ZN2at6native18elementwise_kernelILi128ELi4EZNS0_15gpu_kernel_implIZZZNS0_61_GLOBAL__N__132982cb_23_ActivationSiluKernel_cu_9e10b42f_311311silu_kernelERNS_18TensorIteratorBaseEENKUlvE_clEvENKUlvE4_clEvEUlN3c108BFloat16EE_EEvS5_RKT_EUliE_EEviT1_ --------------------------
	.section	.text._ZN2at6native18elementwise_kernelILi128ELi4EZNS0_15gpu_kernel_implIZZZNS0_61_GLOBAL__N__132982cb_23_ActivationSiluKernel_cu_9e10b42f_311311silu_kernelERNS_18TensorIteratorBaseEENKUlvE_clEvENKUlvE4_clEvEUlN3c108BFloat16EE_EEvS5_RKT_EUliE_EEviT1_,"ax",@progbits
	.align	128
        .global         _ZN2at6native18elementwise_kernelILi128ELi4EZNS0_15gpu_kernel_implIZZZNS0_61_GLOBAL__N__132982cb_23_ActivationSiluKernel_cu_9e10b42f_311311silu_kernelERNS_18TensorIteratorBaseEENKUlvE_clEvENKUlvE4_clEvEUlN3c108BFloat16EE_EEvS5_RKT_EUliE_EEviT1_
        .type           _ZN2at6native18elementwise_kernelILi128ELi4EZNS0_15gpu_kernel_implIZZZNS0_61_GLOBAL__N__132982cb_23_ActivationSiluKernel_cu_9e10b42f_311311silu_kernelERNS_18TensorIteratorBaseEENKUlvE_clEvENKUlvE4_clEvEUlN3c108BFloat16EE_EEvS5_RKT_EUliE_EEviT1_,@function
        .size           _ZN2at6native18elementwise_kernelILi128ELi4EZNS0_15gpu_kernel_implIZZZNS0_61_GLOBAL__N__132982cb_23_ActivationSiluKernel_cu_9e10b42f_311311silu_kernelERNS_18TensorIteratorBaseEENKUlvE_clEvENKUlvE4_clEvEUlN3c108BFloat16EE_EEvS5_RKT_EUliE_EEviT1_,(.L_x_11410 - _ZN2at6native18elementwise_kernelILi128ELi4EZNS0_15gpu_kernel_implIZZZNS0_61_GLOBAL__N__132982cb_23_ActivationSiluKernel_cu_9e10b42f_311311silu_kernelERNS_18TensorIteratorBaseEENKUlvE_clEvENKUlvE4_clEvEUlN3c108BFloat16EE_EEvS5_RKT_EUliE_EEviT1_)
        .other          _ZN2at6native18elementwise_kernelILi128ELi4EZNS0_15gpu_kernel_implIZZZNS0_61_GLOBAL__N__132982cb_23_ActivationSiluKernel_cu_9e10b42f_311311silu_kernelERNS_18TensorIteratorBaseEENKUlvE_clEvENKUlvE4_clEvEUlN3c108BFloat16EE_EEvS5_RKT_EUliE_EEviT1_,@"STO_CUDA_ENTRY STV_DEFAULT"
_ZN2at6native18elementwise_kernelILi128ELi4EZNS0_15gpu_kernel_implIZZZNS0_61_GLOBAL__N__132982cb_23_ActivationSiluKernel_cu_9e10b42f_311311silu_kernelERNS_18TensorIteratorBaseEENKUlvE_clEvENKUlvE4_clEvEUlN3c108BFloat16EE_EEvS5_RKT_EUliE_EEviT1_:
.text._ZN2at6native18elementwise_kernelILi128ELi4EZNS0_15gpu_kernel_implIZZZNS0_61_GLOBAL__N__132982cb_23_ActivationSiluKernel_cu_9e10b42f_311311silu_kernelERNS_18TensorIteratorBaseEENKUlvE_clEvENKUlvE4_clEvEUlN3c108BFloat16EE_EEvS5_RKT_EUliE_EEviT1_:
        /* <DEDUP_REMOVED lines=9> */
[----:B---3--:R-:W-:-:S02]  /*0090*/  UIADD3 UR40, UPT, UPT, UR39, -0x1, URZ ;  /* 0xffffffff27287890 */ /* 0x008fc4000fffe0ff */
[----:B--2---:R-:W-:Y:S02]  /*00a0*/  USHF.L.U32 UR4, UR4, 0x9, URZ ;  /* 0x0000000904047899 */ /* 0x004fe400080006ff */
[----:B------:R-:W-:-:S04]  /*00b0*/  UISETP.LT.U32.AND UP0, UPT, UR40, 0x18, UPT ;  /* 0x000000182800788c */ /* 0x000fc8000bf01070 */
[----:B------:R-:W-:Y:S01]  /*00c0*/  USEL UR38, UR40, 0x18, UP0 ;  /* 0x0000001828267887 */ /* 0x000fe20008000000 */
[----:B-1----:R-:W-:-:S03]  /*00d0*/  LOP3.LUT R17, R17, UR4, RZ, 0xfc, !PT ;  /* 0x0000000411117c12 */ /* 0x002fc6000f8efcff */
[----:B------:R-:W-:Y:S01]  /*00e0*/  UIADD3 UR38, UPT, UPT, UR38, 0x1, URZ ;  /* 0x0000000126267890 */ /* 0x000fe2000fffe0ff */
[----:B----4-:R-:W-:-:S13]  /*00f0*/  ISETP.GE.AND P0, PT, R17, UR5, PT ;  /* 0x0000000511007c0c */ /* 0x010fda000bf06270 */
[----:B0-----:R-:W-:Y:S05]  /*0100*/  @P0 BRA `(.L_x_3817) ;  /* 0x00000030007c0947 */ /* 0x001fea0003800000 */
[----:B------:R-:W-:Y:S01]  /*0110*/  UISETP.NE.AND UP0, UPT, UR39, URZ, UPT ;  /* 0x000000ff2700728c */ /* 0x000fe2000bf05270 */
[----:B------:R-:W-:Y:S02]  /*0120*/  IMAD.MOV.U32 R0, RZ, RZ, RZ ;  /* 0x000000ffff007224 */ /* 0x000fe400078e00ff */
[----:B------:R-:W-:-:S06]  /*0130*/  IMAD.MOV.U32 R16, RZ, RZ, RZ ;  /* 0x000000ffff107224 */ /* 0x000fcc00078e00ff */
[----:B------:R-:W-:Y:S05]  /*0140*/  BRA.U !UP0, `(.L_x_3818) ;  /* 0x0000001108a87547 */ /* 0x000fea000b800000 */
[----:B------:R-:W0:Y:S01]  /*0150*/  LDCU.64 UR4, c[0x0][0x390] ;  /* 0x00007200ff0477ac */ /* 0x000e220008000a00 */
[----:B------:R-:W-:Y:S01]  /*0160*/  IMAD.MOV.U32 R16, RZ, RZ, RZ ;  /* 0x000000ffff107224 */ /* 0x000fe200078e00ff */
[----:B------:R-:W1:Y:S01]  /*0170*/  LDCU UR6, c[0x0][0x38c] ;  /* 0x00007180ff0677ac */ /* 0x000e620008000800 */
[----:B------:R-:W2:Y:S01]  /*0180*/  LDCU.64 UR8, c[0x0][0x4b8] ;  /* 0x00009700ff0877ac */ /* 0x000ea20008000a00 */
[----:B------:R-:W-:Y:S01]  /*0190*/  UISETP.NE.AND UP0, UPT, UR40, URZ, UPT ;  /* 0x000000ff2800728c */ /* 0x000fe2000bf05270 */
[----:B0-----:R-:W-:-:S05]  /*01a0*/  IMAD.HI.U32 R2, R17, UR4, R16 ;  /* 0x0000000411027c27 */ /* 0x001fca000f8e0010 */
[----:B------:R-:W-:-:S04]  /*01b0*/  SHF.R.U32.HI R3, RZ, UR5, R2 ;  /* 0x00000005ff037c19 */ /* 0x000fc80008011602 */
[----:B------:R-:W-:-:S05]  /*01c0*/  IADD3 R0, PT, PT, -R3, RZ, RZ ;  /* 0x000000ff03007210 */ /* 0x000fca0007ffe1ff */
[----:B-1----:R-:W-:-:S04]  /*01d0*/  IMAD R0, R0, UR6, R17 ;  /* 0x0000000600007c24 */ /* 0x002fc8000f8e0211 */
[C---:B--2---:R-:W-:Y:S02]  /*01e0*/  IMAD R16, R0.reuse, UR8, RZ ;  /* 0x0000000800107c24 */ /* 0x044fe4000f8e02ff */
[----:B------:R-:W-:Y:S01]  /*01f0*/  IMAD R0, R0, UR9, RZ ;  /* 0x0000000900007c24 */ /* 0x000fe2000f8e02ff */
[----:B------:R-:W-:Y:S06]  /*0200*/  BRA.U !UP0, `(.L_x_3818) ;  /* 0x0000001108787547 */ /* 0x000fec000b800000 */
[----:B------:R-:W0:Y:S01]  /*0210*/  LDCU.64 UR6, c[0x0][0x398] ;  /* 0x00007300ff0677ac */ /* 0x000e220008000a00 */
[----:B------:R-:W-:Y:S01]  /*0220*/  IMAD.MOV.U32 R2, RZ, RZ, RZ ;  /* 0x000000ffff027224 */ /* 0x000fe200078e00ff */
[----:B------:R-:W1:Y:S01]  /*0230*/  LDCU UR4, c[0x0][0x3a0] ;  /* 0x00007400ff0477ac */ /* 0x000e620008000800 */
[----:B------:R-:W2:Y:S01]  /*0240*/  LDCU.64 UR8, c[0x0][0x4c0] ;  /* 0x00009800ff0877ac */ /* 0x000ea20008000a00 */
[----:B------:R-:W-:Y:S01]  /*0250*/  UISETP.NE.AND UP0, UPT, UR38, 0x2, UPT ;  /* 0x000000022600788c */ /* 0x000fe2000bf05270 */
[----:B0-----:R-:W-:-:S05]  /*0260*/  IMAD.HI.U32 R4, R3, UR7, R2 ;  /* 0x0000000703047c27 */ /* 0x001fca000f8e0002 */
[----:B-1----:R-:W-:-:S05]  /*0270*/  SHF.R.U32.HI R5, RZ, UR4, R4 ;  /* 0x00000004ff057c19 */ /* 0x002fca0008011604 */
[----:B------:R-:W-:-:S04]  /*0280*/  IMAD.MOV R2, RZ, RZ, -R5 ;  /* 0x000000ffff027224 */ /* 0x000fc800078e0a05 */
[----:B------:R-:W-:-:S04]  /*0290*/  IMAD R3, R2, UR6, R3 ;  /* 0x0000000602037c24 */ /* 0x000fc8000f8e0203 */
        /* <DEDUP_REMOVED lines=8> */
[----:B0-----:R-:W-:-:S05]  /*0320*/  IMAD.HI.U32 R2, R5, UR4, R4 ;  /* 0x0000000405027c27 */ /* 0x001fca000f8e0004 */
[----:B------:R-:W-:-:S04]  /*0330*/  SHF.R.U32.HI R3, RZ, UR5, R2 ;  /* 0x00000005ff037c19 */ /* 0x000fc80008011602 */
[----:B------:R-:W-:-:S05]  /*0340*/  IADD3 R4, PT, PT, -R3, RZ, RZ ;  /* 0x000000ff03047210 */ /* 0x000fca0007ffe1ff */
[----:B-1----:R-:W-:-:S04]  /*0350*/  IMAD R5, R4, UR6, R5 ;  /* 0x0000000604057c24 */ /* 0x002fc8000f8e0205 */
        /* <DEDUP_REMOVED lines=258> */
[----:B------:R-:W2:Y:S02]  /*1380*/  LDCU.64 UR8, c[0x0][0x578] ;  /* 0x0000af00ff0877ac */ /* 0x000ea40008000a00 */
[----:B0-----:R-:W-:-:S05]  /*1390*/  IMAD.HI.U32 R2, R5, UR4, R4 ;  /* 0x0000000405027c27 */ /* 0x001fca000f8e0004 */
[----:B------:R-:W-:-:S04]  /*13a0*/  SHF.R.U32.HI R2, RZ, UR5, R2 ;  /* 0x00000005ff027c19 */ /* 0x000fc80008011602 */
[----:B------:R-:W-:-:S05]  /*13b0*/  IADD3 R3, PT, PT, -R2, RZ, RZ ;  /* 0x000000ff02037210 */ /* 0x000fca0007ffe1ff */
[----:B-1----:R-:W-:-:S04]  /*13c0*/  IMAD R5, R3, UR6, R5 ;  /* 0x0000000603057c24 */ /* 0x002fc8000f8e0205 */
[C---:B--2---:R-:W-:Y:S02]  /*13d0*/  IMAD R16, R5.reuse, UR8, R16 ;  /* 0x0000000805107c24 */ /* 0x044fe4000f8e0210 */
[----:B------:R-:W-:-:S07]  /*13e0*/  IMAD R0, R5, UR9, R0 ;  /* 0x0000000905007c24 */ /* 0x000fce000f8e0200 */
.L_x_3818:
        /* <DEDUP_REMOVED lines=18> */
.L_x_3822:
[----:B------:R-:W2:Y:S02]  /*1510*/  LDG.E.U8 R2, desc[UR36][R2.64] ;  /* 0x0000002402027981 */ /* 0x000ea4000c1e1100 */
[----:B--2---:R-:W-:-:S04]  /*1520*/  I2FP.F32.U32 R0, R2 ;  /* 0x0000000200007245 */ /* 0x004fc80000201000 */
[----:B------:R-:W-:Y:S01]  /*1530*/  F2FP.BF16.F32.PACK_AB R0, RZ, R0 ;  /* 0x00000000ff00723e */ /* 0x000fe200000010ff */
[----:B------:R-:W-:Y:S06]  /*1540*/  BRA `(.L_x_3824) ;  /* 0x0000000c00847947 */ /* 0x000fec0003800000 */
.L_x_3821:
        /* <DEDUP_REMOVED lines=10> */
.L_x_3826:
[----:B------:R-:W2:Y:S02]  /*15f0*/  LDG.E R2, desc[UR36][R2.64] ;  /* 0x0000002402027981 */ /* 0x000ea4000c1e1900 */
[----:B--2---:R-:W-:-:S04]  /*1600*/  I2FP.F32.S32 R0, R2 ;  /* 0x0000000200007245 */ /* 0x004fc80000201400 */
[----:B------:R-:W-:Y:S01]  /*1610*/  F2FP.BF16.F32.PACK_AB R0, RZ, R0 ;  /* 0x00000000ff00723e */ /* 0x000fe200000010ff */
[----:B------:R-:W-:Y:S06]  /*1620*/  BRA `(.L_x_3824) ;  /* 0x0000000c004c7947 */ /* 0x000fec0003800000 */
.L_x_3825:
[----:B------:R-:W2:Y:S02]  /*1630*/  LDG.E.U16 R2, desc[UR36][R2.64] ;  /* 0x0000002402027981 */ /* 0x000ea4000c1e1500 */
[----:B--2---:R-:W0:Y:S02]  /*1640*/  I2F.S16 R0, R2 ;  /* 0x0000000200007306 */ /* 0x004e240000101400 */
[----:B0-----:R-:W-:Y:S01]  /*1650*/  F2FP.BF16.F32.PACK_AB R0, RZ, R0 ;  /* 0x00000000ff00723e */ /* 0x001fe200000010ff */
[----:B------:R-:W-:Y:S06]  /*1660*/  BRA `(.L_x_3824) ;  /* 0x0000000c003c7947 */ /* 0x000fec0003800000 */
.L_x_3820:
        /* <DEDUP_REMOVED lines=9> */
.L_x_3828:
[----:B------:R-:W2:Y:S02]  /*1700*/  LDG.E.U16 R0, desc[UR36][R2.64] ;  /* 0x0000002402007981 */ /* 0x000ea4000c1e1500 */
[----:B--2---:R-:W-:-:S05]  /*1710*/  HADD2.F32 R0, -RZ, R0.H0_H0 ;  /* 0x20000000ff007230 */ /* 0x004fca0000004100 */
[----:B------:R-:W-:Y:S01]  /*1720*/  F2FP.BF16.F32.PACK_AB R0, RZ, R0 ;  /* 0x00000000ff00723e */ /* 0x000fe200000010ff */
[----:B------:R-:W-:Y:S06]  /*1730*/  BRA `(.L_x_3824) ;  /* 0x0000000c00087947 */ /* 0x000fec0003800000 */
.L_x_3827:
        /* <DEDUP_REMOVED lines=9> */
.L_x_3830:
[----:B------:R-:W2:Y:S02]  /*17d0*/  LDG.E.U16 R2, desc[UR36][R2.64] ;  /* 0x0000002402027981 */ /* 0x000ea4000c1e1500 */
[----:B--2---:R-:W-:-:S05]  /*17e0*/  HADD2.F32 R0, -RZ, R2.H0_H0 ;  /* 0x20000002ff007230 */ /* 0x004fca0000004100 */
[----:B------:R-:W-:Y:S01]  /*17f0*/  F2FP.BF16.F32.PACK_AB R0, RZ, R0 ;  /* 0x00000000ff00723e */ /* 0x000fe200000010ff */
[----:B------:R-:W-:Y:S06]  /*1800*/  BRA `(.L_x_3824) ;  /* 0x0000000800d47947 */ /* 0x000fec0003800000 */
.L_x_3829:
        /* <DEDUP_REMOVED lines=8> */
.L_x_3819:
        /* <DEDUP_REMOVED lines=13> */
.L_x_3833:
        /* <DEDUP_REMOVED lines=8> */
.L_x_3832:
        /* <DEDUP_REMOVED lines=27> */
.L_x_3835:
        /* <DEDUP_REMOVED lines=13> */
.L_x_3834:
[----:B------:R0:W5:Y:S01]  /*1c60*/  LDG.E.U16 R0, desc[UR36][R2.64] ;  /* 0x0000002402007981 */ /* 0x000162000c1e1500 */
[----:B------:R-:W-:Y:S05]  /*1c70*/  BRA `(.L_x_3824) ;  /* 0x0000000400b87947 */ /* 0x000fea0003800000 */
.L_x_3831:
        /* <DEDUP_REMOVED lines=12> */
.L_x_3838:
        /* <DEDUP_REMOVED lines=21> */
.L_x_3842:
[----:B------:R-:W-:Y:S05]  /*1e90*/  BSYNC.RECONVERGENT B1 ;  /* 0x0000000000017941 */ /* 0x000fea0003800200 */
.L_x_3841:
[----:B------:R-:W-:Y:S01]  /*1ea0*/  IMAD.SHL.U32 R0, R0, 0x100000, RZ ;  /* 0x0010000000007824 */ /* 0x000fe200078e00ff */
[----:B------:R-:W-:-:S04]  /*1eb0*/  LEA R2, R2, 0x3b800000, 0x17 ;  /* 0x3b80000002027811 */ /* 0x000fc800078eb8ff */
[----:B------:R-:W-:-:S07]  /*1ec0*/  LOP3.LUT R0, R2, R0, R7, 0xfe, !PT ;  /* 0x0000000002007212 */ /* 0x000fce00078efe07 */
.L_x_3840:
[----:B------:R-:W-:Y:S05]  /*1ed0*/  BSYNC.RECONVERGENT B0 ;  /* 0x0000000000007941 */ /* 0x000fea0003800200 */
.L_x_3839:
[----:B------:R-:W-:Y:S01]  /*1ee0*/  F2FP.BF16.F32.PACK_AB R0, RZ, R0 ;  /* 0x00000000ff00723e */ /* 0x000fe200000010ff */
[----:B------:R-:W-:Y:S06]  /*1ef0*/  BRA `(.L_x_3824) ;  /* 0x0000000400187947 */ /* 0x000fec0003800000 */
.L_x_3837:
        /* <DEDUP_REMOVED lines=21> */
.L_x_3846:
[----:B------:R-:W-:Y:S05]  /*2050*/  BSYNC.RECONVERGENT B1 ;  /* 0x0000000000017941 */ /* 0x000fea0003800200 */
.L_x_3845:
[----:B------:R-:W-:Y:S02]  /*2060*/  SHF.L.U32 R0, R0, 0x15, RZ ;  /* 0x0000001500007819 */ /* 0x000fe400000006ff */
[----:B------:R-:W-:-:S04]  /*2070*/  LEA R2, R2, 0x37800000, 0x17 ;  /* 0x3780000002027811 */ /* 0x000fc800078eb8ff */
[----:B------:R-:W-:-:S07]  /*2080*/  LOP3.LUT R0, R2, R0, R7, 0xfe, !PT ;  /* 0x0000000002007212 */ /* 0x000fce00078efe07 */
.L_x_3844:
[----:B------:R-:W-:Y:S05]  /*2090*/  BSYNC.RECONVERGENT B0 ;  /* 0x0000000000007941 */ /* 0x000fea0003800200 */
.L_x_3843:
[----:B------:R-:W-:Y:S01]  /*20a0*/  F2FP.BF16.F32.PACK_AB R0, RZ, R0 ;  /* 0x00000000ff00723e */ /* 0x000fe200000010ff */
[----:B------:R-:W-:Y:S06]  /*20b0*/  BRA `(.L_x_3824) ;  /* 0x0000000000a87947 */ /* 0x000fec0003800000 */
.L_x_3836:
[----:B------:R-:W-:-:S09]  /*20c0*/  UISETP.NE.AND UP0, UPT, UR4, 0x1c, UPT ;  /* 0x0000001c0400788c */ /* 0x000fd2000bf05270 */
[----:B------:R-:W-:Y:S05]  /*20d0*/  BRA.U !UP0, `(.L_x_3847) ;  /* 0x0000000108947547 */ /* 0x000fea000b800000 */
[----:B------:R-:W-:-:S09]  /*20e0*/  UISETP.NE.AND UP0, UPT, UR4, 0x1d, UPT ;  /* 0x0000001d0400788c */ /* 0x000fd2000bf05270 */
[----:B------:R-:W-:Y:S05]  /*20f0*/  BRA.U !UP0, `(.L_x_3848) ;  /* 0x00000001087c7547 */ /* 0x000fea000b800000 */
[----:B------:R-:W-:-:S09]  /*2100*/  UISETP.NE.AND UP0, UPT, UR4, 0x2c, UPT ;  /* 0x0000002c0400788c */ /* 0x000fd2000bf05270 */
[----:B------:R-:W-:Y:S05]  /*2110*/  BRA.U !UP0, `(.L_x_3849) ;  /* 0x0000000108487547 */ /* 0x000fea000b800000 */
.L_x_3823:
        /* <DEDUP_REMOVED lines=16> */
.L_x_3850:
[----:B------:R-:W-:Y:S01]  /*2220*/  PRMT R0, RZ, 0x7610, R0 ;  /* 0x00007610ff007816 */ /* 0x000fe20000000000 */
[----:B------:R-:W-:Y:S06]  /*2230*/  BRA `(.L_x_3824) ;  /* 0x0000000000487947 */ /* 0x000fec0003800000 */
.L_x_3849:
        /* <DEDUP_REMOVED lines=8> */
.L_x_3852:
[----:B------:R-:W-:Y:S05]  /*22c0*/  BSYNC.RECONVERGENT B0 ;  /* 0x0000000000007941 */ /* 0x000fea0003800200 */
.L_x_3851:
[----:B------:R-:W-:Y:S01]  /*22d0*/  F2FP.BF16.F32.PACK_AB R0, RZ, R0 ;  /* 0x00000000ff00723e */ /* 0x000fe200000010ff */
[----:B------:R-:W-:Y:S06]  /*22e0*/  BRA `(.L_x_3824) ;  /* 0x00000000001c7947 */ /* 0x000fec0003800000 */
.L_x_3848:
[----:B------:R-:W2:Y:S02]  /*22f0*/  LDG.E.64 R2, desc[UR36][R2.64] ;  /* 0x0000002402027981 */ /* 0x000ea4000c1e1b00 */
[----:B--2---:R-:W0:Y:S02]  /*2300*/  I2F.U64 R0, R2 ;  /* 0x0000000200007312 */ /* 0x004e240000301000 */
[----:B0-----:R-:W-:Y:S01]  /*2310*/  F2FP.BF16.F32.PACK_AB R0, RZ, R0 ;  /* 0x00000000ff00723e */ /* 0x001fe200000010ff */
[----:B------:R-:W-:Y:S06]  /*2320*/  BRA `(.L_x_3824) ;  /* 0x00000000000c7947 */ /* 0x000fec0003800000 */
.L_x_3847:
[----:B------:R-:W2:Y:S02]  /*2330*/  LDG.E R2, desc[UR36][R2.64] ;  /* 0x0000002402027981 */ /* 0x000ea4000c1e1900 */
[----:B--2---:R-:W-:-:S04]  /*2340*/  I2FP.F32.U32 R0, R2 ;  /* 0x0000000200007245 */ /* 0x004fc80000201000 */
[----:B------:R-:W-:-:S07]  /*2350*/  F2FP.BF16.F32.PACK_AB R0, RZ, R0 ;  /* 0x00000000ff00723e */ /* 0x000fce00000010ff */
.L_x_3824:
[----:B-----5:R-:W-:Y:S01]  /*2360*/  IMAD.U32 R0, R0, 0x10000, RZ ;  /* 0x0001000000007824 */ /* 0x020fe200078e00ff */
[----:B------:R-:W0:Y:S03]  /*2370*/  LDCU.64 UR6, c[0x0][0x580] ;  /* 0x0000b000ff0677ac */ /* 0x000e260008000a00 */
[----:B------:R-:W-:Y:S01]  /*2380*/  FMUL.FTZ R4, R0, -1.4426950216293334961 ;  /* 0xbfb8aa3b00047820 */ /* 0x000fe20000410000 */
[----:B------:R-:W-:-:S04]  /*2390*/  UPRMT UR4, UR42, 0x9910, URZ ;  /* 0x000099102a047896 */ /* 0x000fc800080000ff */
[----:B------:R-:W-:Y:S01]  /*23a0*/  UISETP.GT.AND UP0, UPT, UR4, 0x9, UPT ;  /* 0x000000090400788c */ /* 0x000fe2000bf04270 */
[----:B------:R-:W1:Y:S01]  /*23b0*/  MUFU.EX2 R4, R4 ;  /* 0x0000000400047308 */ /* 0x000e620000000800 */
[----:B0-----:R-:W-:-:S05]  /*23c0*/  IADD3 R2, P0, PT, R16, UR6, RZ ;  /* 0x0000000610027c10 */ /* 0x001fca000ff1e0ff */
[----:B------:R-:W-:Y:S02]  /*23d0*/  IMAD.X R3, RZ, RZ, UR7, P0 ;  /* 0x00000007ff037e24 */ /* 0x000fe400080e06ff */
[----:B-1----:R-:W-:-:S06]  /*23e0*/  FADD.FTZ R5, R4, 1 ;  /* 0x3f80000004057421 */ /* 0x002fcc0000010000 */
[----:B------:R-:W0:Y:S02]  /*23f0*/  MUFU.RCP R5, R5 ;  /* 0x0000000500057308 */ /* 0x000e240000001000 */
[----:B0-----:R-:W-:-:S06]  /*2400*/  FMUL.FTZ R0, R0, R5 ;  /* 0x0000000500007220 */ /* 0x001fcc0000410000 */
        /* <DEDUP_REMOVED lines=14> */
.L_x_3856:
[----:B-1----:R-:W-:-:S06]  /*24f0*/  SHF.L.U32 R5, R7, 0x10, RZ ;  /* 0x0000001007057819 */ /* 0x002fcc00000006ff */
[----:B------:R-:W1:Y:S02]  /*2500*/  F2I.S64.TRUNC R4, R5 ;  /* 0x0000000500047311 */ /* 0x000e64000020d900 */
[----:B-1----:R4:W-:Y:S01]  /*2510*/  STG.E.U8 desc[UR36][R2.64], R4 ;  /* 0x0000000402007986 */ /* 0x0029e2000c101124 */
[----:B------:R-:W-:Y:S05]  /*2520*/  BRA `(.L_x_3858) ;  /* 0x0000000c00707947 */ /* 0x000fea0003800000 */
.L_x_3855:
        /* <DEDUP_REMOVED lines=10> */
.L_x_3860:
[----:B-1----:R-:W-:-:S06]  /*25d0*/  IMAD.U32 R7, R7, 0x10000, RZ ;  /* 0x0001000007077824 */ /* 0x002fcc00078e00ff */
[----:B------:R-:W1:Y:S02]  /*25e0*/  F2I.FTZ.TRUNC.NTZ R7, R7 ;  /* 0x0000000700077305 */ /* 0x000e64000021f100 */
[----:B-1----:R2:W-:Y:S01]  /*25f0*/  STG.E desc[UR36][R2.64], R7 ;  /* 0x0000000702007986 */ /* 0x0025e2000c101924 */
[----:B------:R-:W-:Y:S05]  /*2600*/  BRA `(.L_x_3858) ;  /* 0x0000000c00387947 */ /* 0x000fea0003800000 */
.L_x_3859:
[----:B-1----:R-:W-:-:S06]  /*2610*/  SHF.L.U32 R7, R7, 0x10, RZ ;  /* 0x0000001007077819 */ /* 0x002fcc00000006ff */
[----:B------:R-:W1:Y:S02]  /*2620*/  F2I.FTZ.TRUNC.NTZ R7, R7 ;  /* 0x0000000700077305 */ /* 0x000e64000021f100 */
[----:B-1----:R3:W-:Y:S01]  /*2630*/  STG.E.U16 desc[UR36][R2.64], R7 ;  /* 0x0000000702007986 */ /* 0x0027e2000c101524 */
[----:B------:R-:W-:Y:S05]  /*2640*/  BRA `(.L_x_3858) ;  /* 0x0000000c00287947 */ /* 0x000fea0003800000 */
.L_x_3854:
        /* <DEDUP_REMOVED lines=9> */
.L_x_3862:
[----:B01----:R-:W-:-:S05]  /*26e0*/  IMAD.U32 R0, R7, 0x10000, RZ ;  /* 0x0001000007007824 */ /* 0x003fca00078e00ff */
[----:B------:R-:W-:-:S05]  /*26f0*/  F2FP.F16.F32.PACK_AB R0, RZ, R0 ;  /* 0x00000000ff00723e */ /* 0x000fca00000000ff */
[----:B------:R0:W-:Y:S01]  /*2700*/  STG.E.U16 desc[UR36][R2.64], R0 ;  /* 0x0000000002007986 */ /* 0x0001e2000c101524 */
[----:B------:R-:W-:Y:S05]  /*2710*/  BRA `(.L_x_3858) ;  /* 0x0000000800f47947 */ /* 0x000fea0003800000 */
.L_x_3861:
[----:B------:R-:W-:-:S09]  /*2720*/  UISETP.NE.AND UP0, UPT, UR4, 0x7, UPT ;  /* 0x000000070400788c */ /* 0x000fd2000bf05270 */
[----:B------:R-:W-:Y:S05]  /*2730*/  BRA.U !UP0, `(.L_x_3863) ;  /* 0x0000000108347547 */ /* 0x000fea000b800000 */
[----:B------:R-:W-:-:S09]  /*2740*/  UISETP.NE.AND UP0, UPT, UR4, 0x8, UPT ;  /* 0x000000080400788c */ /* 0x000fd2000bf05270 */
[----:B------:R-:W-:Y:S05]  /*2750*/  BRA.U !UP0, `(.L_x_3864) ;  /* 0x0000000108187547 */ /* 0x000fea000b800000 */
[----:B------:R-:W-:-:S09]  /*2760*/  UISETP.NE.AND UP0, UPT, UR4, 0x9, UPT ;  /* 0x000000090400788c */ /* 0x000fd2000bf05270 */
[----:B------:R-:W-:Y:S05]  /*2770*/  BRA.U UP0, `(.L_x_3857) ;  /* 0x00000009003c7547 */ /* 0x000fea000b800000 */
[----:B-1----:R-:W-:Y:S01]  /*2780*/  SHF.L.U32 R4, R7, 0x10, RZ ;  /* 0x0000001007047819 */ /* 0x002fe200000006ff */
[----:B------:R-:W-:-:S05]  /*2790*/  IMAD.MOV.U32 R5, RZ, RZ, RZ ;  /* 0x000000ffff057224 */ /* 0x000fca00078e00ff */
[----:B------:R1:W-:Y:S01]  /*27a0*/  STG.E.64 desc[UR36][R2.64], R4 ;  /* 0x0000000402007986 */ /* 0x0003e2000c101b24 */
[----:B------:R-:W-:Y:S05]  /*27b0*/  BRA `(.L_x_3858) ;  /* 0x0000000800cc7947 */ /* 0x000fea0003800000 */
.L_x_3864:
[----:B-1----:R-:W-:-:S05]  /*27c0*/  IMAD.U32 R7, R7, 0x10000, RZ ;  /* 0x0001000007077824 */ /* 0x002fca00078e00ff */
[----:B------:R-:W-:-:S04]  /*27d0*/  F2FP.F16.F32.PACK_AB R5, RZ, R7 ;  /* 0x00000007ff05723e */ /* 0x000fc800000000ff */
[----:B------:R-:W-:-:S05]  /*27e0*/  PRMT R5, R5, 0x5410, RZ ;  /* 0x0000541005057816 */ /* 0x000fca00000000ff */
[----:B------:R1:W-:Y:S01]  /*27f0*/  STG.E desc[UR36][R2.64], R5 ;  /* 0x0000000502007986 */ /* 0x0003e2000c101924 */
[----:B------:R-:W-:Y:S05]  /*2800*/  BRA `(.L_x_3858) ;  /* 0x0000000800b87947 */ /* 0x000fea0003800000 */
.L_x_3863:
[----:B-1----:R-:W-:-:S05]  /*2810*/  SHF.L.U32 R4, R7, 0x10, RZ ;  /* 0x0000001007047819 */ /* 0x002fca00000006ff */
[----:B------:R-:W-:-:S06]  /*2820*/  FMUL.FTZ R4, R4, 1 ;  /* 0x3f80000004047820 */ /* 0x000fcc0000410000 */
[----:B------:R-:W1:Y:S02]  /*2830*/  F2F.F64.F32 R4, R4 ;  /* 0x0000000400047310 */ /* 0x000e640000201800 */
[----:B-1----:R1:W-:Y:S01]  /*2840*/  STG.E.64 desc[UR36][R2.64], R4 ;  /* 0x0000000402007986 */ /* 0x0023e2000c101b24 */
[----:B------:R-:W-:Y:S05]  /*2850*/  BRA `(.L_x_3858) ;  /* 0x0000000800a47947 */ /* 0x000fea0003800000 */
.L_x_3853:
        /* <DEDUP_REMOVED lines=13> */
.L_x_3867:
[----:B-1----:R-:W-:-:S04]  /*2930*/  IMAD.U32 R7, R7, 0x10000, RZ ;  /* 0x0001000007077824 */ /* 0x002fc800078e00ff */
[----:B------:R-:W-:Y:S01]  /*2940*/  FMUL.FTZ R4, R7, 1 ;  /* 0x3f80000007047820 */ /* 0x000fe20000410000 */
[----:B------:R-:W-:-:S05]  /*2950*/  CS2R R6, SRZ ;  /* 0x0000000000067805 */ /* 0x000fca000001ff00 */
[----:B------:R-:W1:Y:S02]  /*2960*/  F2F.F64.F32 R4, R4 ;  /* 0x0000000400047310 */ /* 0x000e640000201800 */
[----:B-1----:R1:W-:Y:S01]  /*2970*/  STG.E.128 desc[UR36][R2.64], R4 ;  /* 0x0000000402007986 */ /* 0x0023e2000c101d24 */
[----:B------:R-:W-:Y:S05]  /*2980*/  BRA `(.L_x_3858) ;  /* 0x0000000800587947 */ /* 0x000fea0003800000 */
.L_x_3866:
[----:B------:R-:W-:-:S09]  /*2990*/  UISETP.NE.AND UP0, UPT, UR4, 0xf, UPT ;  /* 0x0000000f0400788c */ /* 0x000fd2000bf05270 */
[----:B------:R-:W-:Y:S05]  /*29a0*/  BRA.U !UP0, `(.L_x_3868) ;  /* 0x0000000108a07547 */ /* 0x000fea000b800000 */
[----:B------:R-:W-:-:S09]  /*29b0*/  UISETP.NE.AND UP0, UPT, UR4, 0x17, UPT ;  /* 0x000000170400788c */ /* 0x000fd2000bf05270 */
[----:B------:R-:W-:Y:S05]  /*29c0*/  BRA.U !UP0, `(.L_x_3869) ;  /* 0x00000001084c7547 */ /* 0x000fea000b800000 */
[----:B------:R-:W-:-:S09]  /*29d0*/  UISETP.NE.AND UP0, UPT, UR4, 0x18, UPT ;  /* 0x000000180400788c */ /* 0x000fd2000bf05270 */
[----:B------:R-:W-:Y:S05]  /*29e0*/  BRA.U UP0, `(.L_x_3857) ;  /* 0x0000000500a07547 */ /* 0x000fea000b800000 */
[----:B-1----:R-:W-:Y:S01]  /*29f0*/  SHF.L.U32 R7, R7, 0x10, RZ ;  /* 0x0000001007077819 */ /* 0x002fe200000006ff */
[----:B------:R-:W-:Y:S01]  /*2a00*/  BSSY.RECONVERGENT B0, `(.L_x_3870) ;  /* 0x000000c000007945 */ /* 0x000fe20003800200 */
[----:B0-----:R-:W-:Y:S02]  /*2a10*/  IMAD.MOV.U32 R0, RZ, RZ, 0x7f ;  /* 0x0000007fff007424 */ /* 0x001fe400078e00ff */
        /* <DEDUP_REMOVED lines=10> */
.L_x_3871:
[----:B------:R-:W-:Y:S05]  /*2ac0*/  BSYNC.RECONVERGENT B0 ;  /* 0x0000000000007941 */ /* 0x000fea0003800200 */
.L_x_3870:
[----:B------:R-:W-:-:S05]  /*2ad0*/  LOP3.LUT R5, R0, 0x80, R5, 0xf8, !PT ;  /* 0x0000008000057812 */ /* 0x000fca00078ef805 */
[----:B------:R0:W-:Y:S01]  /*2ae0*/  STG.E.U8 desc[UR36][R2.64], R5 ;  /* 0x0000000502007986 */ /* 0x0001e2000c101124 */
[----:B------:R-:W-:Y:S05]  /*2af0*/  BRA `(.L_x_3858) ;  /* 0x0000000400fc7947 */ /* 0x000fea0003800000 */
.L_x_3869:
[----:B-1----:R-:W-:Y:S01]  /*2b00*/  IMAD.U32 R7, R7, 0x10000, RZ ;  /* 0x0001000007077824 */ /* 0x002fe200078e00ff */
[----:B------:R-:W-:Y:S04]  /*2b10*/  BSSY.RECONVERGENT B0, `(.L_x_3872) ;  /* 0x000000e000007945 */ /* 0x000fe80003800200 */
[----:B------:R-:W-:Y:S02]  /*2b20*/  LOP3.LUT R6, R7, 0x7fffffff, RZ, 0xc0, !PT ;  /* 0x7fffffff07067812 */ /* 0x000fe400078ec0ff */
[----:B------:R-:W-:Y:S02]  /*2b30*/  SHF.R.U32.HI R5, RZ, 0x18, R7 ;  /* 0x00000018ff057819 */ /* 0x000fe40000011607 */
[----:B------:R-:W-:-:S13]  /*2b40*/  ISETP.GE.U32.AND P1, PT, R6, 0x47800000, PT ;  /* 0x478000000600780c */ /* 0x000fda0003f26070 */
[----:B------:R-:W-:Y:S02]  /*2b50*/  @P1 ISETP.GT.U32.AND P0, PT, R6, 0x7f800000, PT ;  /* 0x7f8000000600180c */ /* 0x000fe40003f04070 */
[----:B0-----:R-:W-:-:S04]  /*2b60*/  @P1 MOV R0, 0x7f ;  /* 0x0000007f00001802 */ /* 0x001fc80000000f00 */
        /* <DEDUP_REMOVED lines=8> */
.L_x_3873:
[----:B------:R-:W-:Y:S05]  /*2bf0*/  BSYNC.RECONVERGENT B0 ;  /* 0x0000000000007941 */ /* 0x000fea0003800200 */
.L_x_3872:
[----:B------:R-:W-:-:S05]  /*2c00*/  LOP3.LUT R5, R0, 0x80, R5, 0xf8, !PT ;  /* 0x0000008000057812 */ /* 0x000fca00078ef805 */
[----:B------:R0:W-:Y:S01]  /*2c10*/  STG.E.U8 desc[UR36][R2.64], R5 ;  /* 0x0000000502007986 */ /* 0x0001e2000c101124 */
[----:B------:R-:W-:Y:S05]  /*2c20*/  BRA `(.L_x_3858) ;  /* 0x0000000400b07947 */ /* 0x000fea0003800000 */
.L_x_3868:
[----:B-1----:R1:W-:Y:S01]  /*2c30*/  STG.E.U16 desc[UR36][R2.64], R7 ;  /* 0x0000000702007986 */ /* 0x0023e2000c101524 */
[----:B------:R-:W-:Y:S05]  /*2c40*/  BRA `(.L_x_3858) ;  /* 0x0000000400a87947 */ /* 0x000fea0003800000 */
.L_x_3865:
        /* <DEDUP_REMOVED lines=12> */
.L_x_3876:
[----:B-1----:R-:W-:Y:S01]  /*2d10*/  IMAD.U32 R5, R7, 0x10000, RZ ;  /* 0x0001000007057824 */ /* 0x002fe200078e00ff */
[----:B------:R-:W-:Y:S01]  /*2d20*/  BSSY.RECONVERGENT B0, `(.L_x_3877) ;  /* 0x0000014000007945 */ /* 0x000fe20003800200 */
[----:B0-----:R-:W-:-:S03]  /*2d30*/  HFMA2 R0, -RZ, RZ, 0, 7.62939453125e-06 ;  /* 0x00000080ff007431 */ /* 0x001fc600000001ff */
        /* <DEDUP_REMOVED lines=10> */
.L_x_3879:
[----:B------:R-:W-:-:S04]  /*2de0*/  SHF.R.U32.HI R0, RZ, 0x14, R5 ;  /* 0x00000014ff007819 */ /* 0x000fc80000011605 */
[----:B------:R-:W-:-:S04]  /*2df0*/  LOP3.LUT R0, R0, 0x1, RZ, 0xc0, !PT ;  /* 0x0000000100007812 */ /* 0x000fc800078ec0ff */
[----:B------:R-:W-:-:S04]  /*2e00*/  IADD3 R0, PT, PT, R5, 0x487ffff, R0 ;  /* 0x0487ffff05007810 */ /* 0x000fc80007ffe000 */
[----:B------:R-:W-:-:S04]  /*2e10*/  SHF.R.U32.HI R0, RZ, 0x14, R0 ;  /* 0x00000014ff007819 */ /* 0x000fc80000011600 */
[----:B------:R-:W-:-:S07]  /*2e20*/  LOP3.LUT R4, R0, 0xff, RZ, 0xc0, !PT ;  /* 0x000000ff00047812 */ /* 0x000fce00078ec0ff */
.L_x_3880:
[----:B------:R-:W-:-:S04]  /*2e30*/  SHF.R.U32.HI R5, RZ, 0x18, R5 ;  /* 0x00000018ff057819 */ /* 0x000fc80000011605 */
[----:B------:R-:W-:-:S04]  /*2e40*/  LOP3.LUT R4, R4, 0x80, R5, 0xf8, !PT ;  /* 0x0000008004047812 */ /* 0x000fc800078ef805 */
[----:B------:R-:W-:-:S07]  /*2e50*/  PRMT R0, R4, 0x7610, R0 ;  /* 0x0000761004007816 */ /* 0x000fce0000000000 */
.L_x_3878:
[----:B------:R-:W-:Y:S05]  /*2e60*/  BSYNC.RECONVERGENT B0 ;  /* 0x0000000000007941 */ /* 0x000fea0003800200 */
.L_x_3877:
[----:B------:R0:W-:Y:S01]  /*2e70*/  STG.E.U8 desc[UR36][R2.64], R0 ;  /* 0x0000000002007986 */ /* 0x0001e2000c101124 */
[----:B------:R-:W-:Y:S05]  /*2e80*/  BRA `(.L_x_3858) ;  /* 0x0000000400187947 */ /* 0x000fea0003800000 */
.L_x_3875:
        /* <DEDUP_REMOVED lines=13> */
.L_x_3883:
[----:B------:R-:W-:-:S04]  /*2f60*/  SHF.R.U32.HI R0, RZ, 0x15, R5 ;  /* 0x00000015ff007819 */ /* 0x000fc80000011605 */
[----:B------:R-:W-:-:S04]  /*2f70*/  LOP3.LUT R0, R0, 0x1, RZ, 0xc0, !PT ;  /* 0x0000000100007812 */ /* 0x000fc800078ec0ff */
[----:B------:R-:W-:-:S04]  /*2f80*/  IADD3 R0, PT, PT, R5, 0x88fffff, R0 ;  /* 0x088fffff05007810 */ /* 0x000fc80007ffe000 */
[----:B------:R-:W-:-:S04]  /*2f90*/  SHF.R.U32.HI R0, RZ, 0x15, R0 ;  /* 0x00000015ff007819 */ /* 0x000fc80000011600 */
[----:B------:R-:W-:-:S07]  /*2fa0*/  LOP3.LUT R4, R0, 0xff, RZ, 0xc0, !PT ;  /* 0x000000ff00047812 */ /* 0x000fce00078ec0ff */
.L_x_3884:
[----:B------:R-:W-:-:S04]  /*2fb0*/  SHF.R.U32.HI R5, RZ, 0x18, R5 ;  /* 0x00000018ff057819 */ /* 0x000fc80000011605 */
[----:B------:R-:W-:-:S04]  /*2fc0*/  LOP3.LUT R4, R4, 0x80, R5, 0xf8, !PT ;  /* 0x0000008004047812 */ /* 0x000fc800078ef805 */
[----:B------:R-:W-:-:S07]  /*2fd0*/  PRMT R0, R4, 0x7610, R0 ;  /* 0x0000761004007816 */ /* 0x000fce0000000000 */
.L_x_3882:
[----:B------:R-:W-:Y:S05]  /*2fe0*/  BSYNC.RECONVERGENT B0 ;  /* 0x0000000000007941 */ /* 0x000fea0003800200 */
.L_x_3881:
[----:B------:R0:W-:Y:S01]  /*2ff0*/  STG.E.U8 desc[UR36][R2.64], R0 ;  /* 0x0000000002007986 */ /* 0x0001e2000c101124 */
[----:B------:R-:W-:Y:S05]  /*3000*/  BRA `(.L_x_3858) ;  /* 0x0000000000b87947 */ /* 0x000fea0003800000 */
.L_x_3874:
[----:B------:R-:W-:-:S09]  /*3010*/  UISETP.NE.AND UP0, UPT, UR4, 0x1c, UPT ;  /* 0x0000001c0400788c */ /* 0x000fd2000bf05270 */
[----:B------:R-:W-:Y:S05]  /*3020*/  BRA.U !UP0, `(.L_x_3885) ;  /* 0x0000000108a47547 */ /* 0x000fea000b800000 */
[----:B------:R-:W-:-:S09]  /*3030*/  UISETP.NE.AND UP0, UPT, UR4, 0x1d, UPT ;  /* 0x0000001d0400788c */ /* 0x000fd2000bf05270 */
[----:B------:R-:W-:Y:S05]  /*3040*/  BRA.U !UP0, `(.L_x_3886) ;  /* 0x00000001088c7547 */ /* 0x000fea000b800000 */
[----:B------:R-:W-:-:S09]  /*3050*/  UISETP.NE.AND UP0, UPT, UR4, 0x2c, UPT ;  /* 0x0000002c0400788c */ /* 0x000fd2000bf05270 */
[----:B------:R-:W-:Y:S05]  /*3060*/  BRA.U !UP0, `(.L_x_3887) ;  /* 0x0000000108447547 */ /* 0x000fea000b800000 */
.L_x_3857:
[----:B0-----:R-:W-:Y:S01]  /*3070*/  MOV R0, 0x0 ;  /* 0x0000000000007802 */ /* 0x001fe20000000f00 */
[----:B------:R-:W0:Y:S01]  /*3080*/  LDCU.64 UR6, c[0x4][0x148] ;  /* 0x01002900ff0677ac */ /* 0x000e220008000a00 */
[----:B------:R-:W-:Y:S02]  /*3090*/  HFMA2 R8, -RZ, RZ, 0, 6.020069122314453125e-06 ;  /* 0x00000065ff087431 */ /* 0x000fe400000001ff */
[----:B------:R-:W-:Y:S01]  /*30a0*/  IMAD.MOV.U32 R12, RZ, RZ, 0x1 ;  /* 0x00000001ff0c7424 */ /* 0x000fe200078e00ff */
[----:B------:R2:W3:Y:S01]  /*30b0*/  LDC.64 R2, c[0x4][R0] ;  /* 0x0100000000027b82 */ /* 0x0004e20000000a00 */
[----:B------:R-:W4:Y:S01]  /*30c0*/  LDCU.64 UR8, c[0x4][0x150] ;  /* 0x01002a00ff0877ac */ /* 0x000f220008000a00 */
[----:B------:R-:W-:Y:S01]  /*30d0*/  IMAD.MOV.U32 R13, RZ, RZ, RZ ;  /* 0x000000ffff0d7224 */ /* 0x000fe200078e00ff */
[----:B------:R-:W5:Y:S01]  /*30e0*/  LDCU.64 UR4, c[0x4][0x60] ;  /* 0x01000c00ff0477ac */ /* 0x000f620008000a00 */
[----:B0-----:R-:W-:Y:S01]  /*30f0*/  MOV R4, UR6 ;  /* 0x0000000600047c02 */ /* 0x001fe20008000f00 */
[----:B------:R-:W-:-:S02]  /*3100*/  IMAD.U32 R5, RZ, RZ, UR7 ;  /* 0x00000007ff057e24 */ /* 0x000fc4000f8e00ff */
[----:B----4-:R-:W-:Y:S01]  /*3110*/  IMAD.U32 R6, RZ, RZ, UR8 ;  /* 0x00000008ff067e24 */ /* 0x010fe2000f8e00ff */
[----:B-1----:R-:W-:Y:S01]  /*3120*/  MOV R7, UR9 ;  /* 0x0000000900077c02 */ /* 0x002fe20008000f00 */
[----:B-----5:R-:W-:Y:S02]  /*3130*/  IMAD.U32 R10, RZ, RZ, UR4 ;  /* 0x00000004ff0a7e24 */ /* 0x020fe4000f8e00ff */
[----:B--2---:R-:W-:-:S07]  /*3140*/  IMAD.U32 R11, RZ, RZ, UR5 ;  /* 0x00000005ff0b7e24 */ /* 0x004fce000f8e00ff */
[----:B------:R-:W-:-:S07]  /*3150*/  LEPC R20, `(.L_x_3888) ;  /* 0x000000001014794e */ /* 0x000fce0000000000 */
[----:B---3--:R-:W-:Y:S05]  /*3160*/  CALL.ABS.NOINC R2 ;  /* 0x0000000002007343 */ /* 0x008fea0003c00000 */
.L_x_3888:
[----:B------:R-:W-:Y:S05]  /*3170*/  BRA `(.L_x_3858) ;  /* 0x00000000005c7947 */ /* 0x000fea0003800000 */
.L_x_3887:
[----:B-1----:R-:W-:Y:S01]  /*3180*/  SHF.L.U32 R7, R7, 0x10, RZ ;  /* 0x0000001007077819 */ /* 0x002fe200000006ff */
        /* <DEDUP_REMOVED lines=15> */
.L_x_3886:
[----:B-1----:R-:W-:-:S06]  /*3280*/  IMAD.U32 R4, R7, 0x10000, RZ ;  /* 0x0001000007047824 */ /* 0x002fcc00078e00ff */
[----:B------:R-:W1:Y:S02]  /*3290*/  F2I.U64.TRUNC R4, R4 ;  /* 0x0000000400047311 */ /* 0x000e64000020d800 */
[----:B-1----:R1:W-:Y:S01]  /*32a0*/  STG.E.64 desc[UR36][R2.64], R4 ;  /* 0x0000000402007986 */ /* 0x0023e2000c101b24 */
[----:B------:R-:W-:Y:S05]  /*32b0*/  BRA `(.L_x_3858) ;  /* 0x00000000000c7947 */ /* 0x000fea0003800000 */
.L_x_3885:
[----:B-1----:R-:W-:-:S06]  /*32c0*/  SHF.L.U32 R7, R7, 0x10, RZ ;  /* 0x0000001007077819 */ /* 0x002fcc00000006ff */
[----:B------:R-:W1:Y:S02]  /*32d0*/  F2I.FTZ.U32.TRUNC.NTZ R7, R7 ;  /* 0x0000000700077305 */ /* 0x000e64000021f000 */
[----:B-1----:R1:W-:Y:S02]  /*32e0*/  STG.E desc[UR36][R2.64], R7 ;  /* 0x0000000702007986 */ /* 0x0023e4000c101924 */
.L_x_3858:
[----:B------:R-:W-:-:S07]  /*32f0*/  VIADD R17, R17, 0x80 ;  /* 0x0000008011117836 */ /* 0x000fce0000000000 */
.L_x_3817:
[----:B------:R-:W-:Y:S05]  /*3300*/  BSYNC.RECONVERGENT B6 ;  /* 0x0000000000067941 */ /* 0x000fea0003800200 */
.L_x_3816:
[----:B------:R-:W5:Y:S01]  /*3310*/  LDCU UR4, c[0x0][0x380] ;  /* 0x00007000ff0477ac */ /* 0x000f620008000800 */
[----:B------:R-:W-:Y:S01]  /*3320*/  BSSY.RECONVERGENT B6, `(.L_x_3889) ;  /* 0x0000322000067945 */ /* 0x000fe20003800200 */
[----:B-----5:R-:W-:-:S13]  /*3330*/  ISETP.GE.AND P0, PT, R17, UR4, PT ;  /* 0x0000000411007c0c */ /* 0x020fda000bf06270 */
[----:B------:R-:W-:Y:S05]  /*3340*/  @P0 BRA `(.L_x_3890) ;  /* 0x00000030007c0947 */ /* 0x000fea0003800000 */
[----:B------:R-:W5:Y:S01]  /*3350*/  LDCU UR4, c[0x0][0x388] ;  /* 0x00007100ff0477ac */ /* 0x000f620008000800 */
[----:B------:R-:W-:Y:S02]  /*3360*/  HFMA2 R16, -RZ, RZ, 0, 0 ;  /* 0x00000000ff107431 */ /* 0x000fe400000001ff */
        /* <DEDUP_REMOVED lines=8> */
[----:B-1234-:R-:W-:-:S05]  /*33f0*/  IMAD.HI.U32 R2, R17, UR4, R16 ;  /* 0x0000000411027c27 */ /* 0x01efca000f8e0010 */
[----:B------:R-:W-:-:S05]  /*3400*/  SHF.R.U32.HI R3, RZ, UR5, R2 ;  /* 0x00000005ff037c19 */ /* 0x000fca0008011602 */
[----:B------:R-:W-:-:S04]  /*3410*/  IMAD.MOV R0, RZ, RZ, -R3 ;  /* 0x000000ffff007224 */ /* 0x000fc800078e0a03 */
[----:B0-----:R-:W-:-:S04]  /*3420*/  IMAD R0, R0, UR6, R17 ;  /* 0x0000000600007c24 */ /* 0x001fc8000f8e0211 */
[C---:B-----5:R-:W-:Y:S02]  /*3430*/  IMAD R16, R0.reuse, UR8, RZ ;  /* 0x0000000800107c24 */ /* 0x060fe4000f8e02ff */
[----:B------:R-:W-:Y:S01]  /*3440*/  IMAD R0, R0, UR9, RZ ;  /* 0x0000000900007c24 */ /* 0x000fe2000f8e02ff */
[----:B------:R-:W-:Y:S06]  /*3450*/  BRA.U !UP0, `(.L_x_3891) ;  /* 0x0000001108787547 */ /* 0x000fec000b800000 */
[----:B------:R-:W0:Y:S01]  /*3460*/  LDCU.64 UR6, c[0x0][0x398] ;  /* 0x00007300ff0677ac */ /* 0x000e220008000a00 */
[----:B------:R-:W-:Y:S01]  /*3470*/  MOV R2, RZ ;  /* 0x000000ff00027202 */ /* 0x000fe20000000f00 */
[----:B------:R-:W1:Y:S01]  /*3480*/  LDCU UR4, c[0x0][0x3a0] ;  /* 0x00007400ff0477ac */ /* 0x000e620008000800 */
[----:B------:R-:W2:Y:S01]  /*3490*/  LDCU.64 UR8, c[0x0][0x4c0] ;  /* 0x00009800ff0877ac */ /* 0x000ea20008000a00 */
[----:B------:R-:W-:Y:S02]  /*34a0*/  UISETP.NE.AND UP0, UPT, UR38, 0x2, UPT ;  /* 0x000000022600788c */ /* 0x000fe4000bf05270 */
        /* <DEDUP_REMOVED lines=32> */
[----:B------:R-:W-:Y:S01]  /*36b0*/  HFMA2 R4, -RZ, RZ, 0, 0 ;  /* 0x00000000ff047431 */ /* 0x000fe200000001ff */
[----:B------:R-:W1:Y:S01]  /*36c0*/  LDCU UR6, c[0x0][0x3bc] ;  /* 0x00007780ff0677ac */ /* 0x000e620008000800 */
[----:B------:R-:W2:Y:S01]  /*36d0*/  LDCU.64 UR8, c[0x0][0x4d8] ;  /* 0x00009b00ff0877ac */ /* 0x000ea20008000a00 */
[----:B------:R-:W-:Y:S02]  /*36e0*/  UISETP.NE.AND UP0, UPT, UR38, 0x5, UPT ;  /* 0x000000052600788c */ /* 0x000fe4000bf05270 */
[----:B0-----:R-:W-:-:S05]  /*36f0*/  IMAD.HI.U32 R2, R5, UR4, R4 ;  /* 0x0000000405027c27 */ /* 0x001fca000f8e0004 */
[----:B------:R-:W-:-:S05]  /*3700*/  SHF.R.U32.HI R3, RZ, UR5, R2 ;  /* 0x00000005ff037c19 */ /* 0x000fca0008011602 */
[----:B------:R-:W-:-:S04]  /*3710*/  IMAD.MOV R4, RZ, RZ, -R3 ;  /* 0x000000ffff047224 */ /* 0x000fc800078e0a03 */
        /* <DEDUP_REMOVED lines=10> */
[----:B-1----:R-:W-:-:S04]  /*37c0*/  SHF.R.U32.HI R5, RZ, UR4, R4 ;  /* 0x00000004ff057c19 */ /* 0x002fc80008011604 */
[----:B------:R-:W-:-:S05]  /*37d0*/  IADD3 R2, PT, PT, -R5, RZ, RZ ;  /* 0x000000ff05027210 */ /* 0x000fca0007ffe1ff */
        /* <DEDUP_REMOVED lines=225> */
[----:B------:R-:W-:-:S05]  /*45f0*/  SHF.R.U32.HI R2, RZ, UR5, R2 ;  /* 0x00000005ff027c19 */ /* 0x000fca0008011602 */
[----:B------:R-:W-:-:S04]  /*4600*/  IMAD.MOV R3, RZ, RZ, -R2 ;  /* 0x000000ffff037224 */ /* 0x000fc800078e0a02 */
[----:B-1----:R-:W-:-:S04]  /*4610*/  IMAD R5, R3, UR6, R5 ;  /* 0x0000000603057c24 */ /* 0x002fc8000f8e0205 */
[C---:B--2---:R-:W-:Y:S02]  /*4620*/  IMAD R16, R5.reuse, UR8, R16 ;  /* 0x0000000805107c24 */ /* 0x044fe4000f8e0210 */
[----:B------:R-:W-:-:S07]  /*4630*/  IMAD R0, R5, UR9, R0 ;  /* 0x0000000905007c24 */ /* 0x000fce000f8e0200 */
.L_x_3891:
[----:B------:R-:W1:Y:S01]  /*4640*/  LDCU.64 UR6, c[0x0][0x588] ;  /* 0x0000b100ff0677ac */ /* 0x000e620008000a00 */
[----:B------:R-:W-:-:S04]  /*4650*/  UPRMT UR4, UR41, 0x9910, URZ ;  /* 0x0000991029047896 */ /* 0x000fc800080000ff */
[----:B------:R-:W-:Y:S01]  /*4660*/  UISETP.GT.AND UP0, UPT, UR4, 0x9, UPT ;  /* 0x000000090400788c */ /* 0x000fe2000bf04270 */
[----:B-1234-:R-:W-:-:S04]  /*4670*/  IADD3 R2, P0, PT, R0, UR6, RZ ;  /* 0x0000000600027c10 */ /* 0x01efc8000ff1e0ff */
        /* <DEDUP_REMOVED lines=14> */
.L_x_3895:
[----:B------:R-:W2:Y:S02]  /*4760*/  LDG.E.U8 R2, desc[UR36][R2.64] ;  /* 0x0000002402027981 */ /* 0x000ea4000c1e1100 */
[----:B--2---:R-:W-:-:S04]  /*4770*/  I2FP.F32.U32 R0, R2 ;  /* 0x0000000200007245 */ /* 0x004fc80000201000 */
[----:B------:R-:W-:Y:S01]  /*4780*/  F2FP.BF16.F32.PACK_AB R0, RZ, R0 ;  /* 0x00000000ff00723e */ /* 0x000fe200000010ff */
[----:B------:R-:W-:Y:S06]  /*4790*/  BRA `(.L_x_3897) ;  /* 0x0000000c00847947 */ /* 0x000fec0003800000 */
.L_x_3894:
        /* <DEDUP_REMOVED lines=10> */
.L_x_3899:
[----:B------:R-:W2:Y:S02]  /*4840*/  LDG.E R2, desc[UR36][R2.64] ;  /* 0x0000002402027981 */ /* 0x000ea4000c1e1900 */
[----:B--2---:R-:W-:-:S04]  /*4850*/  I2FP.F32.S32 R0, R2 ;  /* 0x0000000200007245 */ /* 0x004fc80000201400 */
[----:B------:R-:W-:Y:S01]  /*4860*/  F2FP.BF16.F32.PACK_AB R0, RZ, R0 ;  /* 0x00000000ff00723e */ /* 0x000fe200000010ff */
[----:B------:R-:W-:Y:S06]  /*4870*/  BRA `(.L_x_3897) ;  /* 0x0000000c004c7947 */ /* 0x000fec0003800000 */
.L_x_3898:
[----:B------:R-:W2:Y:S02]  /*4880*/  LDG.E.U16 R2, desc[UR36][R2.64] ;  /* 0x0000002402027981 */ /* 0x000ea4000c1e1500 */
[----:B--2---:R-:W0:Y:S02]  /*4890*/  I2F.S16 R0, R2 ;  /* 0x0000000200007306 */ /* 0x004e240000101400 */
[----:B0-----:R-:W-:Y:S01]  /*48a0*/  F2FP.BF16.F32.PACK_AB R0, RZ, R0 ;  /* 0x00000000ff00723e */ /* 0x001fe200000010ff */
[----:B------:R-:W-:Y:S06]  /*48b0*/  BRA `(.L_x_3897) ;  /* 0x0000000c003c7947 */ /* 0x000fec0003800000 */
.L_x_3893:
        /* <DEDUP_REMOVED lines=9> */
.L_x_3901:
[----:B------:R-:W2:Y:S02]  /*4950*/  LDG.E.U16 R0, desc[UR36][R2.64] ;  /* 0x0000002402007981 */ /* 0x000ea4000c1e1500 */
[----:B--2---:R-:W-:-:S05]  /*4960*/  HADD2.F32 R0, -RZ, R0.H0_H0 ;  /* 0x20000000ff007230 */ /* 0x004fca0000004100 */
[----:B------:R-:W-:Y:S01]  /*4970*/  F2FP.BF16.F32.PACK_AB R0, RZ, R0 ;  /* 0x00000000ff00723e */ /* 0x000fe200000010ff */
[----:B------:R-:W-:Y:S06]  /*4980*/  BRA `(.L_x_3897) ;  /* 0x0000000c00087947 */ /* 0x000fec0003800000 */
.L_x_3900:
        /* <DEDUP_REMOVED lines=9> */
.L_x_3903:
[----:B------:R-:W2:Y:S02]  /*4a20*/  LDG.E.U16 R2, desc[UR36][R2.64] ;  /* 0x0000002402027981 */ /* 0x000ea4000c1e1500 */
[----:B--2---:R-:W-:-:S05]  /*4a30*/  HADD2.F32 R0, -RZ, R2.H0_H0 ;  /* 0x20000002ff007230 */ /* 0x004fca0000004100 */
[----:B------:R-:W-:Y:S01]  /*4a40*/  F2FP.BF16.F32.PACK_AB R0, RZ, R0 ;  /* 0x00000000ff00723e */ /* 0x000fe200000010ff */
[----:B------:R-:W-:Y:S06]  /*4a50*/  BRA `(.L_x_3897) ;  /* 0x0000000800d47947 */ /* 0x000fec0003800000 */
.L_x_3902:
        /* <DEDUP_REMOVED lines=8> */
.L_x_3892:
        /* <DEDUP_REMOVED lines=13> */
.L_x_3906:
        /* <DEDUP_REMOVED lines=8> */
.L_x_3905:
        /* <DEDUP_REMOVED lines=27> */
.L_x_3908:
        /* <DEDUP_REMOVED lines=13> */
.L_x_3907:
[----:B------:R0:W5:Y:S01]  /*4eb0*/  LDG.E.U16 R0, desc[UR36][R2.64] ;  /* 0x0000002402007981 */ /* 0x000162000c1e1500 */
[----:B------:R-:W-:Y:S05]  /*4ec0*/  BRA `(.L_x_3897) ;  /* 0x0000000400b87947 */ /* 0x000fea0003800000 */
.L_x_3904:
        /* <DEDUP_REMOVED lines=12> */
.L_x_3911:
        /* <DEDUP_REMOVED lines=21> */
.L_x_3915:
[----:B------:R-:W-:Y:S05]  /*50e0*/  BSYNC.RECONVERGENT B1 ;  /* 0x0000000000017941 */ /* 0x000fea0003800200 */
.L_x_3914:
[----:B------:R-:W-:Y:S01]  /*50f0*/  IMAD.SHL.U32 R0, R0, 0x100000, RZ ;  /* 0x0010000000007824 */ /* 0x000fe200078e00ff */
[----:B------:R-:W-:-:S04]  /*5100*/  LEA R2, R2, 0x3b800000, 0x17 ;  /* 0x3b80000002027811 */ /* 0x000fc800078eb8ff */
[----:B------:R-:W-:-:S07]  /*5110*/  LOP3.LUT R0, R2, R0, R7, 0xfe, !PT ;  /* 0x0000000002007212 */ /* 0x000fce00078efe07 */
.L_x_3913:
[----:B------:R-:W-:Y:S05]  /*5120*/  BSYNC.RECONVERGENT B0 ;  /* 0x0000000000007941 */ /* 0x000fea0003800200 */
.L_x_3912:
[----:B------:R-:W-:Y:S01]  /*5130*/  F2FP.BF16.F32.PACK_AB R0, RZ, R0 ;  /* 0x00000000ff00723e */ /* 0x000fe200000010ff */
[----:B------:R-:W-:Y:S06]  /*5140*/  BRA `(.L_x_3897) ;  /* 0x0000000400187947 */ /* 0x000fec0003800000 */
.L_x_3910:
        /* <DEDUP_REMOVED lines=21> */
.L_x_3919:
[----:B------:R-:W-:Y:S05]  /*52a0*/  BSYNC.RECONVERGENT B1 ;  /* 0x0000000000017941 */ /* 0x000fea0003800200 */
.L_x_3918:
[----:B------:R-:W-:Y:S01]  /*52b0*/  IMAD.SHL.U32 R0, R0, 0x200000, RZ ;  /* 0x0020000000007824 */ /* 0x000fe200078e00ff */
[----:B------:R-:W-:-:S04]  /*52c0*/  LEA R2, R2, 0x37800000, 0x17 ;  /* 0x3780000002027811 */ /* 0x000fc800078eb8ff */
[----:B------:R-:W-:-:S07]  /*52d0*/  LOP3.LUT R0, R2, R0, R7, 0xfe, !PT ;  /* 0x0000000002007212 */ /* 0x000fce00078efe07 */
.L_x_3917:
[----:B------:R-:W-:Y:S05]  /*52e0*/  BSYNC.RECONVERGENT B0 ;  /* 0x0000000000007941 */ /* 0x000fea0003800200 */
.L_x_3916:
[----:B------:R-:W-:Y:S01]  /*52f0*/  F2FP.BF16.F32.PACK_AB R0, RZ, R0 ;  /* 0x00000000ff00723e */ /* 0x000fe200000010ff */
[----:B------:R-:W-:Y:S06]  /*5300*/  BRA `(.L_x_3897) ;  /* 0x0000000000a87947 */ /* 0x000fec0003800000 */
.L_x_3909:
        /* <DEDUP_REMOVED lines=14> */
.L_x_3923:
[----:B------:R-:W-:Y:S05]  /*53f0*/  BSYNC.RECONVERGENT B0 ;  /* 0x0000000000007941 */ /* 0x000fea0003800200 */
.L_x_3922:
[----:B------:R-:W-:Y:S01]  /*5400*/  F2FP.BF16.F32.PACK_AB R0, RZ, R0 ;  /* 0x00000000ff00723e */ /* 0x000fe200000010ff */
[----:B------:R-:W-:Y:S06]  /*5410*/  BRA `(.L_x_3897) ;  /* 0x0000000000647947 */ /* 0x000fec0003800000 */
.L_x_3896:
        /* <DEDUP_REMOVED lines=16> */
.L_x_3924:
[----:B------:R-:W-:Y:S01]  /*5520*/  PRMT R0, RZ, 0x7610, R0 ;  /* 0x00007610ff007816 */ /* 0x000fe20000000000 */
[----:B------:R-:W-:Y:S06]  /*5530*/  BRA `(.L_x_3897) ;  /* 0x00000000001c7947 */ /* 0x000fec0003800000 */
.L_x_3921:
[----:B------:R-:W2:Y:S02]  /*5540*/  LDG.E.64 R2, desc[UR36][R2.64] ;  /* 0x0000002402027981 */ /* 0x000ea4000c1e1b00 */
[----:B--2---:R-:W0:Y:S02]  /*5550*/  I2F.U64 R0, R2 ;  /* 0x0000000200007312 */ /* 0x004e240000301000 */
[----:B0-----:R-:W-:Y:S01]  /*5560*/  F2FP.BF16.F32.PACK_AB R0, RZ, R0 ;  /* 0x00000000ff00723e */ /* 0x001fe200000010ff */
[----:B------:R-:W-:Y:S06]  /*5570*/  BRA `(.L_x_3897) ;  /* 0x00000000000c7947 */ /* 0x000fec0003800000 */
.L_x_3920:
[----:B------:R-:W2:Y:S02]  /*5580*/  LDG.E R2, desc[UR36][R2.64] ;  /* 0x0000002402027981 */ /* 0x000ea4000c1e1900 */
[----:B--2---:R-:W-:-:S04]  /*5590*/  I2FP.F32.U32 R0, R2 ;  /* 0x0000000200007245 */ /* 0x004fc80000201000 */
[----:B------:R-:W-:-:S07]  /*55a0*/  F2FP.BF16.F32.PACK_AB R0, RZ, R0 ;  /* 0x00000000ff00723e */ /* 0x000fce00000010ff */
.L_x_3897:
[----:B-----5:R-:W-:Y:S01]  /*55b0*/  IMAD.U32 R0, R0, 0x10000, RZ ;  /* 0x0001000000007824 */ /* 0x020fe200078e00ff */
[----:B------:R-:W0:Y:S03]  /*55c0*/  LDCU.64 UR6, c[0x0][0x580] ;  /* 0x0000b000ff0677ac */ /* 0x000e260008000a00 */
[----:B------:R-:W-:Y:S01]  /*55d0*/  FMUL.FTZ R4, R0, -1.4426950216293334961 ;  /* 0xbfb8aa3b00047820 */ /* 0x000fe20000410000 */
[----:B------:R-:W-:-:S04]  /*55e0*/  UPRMT UR4, UR42, 0x9910, URZ ;  /* 0x000099102a047896 */ /* 0x000fc800080000ff */
[----:B------:R-:W-:Y:S01]  /*55f0*/  UISETP.GT.AND UP0, UPT, UR4, 0x9, UPT ;  /* 0x000000090400788c */ /* 0x000fe2000bf04270 */
[----:B------:R-:W1:Y:S01]  /*5600*/  MUFU.EX2 R4, R4 ;  /* 0x0000000400047308 */ /* 0x000e620000000800 */
[----:B0-----:R-:W-:-:S04]  /*5610*/  IADD3 R2, P0, PT, R16, UR6, RZ ;  /* 0x0000000610027c10 */ /* 0x001fc8000ff1e0ff */
[----:B------:R-:W-:Y:S01]  /*5620*/  IADD3.X R3, PT, PT, RZ, UR7, RZ, P0, !PT ;  /* 0x00000007ff037c10 */ /* 0x000fe200087fe4ff */
        /* <DEDUP_REMOVED lines=17> */
.L_x_3928:
[----:B-1----:R-:W-:-:S06]  /*5740*/  IMAD.U32 R5, R7, 0x10000, RZ ;  /* 0x0001000007057824 */ /* 0x002fcc00078e00ff */
[----:B------:R-:W1:Y:S02]  /*5750*/  F2I.S64.TRUNC R4, R5 ;  /* 0x0000000500047311 */ /* 0x000e64000020d900 */
[----:B-1----:R1:W-:Y:S01]  /*5760*/  STG.E.U8 desc[UR36][R2.64], R4 ;  /* 0x0000000402007986 */ /* 0x0023e2000c101124 */
[----:B------:R-:W-:Y:S05]  /*5770*/  BRA `(.L_x_3930) ;  /* 0x0000000c006c7947 */ /* 0x000fea0003800000 */
.L_x_3927:
[----:B------:R-:W-:-:S09]  /*5780*/  UISETP.NE.AND UP0, UPT, UR4, 0x2, UPT ;  /* 0x000000020400788c */ /* 0x000fd2000bf05270 */
[----:B------:R-:W-:Y:S05]  /*5790*/  BRA.U !UP0, `(.L_x_3931) ;  /* 0x0000000108307547 */ /* 0x000fea000b800000 */
[----:B------:R-:W-:-:S09]  /*57a0*/  UISETP.NE.AND UP0, UPT, UR4, 0x3, UPT ;  /* 0x000000030400788c */ /* 0x000fd2000bf05270 */
[----:B------:R-:W-:Y:S05]  /*57b0*/  BRA.U !UP0, `(.L_x_3932) ;  /* 0x0000000108187547 */ /* 0x000fea000b800000 */
[----:B------:R-:W-:-:S09]  /*57c0*/  UISETP.NE.AND UP0, UPT, UR4, 0x4, UPT ;  /* 0x000000040400788c */ /* 0x000fd2000bf05270 */
[----:B------:R-:W-:Y:S05]  /*57d0*/  BRA.U UP0, `(.L_x_3929) ;  /* 0x0000000900787547 */ /* 0x000fea000b800000 */
[----:B-1----:R-:W-:-:S06]  /*57e0*/  SHF.L.U32 R4, R7, 0x10, RZ ;  /* 0x0000001007047819 */ /* 0x002fcc00000006ff */
[----:B------:R-:W1:Y:S02]  /*57f0*/  F2I.S64.TRUNC R4, R4 ;  /* 0x0000000400047311 */ /* 0x000e64000020d900 */
[----:B-1----:R1:W-:Y:S01]  /*5800*/  STG.E.64 desc[UR36][R2.64], R4 ;  /* 0x0000000402007986 */ /* 0x0023e2000c101b24 */
[----:B------:R-:W-:Y:S05]  /*5810*/  BRA `(.L_x_3930) ;  /* 0x0000000c00447947 */ /* 0x000fea0003800000 */
.L_x_3932:
[----:B-1----:R-:W-:-:S06]  /*5820*/  IMAD.U32 R7, R7, 0x10000, RZ ;  /* 0x0001000007077824 */ /* 0x002fcc00078e00ff */
[----:B------:R-:W1:Y:S02]  /*5830*/  F2I.FTZ.TRUNC.NTZ R7, R7 ;  /* 0x0000000700077305 */ /* 0x000e64000021f100 */
[----:B-1----:R1:W-:Y:S01]  /*5840*/  STG.E desc[UR36][R2.64], R7 ;  /* 0x0000000702007986 */ /* 0x0023e2000c101924 */
[----:B------:R-:W-:Y:S05]  /*5850*/  BRA `(.L_x_3930) ;  /* 0x0000000c00347947 */ /* 0x000fea0003800000 */
.L_x_3931:
[----:B-1----:R-:W-:-:S06]  /*5860*/  IMAD.U32 R7, R7, 0x10000, RZ ;  /* 0x0001000007077824 */ /* 0x002fcc00078e00ff */
[----:B------:R-:W1:Y:S02]  /*5870*/  F2I.FTZ.TRUNC.NTZ R7, R7 ;  /* 0x0000000700077305 */ /* 0x000e64000021f100 */
[----:B-1----:R1:W-:Y:S01]  /*5880*/  STG.E.U16 desc[UR36][R2.64], R7 ;  /* 0x0000000702007986 */ /* 0x0023e2000c101524 */
[----:B------:R-:W-:Y:S05]  /*5890*/  BRA `(.L_x_3930) ;  /* 0x0000000c00247947 */ /* 0x000fea0003800000 */
.L_x_3926:
        /* <DEDUP_REMOVED lines=9> */
.L_x_3934:
[----:B01----:R-:W-:-:S05]  /*5930*/  IMAD.U32 R0, R7, 0x10000, RZ ;  /* 0x0001000007007824 */ /* 0x003fca00078e00ff */
[----:B------:R-:W-:-:S05]  /*5940*/  F2FP.F16.F32.PACK_AB R0, RZ, R0 ;  /* 0x00000000ff00723e */ /* 0x000fca00000000ff */
[----:B------:R0:W-:Y:S01]  /*5950*/  STG.E.U16 desc[UR36][R2.64], R0 ;  /* 0x0000000002007986 */ /* 0x0001e2000c101524 */
[----:B------:R-:W-:Y:S05]  /*5960*/  BRA `(.L_x_3930) ;  /* 0x0000000800f07947 */ /* 0x000fea0003800000 */
.L_x_3933:
[----:B------:R-:W-:-:S09]  /*5970*/  UISETP.NE.AND UP0, UPT, UR4, 0x7, UPT ;  /* 0x000000070400788c */ /* 0x000fd2000bf05270 */
[----:B------:R-:W-:Y:S05]  /*5980*/  BRA.U !UP0, `(.L_x_3935) ;  /* 0x0000000108347547 */ /* 0x000fea000b800000 */
[----:B------:R-:W-:-:S09]  /*5990*/  UISETP.NE.AND UP0, UPT, UR4, 0x8, UPT ;  /* 0x000000080400788c */ /* 0x000fd2000bf05270 */
[----:B------:R-:W-:Y:S05]  /*59a0*/  BRA.U !UP0, `(.L_x_3936) ;  /* 0x0000000108187547 */ /* 0x000fea000b800000 */
[----:B------:R-:W-:-:S09]  /*59b0*/  UISETP.NE.AND UP0, UPT, UR4, 0x9, UPT ;  /* 0x000000090400788c */ /* 0x000fd2000bf05270 */
[----:B------:R-:W-:Y:S05]  /*59c0*/  BRA.U UP0, `(.L_x_3929) ;  /* 0x0000000500fc7547 */ /* 0x000fea000b800000 */
[----:B-1----:R-:W-:Y:S01]  /*59d0*/  IMAD.U32 R4, R7, 0x10000, RZ ;  /* 0x0001000007047824 */ /* 0x002fe200078e00ff */
[----:B------:R-:W-:-:S05]  /*59e0*/  MOV R5, RZ ;  /* 0x000000ff00057202 */ /* 0x000fca0000000f00 */
[----:B------:R1:W-:Y:S01]  /*59f0*/  STG.E.64 desc[UR36][R2.64], R4 ;  /* 0x0000000402007986 */ /* 0x0003e2000c101b24 */
[----:B------:R-:W-:Y:S05]  /*5a00*/  BRA `(.L_x_3930) ;  /* 0x0000000800c87947 */ /* 0x000fea0003800000 */
.L_x_3936:
[----:B-1----:R-:W-:-:S05]  /*5a10*/  IMAD.U32 R7, R7, 0x10000, RZ ;  /* 0x0001000007077824 */ /* 0x002fca00078e00ff */
[----:B------:R-:W-:-:S04]  /*5a20*/  F2FP.F16.F32.PACK_AB R5, RZ, R7 ;  /* 0x00000007ff05723e */ /* 0x000fc800000000ff */
[----:B------:R-:W-:-:S05]  /*5a30*/  PRMT R5, R5, 0x5410, RZ ;  /* 0x0000541005057816 */ /* 0x000fca00000000ff */
[----:B------:R1:W-:Y:S01]  /*5a40*/  STG.E desc[UR36][R2.64], R5 ;  /* 0x0000000502007986 */ /* 0x0003e2000c101924 */
[----:B------:R-:W-:Y:S05]  /*5a50*/  BRA `(.L_x_3930) ;  /* 0x0000000800b47947 */ /* 0x000fea0003800000 */
.L_x_3935:
[----:B-1----:R-:W-:-:S04]  /*5a60*/  IMAD.U32 R4, R7, 0x10000, RZ ;  /* 0x0001000007047824 */ /* 0x002fc800078e00ff */
[----:B------:R-:W-:-:S06]  /*5a70*/  FMUL.FTZ R4, R4, 1 ;  /* 0x3f80000004047820 */ /* 0x000fcc0000410000 */
[----:B------:R-:W1:Y:S02]  /*5a80*/  F2F.F64.F32 R4, R4 ;  /* 0x0000000400047310 */ /* 0x000e640000201800 */
[----:B-1----:R1:W-:Y:S01]  /*5a90*/  STG.E.64 desc[UR36][R2.64], R4 ;  /* 0x0000000402007986 */ /* 0x0023e2000c101b24 */
[----:B------:R-:W-:Y:S05]  /*5aa0*/  BRA `(.L_x_3930) ;  /* 0x0000000800a07947 */ /* 0x000fea0003800000 */
.L_x_3925:
        /* <DEDUP_REMOVED lines=14> */
.L_x_3940:
        /* <DEDUP_REMOVED lines=18> */
.L_x_3943:
[----:B------:R-:W-:-:S04]  /*5cb0*/  SHF.R.U32.HI R5, RZ, 0x18, R5 ;  /* 0x00000018ff057819 */ /* 0x000fc80000011605 */
[----:B------:R-:W-:-:S07]  /*5cc0*/  LOP3.LUT R0, R0, 0x80, R5, 0xf8, !PT ;  /* 0x0000008000007812 */ /* 0x000fce00078ef805 */
.L_x_3942:
[----:B------:R-:W-:Y:S05]  /*5cd0*/  BSYNC.RECONVERGENT B0 ;  /* 0x0000000000007941 */ /* 0x000fea0003800200 */
.L_x_3941:
[----:B------:R0:W-:Y:S01]  /*5ce0*/  STG.E.U8 desc[UR36][R2.64], R0 ;  /* 0x0000000002007986 */ /* 0x0001e2000c101124 */
[----:B------:R-:W-:Y:S05]  /*5cf0*/  BRA `(.L_x_3930) ;  /* 0x00000008000c7947 */ /* 0x000fea0003800000 */
.L_x_3939:
        /* <DEDUP_REMOVED lines=18> */
.L_x_3946:
[----:B------:R-:W-:-:S04]  /*5e20*/  SHF.R.U32.HI R5, RZ, 0x18, R5 ;  /* 0x00000018ff057819 */ /* 0x000fc80000011605 */
[----:B------:R-:W-:-:S07]  /*5e30*/  LOP3.LUT R0, R0, 0x80, R5, 0xf8, !PT ;  /* 0x0000008000007812 */ /* 0x000fce00078ef805 */
.L_x_3945:
[----:B------:R-:W-:Y:S05]  /*5e40*/  BSYNC.RECONVERGENT B0 ;  /* 0x0000000000007941 */ /* 0x000fea0003800200 */
.L_x_3944:
[----:B------:R0:W-:Y:S01]  /*5e50*/  STG.E.U8 desc[UR36][R2.64], R0 ;  /* 0x0000000002007986 */ /* 0x0001e2000c101124 */
[----:B------:R-:W-:Y:S05]  /*5e60*/  BRA `(.L_x_3930) ;  /* 0x0000000400b07947 */ /* 0x000fea0003800000 */
.L_x_3938:
        /* <DEDUP_REMOVED lines=22> */
.L_x_3948:
[----:B-1----:R-:W-:-:S06]  /*5fd0*/  SHF.L.U32 R4, R7, 0x10, RZ ;  /* 0x0000001007047819 */ /* 0x002fcc00000006ff */
[----:B------:R-:W1:Y:S02]  /*5fe0*/  F2I.U64.TRUNC R4, R4 ;  /* 0x0000000400047311 */ /* 0x000e64000020d800 */
[----:B-1----:R1:W-:Y:S01]  /*5ff0*/  STG.E.64 desc[UR36][R2.64], R4 ;  /* 0x0000000402007986 */ /* 0x0023e2000c101b24 */
[----:B------:R-:W-:Y:S05]  /*6000*/  BRA `(.L_x_3930) ;  /* 0x0000000400487947 */ /* 0x000fea0003800000 */
.L_x_3947:
[----:B-1----:R-:W-:-:S06]  /*6010*/  IMAD.U32 R7, R7, 0x10000, RZ ;  /* 0x0001000007077824 */ /* 0x002fcc00078e00ff */
[----:B------:R-:W1:Y:S02]  /*6020*/  F2I.FTZ.U32.TRUNC.NTZ R7, R7 ;  /* 0x0000000700077305 */ /* 0x000e64000021f000 */
[----:B-1----:R1:W-:Y:S01]  /*6030*/  STG.E desc[UR36][R2.64], R7 ;  /* 0x0000000702007986 */ /* 0x0023e2000c101924 */
[----:B------:R-:W-:Y:S05]  /*6040*/  BRA `(.L_x_3930) ;  /* 0x0000000400387947 */ /* 0x000fea0003800000 */
.L_x_3937:
        /* <DEDUP_REMOVED lines=11> */
.L_x_3950:
[----:B-1----:R-:W-:-:S05]  /*6100*/  SHF.L.U32 R7, R7, 0x10, RZ ;  /* 0x0000001007077819 */ /* 0x002fca00000006ff */
[----:B------:R-:W-:Y:S01]  /*6110*/  FMUL.FTZ R4, R7, 1 ;  /* 0x3f80000007047820 */ /* 0x000fe20000410000 */
[----:B------:R-:W-:-:S05]  /*6120*/  CS2R R6, SRZ ;  /* 0x0000000000067805 */ /* 0x000fca000001ff00 */
[----:B------:R-:W1:Y:S02]  /*6130*/  F2F.F64.F32 R4, R4 ;  /* 0x0000000400047310 */ /* 0x000e640000201800 */
[----:B-1----:R1:W-:Y:S01]  /*6140*/  STG.E.128 desc[UR36][R2.64], R4 ;  /* 0x0000000402007986 */ /* 0x0023e2000c101d24 */
[----:B------:R-:W-:Y:S05]  /*6150*/  BRA `(.L_x_3930) ;  /* 0x0000000000f47947 */ /* 0x000fea0003800000 */
.L_x_3949:
[----:B------:R-:W-:-:S09]  /*6160*/  UISETP.NE.AND UP0, UPT, UR4, 0xf, UPT ;  /* 0x0000000f0400788c */ /* 0x000fd2000bf05270 */
[----:B------:R-:W-:Y:S05]  /*6170*/  BRA.U !UP0, `(.L_x_3951) ;  /* 0x0000000108e87547 */ /* 0x000fea000b800000 */
[----:B------:R-:W-:-:S09]  /*6180*/  UISETP.NE.AND UP0, UPT, UR4, 0x17, UPT ;  /* 0x000000170400788c */ /* 0x000fd2000bf05270 */
[----:B------:R-:W-:Y:S05]  /*6190*/  BRA.U !UP0, `(.L_x_3952) ;  /* 0x0000000108907547 */ /* 0x000fea000b800000 */
[----:B------:R-:W-:-:S09]  /*61a0*/  UISETP.NE.AND UP0, UPT, UR4, 0x18, UPT ;  /* 0x000000180400788c */ /* 0x000fd2000bf05270 */
[----:B------:R-:W-:Y:S05]  /*61b0*/  BRA.U !UP0, `(.L_x_3953) ;  /* 0x0000000108447547 */ /* 0x000fea000b800000 */
.L_x_3929:
        /* <DEDUP_REMOVED lines=9> */
[----:B------:R-:W-:Y:S01]  /*6250*/  IMAD.U32 R5, RZ, RZ, UR5 ;  /* 0x00000005ff057e24 */ /* 0x000fe2000f8e00ff */
[----:B----4-:R-:W-:Y:S01]  /*6260*/  MOV R6, UR6 ;  /* 0x0000000600067c02 */ /* 0x010fe20008000f00 */
[----:B-1----:R-:W-:-:S02]  /*6270*/  IMAD.U32 R7, RZ, RZ, UR7 ;  /* 0x00000007ff077e24 */ /* 0x002fc4000f8e00ff */
[----:B-----5:R-:W-:Y:S01]  /*6280*/  IMAD.U32 R10, RZ, RZ, UR8 ;  /* 0x00000008ff0a7e24 */ /* 0x020fe2000f8e00ff */
[----:B--2---:R-:W-:-:S07]  /*6290*/  MOV R11, UR9 ;  /* 0x00000009000b7c02 */ /* 0x004fce0008000f00 */
[----:B------:R-:W-:-:S07]  /*62a0*/  LEPC R20, `(.L_x_3954) ;  /* 0x000000001014794e */ /* 0x000fce0000000000 */
[----:B---3--:R-:W-:Y:S05]  /*62b0*/  CALL.ABS.NOINC R2 ;  /* 0x0000000002007343 */ /* 0x008fea0003c00000 */
.L_x_3954:
[----:B------:R-:W-:Y:S05]  /*62c0*/  BRA `(.L_x_3930) ;  /* 0x0000000000987947 */ /* 0x000fea0003800000 */
.L_x_3953:
        /* <DEDUP_REMOVED lines=13> */
.L_x_3956:
[----:B------:R-:W-:Y:S05]  /*63a0*/  BSYNC.RECONVERGENT B0 ;  /* 0x0000000000007941 */ /* 0x000fea0003800200 */
.L_x_3955:
[----:B------:R-:W-:-:S05]  /*63b0*/  LOP3.LUT R5, R0, 0x80, R5, 0xf8, !PT ;  /* 0x0000008000057812 */ /* 0x000fca00078ef805 */
[----:B------:R3:W-:Y:S01]  /*63c0*/  STG.E.U8 desc[UR36][R2.64], R5 ;  /* 0x0000000502007986 */ /* 0x0007e2000c101124 */
[----:B------:R-:W-:Y:S05]  /*63d0*/  BRA `(.L_x_3930) ;  /* 0x0000000000547947 */ /* 0x000fea0003800000 */
.L_x_3952:
[----:B-1----:R-:W-:Y:S01]  /*63e0*/  SHF.L.U32 R5, R7, 0x10, RZ ;  /* 0x0000001007057819 */ /* 0x002fe200000006ff */
[----:B------:R-:W-:Y:S03]  /*63f0*/  BSSY.RECONVERGENT B0, `(.L_x_3957) ;  /* 0x000000e000007945 */ /* 0x000fe60003800200 */
        /* <DEDUP_REMOVED lines=10> */
.L_x_3958:
[----:B0-----:R-:W-:Y:S01]  /*64a0*/  IMAD.MOV.U32 R0, RZ, RZ, 0x7f ;  /* 0x0000007fff007424 */ /* 0x001fe200078e00ff */
[----:B------:R-:W-:-:S04]  /*64b0*/  ISETP.GT.U32.AND P0, PT, R4, 0x7f800000, PT ;  /* 0x7f8000000400780c */ /* 0x000fc80003f04070 */
[----:B------:R-:W-:-:S09]  /*64c0*/  SEL R0, R0, 0x7c, P0 ;  /* 0x0000007c00007807 */ /* 0x000fd20000000000 */
.L_x_3959:
[----:B------:R-:W-:Y:S05]  /*64d0*/  BSYNC.RECONVERGENT B0 ;  /* 0x0000000000007941 */ /* 0x000fea0003800200 */
.L_x_3957:
[----:B------:R-:W-:-:S04]  /*64e0*/  SHF.R.U32.HI R5, RZ, 0x18, R5 ;  /* 0x00000018ff057819 */ /* 0x000fc80000011605 */
[----:B------:R-:W-:-:S05]  /*64f0*/  LOP3.LUT R5, R0, 0x80, R5, 0xf8, !PT ;  /* 0x0000008000057812 */ /* 0x000fca00078ef805 */
[----:B------:R2:W-:Y:S01]  /*6500*/  STG.E.U8 desc[UR36][R2.64], R5 ;  /* 0x0000000502007986 */ /* 0x0005e2000c101124 */
[----:B------:R-:W-:Y:S05]  /*6510*/  BRA `(.L_x_3930) ;  /* 0x0000000000047947 */ /* 0x000fea0003800000 */
.L_x_3951:
[----:B-1----:R1:W-:Y:S02]  /*6520*/  STG.E.U16 desc[UR36][R2.64], R7 ;  /* 0x0000000702007986 */ /* 0x0023e4000c101524 */
.L_x_3930:
[----:B------:R-:W-:-:S07]  /*6530*/  VIADD R17, R17, 0x80 ;  /* 0x0000008011117836 */ /* 0x000fce0000000000 */
.L_x_3890:
[----:B------:R-:W-:Y:S05]  /*6540*/  BSYNC.RECONVERGENT B6 ;  /* 0x0000000000067941 */ /* 0x000fea0003800200 */
.L_x_3889:
[----:B------:R-:W5:Y:S01]  /*6550*/  LDCU UR4, c[0x0][0x380] ;  /* 0x00007000ff0477ac */ /* 0x000f620008000800 */
[----:B------:R-:W-:Y:S01]  /*6560*/  BSSY.RECONVERGENT B6, `(.L_x_3960) ;  /* 0x0000322000067945 */ /* 0x000fe20003800200 */
[----:B-----5:R-:W-:-:S13]  /*6570*/  ISETP.GE.AND P0, PT, R17, UR4, PT ;  /* 0x0000000411007c0c */ /* 0x020fda000bf06270 */
[----:B------:R-:W-:Y:S05]  /*6580*/  @P0 BRA `(.L_x_3961) ;  /* 0x00000030007c0947 */ /* 0x000fea0003800000 */
[----:B------:R-:W5:Y:S01]  /*6590*/  LDCU UR4, c[0x0][0x388] ;  /* 0x00007100ff0477ac */ /* 0x000f620008000800 */
[----:B0-----:R-:W-:Y:S01]  /*65a0*/  MOV R0, RZ ;  /* 0x000000ff00007202 */ /* 0x001fe20000000f00 */
        /* <DEDUP_REMOVED lines=9> */
[----:B------:R-:W-:-:S04]  /*6640*/  SHF.R.U32.HI R3, RZ, UR5, R2 ;  /* 0x00000005ff037c19 */ /* 0x000fc80008011602 */
[----:B------:R-:W-:-:S05]  /*6650*/  IADD3 R0, PT, PT, -R3, RZ, RZ ;  /* 0x000000ff03007210 */ /* 0x000fca0007ffe1ff */
[----:B0-----:R-:W-:-:S04]  /*6660*/  IMAD R0, R0, UR6, R17 ;  /* 0x0000000600007c24 */ /* 0x001fc8000f8e0211 */
[C---:B-----5:R-:W-:Y:S02]  /*6670*/  IMAD R16, R0.reuse, UR8, RZ ;  /* 0x0000000800107c24 */ /* 0x060fe4000f8e02ff */
        /* <DEDUP_REMOVED lines=288> */
.L_x_3962:
        /* <DEDUP_REMOVED lines=18> */
.L_x_3966:
[----:B------:R-:W2:Y:S02]  /*79a0*/  LDG.E.U8 R2, desc[UR36][R2.64] ;  /* 0x0000002402027981 */ /* 0x000ea4000c1e1100 */
[----:B--2---:R-:W-:-:S04]  /*79b0*/  I2FP.F32.U32 R0, R2 ;  /* 0x0000000200007245 */ /* 0x004fc80000201000 */
[----:B------:R-:W-:Y:S01]  /*79c0*/  F2FP.BF16.F32.PACK_AB R0, RZ, R0 ;  /* 0x00000000ff00723e */ /* 0x000fe200000010ff */
[----:B------:R-:W-:Y:S06]  /*79d0*/  BRA `(.L_x_3968) ;  /* 0x0000000c00847947 */ /* 0x000fec0003800000 */
.L_x_3965:
        /* <DEDUP_REMOVED lines=10> */
.L_x_3970:
[----:B------:R-:W2:Y:S02]  /*7a80*/  LDG.E R2, desc[UR36][R2.64] ;  /* 0x0000002402027981 */ /* 0x000ea4000c1e1900 */
[----:B--2---:R-:W-:-:S04]  /*7a90*/  I2FP.F32.S32 R0, R2 ;  /* 0x0000000200007245 */ /* 0x004fc80000201400 */
[----:B------:R-:W-:Y:S01]  /*7aa0*/  F2FP.BF16.F32.PACK_AB R0, RZ, R0 ;  /* 0x00000000ff00723e */ /* 0x000fe200000010ff */
[----:B------:R-:W-:Y:S06]  /*7ab0*/  BRA `(.L_x_3968) ;  /* 0x0000000c004c7947 */ /* 0x000fec0003800000 */
.L_x_3969:
[----:B------:R-:W2:Y:S02]  /*7ac0*/  LDG.E.U16 R2, desc[UR36][R2.64] ;  /* 0x0000002402027981 */ /* 0x000ea4000c1e1500 */
[----:B--2---:R-:W0:Y:S02]  /*7ad0*/  I2F.S16 R0, R2 ;  /* 0x0000000200007306 */ /* 0x004e240000101400 */
[----:B0-----:R-:W-:Y:S01]  /*7ae0*/  F2FP.BF16.F32.PACK_AB R0, RZ, R0 ;  /* 0x00000000ff00723e */ /* 0x001fe200000010ff */
[----:B------:R-:W-:Y:S06]  /*7af0*/  BRA `(.L_x_3968) ;  /* 0x0000000c003c7947 */ /* 0x000fec0003800000 */
.L_x_3964:
        /* <DEDUP_REMOVED lines=9> */
.L_x_3972:
[----:B------:R-:W2:Y:S02]  /*7b90*/  LDG.E.U16 R0, desc[UR36][R2.64] ;  /* 0x0000002402007981 */ /* 0x000ea4000c1e1500 */
[----:B--2---:R-:W-:-:S05]  /*7ba0*/  HADD2.F32 R0, -RZ, R0.H0_H0 ;  /* 0x20000000ff007230 */ /* 0x004fca0000004100 */
[----:B------:R-:W-:Y:S01]  /*7bb0*/  F2FP.BF16.F32.PACK_AB R0, RZ, R0 ;  /* 0x00000000ff00723e */ /* 0x000fe200000010ff */
[----:B------:R-:W-:Y:S06]  /*7bc0*/  BRA `(.L_x_3968) ;  /* 0x0000000c00087947 */ /* 0x000fec0003800000 */
.L_x_3971:
        /* <DEDUP_REMOVED lines=9> */
.L_x_3974:
[----:B------:R-:W2:Y:S02]  /*7c60*/  LDG.E.U16 R2, desc[UR36][R2.64] ;  /* 0x0000002402027981 */ /* 0x000ea4000c1e1500 */
[----:B--2---:R-:W-:-:S05]  /*7c70*/  HADD2.F32 R0, -RZ, R2.H0_H0 ;  /* 0x20000002ff007230 */ /* 0x004fca0000004100 */
[----:B------:R-:W-:Y:S01]  /*7c80*/  F2FP.BF16.F32.PACK_AB R0, RZ, R0 ;  /* 0x00000000ff00723e */ /* 0x000fe200000010ff */
[----:B------:R-:W-:Y:S06]  /*7c90*/  BRA `(.L_x_3968) ;  /* 0x0000000800d47947 */ /* 0x000fec0003800000 */
.L_x_3973:
        /* <DEDUP_REMOVED lines=8> */
.L_x_3963:
        /* <DEDUP_REMOVED lines=13> */
.L_x_3977:
        /* <DEDUP_REMOVED lines=8> */
.L_x_3976:
        /* <DEDUP_REMOVED lines=27> */
.L_x_3979:
        /* <DEDUP_REMOVED lines=13> */
.L_x_3978:
[----:B------:R0:W5:Y:S01]  /*80f0*/  LDG.E.U16 R0, desc[UR36][R2.64] ;  /* 0x0000002402007981 */ /* 0x000162000c1e1500 */
[----:B------:R-:W-:Y:S05]  /*8100*/  BRA `(.L_x_3968) ;  /* 0x0000000400b87947 */ /* 0x000fea0003800000 */
.L_x_3975:
        /* <DEDUP_REMOVED lines=12> */
.L_x_3982:
        /* <DEDUP_REMOVED lines=21> */
.L_x_3986:
[----:B------:R-:W-:Y:S05]  /*8320*/  BSYNC.RECONVERGENT B1 ;  /* 0x0000000000017941 */ /* 0x000fea0003800200 */
.L_x_3985:
[----:B------:R-:W-:Y:S02]  /*8330*/  SHF.L.U32 R0, R0, 0x14, RZ ;  /* 0x0000001400007819 */ /* 0x000fe400000006ff */
[----:B------:R-:W-:-:S04]  /*8340*/  LEA R2, R2, 0x3b800000, 0x17 ;  /* 0x3b80000002027811 */ /* 0x000fc800078eb8ff */
[----:B------:R-:W-:-:S07]  /*8350*/  LOP3.LUT R0, R2, R0, R7, 0xfe, !PT ;  /* 0x0000000002007212 */ /* 0x000fce00078efe07 */
.L_x_3984:
[----:B------:R-:W-:Y:S05]  /*8360*/  BSYNC.RECONVERGENT B0 ;  /* 0x0000000000007941 */ /* 0x000fea0003800200 */
.L_x_3983:
[----:B------:R-:W-:Y:S01]  /*8370*/  F2FP.BF16.F32.PACK_AB R0, RZ, R0 ;  /* 0x00000000ff00723e */ /* 0x000fe200000010ff */
[----:B------:R-:W-:Y:S06]  /*8380*/  BRA `(.L_x_3968) ;  /* 0x0000000400187947 */ /* 0x000fec0003800000 */
.L_x_3981:
        /* <DEDUP_REMOVED lines=21> */
.L_x_3990:
[----:B------:R-:W-:Y:S05]  /*84e0*/  BSYNC.RECONVERGENT B1 ;  /* 0x0000000000017941 */ /* 0x000fea0003800200 */
.L_x_3989:
[----:B------:R-:W-:Y:S01]  /*84f0*/  IMAD.SHL.U32 R0, R0, 0x200000, RZ ;  /* 0x0020000000007824 */ /* 0x000fe200078e00ff */
[----:B------:R-:W-:-:S04]  /*8500*/  LEA R2, R2, 0x37800000, 0x17 ;  /* 0x3780000002027811 */ /* 0x000fc800078eb8ff */
[----:B------:R-:W-:-:S07]  /*8510*/  LOP3.LUT R0, R2, R0, R7, 0xfe, !PT ;  /* 0x0000000002007212 */ /* 0x000fce00078efe07 */
.L_x_3988:
[----:B------:R-:W-:Y:S05]  /*8520*/  BSYNC.RECONVERGENT B0 ;  /* 0x0000000000007941 */ /* 0x000fea0003800200 */
.L_x_3987:
[----:B------:R-:W-:Y:S01]  /*8530*/  F2FP.BF16.F32.PACK_AB R0, RZ, R0 ;  /* 0x00000000ff00723e */ /* 0x000fe200000010ff */
[----:B------:R-:W-:Y:S06]  /*8540*/  BRA `(.L_x_3968) ;  /* 0x0000000000a87947 */ /* 0x000fec0003800000 */
.L_x_3980:
        /* <DEDUP_REMOVED lines=14> */
.L_x_3994:
[----:B------:R-:W-:Y:S05]  /*8630*/  BSYNC.RECONVERGENT B0 ;  /* 0x0000000000007941 */ /* 0x000fea0003800200 */
.L_x_3993:
[----:B------:R-:W-:Y:S01]  /*8640*/  F2FP.BF16.F32.PACK_AB R0, RZ, R0 ;  /* 0x00000000ff00723e */ /* 0x000fe200000010ff */
[----:B------:R-:W-:Y:S06]  /*8650*/  BRA `(.L_x_3968) ;  /* 0x0000000000647947 */ /* 0x000fec0003800000 */
.L_x_3967:
        /* <DEDUP_REMOVED lines=16> */
.L_x_3995:
[----:B------:R-:W-:Y:S01]  /*8760*/  PRMT R0, RZ, 0x7610, R0 ;  /* 0x00007610ff007816 */ /* 0x000fe20000000000 */
[----:B------:R-:W-:Y:S06]  /*8770*/  BRA `(.L_x_3968) ;  /* 0x00000000001c7947 */ /* 0x000fec0003800000 */
.L_x_3992:
[----:B------:R-:W2:Y:S02]  /*8780*/  LDG.E.64 R2, desc[UR36][R2.64] ;  /* 0x0000002402027981 */ /* 0x000ea4000c1e1b00 */
[----:B--2---:R-:W0:Y:S02]  /*8790*/  I2F.U64 R0, R2 ;  /* 0x0000000200007312 */ /* 0x004e240000301000 */
[----:B0-----:R-:W-:Y:S01]  /*87a0*/  F2FP.BF16.F32.PACK_AB R0, RZ, R0 ;  /* 0x00000000ff00723e */ /* 0x001fe200000010ff */
[----:B------:R-:W-:Y:S06]  /*87b0*/  BRA `(.L_x_3968) ;  /* 0x00000000000c7947 */ /* 0x000fec0003800000 */
.L_x_3991:
[----:B------:R-:W2:Y:S02]  /*87c0*/  LDG.E R2, desc[UR36][R2.64] ;  /* 0x0000002402027981 */ /* 0x000ea4000c1e1900 */
[----:B--2---:R-:W-:-:S04]  /*87d0*/  I2FP.F32.U32 R0, R2 ;  /* 0x0000000200007245 */ /* 0x004fc80000201000 */
[----:B------:R-:W-:-:S07]  /*87e0*/  F2FP.BF16.F32.PACK_AB R0, RZ, R0 ;  /* 0x00000000ff00723e */ /* 0x000fce00000010ff */
.L_x_3968:
[----:B-----5:R-:W-:Y:S01]  /*87f0*/  SHF.L.U32 R0, R0, 0x10, RZ ;  /* 0x0000001000007819 */ /* 0x020fe200000006ff */
[----:B------:R-:W0:Y:S04]  /*8800*/  LDCU.64 UR6, c[0x0][0x580] ;  /* 0x0000b000ff0677ac */ /* 0x000e280008000a00 */
        /* <DEDUP_REMOVED lines=23> */
.L_x_3999:
[----:B-1----:R-:W-:-:S06]  /*8980*/  SHF.L.U32 R5, R7, 0x10, RZ ;  /* 0x0000001007057819 */ /* 0x002fcc00000006ff */
[----:B------:R-:W1:Y:S02]  /*8990*/  F2I.S64.TRUNC R4, R5 ;  /* 0x0000000500047311 */ /* 0x000e64000020d900 */
[----:B-1----:R1:W-:Y:S01]  /*89a0*/  STG.E.U8 desc[UR36][R2.64], R4 ;  /* 0x0000000402007986 */ /* 0x0023e2000c101124 */
[----:B------:R-:W-:Y:S05]  /*89b0*/  BRA `(.L_x_4001) ;  /* 0x0000000c006c7947 */ /* 0x000fea0003800000 */
.L_x_3998:
        /* <DEDUP_REMOVED lines=10> */
.L_x_4003:
[----:B-1----:R-:W-:-:S06]  /*8a60*/  IMAD.U32 R7, R7, 0x10000, RZ ;  /* 0x0001000007077824 */ /* 0x002fcc00078e00ff */
[----:B------:R-:W1:Y:S02]  /*8a70*/  F2I.FTZ.TRUNC.NTZ R7, R7 ;  /* 0x0000000700077305 */ /* 0x000e64000021f100 */
[----:B-1----:R3:W-:Y:S01]  /*8a80*/  STG.E desc[UR36][R2.64], R7 ;  /* 0x0000000702007986 */ /* 0x0027e2000c101924 */
[----:B------:R-:W-:Y:S05]  /*8a90*/  BRA `(.L_x_4001) ;  /* 0x0000000c00347947 */ /* 0x000fea0003800000 */
.L_x_4002:
[----:B-1----:R-:W-:-:S06]  /*8aa0*/  SHF.L.U32 R7, R7, 0x10, RZ ;  /* 0x0000001007077819 */ /* 0x002fcc00000006ff */
[----:B------:R-:W1:Y:S02]  /*8ab0*/  F2I.FTZ.TRUNC.NTZ R7, R7 ;  /* 0x0000000700077305 */ /* 0x000e64000021f100 */
[----:B-1----:R1:W-:Y:S01]  /*8ac0*/  STG.E.U16 desc[UR36][R2.64], R7 ;  /* 0x0000000702007986 */ /* 0x0023e2000c101524 */
[----:B------:R-:W-:Y:S05]  /*8ad0*/  BRA `(.L_x_4001) ;  /* 0x0000000c00247947 */ /* 0x000fea0003800000 */
.L_x_3997:
        /* <DEDUP_REMOVED lines=9> */
.L_x_4005:
[----:B01----:R-:W-:-:S05]  /*8b70*/  IMAD.U32 R0, R7, 0x10000, RZ ;  /* 0x0001000007007824 */ /* 0x003fca00078e00ff */
[----:B------:R-:W-:-:S05]  /*8b80*/  F2FP.F16.F32.PACK_AB R0, RZ, R0 ;  /* 0x00000000ff00723e */ /* 0x000fca00000000ff */
[----:B------:R0:W-:Y:S01]  /*8b90*/  STG.E.U16 desc[UR36][R2.64], R0 ;  /* 0x0000000002007986 */ /* 0x0001e2000c101524 */
[----:B------:R-:W-:Y:S05]  /*8ba0*/  BRA `(.L_x_4001) ;  /* 0x0000000800f07947 */ /* 0x000fea0003800000 */
.L_x_4004:
        /* <DEDUP_REMOVED lines=10> */
.L_x_4007:
[----:B-1----:R-:W-:-:S05]  /*8c50*/  IMAD.U32 R7, R7, 0x10000, RZ ;  /* 0x0001000007077824 */ /* 0x002fca00078e00ff */
[----:B------:R-:W-:-:S04]  /*8c60*/  F2FP.F16.F32.PACK_AB R5, RZ, R7 ;  /* 0x00000007ff05723e */ /* 0x000fc800000000ff */
[----:B------:R-:W-:-:S05]  /*8c70*/  PRMT R5, R5, 0x5410, RZ ;  /* 0x0000541005057816 */ /* 0x000fca00000000ff */
[----:B------:R1:W-:Y:S01]  /*8c80*/  STG.E desc[UR36][R2.64], R5 ;  /* 0x0000000502007986 */ /* 0x0003e2000c101924 */
[----:B------:R-:W-:Y:S05]  /*8c90*/  BRA `(.L_x_4001) ;  /* 0x0000000800b47947 */ /* 0x000fea0003800000 */
.L_x_4006:
[----:B-1----:R-:W-:-:S05]  /*8ca0*/  SHF.L.U32 R4, R7, 0x10, RZ ;  /* 0x0000001007047819 */ /* 0x002fca00000006ff */
[----:B------:R-:W-:-:S06]  /*8cb0*/  FMUL.FTZ R4, R4, 1 ;  /* 0x3f80000004047820 */ /* 0x000fcc0000410000 */
[----:B------:R-:W1:Y:S02]  /*8cc0*/  F2F.F64.F32 R4, R4 ;  /* 0x0000000400047310 */ /* 0x000e640000201800 */
[----:B-1----:R1:W-:Y:S01]  /*8cd0*/  STG.E.64 desc[UR36][R2.64], R4 ;  /* 0x0000000402007986 */ /* 0x0023e2000c101b24 */
[----:B------:R-:W-:Y:S05]  /*8ce0*/  BRA `(.L_x_4001) ;  /* 0x0000000800a07947 */ /* 0x000fea0003800000 */
.L_x_3996:
        /* <DEDUP_REMOVED lines=14> */
.L_x_4011:
        /* <DEDUP_REMOVED lines=18> */
.L_x_4014:
[----:B------:R-:W-:-:S04]  /*8ef0*/  SHF.R.U32.HI R5, RZ, 0x18, R5 ;  /* 0x00000018ff057819 */ /* 0x000fc80000011605 */
[----:B------:R-:W-:-:S07]  /*8f00*/  LOP3.LUT R0, R0, 0x80, R5, 0xf8, !PT ;  /* 0x0000008000007812 */ /* 0x000fce00078ef805 */
.L_x_4013:
[----:B------:R-:W-:Y:S05]  /*8f10*/  BSYNC.RECONVERGENT B0 ;  /* 0x0000000000007941 */ /* 0x000fea0003800200 */
.L_x_4012:
[----:B------:R0:W-:Y:S01]  /*8f20*/  STG.E.U8 desc[UR36][R2.64], R0 ;  /* 0x0000000002007986 */ /* 0x0001e2000c101124 */
[----:B------:R-:W-:Y:S05]  /*8f30*/  BRA `(.L_x_4001) ;  /* 0x00000008000c7947 */ /* 0x000fea0003800000 */
.L_x_4010:
[----:B-1----:R-:W-:Y:S01]  /*8f40*/  IMAD.U32 R5, R7, 0x10000, RZ ;  /* 0x0001000007057824 */ /* 0x002fe200078e00ff */
[----:B------:R-:W-:Y:S01]  /*8f50*/  BSSY.RECONVERGENT B0, `(.L_x_4015) ;  /* 0x0000013000007945 */ /* 0x000fe20003800200 */
[----:B0-----:R-:W-:-:S03]  /*8f60*/  HFMA2 R0, -RZ, RZ, 0, 7.62939453125e-06 ;  /* 0x00000080ff007431 */ /* 0x001fc600000001ff */
        /* <DEDUP_REMOVED lines=15> */
.L_x_4017:
[----:B------:R-:W-:-:S04]  /*9060*/  SHF.R.U32.HI R5, RZ, 0x18, R5 ;  /* 0x00000018ff057819 */ /* 0x000fc80000011605 */
[----:B------:R-:W-:-:S07]  /*9070*/  LOP3.LUT R0, R0, 0x80, R5, 0xf8, !PT ;  /* 0x0000008000007812 */ /* 0x000fce00078ef805 */
.L_x_4016:
[----:B------:R-:W-:Y:S05]  /*9080*/  BSYNC.RECONVERGENT B0 ;  /* 0x0000000000007941 */ /* 0x000fea0003800200 */
.L_x_4015:
[----:B------:R0:W-:Y:S01]  /*9090*/  STG.E.U8 desc[UR36][R2.64], R0 ;  /* 0x0000000002007986 */ /* 0x0001e2000c101124 */
[----:B------:R-:W-:Y:S05]  /*90a0*/  BRA `(.L_x_4001) ;  /* 0x0000000400b07947 */ /* 0x000fea0003800000 */
.L_x_4009:
[----:B------:R-:W-:-:S09]  /*90b0*/  UISETP.NE.AND UP0, UPT, UR4, 0x1c, UPT ;  /* 0x0000001c0400788c */ /* 0x000fd2000bf05270 */
[----:B------:R-:W-:Y:S05]  /*90c0*/  BRA.U !UP0, `(.L_x_4018) ;  /* 0x0000000108607547 */ /* 0x000fea000b800000 */
[----:B------:R-:W-:-:S09]  /*90d0*/  UISETP.NE.AND UP0, UPT, UR4, 0x1d, UPT ;  /* 0x0000001d0400788c */ /* 0x000fd2000bf05270 */
[----:B------:R-:W-:Y:S05]  /*90e0*/  BRA.U !UP0, `(.L_x_4019) ;  /* 0x0000000108487547 */ /* 0x000fea000b800000 */
[----:B------:R-:W-:-:S09]  /*90f0*/  UISETP.NE.AND UP0, UPT, UR4, 0x2c, UPT ;  /* 0x0000002c0400788c */ /* 0x000fd2000bf05270 */
[----:B------:R-:W-:Y:S05]  /*9100*/  BRA.U UP0, `(.L_x_4000) ;  /* 0x0000000100bc7547 */ /* 0x000fea000b800000 */
[----:B-1----:R-:W-:Y:S02]  /*9110*/  IMAD.U32 R7, R7, 0x10000, RZ ;  /* 0x0001000007077824 */ /* 0x002fe400078e00ff */
[----:B------:R-:W-:-:S03]  /*9120*/  HFMA2 R5, -RZ, RZ, 0, 1.5199184417724609375e-05 ;  /* 0x000000ffff057431 */ /* 0x000fc600000001ff */
        /* <DEDUP_REMOVED lines=14> */
.L_x_4019:
[----:B-1----:R-:W-:-:S06]  /*9210*/  IMAD.U32 R4, R7, 0x10000, RZ ;  /* 0x0001000007047824 */ /* 0x002fcc00078e00ff */
[----:B------:R-:W1:Y:S02]  /*9220*/  F2I.U64.TRUNC R4, R4 ;  /* 0x0000000400047311 */ /* 0x000e64000020d800 */
[----:B-1----:R1:W-:Y:S01]  /*9230*/  STG.E.64 desc[UR36][R2.64], R4 ;  /* 0x0000000402007986 */ /* 0x0023e2000c101b24 */
[----:B------:R-:W-:Y:S05]  /*9240*/  BRA `(.L_x_4001) ;  /* 0x0000000400487947 */ /* 0x000fea0003800000 */
.L_x_4018:
[----:B-1----:R-:W-:-:S06]  /*9250*/  IMAD.U32 R7, R7, 0x10000, RZ ;  /* 0x0001000007077824 */ /* 0x002fcc00078e00ff */
[----:B------:R-:W1:Y:S02]  /*9260*/  F2I.FTZ.U32.TRUNC.NTZ R7, R7 ;  /* 0x0000000700077305 */ /* 0x000e64000021f000 */
[----:B-1----:R1:W-:Y:S01]  /*9270*/  STG.E desc[UR36][R2.64], R7 ;  /* 0x0000000702007986 */ /* 0x0023e2000c101924 */
[----:B------:R-:W-:Y:S05]  /*9280*/  BRA `(.L_x_4001) ;  /* 0x0000000400387947 */ /* 0x000fea0003800000 */
.L_x_4008:
        /* <DEDUP_REMOVED lines=11> */
.L_x_4021:
[----:B-1----:R-:W-:-:S04]  /*9340*/  IMAD.U32 R7, R7, 0x10000, RZ ;  /* 0x0001000007077824 */ /* 0x002fc800078e00ff */
[----:B------:R-:W-:Y:S01]  /*9350*/  FMUL.FTZ R4, R7, 1 ;  /* 0x3f80000007047820 */ /* 0x000fe20000410000 */
[----:B------:R-:W-:-:S05]  /*9360*/  CS2R R6, SRZ ;  /* 0x0000000000067805 */ /* 0x000fca000001ff00 */
[----:B------:R-:W1:Y:S02]  /*9370*/  F2F.F64.F32 R4, R4 ;  /* 0x0000000400047310 */ /* 0x000e640000201800 */
[----:B-1----:R1:W-:Y:S01]  /*9380*/  STG.E.128 desc[UR36][R2.64], R4 ;  /* 0x0000000402007986 */ /* 0x0023e2000c101d24 */
[----:B------:R-:W-:Y:S05]  /*9390*/  BRA `(.L_x_4001) ;  /* 0x0000000000f47947 */ /* 0x000fea0003800000 */
.L_x_4020:
[----:B------:R-:W-:-:S09]  /*93a0*/  UISETP.NE.AND UP0, UPT, UR4, 0xf, UPT ;  /* 0x0000000f0400788c */ /* 0x000fd2000bf05270 */
[----:B------:R-:W-:Y:S05]  /*93b0*/  BRA.U !UP0, `(.L_x_4022) ;  /* 0x0000000108e87547 */ /* 0x000fea000b800000 */
[----:B------:R-:W-:-:S09]  /*93c0*/  UISETP.NE.AND UP0, UPT, UR4, 0x17, UPT ;  /* 0x000000170400788c */ /* 0x000fd2000bf05270 */
[----:B------:R-:W-:Y:S05]  /*93d0*/  BRA.U !UP0, `(.L_x_4023) ;  /* 0x0000000108907547 */ /* 0x000fea000b800000 */
[----:B------:R-:W-:-:S09]  /*93e0*/  UISETP.NE.AND UP0, UPT, UR4, 0x18, UPT ;  /* 0x000000180400788c */ /* 0x000fd2000bf05270 */
[----:B------:R-:W-:Y:S05]  /*93f0*/  BRA.U !UP0, `(.L_x_4024) ;  /* 0x0000000108447547 */ /* 0x000fea000b800000 */
.L_x_4000:
        /* <DEDUP_REMOVED lines=9> */
[----:B------:R-:W-:Y:S01]  /*9490*/  MOV R5, UR5 ;  /* 0x0000000500057c02 */ /* 0x000fe20008000f00 */
[----:B----4-:R-:W-:-:S02]  /*94a0*/  IMAD.U32 R6, RZ, RZ, UR6 ;  /* 0x00000006ff067e24 */ /* 0x010fc4000f8e00ff */
[----:B-1----:R-:W-:Y:S01]  /*94b0*/  IMAD.U32 R7, RZ, RZ, UR7 ;  /* 0x00000007ff077e24 */ /* 0x002fe2000f8e00ff */
[----:B-----5:R-:W-:Y:S01]  /*94c0*/  MOV R10, UR8 ;  /* 0x00000008000a7c02 */ /* 0x020fe20008000f00 */
[----:B--2---:R-:W-:-:S07]  /*94d0*/  IMAD.U32 R11, RZ, RZ, UR9 ;  /* 0x00000009ff0b7e24 */ /* 0x004fce000f8e00ff */
[----:B------:R-:W-:-:S07]  /*94e0*/  LEPC R20, `(.L_x_4025) ;  /* 0x000000001014794e */ /* 0x000fce0000000000 */
[----:B---3--:R-:W-:Y:S05]  /*94f0*/  CALL.ABS.NOINC R2 ;  /* 0x0000000002007343 */ /* 0x008fea0003c00000 */
.L_x_4025:
[----:B------:R-:W-:Y:S05]  /*9500*/  BRA `(.L_x_4001) ;  /* 0x0000000000987947 */ /* 0x000fea0003800000 */
.L_x_4024:
[----:B-1----:R-:W-:Y:S01]  /*9510*/  IMAD.U32 R7, R7, 0x10000, RZ ;  /* 0x0001000007077824 */ /* 0x002fe200078e00ff */
[----:B------:R-:W-:Y:S01]  /*9520*/  BSSY.RECONVERGENT B0, `(.L_x_4026) ;  /* 0x000000c000007945 */ /* 0x000fe20003800200 */
[----:B0-----:R-:W-:-:S03]  /*9530*/  MOV R0, 0x7f ;  /* 0x0000007f00007802 */ /* 0x001fc60000000f00 */
        /* <DEDUP_REMOVED lines=10> */
.L_x_4027:
[----:B------:R-:W-:Y:S05]  /*95e0*/  BSYNC.RECONVERGENT B0 ;  /* 0x0000000000007941 */ /* 0x000fea0003800200 */
.L_x_4026:
[----:B------:R-:W-:-:S05]  /*95f0*/  LOP3.LUT R5, R0, 0x80, R5, 0xf8, !PT ;  /* 0x0000008000057812 */ /* 0x000fca00078ef805 */
[----:B------:R0:W-:Y:S01]  /*9600*/  STG.E.U8 desc[UR36][R2.64], R5 ;  /* 0x0000000502007986 */ /* 0x0001e2000c101124 */
[----:B------:R-:W-:Y:S05]  /*9610*/  BRA `(.L_x_4001) ;  /* 0x0000000000547947 */ /* 0x000fea0003800000 */
.L_x_4023:
        /* <DEDUP_REMOVED lines=12> */
.L_x_4029:
[----:B0-----:R-:W-:Y:S01]  /*96e0*/  IMAD.MOV.U32 R0, RZ, RZ, 0x7f ;  /* 0x0000007fff007424 */ /* 0x001fe200078e00ff */
[----:B------:R-:W-:-:S04]  /*96f0*/  ISETP.GT.U32.AND P0, PT, R4, 0x7f800000, PT ;  /* 0x7f8000000400780c */ /* 0x000fc80003f04070 */
[----:B------:R-:W-:-:S09]  /*9700*/  SEL R0, R0, 0x7c, P0 ;  /* 0x0000007c00007807 */ /* 0x000fd20000000000 */
.L_x_4030:
[----:B------:R-:W-:Y:S05]  /*9710*/  BSYNC.RECONVERGENT B0 ;  /* 0x0000000000007941 */ /* 0x000fea0003800200 */
.L_x_4028:
[----:B------:R-:W-:-:S04]  /*9720*/  SHF.R.U32.HI R5, RZ, 0x18, R5 ;  /* 0x00000018ff057819 */ /* 0x000fc80000011605 */
[----:B------:R-:W-:-:S05]  /*9730*/  LOP3.LUT R5, R0, 0x80, R5, 0xf8, !PT ;  /* 0x0000008000057812 */ /* 0x000fca00078ef805 */
[----:B------:R0:W-:Y:S01]  /*9740*/  STG.E.U8 desc[UR36][R2.64], R5 ;  /* 0x0000000502007986 */ /* 0x0001e2000c101124 */
[----:B------:R-:W-:Y:S05]  /*9750*/  BRA `(.L_x_4001) ;  /* 0x0000000000047947 */ /* 0x000fea0003800000 */
.L_x_4022:
[----:B-1----:R1:W-:Y:S02]  /*9760*/  STG.E.U16 desc[UR36][R2.64], R7 ;  /* 0x0000000702007986 */ /* 0x0023e4000c101524 */
.L_x_4001:
[----:B------:R-:W-:-:S07]  /*9770*/  IADD3 R17, PT, PT, R17, 0x80, RZ ;  /* 0x0000008011117810 */ /* 0x000fce0007ffe0ff */
.L_x_3961:
[----:B------:R-:W-:Y:S05]  /*9780*/  BSYNC.RECONVERGENT B6 ;  /* 0x0000000000067941 */ /* 0x000fea0003800200 */
.L_x_3960:
[----:B------:R-:W5:Y:S02]  /*9790*/  LDCU UR4, c[0x0][0x380] ;  /* 0x00007000ff0477ac */ /* 0x000f640008000800 */
[----:B-----5:R-:W-:-:S13]  /*97a0*/  ISETP.GE.AND P0, PT, R17, UR4, PT ;  /* 0x0000000411007c0c */ /* 0x020fda000bf06270 */
[----:B------:R-:W-:Y:S05]  /*97b0*/  @P0 EXIT ;  /* 0x000000000000094d */ /* 0x000fea0003800000 */
[----:B------:R-:W5:Y:S01]  /*97c0*/  LDCU UR4, c[0x0][0x388] ;  /* 0x00007100ff0477ac */ /* 0x000f620008000800 */
[----:B0-----:R-:W-:Y:S02]  /*97d0*/  IMAD.MOV.U32 R0, RZ, RZ, RZ ;  /* 0x000000ffff007224 */ /* 0x001fe400078e00ff */
[----:B------:R-:W-:Y:S01]  /*97e0*/  IMAD.MOV.U32 R16, RZ, RZ, RZ ;  /* 0x000000ffff107224 */ /* 0x000fe200078e00ff */
[----:B-----5:R-:W-:-:S09]  /*97f0*/  UISETP.NE.AND UP0, UPT, UR4, URZ, UPT ;  /* 0x000000ff0400728c */ /* 0x020fd2000bf05270 */
[----:B------:R-:W-:Y:S05]  /*9800*/  BRA.U !UP0, `(.L_x_4031) ;  /* 0x0000001108a87547 */ /* 0x000fea000b800000 */
[----:B------:R-:W1:Y:S01]  /*9810*/  LDCU.64 UR4, c[0x0][0x390] ;  /* 0x00007200ff0477ac */ /* 0x000e620008000a00 */
[----:B------:R-:W-:Y:S01]  /*9820*/  HFMA2 R16, -RZ, RZ, 0, 0 ;  /* 0x00000000ff107431 */ /* 0x000fe200000001ff */
[----:B------:R-:W0:Y:S01]  /*9830*/  LDCU UR6, c[0x0][0x38c] ;  /* 0x00007180ff0677ac */ /* 0x000e220008000800 */
[----:B------:R-:W5:Y:S01]  /*9840*/  LDCU.64 UR8, c[0x0][0x4b8] ;  /* 0x00009700ff0877ac */ /* 0x000f620008000a00 */
[----:B------:R-:W-:Y:S02]  /*9850*/  UISETP.NE.AND UP0, UPT, UR40, URZ, UPT ;  /* 0x000000ff2800728c */ /* 0x000fe4000bf05270 */
        /* <DEDUP_REMOVED lines=286> */
[----:B------:R-:W2:Y:S03]  /*aa40*/  LDCU.64 UR8, c[0x0][0x578] ;  /* 0x0000af00ff0877ac */ /* 0x000ea60008000a00 */
[----:B0-----:R-:W-:-:S05]  /*aa50*/  IMAD.HI.U32 R2, R5, UR4, R4 ;  /* 0x0000000405027c27 */ /* 0x001fca000f8e0004 */
[----:B------:R-:W-:-:S05]  /*aa60*/  SHF.R.U32.HI R2, RZ, UR5, R2 ;  /* 0x00000005ff027c19 */ /* 0x000fca0008011602 */
[----:B------:R-:W-:-:S04]  /*aa70*/  IMAD.MOV R3, RZ, RZ, -R2 ;  /* 0x000000ffff037224 */ /* 0x000fc800078e0a02 */
[----:B-1----:R-:W-:-:S04]  /*aa80*/  IMAD R5, R3, UR6, R5 ;  /* 0x0000000603057c24 */ /* 0x002fc8000f8e0205 */
[C---:B--2---:R-:W-:Y:S02]  /*aa90*/  IMAD R16, R5.reuse, UR8, R16 ;  /* 0x0000000805107c24 */ /* 0x044fe4000f8e0210 */
[----:B------:R-:W-:-:S07]  /*aaa0*/  IMAD R0, R5, UR9, R0 ;  /* 0x0000000905007c24 */ /* 0x000fce000f8e0200 */
.L_x_4031:
[----:B------:R-:W0:Y:S01]  /*aab0*/  LDCU.128 UR8, c[0x0][0x580] ;  /* 0x0000b000ff0877ac */ /* 0x000e220008000c00 */
[----:B------:R-:W-:-:S04]  /*aac0*/  UPRMT UR4, UR41, 0x9910, URZ ;  /* 0x0000991029047896 */ /* 0x000fc800080000ff */
[----:B------:R-:W-:Y:S01]  /*aad0*/  UISETP.GT.AND UP0, UPT, UR4, 0x9, UPT ;  /* 0x000000090400788c */ /* 0x000fe2000bf04270 */
[----:B0-----:R-:W-:Y:S02]  /*aae0*/  IADD3 R16, P0, PT, R16, UR8, RZ ;  /* 0x0000000810107c10 */ /* 0x001fe4000ff1e0ff */
[----:B-1234-:R-:W-:-:S03]  /*aaf0*/  IADD3 R2, P1, PT, R0, UR10, RZ ;  /* 0x0000000a00027c10 */ /* 0x01efc6000ff3e0ff */
        /* <DEDUP_REMOVED lines=15> */
.L_x_4035:
[----:B------:R-:W2:Y:S02]  /*abf0*/  LDG.E.U8 R2, desc[UR36][R2.64] ;  /* 0x0000002402027981 */ /* 0x000ea4000c1e1100 */
[----:B--2---:R-:W-:-:S04]  /*ac00*/  I2FP.F32.U32 R0, R2 ;  /* 0x0000000200007245 */ /* 0x004fc80000201000 */
[----:B------:R-:W-:Y:S01]  /*ac10*/  F2FP.BF16.F32.PACK_AB R0, RZ, R0 ;  /* 0x00000000ff00723e */ /* 0x000fe200000010ff */
[----:B------:R-:W-:Y:S06]  /*ac20*/  BRA `(.L_x_4037) ;  /* 0x0000000c00847947 */ /* 0x000fec0003800000 */
.L_x_4034:
        /* <DEDUP_REMOVED lines=10> */
.L_x_4039:
[----:B------:R-:W2:Y:S02]  /*acd0*/  LDG.E R2, desc[UR36][R2.64] ;  /* 0x0000002402027981 */ /* 0x000ea4000c1e1900 */
[----:B--2---:R-:W-:-:S04]  /*ace0*/  I2FP.F32.S32 R0, R2 ;  /* 0x0000000200007245 */ /* 0x004fc80000201400 */
[----:B------:R-:W-:Y:S01]  /*acf0*/  F2FP.BF16.F32.PACK_AB R0, RZ, R0 ;  /* 0x00000000ff00723e */ /* 0x000fe200000010ff */
[----:B------:R-:W-:Y:S06]  /*ad00*/  BRA `(.L_x_4037) ;  /* 0x0000000c004c7947 */ /* 0x000fec0003800000 */
.L_x_4038:
[----:B------:R-:W2:Y:S02]  /*ad10*/  LDG.E.U16 R2, desc[UR36][R2.64] ;  /* 0x0000002402027981 */ /* 0x000ea4000c1e1500 */
[----:B--2---:R-:W0:Y:S02]  /*ad20*/  I2F.S16 R0, R2 ;  /* 0x0000000200007306 */ /* 0x004e240000101400 */
[----:B0-----:R-:W-:Y:S01]  /*ad30*/  F2FP.BF16.F32.PACK_AB R0, RZ, R0 ;  /* 0x00000000ff00723e */ /* 0x001fe200000010ff */
[----:B------:R-:W-:Y:S06]  /*ad40*/  BRA `(.L_x_4037) ;  /* 0x0000000c003c7947 */ /* 0x000fec0003800000 */
.L_x_4033:
        /* <DEDUP_REMOVED lines=9> */
.L_x_4041:
[----:B------:R-:W2:Y:S02]  /*ade0*/  LDG.E.U16 R0, desc[UR36][R2.64] ;  /* 0x0000002402007981 */ /* 0x000ea4000c1e1500 */
[----:B--2---:R-:W-:-:S05]  /*adf0*/  HADD2.F32 R0, -RZ, R0.H0_H0 ;  /* 0x20000000ff007230 */ /* 0x004fca0000004100 */
[----:B------:R-:W-:Y:S01]  /*ae00*/  F2FP.BF16.F32.PACK_AB R0, RZ, R0 ;  /* 0x00000000ff00723e */ /* 0x000fe200000010ff */
[----:B------:R-:W-:Y:S06]  /*ae10*/  BRA `(.L_x_4037) ;  /* 0x0000000c00087947 */ /* 0x000fec0003800000 */
.L_x_4040:
        /* <DEDUP_REMOVED lines=9> */
.L_x_4043:
[----:B------:R-:W2:Y:S02]  /*aeb0*/  LDG.E.U16 R2, desc[UR36][R2.64] ;  /* 0x0000002402027981 */ /* 0x000ea4000c1e1500 */
[----:B--2---:R-:W-:-:S05]  /*aec0*/  HADD2.F32 R0, -RZ, R2.H0_H0 ;  /* 0x20000002ff007230 */ /* 0x004fca0000004100 */
[----:B------:R-:W-:Y:S01]  /*aed0*/  F2FP.BF16.F32.PACK_AB R0, RZ, R0 ;  /* 0x00000000ff00723e */ /* 0x000fe200000010ff */
[----:B------:R-:W-:Y:S06]  /*aee0*/  BRA `(.L_x_4037) ;  /* 0x0000000800d47947 */ /* 0x000fec0003800000 */
.L_x_4042:
        /* <DEDUP_REMOVED lines=8> */
.L_x_4032:
        /* <DEDUP_REMOVED lines=13> */
.L_x_4046:
        /* <DEDUP_REMOVED lines=8> */
.L_x_4045:
        /* <DEDUP_REMOVED lines=27> */
.L_x_4048:
        /* <DEDUP_REMOVED lines=13> */
.L_x_4047:
[----:B------:R0:W5:Y:S01]  /*b340*/  LDG.E.U16 R0, desc[UR36][R2.64] ;  /* 0x0000002402007981 */ /* 0x000162000c1e1500 */
[----:B------:R-:W-:Y:S05]  /*b350*/  BRA `(.L_x_4037) ;  /* 0x0000000400b87947 */ /* 0x000fea0003800000 */
.L_x_4044:
        /* <DEDUP_REMOVED lines=12> */
.L_x_4051:
        /* <DEDUP_REMOVED lines=21> */
.L_x_4055:
[----:B------:R-:W-:Y:S05]  /*b570*/  BSYNC.RECONVERGENT B1 ;  /* 0x0000000000017941 */ /* 0x000fea0003800200 */
.L_x_4054:
[----:B------:R-:W-:Y:S01]  /*b580*/  IMAD.SHL.U32 R0, R0, 0x100000, RZ ;  /* 0x0010000000007824 */ /* 0x000fe200078e00ff */
[----:B------:R-:W-:-:S04]  /*b590*/  LEA R2, R2, 0x3b800000, 0x17 ;  /* 0x3b80000002027811 */ /* 0x000fc800078eb8ff */
[----:B------:R-:W-:-:S07]  /*b5a0*/  LOP3.LUT R0, R2, R0, R7, 0xfe, !PT ;  /* 0x0000000002007212 */ /* 0x000fce00078efe07 */
.L_x_4053:
[----:B------:R-:W-:Y:S05]  /*b5b0*/  BSYNC.RECONVERGENT B0 ;  /* 0x0000000000007941 */ /* 0x000fea0003800200 */
.L_x_4052:
[----:B------:R-:W-:Y:S01]  /*b5c0*/  F2FP.BF16.F32.PACK_AB R0, RZ, R0 ;  /* 0x00000000ff00723e */ /* 0x000fe200000010ff */
[----:B------:R-:W-:Y:S06]  /*b5d0*/  BRA `(.L_x_4037) ;  /* 0x0000000400187947 */ /* 0x000fec0003800000 */
.L_x_4050:
        /* <DEDUP_REMOVED lines=21> */
.L_x_4059:
[----:B------:R-:W-:Y:S05]  /*b730*/  BSYNC.RECONVERGENT B1 ;  /* 0x0000000000017941 */ /* 0x000fea0003800200 */
.L_x_4058:
[----:B------:R-:W-:Y:S01]  /*b740*/  IMAD.SHL.U32 R0, R0, 0x200000, RZ ;  /* 0x0020000000007824 */ /* 0x000fe200078e00ff */
[----:B------:R-:W-:-:S04]  /*b750*/  LEA R2, R2, 0x37800000, 0x17 ;  /* 0x3780000002027811 */ /* 0x000fc800078eb8ff */
[----:B------:R-:W-:-:S07]  /*b760*/  LOP3.LUT R0, R2, R0, R7, 0xfe, !PT ;  /* 0x0000000002007212 */ /* 0x000fce00078efe07 */
.L_x_4057:
[----:B------:R-:W-:Y:S05]  /*b770*/  BSYNC.RECONVERGENT B0 ;  /* 0x0000000000007941 */ /* 0x000fea0003800200 */
.L_x_4056:
[----:B------:R-:W-:Y:S01]  /*b780*/  F2FP.BF16.F32.PACK_AB R0, RZ, R0 ;  /* 0x00000000ff00723e */ /* 0x000fe200000010ff */
[----:B------:R-:W-:Y:S06]  /*b790*/  BRA `(.L_x_4037) ;  /* 0x0000000000a87947 */ /* 0x000fec0003800000 */
.L_x_4049:
        /* <DEDUP_REMOVED lines=14> */
.L_x_4063:
[----:B------:R-:W-:Y:S05]  /*b880*/  BSYNC.RECONVERGENT B0 ;  /* 0x0000000000007941 */ /* 0x000fea0003800200 */
.L_x_4062:
[----:B------:R-:W-:Y:S01]  /*b890*/  F2FP.BF16.F32.PACK_AB R0, RZ, R0 ;  /* 0x00000000ff00723e */ /* 0x000fe200000010ff */
[----:B------:R-:W-:Y:S06]  /*b8a0*/  BRA `(.L_x_4037) ;  /* 0x0000000000647947 */ /* 0x000fec0003800000 */
.L_x_4036:
        /* <DEDUP_REMOVED lines=11> */
[----:B------:R-:W-:Y:S01]  /*b960*/  IMAD.U32 R7, RZ, RZ, UR7 ;  /* 0x00000007ff077e24 */ /* 0x000fe2000f8e00ff */
[----:B----4-:R-:W-:Y:S01]  /*b970*/  MOV R10, UR8 ;  /* 0x00000008000a7c02 */ /* 0x010fe20008000f00 */
[----:B-1----:R-:W-:-:S07]  /*b980*/  IMAD.U32 R11, RZ, RZ, UR9 ;  /* 0x00000009ff0b7e24 */ /* 0x002fce000f8e00ff */
[----:B------:R-:W-:-:S07]  /*b990*/  LEPC R20, `(.L_x_4064) ;  /* 0x000000001014794e */ /* 0x000fce0000000000 */
[----:B--2---:R-:W-:Y:S05]  /*b9a0*/  CALL.ABS.NOINC R2 ;  /* 0x0000000002007343 */ /* 0x004fea0003c00000 */
.L_x_4064:
[----:B------:R-:W-:Y:S01]  /*b9b0*/  PRMT R0, RZ, 0x7610, R0 ;  /* 0x00007610ff007816 */ /* 0x000fe20000000000 */
[----:B------:R-:W-:Y:S06]  /*b9c0*/  BRA `(.L_x_4037) ;  /* 0x00000000001c7947 */ /* 0x000fec0003800000 */
.L_x_4061:
[----:B------:R-:W2:Y:S02]  /*b9d0*/  LDG.E.64 R2, desc[UR36][R2.64] ;  /* 0x0000002402027981 */ /* 0x000ea4000c1e1b00 */
[----:B--2---:R-:W0:Y:S02]  /*b9e0*/  I2F.U64 R0, R2 ;  /* 0x0000000200007312 */ /* 0x004e240000301000 */
[----:B0-----:R-:W-:Y:S01]  /*b9f0*/  F2FP.BF16.F32.PACK_AB R0, RZ, R0 ;  /* 0x00000000ff00723e */ /* 0x001fe200000010ff */
[----:B------:R-:W-:Y:S06]  /*ba00*/  BRA `(.L_x_4037) ;  /* 0x00000000000c7947 */ /* 0x000fec0003800000 */
.L_x_4060:
[----:B------:R-:W2:Y:S02]  /*ba10*/  LDG.E R2, desc[UR36][R2.64] ;  /* 0x0000002402027981 */ /* 0x000ea4000c1e1900 */
[----:B--2---:R-:W-:-:S04]  /*ba20*/  I2FP.F32.U32 R0, R2 ;  /* 0x0000000200007245 */ /* 0x004fc80000201000 */
[----:B------:R-:W-:-:S07]  /*ba30*/  F2FP.BF16.F32.PACK_AB R0, RZ, R0 ;  /* 0x00000000ff00723e */ /* 0x000fce00000010ff */
.L_x_4037:
[----:B-----5:R-:W-:Y:S01]  /*ba40*/  IMAD.U32 R0, R0, 0x10000, RZ ;  /* 0x0001000000007824 */ /* 0x020fe200078e00ff */
[----:B------:R-:W-:-:S03]  /*ba50*/  UPRMT UR4, UR42, 0x9910, URZ ;  /* 0x000099102a047896 */ /* 0x000fc600080000ff */
[----:B0-----:R-:W-:Y:S01]  /*ba60*/  FMUL.FTZ R2, R0, -1.4426950216293334961 ;  /* 0xbfb8aa3b00027820 */ /* 0x001fe20000410000 */
[----:B------:R-:W-:-:S05]  /*ba70*/  UISETP.GT.AND UP0, UPT, UR4, 0x9, UPT ;  /* 0x000000090400788c */ /* 0x000fca000bf04270 */
[----:B------:R-:W0:Y:S02]  /*ba80*/  MUFU.EX2 R2, R2 ;  /* 0x0000000200027308 */ /* 0x000e240000000800 */
[----:B0-----:R-:W-:-:S06]  /*ba90*/  FADD.FTZ R3, R2, 1 ;  /* 0x3f80000002037421 */ /* 0x001fcc0000010000 */
        /* <DEDUP_REMOVED lines=14> */
[----:B0-----:R-:W-:Y:S01]  /*bb80*/  STG.E.U8 desc[UR36][R16.64], R3 ;  /* 0x0000000310007986 */ /* 0x001fe2000c101124 */
[----:B------:R-:W-:Y:S05]  /*bb90*/  EXIT ;  /* 0x000000000000794d */ /* 0x000fea0003800000 */
.L_x_4068:
[----:B-1----:R-:W-:-:S06]  /*bba0*/  IMAD.U32 R3, R5, 0x10000, RZ ;  /* 0x0001000005037824 */ /* 0x002fcc00078e00ff */
[----:B------:R-:W1:Y:S02]  /*bbb0*/  F2I.S64.TRUNC R2, R3 ;  /* 0x0000000300027311 */ /* 0x000e64000020d900 */
[----:B-1----:R-:W-:Y:S01]  /*bbc0*/  STG.E.U8 desc[UR36][R16.64], R2 ;  /* 0x0000000210007986 */ /* 0x002fe2000c101124 */
[----:B------:R-:W-:Y:S05]  /*bbd0*/  EXIT ;  /* 0x000000000000794d */ /* 0x000fea0003800000 */
.L_x_4067:
        /* <DEDUP_REMOVED lines=10> */
.L_x_4071:
[----:B-1----:R-:W-:-:S06]  /*bc80*/  SHF.L.U32 R5, R5, 0x10, RZ ;  /* 0x0000001005057819 */ /* 0x002fcc00000006ff */
[----:B------:R-:W1:Y:S02]  /*bc90*/  F2I.FTZ.TRUNC.NTZ R5, R5 ;  /* 0x0000000500057305 */ /* 0x000e64000021f100 */
[----:B-1----:R-:W-:Y:S01]  /*bca0*/  STG.E desc[UR36][R16.64], R5 ;  /* 0x0000000510007986 */ /* 0x002fe2000c101924 */
[----:B------:R-:W-:Y:S05]  /*bcb0*/  EXIT ;  /* 0x000000000000794d */ /* 0x000fea0003800000 */
.L_x_4070:
[----:B-1----:R-:W-:-:S06]  /*bcc0*/  IMAD.U32 R5, R5, 0x10000, RZ ;  /* 0x0001000005057824 */ /* 0x002fcc00078e00ff */
[----:B------:R-:W1:Y:S02]  /*bcd0*/  F2I.FTZ.TRUNC.NTZ R5, R5 ;  /* 0x0000000500057305 */ /* 0x000e64000021f100 */
[----:B-1----:R-:W-:Y:S01]  /*bce0*/  STG.E.U16 desc[UR36][R16.64], R5 ;  /* 0x0000000510007986 */ /* 0x002fe2000c101524 */
[----:B------:R-:W-:Y:S05]  /*bcf0*/  EXIT ;  /* 0x000000000000794d */ /* 0x000fea0003800000 */
.L_x_4066:
        /* <DEDUP_REMOVED lines=9> */
.L_x_4073:
[----:B01----:R-:W-:-:S04]  /*bd90*/  SHF.L.U32 R0, R5, 0x10, RZ ;  /* 0x0000001005007819 */ /* 0x003fc800000006ff */
[----:B------:R-:W-:-:S05]  /*bda0*/  F2FP.F16.F32.PACK_AB R0, RZ, R0 ;  /* 0x00000000ff00723e */ /* 0x000fca00000000ff */
[----:B------:R-:W-:Y:S01]  /*bdb0*/  STG.E.U16 desc[UR36][R16.64], R0 ;  /* 0x0000000010007986 */ /* 0x000fe2000c101524 */
[----:B------:R-:W-:Y:S05]  /*bdc0*/  EXIT ;  /* 0x000000000000794d */ /* 0x000fea0003800000 */
.L_x_4072:
        /* <DEDUP_REMOVED lines=10> */
.L_x_4075:
[----:B-1----:R-:W-:-:S04]  /*be70*/  SHF.L.U32 R5, R5, 0x10, RZ ;  /* 0x0000001005057819 */ /* 0x002fc800000006ff */
[----:B------:R-:W-:-:S04]  /*be80*/  F2FP.F16.F32.PACK_AB R3, RZ, R5 ;  /* 0x00000005ff03723e */ /* 0x000fc800000000ff */
[----:B------:R-:W-:-:S05]  /*be90*/  PRMT R3, R3, 0x5410, RZ ;  /* 0x0000541003037816 */ /* 0x000fca00000000ff */
[----:B------:R-:W-:Y:S01]  /*bea0*/  STG.E desc[UR36][R16.64], R3 ;  /* 0x0000000310007986 */ /* 0x000fe2000c101924 */
[----:B------:R-:W-:Y:S05]  /*beb0*/  EXIT ;  /* 0x000000000000794d */ /* 0x000fea0003800000 */
.L_x_4074:
[----:B-1----:R-:W-:-:S04]  /*bec0*/  IMAD.U32 R2, R5, 0x10000, RZ ;  /* 0x0001000005027824 */ /* 0x002fc800078e00ff */
[----:B------:R-:W-:-:S06]  /*bed0*/  FMUL.FTZ R2, R2, 1 ;  /* 0x3f80000002027820 */ /* 0x000fcc0000410000 */
[----:B------:R-:W1:Y:S02]  /*bee0*/  F2F.F64.F32 R2, R2 ;  /* 0x0000000200027310 */ /* 0x000e640000201800 */
[----:B-1----:R-:W-:Y:S01]  /*bef0*/  STG.E.64 desc[UR36][R16.64], R2 ;  /* 0x0000000210007986 */ /* 0x002fe2000c101b24 */
[----:B------:R-:W-:Y:S05]  /*bf00*/  EXIT ;  /* 0x000000000000794d */ /* 0x000fea0003800000 */
.L_x_4065:
        /* <DEDUP_REMOVED lines=14> */
.L_x_4079:
        /* <DEDUP_REMOVED lines=17> */
.L_x_4082:
[----:B------:R-:W-:-:S04]  /*c100*/  SHF.R.U32.HI R3, RZ, 0x18, R3 ;  /* 0x00000018ff037819 */ /* 0x000fc80000011603 */
[----:B------:R-:W-:-:S04]  /*c110*/  LOP3.LUT R0, R0, 0x80, R3, 0xf8, !PT ;  /* 0x0000008000007812 */ /* 0x000fc800078ef803 */
[----:B------:R-:W-:-:S07]  /*c120*/  PRMT R8, R0, 0x7610, R8 ;  /* 0x0000761000087816 */ /* 0x000fce0000000008 */
.L_x_4081:
[----:B------:R-:W-:Y:S05]  /*c130*/  BSYNC.RECONVERGENT B0 ;  /* 0x0000000000007941 */ /* 0x000fea0003800200 */
.L_x_4080:
[----:B------:R-:W-:Y:S01]  /*c140*/  STG.E.U8 desc[UR36][R16.64], R8 ;  /* 0x0000000810007986 */ /* 0x000fe2000c101124 */
[----:B------:R-:W-:Y:S05]  /*c150*/  EXIT ;  /* 0x000000000000794d */ /* 0x000fea0003800000 */
.L_x_4078:
[----:B-1----:R-:W-:Y:S01]  /*c160*/  IMAD.U32 R3, R5, 0x10000, RZ ;  /* 0x0001000005037824 */ /* 0x002fe200078e00ff */
[----:B------:R-:W-:Y:S01]  /*c170*/  BSSY.RECONVERGENT B0, `(.L_x_4083) ;  /* 0x0000013000007945 */ /* 0x000fe20003800200 */
[----:B------:R-:W-:-:S03]  /*c180*/  MOV R8, 0x80 ;  /* 0x0000008000087802 */ /* 0x000fc60000000f00 */
        /* <DEDUP_REMOVED lines=14> */
.L_x_4085:
[----:B------:R-:W-:-:S04]  /*c270*/  SHF.R.U32.HI R3, RZ, 0x18, R3 ;  /* 0x00000018ff037819 */ /* 0x000fc80000011603 */
[----:B------:R-:W-:-:S04]  /*c280*/  LOP3.LUT R0, R0, 0x80, R3, 0xf8, !PT ;  /* 0x0000008000007812 */ /* 0x000fc800078ef803 */
[----:B------:R-:W-:-:S07]  /*c290*/  PRMT R8, R0, 0x7610, R8 ;  /* 0x0000761000087816 */ /* 0x000fce0000000008 */
.L_x_4084:
[----:B------:R-:W-:Y:S05]  /*c2a0*/  BSYNC.RECONVERGENT B0 ;  /* 0x0000000000007941 */ /* 0x000fea0003800200 */
.L_x_4083:
[----:B------:R-:W-:Y:S01]  /*c2b0*/  STG.E.U8 desc[UR36][R16.64], R8 ;  /* 0x0000000810007986 */ /* 0x000fe2000c101124 */
[----:B------:R-:W-:Y:S05]  /*c2c0*/  EXIT ;  /* 0x000000000000794d */ /* 0x000fea0003800000 */
.L_x_4077:
        /* <DEDUP_REMOVED lines=20> */
[----:B------:R-:W-:Y:S01]  /*c410*/  STG.E.U8 desc[UR36][R16.64], R3 ;  /* 0x0000000310007986 */ /* 0x000fe2000c101124 */
[----:B------:R-:W-:Y:S05]  /*c420*/  EXIT ;  /* 0x000000000000794d */ /* 0x000fea0003800000 */
.L_x_4087:
[----:B-1----:R-:W-:-:S06]  /*c430*/  SHF.L.U32 R2, R5, 0x10, RZ ;  /* 0x0000001005027819 */ /* 0x002fcc00000006ff */
[----:B------:R-:W1:Y:S02]  /*c440*/  F2I.U64.TRUNC R2, R2 ;  /* 0x0000000200027311 */ /* 0x000e64000020d800 */
[----:B-1----:R-:W-:Y:S01]  /*c450*/  STG.E.64 desc[UR36][R16.64], R2 ;  /* 0x0000000210007986 */ /* 0x002fe2000c101b24 */
[----:B------:R-:W-:Y:S05]  /*c460*/  EXIT ;  /* 0x000000000000794d */ /* 0x000fea0003800000 */
.L_x_4086:
[----:B-1----:R-:W-:-:S06]  /*c470*/  IMAD.U32 R5, R5, 0x10000, RZ ;  /* 0x0001000005057824 */ /* 0x002fcc00078e00ff */
[----:B------:R-:W1:Y:S02]  /*c480*/  F2I.FTZ.U32.TRUNC.NTZ R5, R5 ;  /* 0x0000000500057305 */ /* 0x000e64000021f000 */
[----:B-1----:R-:W-:Y:S01]  /*c490*/  STG.E desc[UR36][R16.64], R5 ;  /* 0x0000000510007986 */ /* 0x002fe2000c101924 */
[----:B------:R-:W-:Y:S05]  /*c4a0*/  EXIT ;  /* 0x000000000000794d */ /* 0x000fea0003800000 */
.L_x_4076:
        /* <DEDUP_REMOVED lines=11> */
.L_x_4089:
[----:B-1----:R-:W-:Y:S02]  /*c560*/  SHF.L.U32 R5, R5, 0x10, RZ ;  /* 0x0000001005057819 */ /* 0x002fe400000006ff */
[----:B------:R-:W-:-:S03]  /*c570*/  CS2R R6, SRZ ;  /* 0x0000000000067805 */ /* 0x000fc6000001ff00 */
[----:B------:R-:W-:-:S06]  /*c580*/  FMUL.FTZ R5, R5, 1 ;  /* 0x3f80000005057820 */ /* 0x000fcc0000410000 */
[----:B------:R-:W1:Y:S02]  /*c590*/  F2F.F64.F32 R4, R5 ;  /* 0x0000000500047310 */ /* 0x000e640000201800 */
[----:B-1----:R-:W-:Y:S01]  /*c5a0*/  STG.E.128 desc[UR36][R16.64], R4 ;  /* 0x0000000410007986 */ /* 0x002fe2000c101d24 */
[----:B------:R-:W-:Y:S05]  /*c5b0*/  EXIT ;  /* 0x000000000000794d */ /* 0x000fea0003800000 */
.L_x_4088:
[----:B------:R-:W-:-:S09]  /*c5c0*/  UISETP.NE.AND UP0, UPT, UR4, 0xf, UPT ;  /* 0x0000000f0400788c */ /* 0x000fd2000bf05270 */
[----:B------:R-:W-:Y:S05]  /*c5d0*/  BRA.U !UP0, `(.L_x_4090) ;  /* 0x0000000108e87547 */ /* 0x000fea000b800000 */
[----:B------:R-:W-:-:S09]  /*c5e0*/  UISETP.NE.AND UP0, UPT, UR4, 0x17, UPT ;  /* 0x000000170400788c */ /* 0x000fd2000bf05270 */
[----:B------:R-:W-:Y:S05]  /*c5f0*/  BRA.U !UP0, `(.L_x_4091) ;  /* 0x0000000108907547 */ /* 0x000fea000b800000 */
[----:B------:R-:W-:-:S09]  /*c600*/  UISETP.NE.AND UP0, UPT, UR4, 0x18, UPT ;  /* 0x000000180400788c */ /* 0x000fd2000bf05270 */
[----:B------:R-:W-:Y:S05]  /*c610*/  BRA.U !UP0, `(.L_x_4092) ;  /* 0x0000000108447547 */ /* 0x000fea000b800000 */
.L_x_4069:
        /* <DEDUP_REMOVED lines=9> */
[----:B-1----:R-:W-:Y:S01]  /*c6b0*/  IMAD.U32 R5, RZ, RZ, UR5 ;  /* 0x00000005ff057e24 */ /* 0x002fe2000f8e00ff */
[----:B----4-:R-:W-:Y:S01]  /*c6c0*/  MOV R6, UR6 ;  /* 0x0000000600067c02 */ /* 0x010fe20008000f00 */
[----:B------:R-:W-:-:S02]  /*c6d0*/  IMAD.U32 R7, RZ, RZ, UR7 ;  /* 0x00000007ff077e24 */ /* 0x000fc4000f8e00ff */
[----:B-----5:R-:W-:Y:S01]  /*c6e0*/  IMAD.U32 R10, RZ, RZ, UR8 ;  /* 0x00000008ff0a7e24 */ /* 0x020fe2000f8e00ff */
[----:B--2---:R-:W-:-:S07]  /*c6f0*/  MOV R11, UR9 ;  /* 0x00000009000b7c02 */ /* 0x004fce0008000f00 */
[----:B------:R-:W-:-:S07]  /*c700*/  LEPC R20, `(.L_x_4093) ;  /* 0x000000001014794e */ /* 0x000fce0000000000 */
[----:B---3--:R-:W-:Y:S05]  /*c710*/  CALL.ABS.NOINC R2 ;  /* 0x0000000002007343 */ /* 0x008fea0003c00000 */
.L_x_4093:
[----:B------:R-:W-:Y:S05]  /*c720*/  EXIT ;  /* 0x000000000000794d */ /* 0x000fea0003800000 */
.L_x_4092:
        /* <DEDUP_REMOVED lines=13> */
.L_x_4095:
[----:B------:R-:W-:Y:S05]  /*c800*/  BSYNC.RECONVERGENT B0 ;  /* 0x0000000000007941 */ /* 0x000fea0003800200 */
.L_x_4094:
[----:B------:R-:W-:-:S05]  /*c810*/  LOP3.LUT R3, R0, 0x80, R3, 0xf8, !PT ;  /* 0x0000008000037812 */ /* 0x000fca00078ef803 */
[----:B------:R-:W-:Y:S01]  /*c820*/  STG.E.U8 desc[UR36][R16.64], R3 ;  /* 0x0000000310007986 */ /* 0x000fe2000c101124 */
[----:B------:R-:W-:Y:S05]  /*c830*/  EXIT ;  /* 0x000000000000794d */ /* 0x000fea0003800000 */
.L_x_4091:
        /* <DEDUP_REMOVED lines=12> */
.L_x_4097:
[----:B0-----:R-:W-:Y:S01]  /*c900*/  IMAD.MOV.U32 R0, RZ, RZ, 0x7f ;  /* 0x0000007fff007424 */ /* 0x001fe200078e00ff */
[----:B------:R-:W-:-:S04]  /*c910*/  ISETP.GT.U32.AND P0, PT, R2, 0x7f800000, PT ;  /* 0x7f8000000200780c */ /* 0x000fc80003f04070 */
[----:B------:R-:W-:-:S09]  /*c920*/  SEL R0, R0, 0x7c, P0 ;  /* 0x0000007c00007807 */ /* 0x000fd20000000000 */
.L_x_4098:
[----:B------:R-:W-:Y:S05]  /*c930*/  BSYNC.RECONVERGENT B0 ;  /* 0x0000000000007941 */ /* 0x000fea0003800200 */
.L_x_4096:
[----:B------:R-:W-:-:S04]  /*c940*/  SHF.R.U32.HI R3, RZ, 0x18, R3 ;  /* 0x00000018ff037819 */ /* 0x000fc80000011603 */
[----:B------:R-:W-:-:S05]  /*c950*/  LOP3.LUT R3, R0, 0x80, R3, 0xf8, !PT ;  /* 0x0000008000037812 */ /* 0x000fca00078ef803 */
[----:B------:R-:W-:Y:S01]  /*c960*/  STG.E.U8 desc[UR36][R16.64], R3 ;  /* 0x0000000310007986 */ /* 0x000fe2000c101124 */
[----:B------:R-:W-:Y:S05]  /*c970*/  EXIT ;  /* 0x000000000000794d */ /* 0x000fea0003800000 */
.L_x_4090:
[----:B-1----:R-:W-:Y:S01]  /*c980*/  STG.E.U16 desc[UR36][R16.64], R5 ;  /* 0x0000000510007986 */ /* 0x002fe2000c101524 */
[----:B------:R-:W-:Y:S05]  /*c990*/  EXIT ;  /* 0x000000000000794d */ /* 0x000fea0003800000 */
.L_x_4099:
        /* <DEDUP_REMOVED lines=14> */
.L_x_11410:


//--------------------- .text._ZN2at6native27unrolled_elementwise_kernelIZZZNS0_61_GLOBAL__N__132982cb_23_ActivationSiluKernel_cu_9e10b42f_311311silu_kernelERNS_18TensorIteratorBaseEENKUlvE_clEvENKUlvE4_clEvEUlN3c108BFloat16EE_St5arrayIPcLm2EELi4E23TrivialOffsetCalculatorILi1EjESE_NS0_6memory12LoadWithCastILi1EEENSF_13StoreWithCastILi1EEEEEviT_T0_T2_T3_T4_T5_ --------------------------
	.section	.text._ZN2at6native27unrolled_elementwise_kernelIZZZNS0_61_GLOBAL__N__132982cb_23_ActivationSiluKernel_cu_9e10b42f_311311silu_kernelERNS_18TensorIteratorBaseEENKUlvE_clEvENKUlvE4_clEvEUlN3c108BFloat16EE_St5arrayIPcLm2EELi4E23TrivialOffsetCalculatorILi1EjESE_NS0_6memory12LoadWithCastILi1EEENSF_13StoreWithCastILi1EEEEEviT_T0_T2_T3_T4_T5_,"ax",@progbits
	.align	128
        .global         _ZN2at6native27unrolled_elementwise_kernelIZZZNS0_61_GLOBAL__N__132982cb_23_ActivationSiluKernel_cu_9e10b42f_311311silu_kernelERNS_18TensorIteratorBaseEENKUlvE_clEvENKUlvE4_clEvEUlN3c108BFloat16EE_St5arrayIPcLm2EELi4E23TrivialOffsetCalculatorILi1EjESE_NS0_6memory12LoadWithCastILi1EEENSF_13StoreWithCastILi1EEEEEviT_T0_T2_T3_T4_T5_
        .type           _ZN2at6native27unrolled_elementwise_kernelIZZZNS0_61_GLOBAL__N__132982cb_23_ActivationSiluKernel_cu_9e10b42f_311311silu_kernelERNS_18TensorIteratorBaseEENKUlvE_clEvENKUlvE4_clEvEUlN3c108BFloat16EE_St5arrayIPcLm2EELi4E23TrivialOffsetCalculatorILi1EjESE_NS0_6memory12LoadWithCastILi1EEENSF_13StoreWithCastILi1EEEEEviT_T0_T2_T3_T4_T5_,@function
        .size           _ZN2at6native27unrolled_elementwise_kernelIZZZNS0_61_GLOBAL__N__132982cb_23_ActivationSiluKernel_cu_9e10b42f_311311silu_kernelERNS_18TensorIteratorBaseEENKUlvE_clEvENKUlvE4_clEvEUlN3c108BFloat16EE_St5arrayIPcLm2EELi4E23TrivialOffsetCalculatorILi1EjESE_NS0_6memory12LoadWithCastILi1EEENSF_13StoreWithCastILi1EEEEEviT_T0_T2_T3_T4_T5_,(.L_x_11411 - _ZN2at6native27unrolled_elementwise_kernelIZZZNS0_61_GLOBAL__N__132982cb_23_ActivationSiluKernel_cu_9e10b42f_311311silu_kernelERNS_18TensorIteratorBaseEENKUlvE_clEvENKUlvE4_clEvEUlN3c108BFloat16EE_St5arrayIPcLm2EELi4E23TrivialOffsetCalculatorILi1EjESE_NS0_6memory12LoadWithCastILi1EEENSF_13StoreWithCastILi1EEEEEviT_T0_T2_T3_T4_T5_)
        .other          _ZN2at6native27unrolled_elementwise_kernelIZZZNS0_61_GLOBAL__N__132982cb_23_ActivationSiluKernel_cu_9e10b42f_311311silu_kernelERNS_18TensorIteratorBaseEENKUlvE_clEvENKUlvE4_clEvEUlN3c108BFloat16EE_St5arrayIPcLm2EELi4E23TrivialOffsetCalculatorILi1EjESE_NS0_6memory12LoadWithCastILi1EEENSF_13StoreWithCastILi1EEEEEviT_T0_T2_T3_T4_T5_,@"STO_CUDA_ENTRY STV_DEFAULT"
_ZN2at6native27unrolled_elementwise_kernelIZZZNS0_61_GLOBAL__N__132982cb_23_ActivationSiluKernel_cu_9e10b42f_311311silu_kernelERNS_18TensorIteratorBaseEENKUlvE_clEvENKUlvE4_clEvEUlN3c108BFloat16EE_St5arrayIPcLm2EELi4E23TrivialOffsetCalculatorILi1EjESE_NS0_6memory12LoadWithCastILi1EEENSF_13StoreWithCastILi1EEEEEviT_T0_T2_T3_T4_T5_:
.text._ZN2at6native27unrolled_elementwise_kernelIZZZNS0_61_GLOBAL__N__132982cb_23_ActivationSiluKernel_cu_9e10b42f_311311silu_kernelERNS_18TensorIteratorBaseEENKUlvE_clEvENKUlvE4_clEvEUlN3c108BFloat16EE_St5arrayIPcLm2EELi4E23TrivialOffsetCalculatorILi1EjESE_NS0_6memory12LoadWithCastILi1EEENSF_13StoreWithCastILi1EEEEEviT_T0_T2_T3_T4_T5_:
        /* <DEDUP_REMOVED lines=34> */
.L_x_4105:
[----:B------:R-:W2:Y:S02]  /*0220*/  LDG.E.U8 R4, desc[UR36][R4.64] ;  /* 0x0000002404047981 */ /* 0x000ea4000c1e1100 */
[----:B--2---:R-:W-:-:S04]  /*0230*/  I2FP.F32.U32 R0, R4 ;  /* 0x0000000400007245 */ /* 0x004fc80000201000 */
[----:B------:R-:W-:-:S04]  /*0240*/  F2FP.BF16.F32.PACK_AB R0, RZ, R0 ;  /* 0x00000000ff00723e */ /* 0x000fc800000010ff */
[----:B------:R-:W-:Y:S01]  /*0250*/  PRMT R17, R0, 0x7610, R17 ;  /* 0x0000761000117816 */ /* 0x000fe20000000011 */
[----:B------:R-:W-:Y:S06]  /*0260*/  BRA `(.L_x_4107) ;  /* 0x0000000c00c47947 */ /* 0x000fec0003800000 */
.L_x_4104:
        /* <DEDUP_REMOVED lines=11> */
.L_x_4109:
[----:B------:R-:W2:Y:S02]  /*0320*/  LDG.E R4, desc[UR36][R4.64] ;  /* 0x0000002404047981 */ /* 0x000ea4000c1e1900 */
[----:B--2---:R-:W-:-:S04]  /*0330*/  I2FP.F32.S32 R0, R4 ;  /* 0x0000000400007245 */ /* 0x004fc80000201400 */
[----:B------:R-:W-:-:S04]  /*0340*/  F2FP.BF16.F32.PACK_AB R0, RZ, R0 ;  /* 0x00000000ff00723e */ /* 0x000fc800000010ff */
[----:B------:R-:W-:Y:S01]  /*0350*/  PRMT R17, R0, 0x7610, R17 ;  /* 0x0000761000117816 */ /* 0x000fe20000000011 */
[----:B------:R-:W-:Y:S06]  /*0360*/  BRA `(.L_x_4107) ;  /* 0x0000000c00847947 */ /* 0x000fec0003800000 */
.L_x_4108:
[----:B------:R-:W2:Y:S02]  /*0370*/  LDG.E.U16 R4, desc[UR36][R4.64] ;  /* 0x0000002404047981 */ /* 0x000ea4000c1e1500 */
[----:B--2---:R-:W0:Y:S02]  /*0380*/  I2F.S16 R0, R4 ;  /* 0x0000000400007306 */ /* 0x004e240000101400 */
[----:B0-----:R-:W-:-:S04]  /*0390*/  F2FP.BF16.F32.PACK_AB R0, RZ, R0 ;  /* 0x00000000ff00723e */ /* 0x001fc800000010ff */
[----:B------:R-:W-:Y:S01]  /*03a0*/  PRMT R17, R0, 0x7610, R17 ;  /* 0x0000761000117816 */ /* 0x000fe20000000011 */
[----:B------:R-:W-:Y:S06]  /*03b0*/  BRA `(.L_x_4107) ;  /* 0x0000000c00707947 */ /* 0x000fec0003800000 */
.L_x_4103:
        /* <DEDUP_REMOVED lines=9> */
.L_x_4111:
[----:B------:R-:W2:Y:S02]  /*0450*/  LDG.E.U16 R0, desc[UR36][R4.64] ;  /* 0x0000002404007981 */ /* 0x000ea4000c1e1500 */
[----:B--2---:R-:W-:-:S05]  /*0460*/  HADD2.F32 R0, -RZ, R0.H0_H0 ;  /* 0x20000000ff007230 */ /* 0x004fca0000004100 */
[----:B------:R-:W-:-:S04]  /*0470*/  F2FP.BF16.F32.PACK_AB R0, RZ, R0 ;  /* 0x00000000ff00723e */ /* 0x000fc800000010ff */
[----:B------:R-:W-:Y:S01]  /*0480*/  PRMT R17, R0, 0x7610, R17 ;  /* 0x0000761000117816 */ /* 0x000fe20000000011 */
[----:B------:R-:W-:Y:S06]  /*0490*/  BRA `(.L_x_4107) ;  /* 0x0000000c00387947 */ /* 0x000fec0003800000 */
.L_x_4110:
        /* <DEDUP_REMOVED lines=9> */
.L_x_4113:
[----:B------:R-:W2:Y:S02]  /*0530*/  LDG.E.U16 R4, desc[UR36][R4.64] ;  /* 0x0000002404047981 */ /* 0x000ea4000c1e1500 */
[----:B--2---:R-:W-:-:S05]  /*0540*/  HADD2.F32 R0, -RZ, R4.H0_H0 ;  /* 0x20000004ff007230 */ /* 0x004fca0000004100 */
[----:B------:R-:W-:-:S04]  /*0550*/  F2FP.BF16.F32.PACK_AB R0, RZ, R0 ;  /* 0x00000000ff00723e */ /* 0x000fc800000010ff */
[----:B------:R-:W-:Y:S01]  /*0560*/  PRMT R17, R0, 0x7610, R17 ;  /* 0x0000761000117816 */ /* 0x000fe20000000011 */
[----:B------:R-:W-:Y:S06]  /*0570*/  BRA `(.L_x_4107) ;  /* 0x0000000c00007947 */ /* 0x000fec0003800000 */
.L_x_4112:
        /* <DEDUP_REMOVED lines=9> */
.L_x_4102:
        /* <DEDUP_REMOVED lines=14> */
.L_x_4116:
        /* <DEDUP_REMOVED lines=9> */
.L_x_4115:
        /* <DEDUP_REMOVED lines=27> */
.L_x_4118:
        /* <DEDUP_REMOVED lines=15> */
.L_x_4117:
[----:B------:R0:W5:Y:S01]  /*0a20*/  LDG.E.U16 R17, desc[UR36][R4.64] ;  /* 0x0000002404117981 */ /* 0x000162000c1e1500 */
[----:B------:R-:W-:Y:S05]  /*0a30*/  BRA `(.L_x_4107) ;  /* 0x0000000400d07947 */ /* 0x000fea0003800000 */
.L_x_4114:
        /* <DEDUP_REMOVED lines=13> */
.L_x_4121:
        /* <DEDUP_REMOVED lines=21> */
.L_x_4125:
[----:B------:R-:W-:Y:S05]  /*0c60*/  BSYNC.RECONVERGENT B1 ;  /* 0x0000000000017941 */ /* 0x000fea0003800200 */
.L_x_4124:
[----:B------:R-:W-:Y:S01]  /*0c70*/  IMAD.SHL.U32 R0, R0, 0x100000, RZ ;  /* 0x0010000000007824 */ /* 0x000fe200078e00ff */
[----:B------:R-:W-:-:S04]  /*0c80*/  LEA R3, R3, 0x3b800000, 0x17 ;  /* 0x3b80000003037811 */ /* 0x000fc800078eb8ff */
[----:B------:R-:W-:-:S07]  /*0c90*/  LOP3.LUT R0, R3, R0, R7, 0xfe, !PT ;  /* 0x0000000003007212 */ /* 0x000fce00078efe07 */
.L_x_4123:
[----:B------:R-:W-:Y:S05]  /*0ca0*/  BSYNC.RECONVERGENT B0 ;  /* 0x0000000000007941 */ /* 0x000fea0003800200 */
.L_x_4122:
[----:B------:R-:W-:-:S04]  /*0cb0*/  F2FP.BF16.F32.PACK_AB R0, RZ, R0 ;  /* 0x00000000ff00723e */ /* 0x000fc800000010ff */
[----:B------:R-:W-:Y:S01]  /*0cc0*/  PRMT R17, R0, 0x7610, R17 ;  /* 0x0000761000117816 */ /* 0x000fe20000000011 */
[----:B------:R-:W-:Y:S06]  /*0cd0*/  BRA `(.L_x_4107) ;  /* 0x0000000400287947 */ /* 0x000fec0003800000 */
.L_x_4120:
        /* <DEDUP_REMOVED lines=21> */
.L_x_4129:
[----:B------:R-:W-:Y:S05]  /*0e30*/  BSYNC.RECONVERGENT B1 ;  /* 0x0000000000017941 */ /* 0x000fea0003800200 */
.L_x_4128:
[----:B------:R-:W-:Y:S01]  /*0e40*/  IMAD.SHL.U32 R0, R0, 0x200000, RZ ;  /* 0x0020000000007824 */ /* 0x000fe200078e00ff */
[----:B------:R-:W-:-:S04]  /*0e50*/  LEA R3, R3, 0x37800000, 0x17 ;  /* 0x3780000003037811 */ /* 0x000fc800078eb8ff */
[----:B------:R-:W-:-:S07]  /*0e60*/  LOP3.LUT R0, R3, R0, R7, 0xfe, !PT ;  /* 0x0000000003007212 */ /* 0x000fce00078efe07 */
.L_x_4127:
[----:B------:R-:W-:Y:S05]  /*0e70*/  BSYNC.RECONVERGENT B0 ;  /* 0x0000000000007941 */ /* 0x000fea0003800200 */
.L_x_4126:
[----:B------:R-:W-:-:S04]  /*0e80*/  F2FP.BF16.F32.PACK_AB R0, RZ, R0 ;  /* 0x00000000ff00723e */ /* 0x000fc800000010ff */
[----:B------:R-:W-:Y:S01]  /*0e90*/  PRMT R17, R0, 0x7610, R17 ;  /* 0x0000761000117816 */ /* 0x000fe20000000011 */
[----:B------:R-:W-:Y:S06]  /*0ea0*/  BRA `(.L_x_4107) ;  /* 0x0000000000b47947 */ /* 0x000fec0003800000 */
.L_x_4119:
[----:B------:R-:W-:-:S09]  /*0eb0*/  UISETP.NE.AND UP0, UPT, UR4, 0x1c, UPT ;  /* 0x0000001c0400788c */ /* 0x000fd2000bf05270 */
[----:B------:R-:W-:Y:S05]  /*0ec0*/  BRA.U !UP0, `(.L_x_4130) ;  /* 0x00000001089c7547 */ /* 0x000fea000b800000 */
[----:B------:R-:W-:-:S09]  /*0ed0*/  UISETP.NE.AND UP0, UPT, UR4, 0x1d, UPT ;  /* 0x0000001d0400788c */ /* 0x000fd2000bf05270 */
[----:B------:R-:W-:Y:S05]  /*0ee0*/  BRA.U !UP0, `(.L_x_4131) ;  /* 0x0000000108807547 */ /* 0x000fea000b800000 */
[----:B------:R-:W-:-:S09]  /*0ef0*/  UISETP.NE.AND UP0, UPT, UR4, 0x2c, UPT ;  /* 0x0000002c0400788c */ /* 0x000fd2000bf05270 */
[----:B------:R-:W-:Y:S05]  /*0f00*/  BRA.U !UP0, `(.L_x_4132) ;  /* 0x0000000108487547 */ /* 0x000fea000b800000 */
.L_x_4106:
        /* <DEDUP_REMOVED lines=16> */
.L_x_4133:
[----:B------:R-:W-:Y:S01]  /*1010*/  PRMT R17, RZ, 0x7610, R17 ;  /* 0x00007610ff117816 */ /* 0x000fe20000000011 */
[----:B------:R-:W-:Y:S06]  /*1020*/  BRA `(.L_x_4107) ;  /* 0x0000000000547947 */ /* 0x000fec0003800000 */
.L_x_4132:
        /* <DEDUP_REMOVED lines=8> */
.L_x_4135:
[----:B------:R-:W-:Y:S05]  /*10b0*/  BSYNC.RECONVERGENT B0 ;  /* 0x0000000000007941 */ /* 0x000fea0003800200 */
.L_x_4134:
[----:B------:R-:W-:-:S04]  /*10c0*/  F2FP.BF16.F32.PACK_AB R0, RZ, R0 ;  /* 0x00000000ff00723e */ /* 0x000fc800000010ff */
[----:B------:R-:W-:Y:S01]  /*10d0*/  PRMT R17, R0, 0x7610, R17 ;  /* 0x0000761000117816 */ /* 0x000fe20000000011 */
[----:B------:R-:W-:Y:S06]  /*10e0*/  BRA `(.L_x_4107) ;  /* 0x0000000000247947 */ /* 0x000fec0003800000 */
.L_x_4131:
[----:B------:R-:W2:Y:S02]  /*10f0*/  LDG.E.64 R4, desc[UR36][R4.64] ;  /* 0x0000002404047981 */ /* 0x000ea4000c1e1b00 */
[----:B--2---:R-:W0:Y:S02]  /*1100*/  I2F.U64 R0, R4 ;  /* 0x0000000400007312 */ /* 0x004e240000301000 */
[----:B0-----:R-:W-:-:S04]  /*1110*/  F2FP.BF16.F32.PACK_AB R0, RZ, R0 ;  /* 0x00000000ff00723e */ /* 0x001fc800000010ff */
[----:B------:R-:W-:Y:S01]  /*1120*/  PRMT R17, R0, 0x7610, R17 ;  /* 0x0000761000117816 */ /* 0x000fe20000000011 */
[----:B------:R-:W-:Y:S06]  /*1130*/  BRA `(.L_x_4107) ;  /* 0x0000000000107947 */ /* 0x000fec0003800000 */
.L_x_4130:
[----:B------:R-:W2:Y:S02]  /*1140*/  LDG.E R4, desc[UR36][R4.64] ;  /* 0x0000002404047981 */ /* 0x000ea4000c1e1900 */
[----:B--2---:R-:W-:-:S04]  /*1150*/  I2FP.F32.U32 R0, R4 ;  /* 0x0000000400007245 */ /* 0x004fc80000201000 */
[----:B------:R-:W-:-:S04]  /*1160*/  F2FP.BF16.F32.PACK_AB R0, RZ, R0 ;  /* 0x00000000ff00723e */ /* 0x000fc800000010ff */
[----:B------:R-:W-:-:S07]  /*1170*/  PRMT R17, R0, 0x7610, R17 ;  /* 0x0000761000117816 */ /* 0x000fce0000000011 */
.L_x_4107:
[----:B------:R-:W-:-:S07]  /*1180*/  VIADD R23, R25, 0x80 ;  /* 0x0000008019177836 */ /* 0x000fce0000000000 */
.L_x_4101:
[----:B------:R-:W-:Y:S05]  /*1190*/  BSYNC.RECONVERGENT B6 ;  /* 0x0000000000067941 */ /* 0x000fea0003800200 */
.L_x_4100:
[----:B------:R-:W-:Y:S01]  /*11a0*/  ISETP.GE.AND P0, PT, R23, R16, PT ;  /* 0x000000101700720c */ /* 0x000fe20003f06270 */
[----:B------:R-:W-:Y:S01]  /*11b0*/  BSSY.RECONVERGENT B6, `(.L_x_4136) ;  /* 0x0000110000067945 */ /* 0x000fe20003800200 */
[----:B------:R-:W-:-:S11]  /*11c0*/  PRMT R18, RZ, 0x7610, R18 ;  /* 0x00007610ff127816 */ /* 0x000fd60000000012 */
        /* <DEDUP_REMOVED lines=23> */
.L_x_4141:
[----:B------:R-:W2:Y:S02]  /*1340*/  LDG.E.U8 R4, desc[UR36][R4.64] ;  /* 0x0000002404047981 */ /* 0x000ea4000c1e1100 */
[----:B--2---:R-:W-:-:S04]  /*1350*/  I2FP.F32.U32 R0, R4 ;  /* 0x0000000400007245 */ /* 0x004fc80000201000 */
[----:B------:R-:W-:-:S04]  /*1360*/  F2FP.BF16.F32.PACK_AB R0, RZ, R0 ;  /* 0x00000000ff00723e */ /* 0x000fc800000010ff */
[----:B------:R-:W-:Y:S01]  /*1370*/  PRMT R18, R0, 0x7610, R18 ;  /* 0x0000761000127816 */ /* 0x000fe20000000012 */
[----:B------:R-:W-:Y:S06]  /*1380*/  BRA `(.L_x_4143) ;  /* 0x0000000c00c47947 */ /* 0x000fec0003800000 */
.L_x_4140:
        /* <DEDUP_REMOVED lines=11> */
.L_x_4145:
[----:B------:R-:W2:Y:S02]  /*1440*/  LDG.E R4, desc[UR36][R4.64] ;  /* 0x0000002404047981 */ /* 0x000ea4000c1e1900 */
[----:B--2---:R-:W-:-:S04]  /*1450*/  I2FP.F32.S32 R0, R4 ;  /* 0x0000000400007245 */ /* 0x004fc80000201400 */
[----:B------:R-:W-:-:S04]  /*1460*/  F2FP.BF16.F32.PACK_AB R0, RZ, R0 ;  /* 0x00000000ff00723e */ /* 0x000fc800000010ff */
[----:B------:R-:W-:Y:S01]  /*1470*/  PRMT R18, R0, 0x7610, R18 ;  /* 0x0000761000127816 */ /* 0x000fe20000000012 */
[----:B------:R-:W-:Y:S06]  /*1480*/  BRA `(.L_x_4143) ;  /* 0x0000000c00847947 */ /* 0x000fec0003800000 */
.L_x_4144:
[----:B------:R-:W2:Y:S02]  /*1490*/  LDG.E.U16 R4, desc[UR36][R4.64] ;  /* 0x0000002404047981 */ /* 0x000ea4000c1e1500 */
[----:B--2---:R-:W0:Y:S02]  /*14a0*/  I2F.S16 R0, R4 ;  /* 0x0000000400007306 */ /* 0x004e240000101400 */
[----:B0-----:R-:W-:-:S04]  /*14b0*/  F2FP.BF16.F32.PACK_AB R0, RZ, R0 ;  /* 0x00000000ff00723e */ /* 0x001fc800000010ff */
[----:B------:R-:W-:Y:S01]  /*14c0*/  PRMT R18, R0, 0x7610, R18 ;  /* 0x0000761000127816 */ /* 0x000fe20000000012 */
[----:B------:R-:W-:Y:S06]  /*14d0*/  BRA `(.L_x_4143) ;  /* 0x0000000c00707947 */ /* 0x000fec0003800000 */
.L_x_4139:
        /* <DEDUP_REMOVED lines=9> */
.L_x_4147:
[----:B------:R-:W2:Y:S02]  /*1570*/  LDG.E.U16 R0, desc[UR36][R4.64] ;  /* 0x0000002404007981 */ /* 0x000ea4000c1e1500 */
[----:B--2---:R-:W-:-:S05]  /*1580*/  HADD2.F32 R0, -RZ, R0.H0_H0 ;  /* 0x20000000ff007230 */ /* 0x004fca0000004100 */
[----:B------:R-:W-:-:S04]  /*1590*/  F2FP.BF16.F32.PACK_AB R0, RZ, R0 ;  /* 0x00000000ff00723e */ /* 0x000fc800000010ff */
[----:B------:R-:W-:Y:S01]  /*15a0*/  PRMT R18, R0, 0x7610, R18 ;  /* 0x0000761000127816 */ /* 0x000fe20000000012 */
[----:B------:R-:W-:Y:S06]  /*15b0*/  BRA `(.L_x_4143) ;  /* 0x0000000c00387947 */ /* 0x000fec0003800000 */
.L_x_4146:
        /* <DEDUP_REMOVED lines=9> */
.L_x_4149:
[----:B------:R-:W2:Y:S02]  /*1650*/  LDG.E.U16 R4, desc[UR36][R4.64] ;  /* 0x0000002404047981 */ /* 0x000ea4000c1e1500 */
[----:B--2---:R-:W-:-:S05]  /*1660*/  HADD2.F32 R0, -RZ, R4.H0_H0 ;  /* 0x20000004ff007230 */ /* 0x004fca0000004100 */
[----:B------:R-:W-:-:S04]  /*1670*/  F2FP.BF16.F32.PACK_AB R0, RZ, R0 ;  /* 0x00000000ff00723e */ /* 0x000fc800000010ff */
[----:B------:R-:W-:Y:S01]  /*1680*/  PRMT R18, R0, 0x7610, R18 ;  /* 0x0000761000127816 */ /* 0x000fe20000000012 */
[----:B------:R-:W-:Y:S06]  /*1690*/  BRA `(.L_x_4143) ;  /* 0x0000000c00007947 */ /* 0x000fec0003800000 */
.L_x_4148:
        /* <DEDUP_REMOVED lines=9> */
.L_x_4138:
        /* <DEDUP_REMOVED lines=14> */
.L_x_4152:
        /* <DEDUP_REMOVED lines=9> */
.L_x_4151:
        /* <DEDUP_REMOVED lines=27> */
.L_x_4154:
        /* <DEDUP_REMOVED lines=15> */
.L_x_4153:
[----:B------:R0:W5:Y:S01]  /*1b40*/  LDG.E.U16 R18, desc[UR36][R4.64] ;  /* 0x0000002404127981 */ /* 0x000162000c1e1500 */
[----:B------:R-:W-:Y:S05]  /*1b50*/  BRA `(.L_x_4143) ;  /* 0x0000000400d07947 */ /* 0x000fea0003800000 */
.L_x_4150:
        /* <DEDUP_REMOVED lines=13> */
.L_x_4157:
        /* <DEDUP_REMOVED lines=21> */
.L_x_4161:
[----:B------:R-:W-:Y:S05]  /*1d80*/  BSYNC.RECONVERGENT B1 ;  /* 0x0000000000017941 */ /* 0x000fea0003800200 */
.L_x_4160:
[----:B------:R-:W-:Y:S01]  /*1d90*/  IMAD.SHL.U32 R0, R0, 0x100000, RZ ;  /* 0x0010000000007824 */ /* 0x000fe200078e00ff */
[----:B------:R-:W-:-:S04]  /*1da0*/  LEA R3, R3, 0x3b800000, 0x17 ;  /* 0x3b80000003037811 */ /* 0x000fc800078eb8ff */
[----:B------:R-:W-:-:S07]  /*1db0*/  LOP3.LUT R0, R3, R0, R7, 0xfe, !PT ;  /* 0x0000000003007212 */ /* 0x000fce00078efe07 */
.L_x_4159:
[----:B------:R-:W-:Y:S05]  /*1dc0*/  BSYNC.RECONVERGENT B0 ;  /* 0x0000000000007941 */ /* 0x000fea0003800200 */
.L_x_4158:
[----:B------:R-:W-:-:S04]  /*1dd0*/  F2FP.BF16.F32.PACK_AB R0, RZ, R0 ;  /* 0x00000000ff00723e */ /* 0x000fc800000010ff */
[----:B------:R-:W-:Y:S01]  /*1de0*/  PRMT R18, R0, 0x7610, R18 ;  /* 0x0000761000127816 */ /* 0x000fe20000000012 */
[----:B------:R-:W-:Y:S06]  /*1df0*/  BRA `(.L_x_4143) ;  /* 0x0000000400287947 */ /* 0x000fec0003800000 */
.L_x_4156:
        /* <DEDUP_REMOVED lines=21> */
.L_x_4165:
[----:B------:R-:W-:Y:S05]  /*1f50*/  BSYNC.RECONVERGENT B1 ;  /* 0x0000000000017941 */ /* 0x000fea0003800200 */
.L_x_4164:
[----:B------:R-:W-:Y:S01]  /*1f60*/  IMAD.SHL.U32 R0, R0, 0x200000, RZ ;  /* 0x0020000000007824 */ /* 0x000fe200078e00ff */
[----:B------:R-:W-:-:S04]  /*1f70*/  LEA R3, R3, 0x37800000, 0x17 ;  /* 0x3780000003037811 */ /* 0x000fc800078eb8ff */
[----:B------:R-:W-:-:S07]  /*1f80*/  LOP3.LUT R0, R3, R0, R7, 0xfe, !PT ;  /* 0x0000000003007212 */ /* 0x000fce00078efe07 */
.L_x_4163:
[----:B------:R-:W-:Y:S05]  /*1f90*/  BSYNC.RECONVERGENT B0 ;  /* 0x0000000000007941 */ /* 0x000fea0003800200 */
.L_x_4162:
[----:B------:R-:W-:-:S04]  /*1fa0*/  F2FP.BF16.F32.PACK_AB R0, RZ, R0 ;  /* 0x00000000ff00723e */ /* 0x000fc800000010ff */
[----:B------:R-:W-:Y:S01]  /*1fb0*/  PRMT R18, R0, 0x7610, R18 ;  /* 0x0000761000127816 */ /* 0x000fe20000000012 */
[----:B------:R-:W-:Y:S06]  /*1fc0*/  BRA `(.L_x_4143) ;  /* 0x0000000000b47947 */ /* 0x000fec0003800000 */
.L_x_4155:
        /* <DEDUP_REMOVED lines=14> */
.L_x_4169:
[----:B------:R-:W-:Y:S05]  /*20b0*/  BSYNC.RECONVERGENT B0 ;  /* 0x0000000000007941 */ /* 0x000fea0003800200 */
.L_x_4168:
[----:B------:R-:W-:-:S04]  /*20c0*/  F2FP.BF16.F32.PACK_AB R0, RZ, R0 ;  /* 0x00000000ff00723e */ /* 0x000fc800000010ff */
[----:B------:R-:W-:Y:S01]  /*20d0*/  PRMT R18, R0, 0x7610, R18 ;  /* 0x0000761000127816 */ /* 0x000fe20000000012 */
[----:B------:R-:W-:Y:S06]  /*20e0*/  BRA `(.L_x_4143) ;  /* 0x00000000006c7947 */ /* 0x000fec0003800000 */
.L_x_4142:
        /* <DEDUP_REMOVED lines=16> */
.L_x_4170:
[----:B------:R-:W-:Y:S01]  /*21f0*/  PRMT R18, RZ, 0x7610, R18 ;  /* 0x00007610ff127816 */ /* 0x000fe20000000012 */
[----:B------:R-:W-:Y:S06]  /*2200*/  BRA `(.L_x_4143) ;  /* 0x0000000000247947 */ /* 0x000fec0003800000 */
.L_x_4167:
[----:B------:R-:W2:Y:S02]  /*2210*/  LDG.E.64 R4, desc[UR36][R4.64] ;  /* 0x0000002404047981 */ /* 0x000ea4000c1e1b00 */
[----:B--2---:R-:W0:Y:S02]  /*2220*/  I2F.U64 R0, R4 ;  /* 0x0000000400007312 */ /* 0x004e240000301000 */
[----:B0-----:R-:W-:-:S04]  /*2230*/  F2FP.BF16.F32.PACK_AB R0, RZ, R0 ;  /* 0x00000000ff00723e */ /* 0x001fc800000010ff */
[----:B------:R-:W-:Y:S01]  /*2240*/  PRMT R18, R0, 0x7610, R18 ;  /* 0x0000761000127816 */ /* 0x000fe20000000012 */
[----:B------:R-:W-:Y:S06]  /*2250*/  BRA `(.L_x_4143) ;  /* 0x0000000000107947 */ /* 0x000fec0003800000 */
.L_x_4166:
[----:B------:R-:W2:Y:S02]  /*2260*/  LDG.E R4, desc[UR36][R4.64] ;  /* 0x0000002404047981 */ /* 0x000ea4000c1e1900 */
[----:B--2---:R-:W-:-:S04]  /*2270*/  I2FP.F32.U32 R0, R4 ;  /* 0x0000000400007245 */ /* 0x004fc80000201000 */
[----:B------:R-:W-:-:S04]  /*2280*/  F2FP.BF16.F32.PACK_AB R0, RZ, R0 ;  /* 0x00000000ff00723e */ /* 0x000fc800000010ff */
[----:B------:R-:W-:-:S07]  /*2290*/  PRMT R18, R0, 0x7610, R18 ;  /* 0x0000761000127816 */ /* 0x000fce0000000012 */
.L_x_4143:
[----:B------:R-:W-:-:S07]  /*22a0*/  VIADD R23, R23, 0x80 ;  /* 0x0000008017177836 */ /* 0x000fce0000000000 */
.L_x_4137:
[----:B------:R-:W-:Y:S05]  /*22b0*/  BSYNC.RECONVERGENT B6 ;  /* 0x0000000000067941 */ /* 0x000fea0003800200 */
.L_x_4136:
        /* <DEDUP_REMOVED lines=26> */
.L_x_4176:
[----:B------:R-:W2:Y:S02]  /*2460*/  LDG.E.U8 R4, desc[UR36][R4.64] ;  /* 0x0000002404047981 */ /* 0x000ea4000c1e1100 */
[----:B--2---:R-:W-:-:S04]  /*2470*/  I2FP.F32.U32 R0, R4 ;  /* 0x0000000400007245 */ /* 0x004fc80000201000 */
[----:B------:R-:W-:-:S04]  /*2480*/  F2FP.BF16.F32.PACK_AB R0, RZ, R0 ;  /* 0x00000000ff00723e */ /* 0x000fc800000010ff */
[----:B------:R-:W-:Y:S01]  /*2490*/  PRMT R19, R0, 0x7610, R19 ;  /* 0x0000761000137816 */ /* 0x000fe20000000013 */
[----:B------:R-:W-:Y:S06]  /*24a0*/  BRA `(.L_x_4178) ;  /* 0x0000000c00c47947 */ /* 0x000fec0003800000 */
.L_x_4175:
        /* <DEDUP_REMOVED lines=11> */
.L_x_4180:
[----:B------:R-:W2:Y:S02]  /*2560*/  LDG.E R4, desc[UR36][R4.64] ;  /* 0x0000002404047981 */ /* 0x000ea4000c1e1900 */
[----:B--2---:R-:W-:-:S04]  /*2570*/  I2FP.F32.S32 R0, R4 ;  /* 0x0000000400007245 */ /* 0x004fc80000201400 */
[----:B------:R-:W-:-:S04]  /*2580*/  F2FP.BF16.F32.PACK_AB R0, RZ, R0 ;  /* 0x00000000ff00723e */ /* 0x000fc800000010ff */
[----:B------:R-:W-:Y:S01]  /*2590*/  PRMT R19, R0, 0x7610, R19 ;  /* 0x0000761000137816 */ /* 0x000fe20000000013 */
[----:B------:R-:W-:Y:S06]  /*25a0*/  BRA `(.L_x_4178) ;  /* 0x0000000c00847947 */ /* 0x000fec0003800000 */
.L_x_4179:
[----:B------:R-:W2:Y:S02]  /*25b0*/  LDG.E.U16 R4, desc[UR36][R4.64] ;  /* 0x0000002404047981 */ /* 0x000ea4000c1e1500 */
[----:B--2---:R-:W0:Y:S02]  /*25c0*/  I2F.S16 R0, R4 ;  /* 0x0000000400007306 */ /* 0x004e240000101400 */
[----:B0-----:R-:W-:-:S04]  /*25d0*/  F2FP.BF16.F32.PACK_AB R0, RZ, R0 ;  /* 0x00000000ff00723e */ /* 0x001fc800000010ff */
[----:B------:R-:W-:Y:S01]  /*25e0*/  PRMT R19, R0, 0x7610, R19 ;  /* 0x0000761000137816 */ /* 0x000fe20000000013 */
[----:B------:R-:W-:Y:S06]  /*25f0*/  BRA `(.L_x_4178) ;  /* 0x0000000c00707947 */ /* 0x000fec0003800000 */
.L_x_4174:
        /* <DEDUP_REMOVED lines=9> */
.L_x_4182:
[----:B------:R-:W2:Y:S02]  /*2690*/  LDG.E.U16 R0, desc[UR36][R4.64] ;  /* 0x0000002404007981 */ /* 0x000ea4000c1e1500 */
[----:B--2---:R-:W-:-:S05]  /*26a0*/  HADD2.F32 R0, -RZ, R0.H0_H0 ;  /* 0x20000000ff007230 */ /* 0x004fca0000004100 */
[----:B------:R-:W-:-:S04]  /*26b0*/  F2FP.BF16.F32.PACK_AB R0, RZ, R0 ;  /* 0x00000000ff00723e */ /* 0x000fc800000010ff */
[----:B------:R-:W-:Y:S01]  /*26c0*/  PRMT R19, R0, 0x7610, R19 ;  /* 0x0000761000137816 */ /* 0x000fe20000000013 */
[----:B------:R-:W-:Y:S06]  /*26d0*/  BRA `(.L_x_4178) ;  /* 0x0000000c00387947 */ /* 0x000fec0003800000 */
.L_x_4181:
        /* <DEDUP_REMOVED lines=9> */
.L_x_4184:
[----:B------:R-:W2:Y:S02]  /*2770*/  LDG.E.U16 R4, desc[UR36][R4.64] ;  /* 0x0000002404047981 */ /* 0x000ea4000c1e1500 */
[----:B--2---:R-:W-:-:S05]  /*2780*/  HADD2.F32 R0, -RZ, R4.H0_H0 ;  /* 0x20000004ff007230 */ /* 0x004fca0000004100 */
[----:B------:R-:W-:-:S04]  /*2790*/  F2FP.BF16.F32.PACK_AB R0, RZ, R0 ;  /* 0x00000000ff00723e */ /* 0x000fc800000010ff */
[----:B------:R-:W-:Y:S01]  /*27a0*/  PRMT R19, R0, 0x7610, R19 ;  /* 0x0000761000137816 */ /* 0x000fe20000000013 */
[----:B------:R-:W-:Y:S06]  /*27b0*/  BRA `(.L_x_4178) ;  /* 0x0000000c00007947 */ /* 0x000fec0003800000 */
.L_x_4183:
        /* <DEDUP_REMOVED lines=9> */
.L_x_4173:
        /* <DEDUP_REMOVED lines=14> */
.L_x_4187:
        /* <DEDUP_REMOVED lines=9> */
.L_x_4186:
        /* <DEDUP_REMOVED lines=27> */
.L_x_4189:
        /* <DEDUP_REMOVED lines=15> */
.L_x_4188:
[----:B------:R0:W5:Y:S01]  /*2c60*/  LDG.E.U16 R19, desc[UR36][R4.64] ;  /* 0x0000002404137981 */ /* 0x000162000c1e1500 */
[----:B------:R-:W-:Y:S05]  /*2c70*/  BRA `(.L_x_4178) ;  /* 0x0000000400d07947 */ /* 0x000fea0003800000 */
.L_x_4185:
        /* <DEDUP_REMOVED lines=13> */
.L_x_4192:
        /* <DEDUP_REMOVED lines=21> */
.L_x_4196:
[----:B------:R-:W-:Y:S05]  /*2ea0*/  BSYNC.RECONVERGENT B1 ;  /* 0x0000000000017941 */ /* 0x000fea0003800200 */
.L_x_4195:
[----:B------:R-:W-:Y:S01]  /*2eb0*/  IMAD.SHL.U32 R0, R0, 0x100000, RZ ;  /* 0x0010000000007824 */ /* 0x000fe200078e00ff */
[----:B------:R-:W-:-:S04]  /*2ec0*/  LEA R3, R3, 0x3b800000, 0x17 ;  /* 0x3b80000003037811 */ /* 0x000fc800078eb8ff */
[----:B------:R-:W-:-:S07]  /*2ed0*/  LOP3.LUT R0, R3, R0, R7, 0xfe, !PT ;  /* 0x0000000003007212 */ /* 0x000fce00078efe07 */
.L_x_4194:
[----:B------:R-:W-:Y:S05]  /*2ee0*/  BSYNC.RECONVERGENT B0 ;  /* 0x0000000000007941 */ /* 0x000fea0003800200 */
.L_x_4193:
[----:B------:R-:W-:-:S04]  /*2ef0*/  F2FP.BF16.F32.PACK_AB R0, RZ, R0 ;  /* 0x00000000ff00723e */ /* 0x000fc800000010ff */
[----:B------:R-:W-:Y:S01]  /*2f00*/  PRMT R19, R0, 0x7610, R19 ;  /* 0x0000761000137816 */ /* 0x000fe20000000013 */
[----:B------:R-:W-:Y:S06]  /*2f10*/  BRA `(.L_x_4178) ;  /* 0x0000000400287947 */ /* 0x000fec0003800000 */
.L_x_4191:
        /* <DEDUP_REMOVED lines=21> */
.L_x_4200:
[----:B------:R-:W-:Y:S05]  /*3070*/  BSYNC.RECONVERGENT B1 ;  /* 0x0000000000017941 */ /* 0x000fea0003800200 */
.L_x_4199:
[----:B------:R-:W-:Y:S01]  /*3080*/  IMAD.SHL.U32 R0, R0, 0x200000, RZ ;  /* 0x0020000000007824 */ /* 0x000fe200078e00ff */
[----:B------:R-:W-:-:S04]  /*3090*/  LEA R3, R3, 0x37800000, 0x17 ;  /* 0x3780000003037811 */ /* 0x000fc800078eb8ff */
[----:B------:R-:W-:-:S07]  /*30a0*/  LOP3.LUT R0, R3, R0, R7, 0xfe, !PT ;  /* 0x0000000003007212 */ /* 0x000fce00078efe07 */
.L_x_4198:
[----:B------:R-:W-:Y:S05]  /*30b0*/  BSYNC.RECONVERGENT B0 ;  /* 0x0000000000007941 */ /* 0x000fea0003800200 */
.L_x_4197:
[----:B------:R-:W-:-:S04]  /*30c0*/  F2FP.BF16.F32.PACK_AB R0, RZ, R0 ;  /* 0x00000000ff00723e */ /* 0x000fc800000010ff */
[----:B------:R-:W-:Y:S01]  /*30d0*/  PRMT R19, R0, 0x7610, R19 ;  /* 0x0000761000137816 */ /* 0x000fe20000000013 */
[----:B------:R-:W-:Y:S06]  /*30e0*/  BRA `(.L_x_4178) ;  /* 0x0000000000b47947 */ /* 0x000fec0003800000 */
.L_x_4190:
        /* <DEDUP_REMOVED lines=14> */
.L_x_4204:
[----:B------:R-:W-:Y:S05]  /*31d0*/  BSYNC.RECONVERGENT B0 ;  /* 0x0000000000007941 */ /* 0x000fea0003800200 */
.L_x_4203:
[----:B------:R-:W-:-:S04]  /*31e0*/  F2FP.BF16.F32.PACK_AB R0, RZ, R0 ;  /* 0x00000000ff00723e */ /* 0x000fc800000010ff */
[----:B------:R-:W-:Y:S01]  /*31f0*/  PRMT R19, R0, 0x7610, R19 ;  /* 0x0000761000137816 */ /* 0x000fe20000000013 */
[----:B------:R-:W-:Y:S06]  /*3200*/  BRA `(.L_x_4178) ;  /* 0x00000000006c7947 */ /* 0x000fec0003800000 */
.L_x_4177:
        /* <DEDUP_REMOVED lines=16> */
.L_x_4205:
[----:B------:R-:W-:Y:S01]  /*3310*/  PRMT R19, RZ, 0x7610, R19 ;  /* 0x00007610ff137816 */ /* 0x000fe20000000013 */
[----:B------:R-:W-:Y:S06]  /*3320*/  BRA `(.L_x_4178) ;  /* 0x0000000000247947 */ /* 0x000fec0003800000 */
.L_x_4202:
[----:B------:R-:W2:Y:S02]  /*3330*/  LDG.E.64 R4, desc[UR36][R4.64] ;  /* 0x0000002404047981 */ /* 0x000ea4000c1e1b00 */
[----:B--2---:R-:W0:Y:S02]  /*3340*/  I2F.U64 R0, R4 ;  /* 0x0000000400007312 */ /* 0x004e240000301000 */
[----:B0-----:R-:W-:-:S04]  /*3350*/  F2FP.BF16.F32.PACK_AB R0, RZ, R0 ;  /* 0x00000000ff00723e */ /* 0x001fc800000010ff */
[----:B------:R-:W-:Y:S01]  /*3360*/  PRMT R19, R0, 0x7610, R19 ;  /* 0x0000761000137816 */ /* 0x000fe20000000013 */
[----:B------:R-:W-:Y:S06]  /*3370*/  BRA `(.L_x_4178) ;  /* 0x0000000000107947 */ /* 0x000fec0003800000 */
.L_x_4201:
[----:B------:R-:W2:Y:S02]  /*3380*/  LDG.E R4, desc[UR36][R4.64] ;  /* 0x0000002404047981 */ /* 0x000ea4000c1e1900 */
[----:B--2---:R-:W-:-:S04]  /*3390*/  I2FP.F32.U32 R0, R4 ;  /* 0x0000000400007245 */ /* 0x004fc80000201000 */
[----:B------:R-:W-:-:S04]  /*33a0*/  F2FP.BF16.F32.PACK_AB R0, RZ, R0 ;  /* 0x00000000ff00723e */ /* 0x000fc800000010ff */
[----:B------:R-:W-:-:S07]  /*33b0*/  PRMT R19, R0, 0x7610, R19 ;  /* 0x0000761000137816 */ /* 0x000fce0000000013 */
.L_x_4178:
[----:B------:R-:W-:-:S07]  /*33c0*/  VIADD R23, R23, 0x80 ;  /* 0x0000008017177836 */ /* 0x000fce0000000000 */
.L_x_4172:
[----:B------:R-:W-:Y:S05]  /*33d0*/  BSYNC.RECONVERGENT B6 ;  /* 0x0000000000067941 */ /* 0x000fea0003800200 */
.L_x_4171:
        /* <DEDUP_REMOVED lines=26> */
.L_x_4211:
[----:B------:R-:W2:Y:S02]  /*3580*/  LDG.E.U8 R4, desc[UR36][R4.64] ;  /* 0x0000002404047981 */ /* 0x000ea4000c1e1100 */
[----:B--2---:R-:W-:-:S04]  /*3590*/  I2FP.F32.U32 R0, R4 ;  /* 0x0000000400007245 */ /* 0x004fc80000201000 */
[----:B------:R-:W-:-:S04]  /*35a0*/  F2FP.BF16.F32.PACK_AB R0, RZ, R0 ;  /* 0x00000000ff00723e */ /* 0x000fc800000010ff */
[----:B------:R-:W-:Y:S01]  /*35b0*/  PRMT R6, R0, 0x7610, R6 ;  /* 0x0000761000067816 */ /* 0x000fe20000000006 */
[----:B------:R-:W-:Y:S06]  /*35c0*/  BRA `(.L_x_4207) ;  /* 0x0000000c00c47947 */ /* 0x000fec0003800000 */
.L_x_4210:
        /* <DEDUP_REMOVED lines=11> */
.L_x_4214:
[----:B------:R-:W2:Y:S02]  /*3680*/  LDG.E R4, desc[UR36][R4.64] ;  /* 0x0000002404047981 */ /* 0x000ea4000c1e1900 */
[----:B--2---:R-:W-:-:S04]  /*3690*/  I2FP.F32.S32 R0, R4 ;  /* 0x0000000400007245 */ /* 0x004fc80000201400 */
[----:B------:R-:W-:-:S04]  /*36a0*/  F2FP.BF16.F32.PACK_AB R0, RZ, R0 ;  /* 0x00000000ff00723e */ /* 0x000fc800000010ff */
[----:B------:R-:W-:Y:S01]  /*36b0*/  PRMT R6, R0, 0x7610, R6 ;  /* 0x0000761000067816 */ /* 0x000fe20000000006 */
[----:B------:R-:W-:Y:S06]  /*36c0*/  BRA `(.L_x_4207) ;  /* 0x0000000c00847947 */ /* 0x000fec0003800000 */
.L_x_4213:
[----:B------:R-:W2:Y:S02]  /*36d0*/  LDG.E.U16 R4, desc[UR36][R4.64] ;  /* 0x0000002404047981 */ /* 0x000ea4000c1e1500 */
[----:B--2---:R-:W0:Y:S02]  /*36e0*/  I2F.S16 R0, R4 ;  /* 0x0000000400007306 */ /* 0x004e240000101400 */
[----:B0-----:R-:W-:-:S04]  /*36f0*/  F2FP.BF16.F32.PACK_AB R0, RZ, R0 ;  /* 0x00000000ff00723e */ /* 0x001fc800000010ff */
[----:B------:R-:W-:Y:S01]  /*3700*/  PRMT R6, R0, 0x7610, R6 ;  /* 0x0000761000067816 */ /* 0x000fe20000000006 */
[----:B------:R-:W-:Y:S06]  /*3710*/  BRA `(.L_x_4207) ;  /* 0x0000000c00707947 */ /* 0x000fec0003800000 */
.L_x_4209:
        /* <DEDUP_REMOVED lines=9> */
.L_x_4216:
[----:B------:R-:W2:Y:S02]  /*37b0*/  LDG.E.U16 R0, desc[UR36][R4.64] ;  /* 0x0000002404007981 */ /* 0x000ea4000c1e1500 */
[----:B--2---:R-:W-:-:S05]  /*37c0*/  HADD2.F32 R0, -RZ, R0.H0_H0 ;  /* 0x20000000ff007230 */ /* 0x004fca0000004100 */
[----:B------:R-:W-:-:S04]  /*37d0*/  F2FP.BF16.F32.PACK_AB R0, RZ, R0 ;  /* 0x00000000ff00723e */ /* 0x000fc800000010ff */
[----:B------:R-:W-:Y:S01]  /*37e0*/  PRMT R6, R0, 0x7610, R6 ;  /* 0x0000761000067816 */ /* 0x000fe20000000006 */
[----:B------:R-:W-:Y:S06]  /*37f0*/  BRA `(.L_x_4207) ;  /* 0x0000000c00387947 */ /* 0x000fec0003800000 */
.L_x_4215:
        /* <DEDUP_REMOVED lines=9> */
.L_x_4218:
[----:B------:R-:W2:Y:S02]  /*3890*/  LDG.E.U16 R4, desc[UR36][R4.64] ;  /* 0x0000002404047981 */ /* 0x000ea4000c1e1500 */
[----:B--2---:R-:W-:-:S05]  /*38a0*/  HADD2.F32 R0, -RZ, R4.H0_H0 ;  /* 0x20000004ff007230 */ /* 0x004fca0000004100 */
[----:B------:R-:W-:-:S04]  /*38b0*/  F2FP.BF16.F32.PACK_AB R0, RZ, R0 ;  /* 0x00000000ff00723e */ /* 0x000fc800000010ff */
[----:B------:R-:W-:Y:S01]  /*38c0*/  PRMT R6, R0, 0x7610, R6 ;  /* 0x0000761000067816 */ /* 0x000fe20000000006 */
[----:B------:R-:W-:Y:S06]  /*38d0*/  BRA `(.L_x_4207) ;  /* 0x0000000c00007947 */ /* 0x000fec0003800000 */
.L_x_4217:
        /* <DEDUP_REMOVED lines=9> */
.L_x_4208:
        /* <DEDUP_REMOVED lines=14> */
.L_x_4221:
        /* <DEDUP_REMOVED lines=9> */
.L_x_4220:
        /* <DEDUP_REMOVED lines=27> */
.L_x_4223:
        /* <DEDUP_REMOVED lines=15> */
.L_x_4222:
[----:B------:R1:W5:Y:S01]  /*3d80*/  LDG.E.U16 R6, desc[UR36][R4.64] ;  /* 0x0000002404067981 */ /* 0x000362000c1e1500 */
[----:B------:R-:W-:Y:S05]  /*3d90*/  BRA `(.L_x_4207) ;  /* 0x0000000400d07947 */ /* 0x000fea0003800000 */
.L_x_4219:
        /* <DEDUP_REMOVED lines=13> */
.L_x_4226:
        /* <DEDUP_REMOVED lines=21> */
.L_x_4230:
[----:B------:R-:W-:Y:S05]  /*3fc0*/  BSYNC.RECONVERGENT B1 ;  /* 0x0000000000017941 */ /* 0x000fea0003800200 */
.L_x_4229:
[----:B------:R-:W-:Y:S01]  /*3fd0*/  IMAD.SHL.U32 R0, R0, 0x100000, RZ ;  /* 0x0010000000007824 */ /* 0x000fe200078e00ff */
[----:B------:R-:W-:-:S04]  /*3fe0*/  LEA R3, R3, 0x3b800000, 0x17 ;  /* 0x3b80000003037811 */ /* 0x000fc800078eb8ff */
[----:B------:R-:W-:-:S07]  /*3ff0*/  LOP3.LUT R0, R3, R0, R7, 0xfe, !PT ;  /* 0x0000000003007212 */ /* 0x000fce00078efe07 */
.L_x_4228:
[----:B------:R-:W-:Y:S05]  /*4000*/  BSYNC.RECONVERGENT B0 ;  /* 0x0000000000007941 */ /* 0x000fea0003800200 */
.L_x_4227:
[----:B------:R-:W-:-:S04]  /*4010*/  F2FP.BF16.F32.PACK_AB R0, RZ, R0 ;  /* 0x00000000ff00723e */ /* 0x000fc800000010ff */
[----:B------:R-:W-:Y:S01]  /*4020*/  PRMT R6, R0, 0x7610, R6 ;  /* 0x0000761000067816 */ /* 0x000fe20000000006 */
[----:B------:R-:W-:Y:S06]  /*4030*/  BRA `(.L_x_4207) ;  /* 0x0000000400287947 */ /* 0x000fec0003800000 */
.L_x_4225:
        /* <DEDUP_REMOVED lines=21> */
.L_x_4234:
[----:B------:R-:W-:Y:S05]  /*4190*/  BSYNC.RECONVERGENT B1 ;  /* 0x0000000000017941 */ /* 0x000fea0003800200 */
.L_x_4233:
[----:B------:R-:W-:Y:S01]  /*41a0*/  IMAD.SHL.U32 R0, R0, 0x200000, RZ ;  /* 0x0020000000007824 */ /* 0x000fe200078e00ff */
[----:B------:R-:W-:-:S04]  /*41b0*/  LEA R3, R3, 0x37800000, 0x17 ;  /* 0x3780000003037811 */ /* 0x000fc800078eb8ff */
[----:B------:R-:W-:-:S07]  /*41c0*/  LOP3.LUT R0, R3, R0, R7, 0xfe, !PT ;  /* 0x0000000003007212 */ /* 0x000fce00078efe07 */
.L_x_4232:
[----:B------:R-:W-:Y:S05]  /*41d0*/  BSYNC.RECONVERGENT B0 ;  /* 0x0000000000007941 */ /* 0x000fea0003800200 */
.L_x_4231:
[----:B------:R-:W-:-:S04]  /*41e0*/  F2FP.BF16.F32.PACK_AB R0, RZ, R0 ;  /* 0x00000000ff00723e */ /* 0x000fc800000010ff */
[----:B------:R-:W-:Y:S01]  /*41f0*/  PRMT R6, R0, 0x7610, R6 ;  /* 0x0000761000067816 */ /* 0x000fe20000000006 */
[----:B------:R-:W-:Y:S06]  /*4200*/  BRA `(.L_x_4207) ;  /* 0x0000000000b47947 */ /* 0x000fec0003800000 */
.L_x_4224:
        /* <DEDUP_REMOVED lines=14> */
.L_x_4238:
[----:B------:R-:W-:Y:S05]  /*42f0*/  BSYNC.RECONVERGENT B0 ;  /* 0x0000000000007941 */ /* 0x000fea0003800200 */
.L_x_4237:
[----:B------:R-:W-:-:S04]  /*4300*/  F2FP.BF16.F32.PACK_AB R0, RZ, R0 ;  /* 0x00000000ff00723e */ /* 0x000fc800000010ff */
[----:B------:R-:W-:Y:S01]  /*4310*/  PRMT R6, R0, 0x7610, R6 ;  /* 0x0000761000067816 */ /* 0x000fe20000000006 */
[----:B------:R-:W-:Y:S06]  /*4320*/  BRA `(.L_x_4207) ;  /* 0x00000000006c7947 */ /* 0x000fec0003800000 */
.L_x_4212:
        /* <DEDUP_REMOVED lines=16> */
.L_x_4239:
[----:B------:R-:W-:Y:S01]  /*4430*/  PRMT R6, RZ, 0x7610, R6 ;  /* 0x00007610ff067816 */ /* 0x000fe20000000006 */
[----:B------:R-:W-:Y:S06]  /*4440*/  BRA `(.L_x_4207) ;  /* 0x0000000000247947 */ /* 0x000fec0003800000 */
.L_x_4236:
[----:B------:R-:W2:Y:S02]  /*4450*/  LDG.E.64 R4, desc[UR36][R4.64] ;  /* 0x0000002404047981 */ /* 0x000ea4000c1e1b00 */
[----:B--2---:R-:W0:Y:S02]  /*4460*/  I2F.U64 R0, R4 ;  /* 0x0000000400007312 */ /* 0x004e240000301000 */
[----:B0-----:R-:W-:-:S04]  /*4470*/  F2FP.BF16.F32.PACK_AB R0, RZ, R0 ;  /* 0x00000000ff00723e */ /* 0x001fc800000010ff */
[----:B------:R-:W-:Y:S01]  /*4480*/  PRMT R6, R0, 0x7610, R6 ;  /* 0x0000761000067816 */ /* 0x000fe20000000006 */
[----:B------:R-:W-:Y:S06]  /*4490*/  BRA `(.L_x_4207) ;  /* 0x0000000000107947 */ /* 0x000fec0003800000 */
.L_x_4235:
[----:B------:R-:W2:Y:S02]  /*44a0*/  LDG.E R4, desc[UR36][R4.64] ;  /* 0x0000002404047981 */ /* 0x000ea4000c1e1900 */
[----:B--2---:R-:W-:-:S04]  /*44b0*/  I2FP.F32.U32 R0, R4 ;  /* 0x0000000400007245 */ /* 0x004fc80000201000 */
[----:B------:R-:W-:-:S04]  /*44c0*/  F2FP.BF16.F32.PACK_AB R0, RZ, R0 ;  /* 0x00000000ff00723e */ /* 0x000fc800000010ff */
[----:B------:R-:W-:-:S07]  /*44d0*/  PRMT R6, R0, 0x7610, R6 ;  /* 0x0000761000067816 */ /* 0x000fce0000000006 */
.L_x_4207:
[----:B------:R-:W-:Y:S05]  /*44e0*/  BSYNC.RECONVERGENT B6 ;  /* 0x0000000000067941 */ /* 0x000fea0003800200 */
.L_x_4206:
[C---:B01----:R-:W-:Y:S01]  /*44f0*/  VIADD R5, R25.reuse, 0x100 ;  /* 0x0000010019057836 */ /* 0x043fe20000000000 */
[CC--:B------:R-:W-:Y:S01]  /*4500*/  ISETP.GE.AND P0, PT, R25.reuse, R16.reuse, PT ;  /* 0x000000101900720c */ /* 0x0c0fe20003f06270 */
[C---:B------:R-:W-:Y:S01]  /*4510*/  VIADD R7, R25.reuse, 0x180 ;  /* 0x0000018019077836 */ /* 0x040fe20000000000 */
[----:B------:R-:W-:Y:S01]  /*4520*/  BSSY.RECONVERGENT B6, `(.L_x_4240) ;  /* 0x000012f000067945 */ /* 0x000fe20003800200 */
[----:B------:R-:W-:Y:S01]  /*4530*/  VIADD R23, R25, 0x80 ;  /* 0x0000008019177836 */ /* 0x000fe20000000000 */
[-C--:B------:R-:W-:Y:S02]  /*4540*/  ISETP.GE.AND P2, PT, R5, R16.reuse, PT ;  /* 0x000000100500720c */ /* 0x080fe40003f46270 */
[-C--:B------:R-:W-:Y:S02]  /*4550*/  ISETP.GE.AND P3, PT, R7, R16.reuse, PT ;  /* 0x000000100700720c */ /* 0x080fe40003f66270 */
[----:B------:R-:W-:-:S05]  /*4560*/  ISETP.GE.AND P1, PT, R23, R16, PT ;  /* 0x000000101700720c */ /* 0x000fca0003f26270 */
[----:B-----5:R-:W-:-:S04]  /*4570*/  @!P0 IMAD.U32 R4, R17, 0x10000, RZ ;  /* 0x0001000011048824 */ /* 0x020fc800078e00ff */
[----:B------:R-:W-:Y:S02]  /*4580*/  @!P2 IMAD.U32 R0, R19, 0x10000, RZ ;  /* 0x000100001300a824 */ /* 0x000fe400078e00ff */
[----:B------:R-:W-:Y:S01]  /*4590*/  @!P0 FMUL.FTZ R7, R4, -1.4426950216293334961 ;  /* 0xbfb8aa3b04078820 */ /* 0x000fe20000410000 */
[----:B------:R-:W-:Y:S02]  /*45a0*/  @!P3 IMAD.U32 R6, R6, 0x10000, RZ ;  /* 0x000100000606b824 */ /* 0x000fe400078e00ff */
[----:B------:R-:W-:Y:S02]  /*45b0*/  @!P1 IMAD.U32 R5, R18, 0x10000, RZ ;  /* 0x0001000012059824 */ /* 0x000fe400078e00ff */
[----:B------:R-:W-:Y:S01]  /*45c0*/  @!P2 FMUL.FTZ R10, R0, -1.4426950216293334961 ;  /* 0xbfb8aa3b000aa820 */ /* 0x000fe20000410000 */
[----:B------:R-:W-:Y:S01]  /*45d0*/  @!P3 FMUL.FTZ R12, R6, -1.4426950216293334961 ;  /* 0xbfb8aa3b060cb820 */ /* 0x000fe20000410000 */
[----:B------:R-:W0:Y:S01]  /*45e0*/  @!P0 MUFU.EX2 R7, R7 ;  /* 0x0000000700078308 */ /* 0x000e220000000800 */
[----:B------:R-:W-:Y:S01]  /*45f0*/  @!P1 FMUL.FTZ R9, R5, -1.4426950216293334961 ;  /* 0xbfb8aa3b05099820 */ /* 0x000fe20000410000 */
[----:B------:R-:W1:Y:S06]  /*4600*/  LDC.U8 R18, c[0x0][0x3a4] ;  /* 0x0000e900ff127b82 */ /* 0x000e6c0000000000 */
[----:B------:R-:W2:Y:S08]  /*4610*/  @!P2 MUFU.EX2 R10, R10 ;  /* 0x0000000a000aa308 */ /* 0x000eb00000000800 */
[----:B------:R-:W3:Y:S01]  /*4620*/  @!P3 MUFU.EX2 R12, R12 ;  /* 0x0000000c000cb308 */ /* 0x000ee20000000800 */
[----:B0-----:R-:W-:-:S07]  /*4630*/  @!P0 FADD.FTZ R8, R7, 1 ;  /* 0x3f80000007088421 */ /* 0x001fce0000010000 */
[----:B------:R-:W0:Y:S01]  /*4640*/  @!P1 MUFU.EX2 R9, R9 ;  /* 0x0000000900099308 */ /* 0x000e220000000800 */
[----:B--2---:R-:W-:-:S07]  /*4650*/  @!P2 FADD.FTZ R11, R10, 1 ;  /* 0x3f8000000a0ba421 */ /* 0x004fce0000010000 */
[----:B------:R-:W2:Y:S01]  /*4660*/  @!P0 MUFU.RCP R15, R8 ;  /* 0x00000008000f8308 */ /* 0x000ea20000001000 */
[----:B---3--:R-:W-:-:S07]  /*4670*/  @!P3 FADD.FTZ R13, R12, 1 ;  /* 0x3f8000000c0db421 */ /* 0x008fce0000010000 */
[----:B------:R-:W3:Y:S01]  /*4680*/  @!P2 MUFU.RCP R11, R11 ;  /* 0x0000000b000ba308 */ /* 0x000ee20000001000 */
[----:B0-----:R-:W-:-:S07]  /*4690*/  @!P1 FADD.FTZ R7, R9, 1 ;  /* 0x3f80000009079421 */ /* 0x001fce0000010000 */
[----:B------:R-:W0:Y:S01]  /*46a0*/  @!P3 MUFU.RCP R13, R13 ;  /* 0x0000000d000db308 */ /* 0x000e220000001000 */
[----:B--2---:R-:W-:-:S07]  /*46b0*/  @!P0 FMUL.FTZ R4, R4, R15 ;  /* 0x0000000f04048220 */ /* 0x004fce0000410000 */
[----:B------:R-:W2:Y:S01]  /*46c0*/  @!P1 MUFU.RCP R10, R7 ;  /* 0x00000007000a9308 */ /* 0x000ea20000001000 */
[----:B---3--:R-:W-:-:S07]  /*46d0*/  @!P2 FMUL.FTZ R0, R0, R11 ;  /* 0x0000000b0000a220 */ /* 0x008fce0000410000 */
[----:B------:R3:W4:Y:S01]  /*46e0*/  @!P0 F2F.BF16.F32 R3, R4 ;  /* 0x0000000400038304 */ /* 0x0007220000202000 */
[----:B0-----:R-:W-:-:S07]  /*46f0*/  @!P3 FMUL.FTZ R6, R6, R13 ;  /* 0x0000000d0606b220 */ /* 0x001fce0000410000 */
[----:B------:R3:W0:Y:S01]  /*4700*/  @!P2 F2F.BF16.F32 R17, R0 ;  /* 0x000000000011a304 */ /* 0x0006220000202000 */
[----:B--2---:R-:W-:-:S07]  /*4710*/  @!P1 FMUL.FTZ R5, R5, R10 ;  /* 0x0000000a05059220 */ /* 0x004fce0000410000 */
[----:B------:R3:W2:Y:S08]  /*4720*/  @!P3 F2F.BF16.F32 R19, R6 ;  /* 0x000000060013b304 */ /* 0x0006b00000202000 */
[----:B------:R3:W0:Y:S01]  /*4730*/  @!P1 F2F.BF16.F32 R22, R5 ;  /* 0x0000000500169304 */ /* 0x0006220000202000 */
[----:B-1--4-:R-:W-:Y:S05]  /*4740*/  @P0 BRA `(.L_x_4241) ;  /* 0x0000001000300947 */ /* 0x012fea0003800000 */
[----:B------:R-:W1:Y:S01]  /*4750*/  LDCU UR4, c[0x0][0x3a8] ;  /* 0x00007500ff0477ac */ /* 0x000e620008000800 */
[----:B------:R-:W4:Y:S01]  /*4760*/  LDC.64 R8, c[0x0][0x388] ;  /* 0x0000e200ff087b82 */ /* 0x000f220000000a00 */
[----:B---3--:R-:W-:Y:S01]  /*4770*/  IMAD R0, R2, 0x200, R25 ;  /* 0x0000020002007824 */ /* 0x008fe200078e0219 */
[----:B------:R-:W-:-:S03]  /*4780*/  PRMT R4, R18, 0x9910, RZ ;  /* 0x0000991012047816 */ /* 0x000fc600000000ff */
[----:B-1----:R-:W-:Y:S02]  /*4790*/  IMAD R5, R0, UR4, RZ ;  /* 0x0000000400057c24 */ /* 0x002fe4000f8e02ff */
[----:B------:R-:W-:-:S05]  /*47a0*/  IMAD.MOV.U32 R0, RZ, RZ, R4 ;  /* 0x000000ffff007224 */ /* 0x000fca00078e0004 */
[----:B------:R-:W-:Y:S02]  /*47b0*/  ISETP.GT.AND P0, PT, R0, 0x9, PT ;  /* 0x000000090000780c */ /* 0x000fe40003f04270 */
[----:B----4-:R-:W-:-:S05]  /*47c0*/  IADD3 R8, P1, PT, R5, R8, RZ ;  /* 0x0000000805087210 */ /* 0x010fca0007f3e0ff */
        /* <DEDUP_REMOVED lines=12> */
[----:B------:R-:W1:Y:S02]  /*4890*/  F2I.FTZ.TRUNC.NTZ R3, R3 ;  /* 0x0000000300037305 */ /* 0x000e64000021f100 */
[----:B-1----:R1:W-:Y:S01]  /*48a0*/  STG.E.U8 desc[UR36][R8.64], R3 ;  /* 0x0000000308007986 */ /* 0x0023e2000c101124 */
[----:B------:R-:W-:Y:S05]  /*48b0*/  BRA `(.L_x_4241) ;  /* 0x0000000c00d47947 */ /* 0x000fea0003800000 */
.L_x_4245:
[----:B------:R-:W-:Y:S02]  /*48c0*/  IMAD.U32 R5, R3, 0x10000, RZ ;  /* 0x0001000003057824 */ /* 0x000fe400078e00ff */
[----:B------:R-:W-:-:S04]  /*48d0*/  IMAD.MOV.U32 R25, RZ, RZ, R23 ;  /* 0x000000ffff197224 */ /* 0x000fc800078e0017 */
[----:B------:R-:W1:Y:S02]  /*48e0*/  F2I.S64.TRUNC R4, R5 ;  /* 0x0000000500047311 */ /* 0x000e64000020d900 */
[----:B-1----:R1:W-:Y:S01]  /*48f0*/  STG.E.U8 desc[UR36][R8.64], R4 ;  /* 0x0000000408007986 */ /* 0x0023e2000c101124 */
[----:B------:R-:W-:Y:S05]  /*4900*/  BRA `(.L_x_4241) ;  /* 0x0000000c00c07947 */ /* 0x000fea0003800000 */
.L_x_4244:
        /* <DEDUP_REMOVED lines=8> */
[----:B------:R-:W1:Y:S02]  /*4990*/  F2I.S64.TRUNC R4, R4 ;  /* 0x0000000400047311 */ /* 0x000e64000020d900 */
[----:B-1----:R1:W-:Y:S01]  /*49a0*/  STG.E.64 desc[UR36][R8.64], R4 ;  /* 0x0000000408007986 */ /* 0x0023e2000c101b24 */
[----:B------:R-:W-:Y:S05]  /*49b0*/  BRA `(.L_x_4241) ;  /* 0x0000000c00947947 */ /* 0x000fea0003800000 */
.L_x_4248:
[----:B------:R-:W-:Y:S02]  /*49c0*/  IMAD.U32 R3, R3, 0x10000, RZ ;  /* 0x0001000003037824 */ /* 0x000fe400078e00ff */
[----:B------:R-:W-:-:S04]  /*49d0*/  IMAD.MOV.U32 R25, RZ, RZ, R23 ;  /* 0x000000ffff197224 */ /* 0x000fc800078e0017 */
[----:B------:R-:W1:Y:S02]  /*49e0*/  F2I.FTZ.TRUNC.NTZ R3, R3 ;  /* 0x0000000300037305 */ /* 0x000e64000021f100 */
[----:B-1----:R1:W-:Y:S01]  /*49f0*/  STG.E desc[UR36][R8.64], R3 ;  /* 0x0000000308007986 */ /* 0x0023e2000c101924 */
[----:B------:R-:W-:Y:S05]  /*4a00*/  BRA `(.L_x_4241) ;  /* 0x0000000c00807947 */ /* 0x000fea0003800000 */
.L_x_4247:
[----:B------:R-:W-:Y:S02]  /*4a10*/  IMAD.U32 R3, R3, 0x10000, RZ ;  /* 0x0001000003037824 */ /* 0x000fe400078e00ff */
[----:B------:R-:W-:-:S04]  /*4a20*/  IMAD.MOV.U32 R25, RZ, RZ, R23 ;  /* 0x000000ffff197224 */ /* 0x000fc800078e0017 */
[----:B------:R-:W1:Y:S02]  /*4a30*/  F2I.FTZ.TRUNC.NTZ R3, R3 ;  /* 0x0000000300037305 */ /* 0x000e64000021f100 */
[----:B-1----:R1:W-:Y:S01]  /*4a40*/  STG.E.U16 desc[UR36][R8.64], R3 ;  /* 0x0000000308007986 */ /* 0x0023e2000c101524 */
[----:B------:R-:W-:Y:S05]  /*4a50*/  BRA `(.L_x_4241) ;  /* 0x0000000c006c7947 */ /* 0x000fea0003800000 */
.L_x_4243:
        /* <DEDUP_REMOVED lines=10> */
.L_x_4250:
[----:B------:R-:W-:Y:S02]  /*4b00*/  IMAD.U32 R0, R3, 0x10000, RZ ;  /* 0x0001000003007824 */ /* 0x000fe400078e00ff */
[----:B------:R-:W-:-:S03]  /*4b10*/  IMAD.MOV.U32 R25, RZ, RZ, R23 ;  /* 0x000000ffff197224 */ /* 0x000fc600078e0017 */
[----:B------:R-:W-:-:S05]  /*4b20*/  F2FP.F16.F32.PACK_AB R0, RZ, R0 ;  /* 0x00000000ff00723e */ /* 0x000fca00000000ff */
[----:B------:R1:W-:Y:S01]  /*4b30*/  STG.E.U16 desc[UR36][R8.64], R0 ;  /* 0x0000000008007986 */ /* 0x0003e2000c101524 */
[----:B------:R-:W-:Y:S05]  /*4b40*/  BRA `(.L_x_4241) ;  /* 0x0000000c00307947 */ /* 0x000fea0003800000 */
.L_x_4249:
        /* <DEDUP_REMOVED lines=11> */
.L_x_4252:
[----:B------:R-:W-:Y:S02]  /*4c00*/  IMAD.U32 R3, R3, 0x10000, RZ ;  /* 0x0001000003037824 */ /* 0x000fe400078e00ff */
[----:B------:R-:W-:-:S03]  /*4c10*/  IMAD.MOV.U32 R25, RZ, RZ, R23 ;  /* 0x000000ffff197224 */ /* 0x000fc600078e0017 */
[----:B------:R-:W-:-:S04]  /*4c20*/  F2FP.F16.F32.PACK_AB R3, RZ, R3 ;  /* 0x00000003ff03723e */ /* 0x000fc800000000ff */
[----:B------:R-:W-:-:S05]  /*4c30*/  PRMT R3, R3, 0x5410, RZ ;  /* 0x0000541003037816 */ /* 0x000fca00000000ff */
[----:B------:R1:W-:Y:S01]  /*4c40*/  STG.E desc[UR36][R8.64], R3 ;  /* 0x0000000308007986 */ /* 0x0003e2000c101924 */
[----:B------:R-:W-:Y:S05]  /*4c50*/  BRA `(.L_x_4241) ;  /* 0x0000000800ec7947 */ /* 0x000fea0003800000 */
.L_x_4251:
[----:B------:R-:W-:Y:S02]  /*4c60*/  IMAD.U32 R4, R3, 0x10000, RZ ;  /* 0x0001000003047824 */ /* 0x000fe400078e00ff */
[----:B------:R-:W-:Y:S02]  /*4c70*/  IMAD.MOV.U32 R25, RZ, RZ, R23 ;  /* 0x000000ffff197224 */ /* 0x000fe400078e0017 */
[----:B------:R-:W-:-:S06]  /*4c80*/  FMUL.FTZ R4, R4, 1 ;  /* 0x3f80000004047820 */ /* 0x000fcc0000410000 */
[----:B------:R-:W1:Y:S02]  /*4c90*/  F2F.F64.F32 R4, R4 ;  /* 0x0000000400047310 */ /* 0x000e640000201800 */
[----:B-1----:R1:W-:Y:S01]  /*4ca0*/  STG.E.64 desc[UR36][R8.64], R4 ;  /* 0x0000000408007986 */ /* 0x0023e2000c101b24 */
[----:B------:R-:W-:Y:S05]  /*4cb0*/  BRA `(.L_x_4241) ;  /* 0x0000000800d47947 */ /* 0x000fea0003800000 */
.L_x_4242:
        /* <DEDUP_REMOVED lines=14> */
.L_x_4255:
[----:B------:R-:W-:Y:S01]  /*4da0*/  IMAD.U32 R3, R3, 0x10000, RZ ;  /* 0x0001000003037824 */ /* 0x000fe200078e00ff */
[----:B------:R-:W-:Y:S01]  /*4db0*/  CS2R R6, SRZ ;  /* 0x0000000000067805 */ /* 0x000fe2000001ff00 */
[----:B------:R-:W-:Y:S02]  /*4dc0*/  IMAD.MOV.U32 R25, RZ, RZ, R23 ;  /* 0x000000ffff197224 */ /* 0x000fe400078e0017 */
[----:B------:R-:W-:-:S04]  /*4dd0*/  FMUL.FTZ R3, R3, 1 ;  /* 0x3f80000003037820 */ /* 0x000fc80000410000 */
[----:B------:R-:W1:Y:S02]  /*4de0*/  F2F.F64.F32 R4, R3 ;  /* 0x0000000300047310 */ /* 0x000e640000201800 */
[----:B-1----:R1:W-:Y:S01]  /*4df0*/  STG.E.128 desc[UR36][R8.64], R4 ;  /* 0x0000000408007986 */ /* 0x0023e2000c101d24 */
[----:B------:R-:W-:Y:S05]  /*4e00*/  BRA `(.L_x_4241) ;  /* 0x0000000800807947 */ /* 0x000fea0003800000 */
.L_x_4254:
        /* <DEDUP_REMOVED lines=19> */
.L_x_4259:
[----:B------:R-:W-:Y:S05]  /*4f40*/  BSYNC.RECONVERGENT B0 ;  /* 0x0000000000007941 */ /* 0x000fea0003800200 */
.L_x_4258:
[----:B------:R-:W-:Y:S01]  /*4f50*/  LOP3.LUT R5, R0, 0x80, R5, 0xf8, !PT ;  /* 0x0000008000057812 */ /* 0x000fe200078ef805 */
[----:B------:R-:W-:-:S04]  /*4f60*/  IMAD.MOV.U32 R25, RZ, RZ, R23 ;  /* 0x000000ffff197224 */ /* 0x000fc800078e0017 */
[----:B------:R1:W-:Y:S01]  /*4f70*/  STG.E.U8 desc[UR36][R8.64], R5 ;  /* 0x0000000508007986 */ /* 0x0003e2000c101124 */
[----:B------:R-:W-:Y:S05]  /*4f80*/  BRA `(.L_x_4241) ;  /* 0x0000000800207947 */ /* 0x000fea0003800000 */
.L_x_4257:
        /* <DEDUP_REMOVED lines=15> */
.L_x_4261:
[----:B------:R-:W-:Y:S05]  /*5080*/  BSYNC.RECONVERGENT B0 ;  /* 0x0000000000007941 */ /* 0x000fea0003800200 */
.L_x_4260:
[----:B------:R-:W-:Y:S01]  /*5090*/  LOP3.LUT R5, R0, 0x80, R5, 0xf8, !PT ;  /* 0x0000008000057812 */ /* 0x000fe200078ef805 */
[----:B------:R-:W-:-:S04]  /*50a0*/  IMAD.MOV.U32 R25, RZ, RZ, R23 ;  /* 0x000000ffff197224 */ /* 0x000fc800078e0017 */
[----:B------:R4:W-:Y:S01]  /*50b0*/  STG.E.U8 desc[UR36][R8.64], R5 ;  /* 0x0000000508007986 */ /* 0x0009e2000c101124 */
[----:B------:R-:W-:Y:S05]  /*50c0*/  BRA `(.L_x_4241) ;  /* 0x0000000400d07947 */ /* 0x000fea0003800000 */
.L_x_4256:
[----:B------:R1:W-:Y:S01]  /*50d0*/  STG.E.U16 desc[UR36][R8.64], R3 ;  /* 0x0000000308007986 */ /* 0x0003e2000c101524 */
[----:B------:R-:W-:Y:S01]  /*50e0*/  IMAD.MOV.U32 R25, RZ, RZ, R23 ;  /* 0x000000ffff197224 */ /* 0x000fe200078e0017 */
[----:B------:R-:W-:Y:S06]  /*50f0*/  BRA `(.L_x_4241) ;  /* 0x0000000400c47947 */ /* 0x000fec0003800000 */
.L_x_4253:
        /* <DEDUP_REMOVED lines=10> */
[----:B------:R-:W1:Y:S02]  /*51a0*/  F2I.FTZ.U32.TRUNC.NTZ R3, R3 ;  /* 0x0000000300037305 */ /* 0x000e64000021f000 */
[----:B-1----:R1:W-:Y:S01]  /*51b0*/  STG.E.U16 desc[UR36][R8.64], R3 ;  /* 0x0000000308007986 */ /* 0x0023e2000c101524 */
[----:B------:R-:W-:Y:S05]  /*51c0*/  BRA `(.L_x_4241) ;  /* 0x0000000400907947 */ /* 0x000fea0003800000 */
.L_x_4264:
        /* <DEDUP_REMOVED lines=13> */
.L_x_4267:
[----:B------:R-:W-:-:S04]  /*52a0*/  SHF.R.U32.HI R0, RZ, 0x14, R3 ;  /* 0x00000014ff007819 */ /* 0x000fc80000011603 */
[----:B------:R-:W-:-:S04]  /*52b0*/  LOP3.LUT R0, R0, 0x1, RZ, 0xc0, !PT ;  /* 0x0000000100007812 */ /* 0x000fc800078ec0ff */
[----:B------:R-:W-:-:S04]  /*52c0*/  IADD3 R0, PT, PT, R3, 0x487ffff, R0 ;  /* 0x0487ffff03007810 */ /* 0x000fc80007ffe000 */
[----:B------:R-:W-:-:S04]  /*52d0*/  SHF.R.U32.HI R0, RZ, 0x14, R0 ;  /* 0x00000014ff007819 */ /* 0x000fc80000011600 */
[----:B------:R-:W-:-:S07]  /*52e0*/  LOP3.LUT R0, R0, 0xff, RZ, 0xc0, !PT ;  /* 0x000000ff00007812 */ /* 0x000fce00078ec0ff */
.L_x_4268:
[----:B------:R-:W-:-:S04]  /*52f0*/  SHF.R.U32.HI R3, RZ, 0x18, R3 ;  /* 0x00000018ff037819 */ /* 0x000fc80000011603 */
[----:B------:R-:W-:-:S04]  /*5300*/  LOP3.LUT R0, R0, 0x80, R3, 0xf8, !PT ;  /* 0x0000008000007812 */ /* 0x000fc800078ef803 */
[----:B------:R-:W-:-:S07]  /*5310*/  PRMT R4, R0, 0x7610, R4 ;  /* 0x0000761000047816 */ /* 0x000fce0000000004 */
.L_x_4266:
[----:B------:R-:W-:Y:S05]  /*5320*/  BSYNC.RECONVERGENT B0 ;  /* 0x0000000000007941 */ /* 0x000fea0003800200 */
.L_x_4265:
[----:B------:R1:W-:Y:S01]  /*5330*/  STG.E.U8 desc[UR36][R8.64], R4 ;  /* 0x0000000408007986 */ /* 0x0003e2000c101124 */
[----:B------:R-:W-:Y:S01]  /*5340*/  IMAD.MOV.U32 R25, RZ, RZ, R23 ;  /* 0x000000ffff197224 */ /* 0x000fe200078e0017 */
[----:B------:R-:W-:Y:S06]  /*5350*/  BRA `(.L_x_4241) ;  /* 0x00000004002c7947 */ /* 0x000fec0003800000 */
.L_x_4263:
        /* <DEDUP_REMOVED lines=13> */
.L_x_4271:
[----:B------:R-:W-:-:S04]  /*5430*/  SHF.R.U32.HI R0, RZ, 0x15, R3 ;  /* 0x00000015ff007819 */ /* 0x000fc80000011603 */
[----:B------:R-:W-:-:S04]  /*5440*/  LOP3.LUT R0, R0, 0x1, RZ, 0xc0, !PT ;  /* 0x0000000100007812 */ /* 0x000fc800078ec0ff */
[----:B------:R-:W-:-:S04]  /*5450*/  IADD3 R0, PT, PT, R3, 0x88fffff, R0 ;  /* 0x088fffff03007810 */ /* 0x000fc80007ffe000 */
[----:B------:R-:W-:-:S04]  /*5460*/  SHF.R.U32.HI R0, RZ, 0x15, R0 ;  /* 0x00000015ff007819 */ /* 0x000fc80000011600 */
[----:B------:R-:W-:-:S07]  /*5470*/  LOP3.LUT R0, R0, 0xff, RZ, 0xc0, !PT ;  /* 0x000000ff00007812 */ /* 0x000fce00078ec0ff */
.L_x_4272:
[----:B------:R-:W-:-:S04]  /*5480*/  SHF.R.U32.HI R3, RZ, 0x18, R3 ;  /* 0x00000018ff037819 */ /* 0x000fc80000011603 */
[----:B------:R-:W-:-:S04]  /*5490*/  LOP3.LUT R0, R0, 0x80, R3, 0xf8, !PT ;  /* 0x0000008000007812 */ /* 0x000fc800078ef803 */
[----:B------:R-:W-:-:S07]  /*54a0*/  PRMT R4, R0, 0x7610, R4 ;  /* 0x0000761000047816 */ /* 0x000fce0000000004 */
.L_x_4270:
[----:B------:R-:W-:Y:S05]  /*54b0*/  BSYNC.RECONVERGENT B0 ;  /* 0x0000000000007941 */ /* 0x000fea0003800200 */
.L_x_4269:
[----:B------:R1:W-:Y:S01]  /*54c0*/  STG.E.U8 desc[UR36][R8.64], R4 ;  /* 0x0000000408007986 */ /* 0x0003e2000c101124 */
[----:B------:R-:W-:Y:S01]  /*54d0*/  IMAD.MOV.U32 R25, RZ, RZ, R23 ;  /* 0x000000ffff197224 */ /* 0x000fe200078e0017 */
[----:B------:R-:W-:Y:S06]  /*54e0*/  BRA `(.L_x_4241) ;  /* 0x0000000000c87947 */ /* 0x000fec0003800000 */
.L_x_4262:
[----:B------:R-:W-:-:S13]  /*54f0*/  ISETP.NE.AND P0, PT, R0, 0x1c, PT ;  /* 0x0000001c0000780c */ /* 0x000fda0003f05270 */
[----:B------:R-:W-:Y:S05]  /*5500*/  @!P0 BRA `(.L_x_4273) ;  /* 0x0000000000b08947 */ /* 0x000fea0003800000 */
[----:B------:R-:W-:-:S13]  /*5510*/  ISETP.NE.AND P0, PT, R0, 0x1d, PT ;  /* 0x0000001d0000780c */ /* 0x000fda0003f05270 */
[----:B------:R-:W-:Y:S05]  /*5520*/  @!P0 BRA `(.L_x_4274) ;  /* 0x0000000000948947 */ /* 0x000fea0003800000 */
[----:B------:R-:W-:-:S13]  /*5530*/  ISETP.NE.AND P0, PT, R0, 0x2c, PT ;  /* 0x0000002c0000780c */ /* 0x000fda0003f05270 */
[----:B------:R-:W-:Y:S05]  /*5540*/  @!P0 BRA `(.L_x_4275) ;  /* 0x0000000000488947 */ /* 0x000fea0003800000 */
.L_x_4246:
[----:B------:R-:W-:Y:S01]  /*5550*/  MOV R14, 0x0 ;  /* 0x00000000000e7802 */ /* 0x000fe20000000f00 */
[----:B------:R-:W1:Y:S01]  /*5560*/  LDCU.64 UR6, c[0x4][0x148] ;  /* 0x01002900ff0677ac */ /* 0x000e620008000a00 */
[----:B------:R-:W-:Y:S02]  /*5570*/  IMAD.MOV.U32 R8, RZ, RZ, 0x65 ;  /* 0x00000065ff087424 */ /* 0x000fe400078e00ff */
[----:B------:R-:W-:Y:S01]  /*5580*/  IMAD.MOV.U32 R12, RZ, RZ, 0x1 ;  /* 0x00000001ff0c7424 */ /* 0x000fe200078e00ff */
[----:B------:R-:W3:Y:S01]  /*5590*/  LDCU.64 UR8, c[0x4][0x150] ;  /* 0x01002a00ff0877ac */ /* 0x000ee20008000a00 */
[----:B------:R-:W4:Y:S01]  /*55a0*/  LDC.64 R14, c[0x4][R14] ;  /* 0x010000000e0e7b82 */ /* 0x000f220000000a00 */
[----:B------:R-:W-:Y:S01]  /*55b0*/  IMAD.MOV.U32 R13, RZ, RZ, RZ ;  /* 0x000000ffff0d7224 */ /* 0x000fe200078e00ff */
[----:B------:R-:W5:Y:S01]  /*55c0*/  LDCU.64 UR4, c[0x4][0x60] ;  /* 0x01000c00ff0477ac */ /* 0x000f620008000a00 */
[----:B-1----:R-:W-:Y:S02]  /*55d0*/  IMAD.U32 R4, RZ, RZ, UR6 ;  /* 0x00000006ff047e24 */ /* 0x002fe4000f8e00ff */
[----:B------:R-:W-:-:S02]  /*55e0*/  IMAD.U32 R5, RZ, RZ, UR7 ;  /* 0x00000007ff057e24 */ /* 0x000fc4000f8e00ff */
[----:B---3--:R-:W-:Y:S02]  /*55f0*/  IMAD.U32 R6, RZ, RZ, UR8 ;  /* 0x00000008ff067e24 */ /* 0x008fe4000f8e00ff */
[----:B------:R-:W-:Y:S02]  /*5600*/  IMAD.U32 R7, RZ, RZ, UR9 ;  /* 0x00000009ff077e24 */ /* 0x000fe4000f8e00ff */
[----:B-----5:R-:W-:Y:S02]  /*5610*/  IMAD.U32 R10, RZ, RZ, UR4 ;  /* 0x00000004ff0a7e24 */ /* 0x020fe4000f8e00ff */
[----:B------:R-:W-:-:S07]  /*5620*/  IMAD.U32 R11, RZ, RZ, UR5 ;  /* 0x00000005ff0b7e24 */ /* 0x000fce000f8e00ff */
[----:B------:R-:W-:-:S07]  /*5630*/  LEPC R20, `(.L_x_4276) ;  /* 0x000000001014794e */ /* 0x000fce0000000000 */
[----:B0-2-4-:R-:W-:Y:S05]  /*5640*/  CALL.ABS.NOINC R14 ;  /* 0x000000000e007343 */ /* 0x015fea0003c00000 */
.L_x_4276:
[----:B------:R-:W-:Y:S01]  /*5650*/  IMAD.MOV.U32 R25, RZ, RZ, R23 ;  /* 0x000000ffff197224 */ /* 0x000fe200078e0017 */
[----:B------:R-:W-:Y:S06]  /*5660*/  BRA `(.L_x_4241) ;  /* 0x0000000000687947 */ /* 0x000fec0003800000 */
.L_x_4275:
        /* <DEDUP_REMOVED lines=17> */
.L_x_4274:
[----:B------:R-:W-:Y:S02]  /*5780*/  IMAD.U32 R4, R3, 0x10000, RZ ;  /* 0x0001000003047824 */ /* 0x000fe400078e00ff */
[----:B------:R-:W-:-:S04]  /*5790*/  IMAD.MOV.U32 R25, RZ, RZ, R23 ;  /* 0x000000ffff197224 */ /* 0x000fc800078e0017 */
[----:B------:R-:W1:Y:S02]  /*57a0*/  F2I.U64.TRUNC R4, R4 ;  /* 0x0000000400047311 */ /* 0x000e64000020d800 */
[----:B-1----:R1:W-:Y:S01]  /*57b0*/  STG.E.64 desc[UR36][R8.64], R4 ;  /* 0x0000000408007986 */ /* 0x0023e2000c101b24 */
[----:B------:R-:W-:Y:S05]  /*57c0*/  BRA `(.L_x_4241) ;  /* 0x0000000000107947 */ /* 0x000fea0003800000 */
.L_x_4273:
[----:B------:R-:W-:Y:S02]  /*57d0*/  IMAD.U32 R3, R3, 0x10000, RZ ;  /* 0x0001000003037824 */ /* 0x000fe400078e00ff */
[----:B------:R-:W-:-:S04]  /*57e0*/  IMAD.MOV.U32 R25, RZ, RZ, R23 ;  /* 0x000000ffff197224 */ /* 0x000fc800078e0017 */
[----:B------:R-:W1:Y:S02]  /*57f0*/  F2I.FTZ.U32.TRUNC.NTZ R3, R3 ;  /* 0x0000000300037305 */ /* 0x000e64000021f000 */
[----:B-1----:R1:W-:Y:S02]  /*5800*/  STG.E desc[UR36][R8.64], R3 ;  /* 0x0000000308007986 */ /* 0x0023e4000c101924 */
.L_x_4241:
[----:B------:R-:W-:Y:S05]  /*5810*/  BSYNC.RECONVERGENT B6 ;  /* 0x0000000000067941 */ /* 0x000fea0003800200 */
.L_x_4240:
[----:B------:R-:W-:Y:S01]  /*5820*/  ISETP.GE.AND P0, PT, R25, R16, PT ;  /* 0x000000101900720c */ /* 0x000fe20003f06270 */
[----:B------:R-:W-:-:S12]  /*5830*/  BSSY.RECONVERGENT B6, `(.L_x_4277) ;  /* 0x00001f0000067945 */ /* 0x000fd80003800200 */
[----:B------:R-:W-:Y:S05]  /*5840*/  @P0 BRA `(.L_x_4278) ;  /* 0x0000001c00b80947 */ /* 0x000fea0003800000 */
[----:B------:R-:W5:Y:S01]  /*5850*/  LDCU UR4, c[0x0][0x3a8] ;  /* 0x00007500ff0477ac */ /* 0x000f620008000800 */
[----:B-1--4-:R-:W1:Y:S01]  /*5860*/  LDC.64 R8, c[0x0][0x388] ;  /* 0x0000e200ff087b82 */ /* 0x012e620000000a00 */
[----:B---3--:R-:W-:Y:S01]  /*5870*/  IMAD R0, R2, 0x200, R25 ;  /* 0x0000020002007824 */ /* 0x008fe200078e0219 */
[----:B------:R-:W-:-:S03]  /*5880*/  PRMT R4, R18, 0x9910, RZ ;  /* 0x0000991012047816 */ /* 0x000fc600000000ff */
[----:B-----5:R-:W-:Y:S02]  /*5890*/  IMAD R3, R0, UR4, RZ ;  /* 0x0000000400037c24 */ /* 0x020fe4000f8e02ff */
        /* <DEDUP_REMOVED lines=13> */
[----:B0-----:R-:W-:-:S04]  /*5970*/  IMAD.U32 R22, R22, 0x10000, RZ ;  /* 0x0001000016167824 */ /* 0x001fc800078e00ff */
[----:B------:R-:W0:Y:S02]  /*5980*/  F2I.FTZ.TRUNC.NTZ R3, R22 ;  /* 0x0000001600037305 */ /* 0x000e24000021f100 */
[----:B0-----:R0:W-:Y:S01]  /*5990*/  STG.E.U8 desc[UR36][R8.64], R3 ;  /* 0x0000000308007986 */ /* 0x0011e2000c101124 */
[----:B------:R-:W-:Y:S05]  /*59a0*/  BRA `(.L_x_4284) ;  /* 0x0000000c007c7947 */ /* 0x000fea0003800000 */
.L_x_4282:
[----:B0-----:R-:W-:-:S06]  /*59b0*/  IMAD.U32 R5, R22, 0x10000, RZ ;  /* 0x0001000016057824 */ /* 0x001fcc00078e00ff */
[----:B------:R-:W0:Y:S02]  /*59c0*/  F2I.S64.TRUNC R4, R5 ;  /* 0x0000000500047311 */ /* 0x000e24000020d900 */
[----:B0-----:R0:W-:Y:S01]  /*59d0*/  STG.E.U8 desc[UR36][R8.64], R4 ;  /* 0x0000000408007986 */ /* 0x0011e2000c101124 */
[----:B------:R-:W-:Y:S05]  /*59e0*/  BRA `(.L_x_4284) ;  /* 0x0000000c006c7947 */ /* 0x000fea0003800000 */
.L_x_4281:
[----:B------:R-:W-:-:S13]  /*59f0*/  ISETP.NE.AND P0, PT, R0, 0x2, PT ;  /* 0x000000020000780c */ /* 0x000fda0003f05270 */
[----:B------:R-:W-:Y:S05]  /*5a00*/  @!P0 BRA `(.L_x_4285) ;  /* 0x0000000000308947 */ /* 0x000fea0003800000 */
[----:B------:R-:W-:-:S13]  /*5a10*/  ISETP.NE.AND P0, PT, R0, 0x3, PT ;  /* 0x000000030000780c */ /* 0x000fda0003f05270 */
[----:B------:R-:W-:Y:S05]  /*5a20*/  @!P0 BRA `(.L_x_4286) ;  /* 0x0000000000188947 */ /* 0x000fea0003800000 */
[----:B------:R-:W-:-:S13]  /*5a30*/  ISETP.NE.AND P0, PT, R0, 0x4, PT ;  /* 0x000000040000780c */ /* 0x000fda0003f05270 */
[----:B------:R-:W-:Y:S05]  /*5a40*/  @P0 BRA `(.L_x_4283) ;  /* 0x0000000800780947 */ /* 0x000fea0003800000 */
[----:B0-----:R-:W-:-:S06]  /*5a50*/  IMAD.U32 R4, R22, 0x10000, RZ ;  /* 0x0001000016047824 */ /* 0x001fcc00078e00ff */
[----:B------:R-:W0:Y:S02]  /*5a60*/  F2I.S64.TRUNC R4, R4 ;  /* 0x0000000400047311 */ /* 0x000e24000020d900 */
[----:B0-----:R0:W-:Y:S01]  /*5a70*/  STG.E.64 desc[UR36][R8.64], R4 ;  /* 0x0000000408007986 */ /* 0x0011e2000c101b24 */
[----:B------:R-:W-:Y:S05]  /*5a80*/  BRA `(.L_x_4284) ;  /* 0x0000000c00447947 */ /* 0x000fea0003800000 */
.L_x_4286:
[----:B0-----:R-:W-:-:S04]  /*5a90*/  IMAD.U32 R22, R22, 0x10000, RZ ;  /* 0x0001000016167824 */ /* 0x001fc800078e00ff */
[----:B------:R-:W0:Y:S02]  /*5aa0*/  F2I.FTZ.TRUNC.NTZ R3, R22 ;  /* 0x0000001600037305 */ /* 0x000e24000021f100 */
[----:B0-----:R0:W-:Y:S01]  /*5ab0*/  STG.E desc[UR36][R8.64], R3 ;  /* 0x0000000308007986 */ /* 0x0011e2000c101924 */
[----:B------:R-:W-:Y:S05]  /*5ac0*/  BRA `(.L_x_4284) ;  /* 0x0000000c00347947 */ /* 0x000fea0003800000 */
.L_x_4285:
[----:B0-----:R-:W-:-:S04]  /*5ad0*/  IMAD.U32 R22, R22, 0x10000, RZ ;  /* 0x0001000016167824 */ /* 0x001fc800078e00ff */
[----:B------:R-:W0:Y:S02]  /*5ae0*/  F2I.FTZ.TRUNC.NTZ R3, R22 ;  /* 0x0000001600037305 */ /* 0x000e24000021f100 */
[----:B0-----:R0:W-:Y:S01]  /*5af0*/  STG.E.U16 desc[UR36][R8.64], R3 ;  /* 0x0000000308007986 */ /* 0x0011e2000c101524 */
[----:B------:R-:W-:Y:S05]  /*5b00*/  BRA `(.L_x_4284) ;  /* 0x0000000c00247947 */ /* 0x000fea0003800000 */
.L_x_4280:
[----:B------:R-:W-:-:S13]  /*5b10*/  ISETP.GT.AND P0, PT, R0, 0x6, PT ;  /* 0x000000060000780c */ /* 0x000fda0003f04270 */
[----:B------:R-:W-:Y:S05]  /*5b20*/  @P0 BRA `(.L_x_4287) ;  /* 0x00000000002c0947 */ /* 0x000fea0003800000 */
[----:B------:R-:W-:-:S13]  /*5b30*/  ISETP.NE.AND P0, PT, R0, 0x5, PT ;  /* 0x000000050000780c */ /* 0x000fda0003f05270 */
[----:B------:R-:W-:Y:S05]  /*5b40*/  @!P0 BRA `(.L_x_4288) ;  /* 0x0000000000148947 */ /* 0x000fea0003800000 */
[----:B------:R-:W-:-:S13]  /*5b50*/  ISETP.NE.AND P0, PT, R0, 0x6, PT ;  /* 0x000000060000780c */ /* 0x000fda0003f05270 */
[----:B------:R-:W-:Y:S05]  /*5b60*/  @P0 BRA `(.L_x_4283) ;  /* 0x0000000800300947 */ /* 0x000fea0003800000 */
[----:B0-----:R-:W-:-:S05]  /*5b70*/  IMAD.U32 R3, R22, 0x10000, RZ ;  /* 0x0001000016037824 */ /* 0x001fca00078e00ff */
[----:B------:R0:W-:Y:S01]  /*5b80*/  STG.E desc[UR36][R8.64], R3 ;  /* 0x0000000308007986 */ /* 0x0001e2000c101924 */
[----:B------:R-:W-:Y:S05]  /*5b90*/  BRA `(.L_x_4284) ;  /* 0x0000000c00007947 */ /* 0x000fea0003800000 */
.L_x_4288:
[----:B0-----:R-:W-:-:S05]  /*5ba0*/  IMAD.U32 R0, R22, 0x10000, RZ ;  /* 0x0001000016007824 */ /* 0x001fca00078e00ff */
[----:B------:R-:W-:-:S05]  /*5bb0*/  F2FP.F16.F32.PACK_AB R0, RZ, R0 ;  /* 0x00000000ff00723e */ /* 0x000fca00000000ff */
[----:B------:R0:W-:Y:S01]  /*5bc0*/  STG.E.U16 desc[UR36][R8.64], R0 ;  /* 0x0000000008007986 */ /* 0x0001e2000c101524 */
[----:B------:R-:W-:Y:S05]  /*5bd0*/  BRA `(.L_x_4284) ;  /* 0x0000000800f07947 */ /* 0x000fea0003800000 */
.L_x_4287:
[----:B------:R-:W-:-:S13]  /*5be0*/  ISETP.NE.AND P0, PT, R0, 0x7, PT ;  /* 0x000000070000780c */ /* 0x000fda0003f05270 */
[----:B------:R-:W-:Y:S05]  /*5bf0*/  @!P0 BRA `(.L_x_4289) ;  /* 0x0000000000348947 */ /* 0x000fea0003800000 */
[----:B------:R-:W-:-:S13]  /*5c00*/  ISETP.NE.AND P0, PT, R0, 0x8, PT ;  /* 0x000000080000780c */ /* 0x000fda0003f05270 */
[----:B------:R-:W-:Y:S05]  /*5c10*/  @!P0 BRA `(.L_x_4290) ;  /* 0x0000000000188947 */ /* 0x000fea0003800000 */
[----:B------:R-:W-:-:S13]  /*5c20*/  ISETP.NE.AND P0, PT, R0, 0x9, PT ;  /* 0x000000090000780c */ /* 0x000fda0003f05270 */
[----:B------:R-:W-:Y:S05]  /*5c30*/  @P0 BRA `(.L_x_4283) ;  /* 0x0000000400fc0947 */ /* 0x000fea0003800000 */
[----:B0-----:R-:W-:Y:S02]  /*5c40*/  IMAD.U32 R22, R22, 0x10000, RZ ;  /* 0x0001000016167824 */ /* 0x001fe400078e00ff */
[----:B------:R-:W-:-:S05]  /*5c50*/  IMAD.MOV.U32 R23, RZ, RZ, RZ ;  /* 0x000000ffff177224 */ /* 0x000fca00078e00ff */
[----:B------:R0:W-:Y:S01]  /*5c60*/  STG.E.64 desc[UR36][R8.64], R22 ;  /* 0x0000001608007986 */ /* 0x0001e2000c101b24 */
[----:B------:R-:W-:Y:S05]  /*5c70*/  BRA `(.L_x_4284) ;  /* 0x0000000800c87947 */ /* 0x000fea0003800000 */
.L_x_4290:
[----:B0-----:R-:W-:-:S05]  /*5c80*/  IMAD.U32 R22, R22, 0x10000, RZ ;  /* 0x0001000016167824 */ /* 0x001fca00078e00ff */
[----:B------:R-:W-:-:S04]  /*5c90*/  F2FP.F16.F32.PACK_AB R3, RZ, R22 ;  /* 0x00000016ff03723e */ /* 0x000fc800000000ff */
[----:B------:R-:W-:-:S05]  /*5ca0*/  PRMT R3, R3, 0x5410, RZ ;  /* 0x0000541003037816 */ /* 0x000fca00000000ff */
[----:B------:R0:W-:Y:S01]  /*5cb0*/  STG.E desc[UR36][R8.64], R3 ;  /* 0x0000000308007986 */ /* 0x0001e2000c101924 */
[----:B------:R-:W-:Y:S05]  /*5cc0*/  BRA `(.L_x_4284) ;  /* 0x0000000800b47947 */ /* 0x000fea0003800000 */
.L_x_4289:
[----:B0-----:R-:W-:-:S04]  /*5cd0*/  IMAD.U32 R4, R22, 0x10000, RZ ;  /* 0x0001000016047824 */ /* 0x001fc800078e00ff */
[----:B------:R-:W-:-:S06]  /*5ce0*/  FMUL.FTZ R4, R4, 1 ;  /* 0x3f80000004047820 */ /* 0x000fcc0000410000 */
[----:B------:R-:W0:Y:S02]  /*5cf0*/  F2F.F64.F32 R4, R4 ;  /* 0x0000000400047310 */ /* 0x000e240000201800 */
[----:B0-----:R0:W-:Y:S01]  /*5d00*/  STG.E.64 desc[UR36][R8.64], R4 ;  /* 0x0000000408007986 */ /* 0x0011e2000c101b24 */
[----:B------:R-:W-:Y:S05]  /*5d10*/  BRA `(.L_x_4284) ;  /* 0x0000000800a07947 */ /* 0x000fea0003800000 */
.L_x_4279:
        /* <DEDUP_REMOVED lines=10> */
[----:B0-----:R-:W-:-:S06]  /*5dc0*/  IMAD.U32 R3, R22, 0x10000, RZ ;  /* 0x0001000016037824 */ /* 0x001fcc00078e00ff */
[----:B------:R-:W0:Y:S02]  /*5dd0*/  F2I.FTZ.U32.TRUNC.NTZ R3, R3 ;  /* 0x0000000300037305 */ /* 0x000e24000021f000 */
[----:B0-----:R0:W-:Y:S01]  /*5de0*/  STG.E.U16 desc[UR36][R8.64], R3 ;  /* 0x0000000308007986 */ /* 0x0011e2000c101524 */
[----:B------:R-:W-:Y:S05]  /*5df0*/  BRA `(.L_x_4284) ;  /* 0x0000000800687947 */ /* 0x000fea0003800000 */
.L_x_4294:
[----:B0-----:R-:W-:Y:S01]  /*5e00*/  IMAD.U32 R5, R22, 0x10000, RZ ;  /* 0x0001000016057824 */ /* 0x001fe200078e00ff */
        /* <DEDUP_REMOVED lines=16> */
.L_x_4297:
[----:B------:R-:W-:-:S04]  /*5f10*/  SHF.R.U32.HI R3, RZ, 0x18, R5 ;  /* 0x00000018ff037819 */ /* 0x000fc80000011605 */
[----:B------:R-:W-:-:S04]  /*5f20*/  LOP3.LUT R0, R0, 0x80, R3, 0xf8, !PT ;  /* 0x0000008000007812 */ /* 0x000fc800078ef803 */
[----:B------:R-:W-:-:S07]  /*5f30*/  PRMT R4, R0, 0x7610, R4 ;  /* 0x0000761000047816 */ /* 0x000fce0000000004 */
.L_x_4296:
[----:B------:R-:W-:Y:S05]  /*5f40*/  BSYNC.RECONVERGENT B0 ;  /* 0x0000000000007941 */ /* 0x000fea0003800200 */
.L_x_4295:
[----:B------:R0:W-:Y:S01]  /*5f50*/  STG.E.U8 desc[UR36][R8.64], R4 ;  /* 0x0000000408007986 */ /* 0x0001e2000c101124 */
[----:B------:R-:W-:Y:S05]  /*5f60*/  BRA `(.L_x_4284) ;  /* 0x00000008000c7947 */ /* 0x000fea0003800000 */
.L_x_4293:
        /* <DEDUP_REMOVED lines=17> */
.L_x_4300:
[----:B------:R-:W-:-:S04]  /*6080*/  SHF.R.U32.HI R3, RZ, 0x18, R5 ;  /* 0x00000018ff037819 */ /* 0x000fc80000011605 */
[----:B------:R-:W-:-:S04]  /*6090*/  LOP3.LUT R0, R0, 0x80, R3, 0xf8, !PT ;  /* 0x0000008000007812 */ /* 0x000fc800078ef803 */
[----:B------:R-:W-:-:S07]  /*60a0*/  PRMT R4, R0, 0x7610, R4 ;  /* 0x0000761000047816 */ /* 0x000fce0000000004 */
.L_x_4299:
[----:B------:R-:W-:Y:S05]  /*60b0*/  BSYNC.RECONVERGENT B0 ;  /* 0x0000000000007941 */ /* 0x000fea0003800200 */
.L_x_4298:
[----:B------:R0:W-:Y:S01]  /*60c0*/  STG.E.U8 desc[UR36][R8.64], R4 ;  /* 0x0000000408007986 */ /* 0x0001e2000c101124 */
[----:B------:R-:W-:Y:S05]  /*60d0*/  BRA `(.L_x_4284) ;  /* 0x0000000400b07947 */ /* 0x000fea0003800000 */
.L_x_4292:
[----:B------:R-:W-:-:S13]  /*60e0*/  ISETP.NE.AND P0, PT, R0, 0x1c, PT ;  /* 0x0000001c0000780c */ /* 0x000fda0003f05270 */
[----:B------:R-:W-:Y:S05]  /*60f0*/  @!P0 BRA `(.L_x_4301) ;  /* 0x0000000000608947 */ /* 0x000fea0003800000 */
[----:B------:R-:W-:-:S13]  /*6100*/  ISETP.NE.AND P0, PT, R0, 0x1d, PT ;  /* 0x0000001d0000780c */ /* 0x000fda0003f05270 */
[----:B------:R-:W-:Y:S05]  /*6110*/  @!P0 BRA `(.L_x_4302) ;  /* 0x0000000000488947 */ /* 0x000fea0003800000 */
[----:B------:R-:W-:-:S13]  /*6120*/  ISETP.NE.AND P0, PT, R0, 0x2c, PT ;  /* 0x0000002c0000780c */ /* 0x000fda0003f05270 */
[----:B------:R-:W-:Y:S05]  /*6130*/  @P0 BRA `(.L_x_4283) ;  /* 0x0000000000bc0947 */ /* 0x000fea0003800000 */
[----:B0-----:R-:W-:-:S05]  /*6140*/  IMAD.U32 R22, R22, 0x10000, RZ ;  /* 0x0001000016167824 */ /* 0x001fca00078e00ff */
        /* <DEDUP_REMOVED lines=15> */
.L_x_4302:
[----:B0-----:R-:W-:-:S06]  /*6240*/  IMAD.U32 R4, R22, 0x10000, RZ ;  /* 0x0001000016047824 */ /* 0x001fcc00078e00ff */
[----:B------:R-:W0:Y:S02]  /*6250*/  F2I.U64.TRUNC R4, R4 ;  /* 0x0000000400047311 */ /* 0x000e24000020d800 */
[----:B0-----:R0:W-:Y:S01]  /*6260*/  STG.E.64 desc[UR36][R8.64], R4 ;  /* 0x0000000408007986 */ /* 0x0011e2000c101b24 */
[----:B------:R-:W-:Y:S05]  /*6270*/  BRA `(.L_x_4284) ;  /* 0x0000000400487947 */ /* 0x000fea0003800000 */
.L_x_4301:
[----:B0-----:R-:W-:-:S04]  /*6280*/  IMAD.U32 R22, R22, 0x10000, RZ ;  /* 0x0001000016167824 */ /* 0x001fc800078e00ff */
[----:B------:R-:W0:Y:S02]  /*6290*/  F2I.FTZ.U32.TRUNC.NTZ R3, R22 ;  /* 0x0000001600037305 */ /* 0x000e24000021f000 */
[----:B0-----:R0:W-:Y:S01]  /*62a0*/  STG.E desc[UR36][R8.64], R3 ;  /* 0x0000000308007986 */ /* 0x0011e2000c101924 */
[----:B------:R-:W-:Y:S05]  /*62b0*/  BRA `(.L_x_4284) ;  /* 0x0000000400387947 */ /* 0x000fea0003800000 */
.L_x_4291:
[----:B------:R-:W-:-:S13]  /*62c0*/  ISETP.GT.AND P0, PT, R0, 0xe, PT ;  /* 0x0000000e0000780c */ /* 0x000fda0003f04270 */
[----:B------:R-:W-:Y:S05]  /*62d0*/  @P0 BRA `(.L_x_4303) ;  /* 0x00000000003c0947 */ /* 0x000fea0003800000 */
[----:B------:R-:W-:-:S13]  /*62e0*/  ISETP.NE.AND P0, PT, R0, 0xa, PT ;  /* 0x0000000a0000780c */ /* 0x000fda0003f05270 */
[----:B------:R-:W-:Y:S05]  /*62f0*/  @!P0 BRA `(.L_x_4304) ;  /* 0x00000000001c8947 */ /* 0x000fea0003800000 */
[----:B------:R-:W-:-:S13]  /*6300*/  ISETP.NE.AND P0, PT, R0, 0xb, PT ;  /* 0x0000000b0000780c */ /* 0x000fda0003f05270 */
[----:B------:R-:W-:Y:S05]  /*6310*/  @P0 BRA `(.L_x_4283) ;  /* 0x0000000000440947 */ /* 0x000fea0003800000 */
[----:B0-----:R-:W-:-:S05]  /*6320*/  IMAD.U32 R22, R22, 0x10000, RZ ;  /* 0x0001000016167824 */ /* 0x001fca00078e00ff */
[----:B------:R-:W-:-:S04]  /*6330*/  FSETP.NEU.FTZ.AND P0, PT, R22, RZ, PT ;  /* 0x000000ff1600720b */ /* 0x000fc80003f1d000 */
[----:B------:R-:W-:-:S05]  /*6340*/  SEL R3, RZ, 0x1, !P0 ;  /* 0x00000001ff037807 */ /* 0x000fca0004000000 */
[----:B------:R4:W-:Y:S01]  /*6350*/  STG.E.U8 desc[UR36][R8.64], R3 ;  /* 0x0000000308007986 */ /* 0x0009e2000c101124 */
[----:B------:R-:W-:Y:S05]  /*6360*/  BRA `(.L_x_4284) ;  /* 0x00000004000c7947 */ /* 0x000fea0003800000 */
.L_x_4304:
[----:B0-----:R-:W-:Y:S01]  /*6370*/  IMAD.U32 R22, R22, 0x10000, RZ ;  /* 0x0001000016167824 */ /* 0x001fe200078e00ff */
[----:B------:R-:W-:-:S03]  /*6380*/  CS2R R6, SRZ ;  /* 0x0000000000067805 */ /* 0x000fc6000001ff00 */
[----:B------:R-:W-:-:S06]  /*6390*/  FMUL.FTZ R4, R22, 1 ;  /* 0x3f80000016047820 */ /* 0x000fcc0000410000 */
[----:B------:R-:W0:Y:S02]  /*63a0*/  F2F.F64.F32 R4, R4 ;  /* 0x0000000400047310 */ /* 0x000e240000201800 */
[----:B0-----:R0:W-:Y:S01]  /*63b0*/  STG.E.128 desc[UR36][R8.64], R4 ;  /* 0x0000000408007986 */ /* 0x0011e2000c101d24 */
[----:B------:R-:W-:Y:S05]  /*63c0*/  BRA `(.L_x_4284) ;  /* 0x0000000000f47947 */ /* 0x000fea0003800000 */
.L_x_4303:
[----:B------:R-:W-:-:S13]  /*63d0*/  ISETP.NE.AND P0, PT, R0, 0xf, PT ;  /* 0x0000000f0000780c */ /* 0x000fda0003f05270 */
[----:B------:R-:W-:Y:S05]  /*63e0*/  @!P0 BRA `(.L_x_4305) ;  /* 0x0000000000e88947 */ /* 0x000fea0003800000 */
[----:B------:R-:W-:-:S13]  /*63f0*/  ISETP.NE.AND P0, PT, R0, 0x17, PT ;  /* 0x000000170000780c */ /* 0x000fda0003f05270 */
[----:B------:R-:W-:Y:S05]  /*6400*/  @!P0 BRA `(.L_x_4306) ;  /* 0x0000000000908947 */ /* 0x000fea0003800000 */
[----:B------:R-:W-:-:S13]  /*6410*/  ISETP.NE.AND P0, PT, R0, 0x18, PT ;  /* 0x000000180000780c */ /* 0x000fda0003f05270 */
[----:B------:R-:W-:Y:S05]  /*6420*/  @!P0 BRA `(.L_x_4307) ;  /* 0x0000000000448947 */ /* 0x000fea0003800000 */
.L_x_4283:
        /* <DEDUP_REMOVED lines=16> */
.L_x_4308:
[----:B------:R-:W-:Y:S05]  /*6530*/  BRA `(.L_x_4284) ;  /* 0x0000000000987947 */ /* 0x000fea0003800000 */
.L_x_4307:
[----:B0-----:R-:W-:Y:S01]  /*6540*/  IMAD.U32 R5, R22, 0x10000, RZ ;  /* 0x0001000016057824 */ /* 0x001fe200078e00ff */
        /* <DEDUP_REMOVED lines=12> */
.L_x_4310:
[----:B------:R-:W-:Y:S05]  /*6610*/  BSYNC.RECONVERGENT B0 ;  /* 0x0000000000007941 */ /* 0x000fea0003800200 */
.L_x_4309:
[----:B------:R-:W-:-:S05]  /*6620*/  LOP3.LUT R3, R0, 0x80, R3, 0xf8, !PT ;  /* 0x0000008000037812 */ /* 0x000fca00078ef803 */
[----:B------:R3:W-:Y:S01]  /*6630*/  STG.E.U8 desc[UR36][R8.64], R3 ;  /* 0x0000000308007986 */ /* 0x0007e2000c101124 */
[----:B------:R-:W-:Y:S05]  /*6640*/  BRA `(.L_x_4284) ;  /* 0x0000000000547947 */ /* 0x000fea0003800000 */
.L_x_4306:
[----:B0-----:R-:W-:Y:S01]  /*6650*/  IMAD.U32 R3, R22, 0x10000, RZ ;  /* 0x0001000016037824 */ /* 0x001fe200078e00ff */
        /* <DEDUP_REMOVED lines=11> */
.L_x_4312:
[----:B------:R-:W-:Y:S01]  /*6710*/  IMAD.MOV.U32 R0, RZ, RZ, 0x7f ;  /* 0x0000007fff007424 */ /* 0x000fe200078e00ff */
[----:B------:R-:W-:-:S04]  /*6720*/  ISETP.GT.U32.AND P0, PT, R4, 0x7f800000, PT ;  /* 0x7f8000000400780c */ /* 0x000fc80003f04070 */
[----:B------:R-:W-:-:S09]  /*6730*/  SEL R0, R0, 0x7c, P0 ;  /* 0x0000007c00007807 */ /* 0x000fd20000000000 */
.L_x_4313:
[----:B------:R-:W-:Y:S05]  /*6740*/  BSYNC.RECONVERGENT B0 ;  /* 0x0000000000007941 */ /* 0x000fea0003800200 */
.L_x_4311:
[----:B------:R-:W-:-:S04]  /*6750*/  SHF.R.U32.HI R3, RZ, 0x18, R3 ;  /* 0x00000018ff037819 */ /* 0x000fc80000011603 */
[----:B------:R-:W-:-:S05]  /*6760*/  LOP3.LUT R3, R0, 0x80, R3, 0xf8, !PT ;  /* 0x0000008000037812 */ /* 0x000fca00078ef803 */
[----:B------:R1:W-:Y:S01]  /*6770*/  STG.E.U8 desc[UR36][R8.64], R3 ;  /* 0x0000000308007986 */ /* 0x0003e2000c101124 */
[----:B------:R-:W-:Y:S05]  /*6780*/  BRA `(.L_x_4284) ;  /* 0x0000000000047947 */ /* 0x000fea0003800000 */
.L_x_4305:
[----:B0-----:R0:W-:Y:S02]  /*6790*/  STG.E.U16 desc[UR36][R8.64], R22 ;  /* 0x0000001608007986 */ /* 0x0011e4000c101524 */
.L_x_4284:
[----:B------:R-:W-:-:S05]  /*67a0*/  VIADD R25, R25, 0x80 ;  /* 0x0000008019197836 */ /* 0x000fca0000000000 */
[----:B------:R-:W-:-:S13]  /*67b0*/  ISETP.GE.AND P0, PT, R25, R16, PT ;  /* 0x000000101900720c */ /* 0x000fda0003f06270 */
[----:B------:R-:W-:Y:S05]  /*67c0*/  @P0 BRA `(.L_x_4278) ;  /* 0x0000000c00d80947 */ /* 0x000fea0003800000 */
[----:B------:R-:W5:Y:S01]  /*67d0*/  LDCU UR4, c[0x0][0x3a8] ;  /* 0x00007500ff0477ac */ /* 0x000f620008000800 */
[----:B01-34-:R-:W0:Y:S01]  /*67e0*/  LDC.64 R8, c[0x0][0x388] ;  /* 0x0000e200ff087b82 */ /* 0x01be220000000a00 */
        /* <DEDUP_REMOVED lines=16> */
[----:B------:R-:W-:-:S06]  /*68f0*/  IMAD.U32 R17, R17, 0x10000, RZ ;  /* 0x0001000011117824 */ /* 0x000fcc00078e00ff */
[----:B------:R-:W0:Y:S02]  /*6900*/  F2I.FTZ.TRUNC.NTZ R17, R17 ;  /* 0x0000001100117305 */ /* 0x000e24000021f100 */
[----:B0-----:R1:W-:Y:S01]  /*6910*/  STG.E.U8 desc[UR36][R8.64], R17 ;  /* 0x0000001108007986 */ /* 0x0013e2000c101124 */
[----:B------:R-:W-:Y:S05]  /*6920*/  BRA `(.L_x_4319) ;  /* 0x0000000c007c7947 */ /* 0x000fea0003800000 */
.L_x_4317:
[----:B------:R-:W-:-:S06]  /*6930*/  IMAD.U32 R5, R17, 0x10000, RZ ;  /* 0x0001000011057824 */ /* 0x000fcc00078e00ff */
[----:B------:R-:W0:Y:S02]  /*6940*/  F2I.S64.TRUNC R4, R5 ;  /* 0x0000000500047311 */ /* 0x000e24000020d900 */
[----:B0-----:R0:W-:Y:S01]  /*6950*/  STG.E.U8 desc[UR36][R8.64], R4 ;  /* 0x0000000408007986 */ /* 0x0011e2000c101124 */
[----:B------:R-:W-:Y:S05]  /*6960*/  BRA `(.L_x_4319) ;  /* 0x0000000c006c7947 */ /* 0x000fea0003800000 */
.L_x_4316:
        /* <DEDUP_REMOVED lines=10> */
.L_x_4321:
[----:B------:R-:W-:-:S06]  /*6a10*/  IMAD.U32 R17, R17, 0x10000, RZ ;  /* 0x0001000011117824 */ /* 0x000fcc00078e00ff */
[----:B------:R-:W0:Y:S02]  /*6a20*/  F2I.FTZ.TRUNC.NTZ R17, R17 ;  /* 0x0000001100117305 */ /* 0x000e24000021f100 */
[----:B0-----:R4:W-:Y:S01]  /*6a30*/  STG.E desc[UR36][R8.64], R17 ;  /* 0x0000001108007986 */ /* 0x0019e2000c101924 */
[----:B------:R-:W-:Y:S05]  /*6a40*/  BRA `(.L_x_4319) ;  /* 0x0000000c00347947 */ /* 0x000fea0003800000 */
.L_x_4320:
[----:B------:R-:W-:-:S06]  /*6a50*/  IMAD.U32 R17, R17, 0x10000, RZ ;  /* 0x0001000011117824 */ /* 0x000fcc00078e00ff */
[----:B------:R-:W0:Y:S02]  /*6a60*/  F2I.FTZ.TRUNC.NTZ R17, R17 ;  /* 0x0000001100117305 */ /* 0x000e24000021f100 */
[----:B0-----:R3:W-:Y:S01]  /*6a70*/  STG.E.U16 desc[UR36][R8.64], R17 ;  /* 0x0000001108007986 */ /* 0x0017e2000c101524 */
[----:B------:R-:W-:Y:S05]  /*6a80*/  BRA `(.L_x_4319) ;  /* 0x0000000c00247947 */ /* 0x000fea0003800000 */
.L_x_4315:
        /* <DEDUP_REMOVED lines=9> */
.L_x_4323:
[----:B------:R-:W-:-:S05]  /*6b20*/  IMAD.U32 R0, R17, 0x10000, RZ ;  /* 0x0001000011007824 */ /* 0x000fca00078e00ff */
[----:B------:R-:W-:-:S05]  /*6b30*/  F2FP.F16.F32.PACK_AB R0, RZ, R0 ;  /* 0x00000000ff00723e */ /* 0x000fca00000000ff */
[----:B------:R0:W-:Y:S01]  /*6b40*/  STG.E.U16 desc[UR36][R8.64], R0 ;  /* 0x0000000008007986 */ /* 0x0001e2000c101524 */
[----:B------:R-:W-:Y:S05]  /*6b50*/  BRA `(.L_x_4319) ;  /* 0x0000000800f07947 */ /* 0x000fea0003800000 */
.L_x_4322:
        /* <DEDUP_REMOVED lines=10> */
.L_x_4325:
[----:B------:R-:W-:-:S05]  /*6c00*/  IMAD.U32 R17, R17, 0x10000, RZ ;  /* 0x0001000011117824 */ /* 0x000fca00078e00ff */
[----:B------:R-:W-:-:S04]  /*6c10*/  F2FP.F16.F32.PACK_AB R3, RZ, R17 ;  /* 0x00000011ff03723e */ /* 0x000fc800000000ff */
[----:B------:R-:W-:-:S05]  /*6c20*/  PRMT R3, R3, 0x5410, RZ ;  /* 0x0000541003037816 */ /* 0x000fca00000000ff */
[----:B------:R0:W-:Y:S01]  /*6c30*/  STG.E desc[UR36][R8.64], R3 ;  /* 0x0000000308007986 */ /* 0x0001e2000c101924 */
[----:B------:R-:W-:Y:S05]  /*6c40*/  BRA `(.L_x_4319) ;  /* 0x0000000800b47947 */ /* 0x000fea0003800000 */
.L_x_4324:
[----:B------:R-:W-:-:S04]  /*6c50*/  IMAD.U32 R4, R17, 0x10000, RZ ;  /* 0x0001000011047824 */ /* 0x000fc800078e00ff */
[----:B------:R-:W-:-:S06]  /*6c60*/  FMUL.FTZ R4, R4, 1 ;  /* 0x3f80000004047820 */ /* 0x000fcc0000410000 */
[----:B------:R-:W0:Y:S02]  /*6c70*/  F2F.F64.F32 R4, R4 ;  /* 0x0000000400047310 */ /* 0x000e240000201800 */
[----:B0-----:R0:W-:Y:S01]  /*6c80*/  STG.E.64 desc[UR36][R8.64], R4 ;  /* 0x0000000408007986 */ /* 0x0011e2000c101b24 */
[----:B------:R-:W-:Y:S05]  /*6c90*/  BRA `(.L_x_4319) ;  /* 0x0000000800a07947 */ /* 0x000fea0003800000 */
.L_x_4314:
        /* <DEDUP_REMOVED lines=14> */
.L_x_4329:
        /* <DEDUP_REMOVED lines=17> */
.L_x_4332:
[----:B------:R-:W-:-:S04]  /*6e90*/  SHF.R.U32.HI R3, RZ, 0x18, R17 ;  /* 0x00000018ff037819 */ /* 0x000fc80000011611 */
[----:B------:R-:W-:-:S04]  /*6ea0*/  LOP3.LUT R0, R0, 0x80, R3, 0xf8, !PT ;  /* 0x0000008000007812 */ /* 0x000fc800078ef803 */
[----:B------:R-:W-:-:S07]  /*6eb0*/  PRMT R4, R0, 0x7610, R4 ;  /* 0x0000761000047816 */ /* 0x000fce0000000004 */
.L_x_4331:
[----:B------:R-:W-:Y:S05]  /*6ec0*/  BSYNC.RECONVERGENT B0 ;  /* 0x0000000000007941 */ /* 0x000fea0003800200 */
.L_x_4330:
[----:B------:R0:W-:Y:S01]  /*6ed0*/  STG.E.U8 desc[UR36][R8.64], R4 ;  /* 0x0000000408007986 */ /* 0x0001e2000c101124 */
[----:B------:R-:W-:Y:S05]  /*6ee0*/  BRA `(.L_x_4319) ;  /* 0x00000008000c7947 */ /* 0x000fea0003800000 */
.L_x_4328:
        /* <DEDUP_REMOVED lines=17> */
.L_x_4335:
[----:B------:R-:W-:-:S04]  /*7000*/  SHF.R.U32.HI R3, RZ, 0x18, R17 ;  /* 0x00000018ff037819 */ /* 0x000fc80000011611 */
[----:B------:R-:W-:-:S04]  /*7010*/  LOP3.LUT R0, R0, 0x80, R3, 0xf8, !PT ;  /* 0x0000008000007812 */ /* 0x000fc800078ef803 */
[----:B------:R-:W-:-:S07]  /*7020*/  PRMT R4, R0, 0x7610, R4 ;  /* 0x0000761000047816 */ /* 0x000fce0000000004 */
.L_x_4334:
[----:B------:R-:W-:Y:S05]  /*7030*/  BSYNC.RECONVERGENT B0 ;  /* 0x0000000000007941 */ /* 0x000fea0003800200 */
.L_x_4333:
[----:B------:R0:W-:Y:S01]  /*7040*/  STG.E.U8 desc[UR36][R8.64], R4 ;  /* 0x0000000408007986 */ /* 0x0001e2000c101124 */
[----:B------:R-:W-:Y:S05]  /*7050*/  BRA `(.L_x_4319) ;  /* 0x0000000400b07947 */ /* 0x000fea0003800000 */
.L_x_4327:
        /* <DEDUP_REMOVED lines=22> */
.L_x_4337:
[----:B------:R-:W-:-:S06]  /*71c0*/  IMAD.U32 R4, R17, 0x10000, RZ ;  /* 0x0001000011047824 */ /* 0x000fcc00078e00ff */
[----:B------:R-:W0:Y:S02]  /*71d0*/  F2I.U64.TRUNC R4, R4 ;  /* 0x0000000400047311 */ /* 0x000e24000020d800 */
[----:B0-----:R0:W-:Y:S01]  /*71e0*/  STG.E.64 desc[UR36][R8.64], R4 ;  /* 0x0000000408007986 */ /* 0x0011e2000c101b24 */
[----:B------:R-:W-:Y:S05]  /*71f0*/  BRA `(.L_x_4319) ;  /* 0x0000000400487947 */ /* 0x000fea0003800000 */
.L_x_4336:
[----:B------:R-:W-:-:S06]  /*7200*/  IMAD.U32 R17, R17, 0x10000, RZ ;  /* 0x0001000011117824 */ /* 0x000fcc00078e00ff */
[----:B------:R-:W0:Y:S02]  /*7210*/  F2I.FTZ.U32.TRUNC.NTZ R17, R17 ;  /* 0x0000001100117305 */ /* 0x000e24000021f000 */
[----:B0-----:R0:W-:Y:S01]  /*7220*/  STG.E desc[UR36][R8.64], R17 ;  /* 0x0000001108007986 */ /* 0x0011e2000c101924 */
[----:B------:R-:W-:Y:S05]  /*7230*/  BRA `(.L_x_4319) ;  /* 0x0000000400387947 */ /* 0x000fea0003800000 */
.L_x_4326:
        /* <DEDUP_REMOVED lines=11> */
.L_x_4339:
[----:B------:R-:W-:Y:S01]  /*72f0*/  IMAD.U32 R17, R17, 0x10000, RZ ;  /* 0x0001000011117824 */ /* 0x000fe200078e00ff */
[----:B------:R-:W-:-:S03]  /*7300*/  CS2R R6, SRZ ;  /* 0x0000000000067805 */ /* 0x000fc6000001ff00 */
[----:B------:R-:W-:-:S06]  /*7310*/  FMUL.FTZ R4, R17, 1 ;  /* 0x3f80000011047820 */ /* 0x000fcc0000410000 */
[----:B------:R-:W0:Y:S02]  /*7320*/  F2F.F64.F32 R4, R4 ;  /* 0x0000000400047310 */ /* 0x000e240000201800 */
[----:B0-----:R0:W-:Y:S01]  /*7330*/  STG.E.128 desc[UR36][R8.64], R4 ;  /* 0x0000000408007986 */ /* 0x0011e2000c101d24 */
[----:B------:R-:W-:Y:S05]  /*7340*/  BRA `(.L_x_4319) ;  /* 0x0000000000f47947 */ /* 0x000fea0003800000 */
.L_x_4338:
[----:B------:R-:W-:-:S13]  /*7350*/  ISETP.NE.AND P0, PT, R0, 0xf, PT ;  /* 0x0000000f0000780c */ /* 0x000fda0003f05270 */
[----:B------:R-:W-:Y:S05]  /*7360*/  @!P0 BRA `(.L_x_4340) ;  /* 0x0000000000e88947 */ /* 0x000fea0003800000 */
[----:B------:R-:W-:-:S13]  /*7370*/  ISETP.NE.AND P0, PT, R0, 0x17, PT ;  /* 0x000000170000780c */ /* 0x000fda0003f05270 */
[----:B------:R-:W-:Y:S05]  /*7380*/  @!P0 BRA `(.L_x_4341) ;  /* 0x0000000000908947 */ /* 0x000fea0003800000 */
[----:B------:R-:W-:-:S13]  /*7390*/  ISETP.NE.AND P0, PT, R0, 0x18, PT ;  /* 0x000000180000780c */ /* 0x000fda0003f05270 */
[----:B------:R-:W-:Y:S05]  /*73a0*/  @!P0 BRA `(.L_x_4342) ;  /* 0x0000000000448947 */ /* 0x000fea0003800000 */
.L_x_4318:
[----:B------:R-:W-:Y:S01]  /*73b0*/  MOV R14, 0x0 ;  /* 0x00000000000e7802 */ /* 0x000fe20000000f00 */
[----:B------:R-:W0:Y:S01]  /*73c0*/  LDCU.64 UR4, c[0x4][0x148] ;  /* 0x01002900ff0477ac */ /* 0x000e220008000a00 */
[----:B------:R-:W-:Y:S02]  /*73d0*/  IMAD.MOV.U32 R8, RZ, RZ, 0x65 ;  /* 0x00000065ff087424 */ /* 0x000fe400078e00ff */
[----:B------:R-:W-:Y:S01]  /*73e0*/  IMAD.MOV.U32 R12, RZ, RZ, 0x1 ;  /* 0x00000001ff0c7424 */ /* 0x000fe200078e00ff */
[----:B------:R-:W1:Y:S01]  /*73f0*/  LDCU.64 UR6, c[0x4][0x150] ;  /* 0x01002a00ff0677ac */ /* 0x000e620008000a00 */
[----:B------:R-:W3:Y:S01]  /*7400*/  LDC.64 R14, c[0x4][R14] ;  /* 0x010000000e0e7b82 */ /* 0x000ee20000000a00 */
[----:B------:R-:W-:Y:S01]  /*7410*/  IMAD.MOV.U32 R13, RZ, RZ, RZ ;  /* 0x000000ffff0d7224 */ /* 0x000fe200078e00ff */
[----:B------:R-:W4:Y:S01]  /*7420*/  LDCU.64 UR8, c[0x4][0x60] ;  /* 0x01000c00ff0877ac */ /* 0x000f220008000a00 */
[----:B0-----:R-:W-:Y:S02]  /*7430*/  IMAD.U32 R4, RZ, RZ, UR4 ;  /* 0x00000004ff047e24 */ /* 0x001fe4000f8e00ff */
[----:B------:R-:W-:-:S02]  /*7440*/  IMAD.U32 R5, RZ, RZ, UR5 ;  /* 0x00000005ff057e24 */ /* 0x000fc4000f8e00ff */
[----:B-1----:R-:W-:Y:S02]  /*7450*/  IMAD.U32 R6, RZ, RZ, UR6 ;  /* 0x00000006ff067e24 */ /* 0x002fe4000f8e00ff */
[----:B------:R-:W-:Y:S02]  /*7460*/  IMAD.U32 R7, RZ, RZ, UR7 ;  /* 0x00000007ff077e24 */ /* 0x000fe4000f8e00ff */
[----:B----4-:R-:W-:Y:S02]  /*7470*/  IMAD.U32 R10, RZ, RZ, UR8 ;  /* 0x00000008ff0a7e24 */ /* 0x010fe4000f8e00ff */
[----:B------:R-:W-:-:S07]  /*7480*/  IMAD.U32 R11, RZ, RZ, UR9 ;  /* 0x00000009ff0b7e24 */ /* 0x000fce000f8e00ff */
[----:B------:R-:W-:-:S07]  /*7490*/  LEPC R20, `(.L_x_4343) ;  /* 0x000000001014794e */ /* 0x000fce0000000000 */
[----:B--23--:R-:W-:Y:S05]  /*74a0*/  CALL.ABS.NOINC R14 ;  /* 0x000000000e007343 */ /* 0x00cfea0003c00000 */
.L_x_4343:
[----:B------:R-:W-:Y:S05]  /*74b0*/  BRA `(.L_x_4319) ;  /* 0x0000000000987947 */ /* 0x000fea0003800000 */
.L_x_4342:
        /* <DEDUP_REMOVED lines=13> */
.L_x_4345:
[----:B------:R-:W-:Y:S05]  /*7590*/  BSYNC.RECONVERGENT B0 ;  /* 0x0000000000007941 */ /* 0x000fea0003800200 */
.L_x_4344:
[----:B------:R-:W-:-:S05]  /*75a0*/  LOP3.LUT R3, R0, 0x80, R3, 0xf8, !PT ;  /* 0x0000008000037812 */ /* 0x000fca00078ef803 */
[----:B------:R0:W-:Y:S01]  /*75b0*/  STG.E.U8 desc[UR36][R8.64], R3 ;  /* 0x0000000308007986 */ /* 0x0001e2000c101124 */
[----:B------:R-:W-:Y:S05]  /*75c0*/  BRA `(.L_x_4319) ;  /* 0x0000000000547947 */ /* 0x000fea0003800000 */
.L_x_4341:
        /* <DEDUP_REMOVED lines=12> */
.L_x_4347:
[----:B------:R-:W-:Y:S01]  /*7690*/  IMAD.MOV.U32 R0, RZ, RZ, 0x7f ;  /* 0x0000007fff007424 */ /* 0x000fe200078e00ff */
[----:B------:R-:W-:-:S04]  /*76a0*/  ISETP.GT.U32.AND P0, PT, R4, 0x7f800000, PT ;  /* 0x7f8000000400780c */ /* 0x000fc80003f04070 */
[----:B------:R-:W-:-:S09]  /*76b0*/  SEL R0, R0, 0x7c, P0 ;  /* 0x0000007c00007807 */ /* 0x000fd20000000000 */
.L_x_4348:
[----:B------:R-:W-:Y:S05]  /*76c0*/  BSYNC.RECONVERGENT B0 ;  /* 0x0000000000007941 */ /* 0x000fea0003800200 */
.L_x_4346:
[----:B------:R-:W-:-:S04]  /*76d0*/  SHF.R.U32.HI R3, RZ, 0x18, R3 ;  /* 0x00000018ff037819 */ /* 0x000fc80000011603 */
[----:B------:R-:W-:-:S05]  /*76e0*/  LOP3.LUT R3, R0, 0x80, R3, 0xf8, !PT ;  /* 0x0000008000037812 */ /* 0x000fca00078ef803 */
[----:B------:R0:W-:Y:S01]  /*76f0*/  STG.E.U8 desc[UR36][R8.64], R3 ;  /* 0x0000000308007986 */ /* 0x0001e2000c101124 */
[----:B------:R-:W-:Y:S05]  /*7700*/  BRA `(.L_x_4319) ;  /* 0x0000000000047947 */ /* 0x000fea0003800000 */
.L_x_4340:
[----:B------:R0:W-:Y:S02]  /*7710*/  STG.E.U16 desc[UR36][R8.64], R17 ;  /* 0x0000001108007986 */ /* 0x0001e4000c101524 */
.L_x_4319:
[----:B------:R-:W-:-:S07]  /*7720*/  VIADD R25, R25, 0x80 ;  /* 0x0000008019197836 */ /* 0x000fce0000000000 */
.L_x_4278:
[----:B------:R-:W-:Y:S05]  /*7730*/  BSYNC.RECONVERGENT B6 ;  /* 0x0000000000067941 */ /* 0x000fea0003800200 */
.L_x_4277:
[----:B------:R-:W-:-:S13]  /*7740*/  ISETP.GE.AND P0, PT, R25, R16, PT ;  /* 0x000000101900720c */ /* 0x000fda0003f06270 */
[----:B------:R-:W-:Y:S05]  /*7750*/  @P0 EXIT ;  /* 0x000000000000094d */ /* 0x000fea0003800000 */
[----:B01-34-:R-:W0:Y:S01]  /*7760*/  LDC.64 R4, c[0x0][0x388] ;  /* 0x0000e200ff047b82 */ /* 0x01be220000000a00 */
        /* <DEDUP_REMOVED lines=16> */
[----:B--2---:R-:W-:-:S06]  /*7870*/  IMAD.U32 R19, R19, 0x10000, RZ ;  /* 0x0001000013137824 */ /* 0x004fcc00078e00ff */
[----:B------:R-:W0:Y:S02]  /*7880*/  F2I.FTZ.TRUNC.NTZ R19, R19 ;  /* 0x0000001300137305 */ /* 0x000e24000021f100 */
[----:B0-----:R-:W-:Y:S01]  /*7890*/  STG.E.U8 desc[UR36][R2.64], R19 ;  /* 0x0000001302007986 */ /* 0x001fe2000c101124 */
[----:B------:R-:W-:Y:S05]  /*78a0*/  EXIT ;  /* 0x000000000000794d */ /* 0x000fea0003800000 */
.L_x_4352:
[----:B--2---:R-:W-:-:S06]  /*78b0*/  IMAD.U32 R5, R19, 0x10000, RZ ;  /* 0x0001000013057824 */ /* 0x004fcc00078e00ff */
[----:B------:R-:W0:Y:S02]  /*78c0*/  F2I.S64.TRUNC R4, R5 ;  /* 0x0000000500047311 */ /* 0x000e24000020d900 */
[----:B0-----:R-:W-:Y:S01]  /*78d0*/  STG.E.U8 desc[UR36][R2.64], R4 ;  /* 0x0000000402007986 */ /* 0x001fe2000c101124 */
[----:B------:R-:W-:Y:S05]  /*78e0*/  EXIT ;  /* 0x000000000000794d */ /* 0x000fea0003800000 */
.L_x_4351:
[----:B------:R-:W-:-:S13]  /*78f0*/  ISETP.NE.AND P0, PT, R0, 0x2, PT ;  /* 0x000000020000780c */ /* 0x000fda0003f05270 */
[----:B------:R-:W-:Y:S05]  /*7900*/  @!P0 BRA `(.L_x_4354) ;  /* 0x0000000000308947 */ /* 0x000fea0003800000 */
[----:B------:R-:W-:-:S13]  /*7910*/  ISETP.NE.AND P0, PT, R0, 0x3, PT ;  /* 0x000000030000780c */ /* 0x000fda0003f05270 */
[----:B------:R-:W-:Y:S05]  /*7920*/  @!P0 BRA `(.L_x_4355) ;  /* 0x0000000000188947 */ /* 0x000fea0003800000 */
[----:B------:R-:W-:-:S13]  /*7930*/  ISETP.NE.AND P0, PT, R0, 0x4, PT ;  /* 0x000000040000780c */ /* 0x000fda0003f05270 */
[----:B------:R-:W-:Y:S05]  /*7940*/  @P0 BRA `(.L_x_4353) ;  /* 0x0000000800780947 */ /* 0x000fea0003800000 */
[----:B--2---:R-:W-:-:S06]  /*7950*/  IMAD.U32 R4, R19, 0x10000, RZ ;  /* 0x0001000013047824 */ /* 0x004fcc00078e00ff */
[----:B------:R-:W0:Y:S02]  /*7960*/  F2I.S64.TRUNC R4, R4 ;  /* 0x0000000400047311 */ /* 0x000e24000020d900 */
[----:B0-----:R-:W-:Y:S01]  /*7970*/  STG.E.64 desc[UR36][R2.64], R4 ;  /* 0x0000000402007986 */ /* 0x001fe2000c101b24 */
[----:B------:R-:W-:Y:S05]  /*7980*/  EXIT ;  /* 0x000000000000794d */ /* 0x000fea0003800000 */
.L_x_4355:
[----:B--2---:R-:W-:-:S06]  /*7990*/  IMAD.U32 R19, R19, 0x10000, RZ ;  /* 0x0001000013137824 */ /* 0x004fcc00078e00ff */
[----:B------:R-:W0:Y:S02]  /*79a0*/  F2I.FTZ.TRUNC.NTZ R19, R19 ;  /* 0x0000001300137305 */ /* 0x000e24000021f100 */
[----:B0-----:R-:W-:Y:S01]  /*79b0*/  STG.E desc[UR36][R2.64], R19 ;  /* 0x0000001302007986 */ /* 0x001fe2000c101924 */
[----:B------:R-:W-:Y:S05]  /*79c0*/  EXIT ;  /* 0x000000000000794d */ /* 0x000fea0003800000 */
.L_x_4354:
[----:B--2---:R-:W-:-:S06]  /*79d0*/  IMAD.U32 R19, R19, 0x10000, RZ ;  /* 0x0001000013137824 */ /* 0x004fcc00078e00ff */
[----:B------:R-:W0:Y:S02]  /*79e0*/  F2I.FTZ.TRUNC.NTZ R19, R19 ;  /* 0x0000001300137305 */ /* 0x000e24000021f100 */
[----:B0-----:R-:W-:Y:S01]  /*79f0*/  STG.E.U16 desc[UR36][R2.64], R19 ;  /* 0x0000001302007986 */ /* 0x001fe2000c101524 */
[----:B------:R-:W-:Y:S05]  /*7a00*/  EXIT ;  /* 0x000000000000794d */ /* 0x000fea0003800000 */
.L_x_4350:
[----:B------:R-:W-:-:S13]  /*7a10*/  ISETP.GT.AND P0, PT, R0, 0x6, PT ;  /* 0x000000060000780c */ /* 0x000fda0003f04270 */
[----:B------:R-:W-:Y:S05]  /*7a20*/  @P0 BRA `(.L_x_4356) ;  /* 0x00000000002c0947 */ /* 0x000fea0003800000 */
[----:B------:R-:W-:-:S13]  /*7a30*/  ISETP.NE.AND P0, PT, R0, 0x5, PT ;  /* 0x000000050000780c */ /* 0x000fda0003f05270 */
[----:B------:R-:W-:Y:S05]  /*7a40*/  @!P0 BRA `(.L_x_4357) ;  /* 0x0000000000148947 */ /* 0x000fea0003800000 */
[----:B------:R-:W-:-:S13]  /*7a50*/  ISETP.NE.AND P0, PT, R0, 0x6, PT ;  /* 0x000000060000780c */ /* 0x000fda0003f05270 */
[----:B------:R-:W-:Y:S05]  /*7a60*/  @P0 BRA `(.L_x_4353) ;  /* 0x0000000800300947 */ /* 0x000fea0003800000 */
[----:B--2---:R-:W-:-:S05]  /*7a70*/  IMAD.U32 R19, R19, 0x10000, RZ ;  /* 0x0001000013137824 */ /* 0x004fca00078e00ff */
[----:B------:R-:W-:Y:S01]  /*7a80*/  STG.E desc[UR36][R2.64], R19 ;  /* 0x0000001302007986 */ /* 0x000fe2000c101924 */
[----:B------:R-:W-:Y:S05]  /*7a90*/  EXIT ;  /* 0x000000000000794d */ /* 0x000fea0003800000 */
.L_x_4357:
[----:B--2---:R-:W-:-:S05]  /*7aa0*/  IMAD.U32 R0, R19, 0x10000, RZ ;  /* 0x0001000013007824 */ /* 0x004fca00078e00ff */
[----:B------:R-:W-:-:S05]  /*7ab0*/  F2FP.F16.F32.PACK_AB R0, RZ, R0 ;  /* 0x00000000ff00723e */ /* 0x000fca00000000ff */
[----:B------:R-:W-:Y:S01]  /*7ac0*/  STG.E.U16 desc[UR36][R2.64], R0 ;  /* 0x0000000002007986 */ /* 0x000fe2000c101524 */
[----:B------:R-:W-:Y:S05]  /*7ad0*/  EXIT ;  /* 0x000000000000794d */ /* 0x000fea0003800000 */
.L_x_4356:
[----:B------:R-:W-:-:S13]  /*7ae0*/  ISETP.NE.AND P0, PT, R0, 0x7, PT ;  /* 0x000000070000780c */ /* 0x000fda0003f05270 */
[----:B------:R-:W-:Y:S05]  /*7af0*/  @!P0 BRA `(.L_x_4358) ;  /* 0x0000000000348947 */ /* 0x000fea0003800000 */
[----:B------:R-:W-:-:S13]  /*7b00*/  ISETP.NE.AND P0, PT, R0, 0x8, PT ;  /* 0x000000080000780c */ /* 0x000fda0003f05270 */
[----:B------:R-:W-:Y:S05]  /*7b10*/  @!P0 BRA `(.L_x_4359) ;  /* 0x0000000000188947 */ /* 0x000fea0003800000 */
[----:B------:R-:W-:-:S13]  /*7b20*/  ISETP.NE.AND P0, PT, R0, 0x9, PT ;  /* 0x000000090000780c */ /* 0x000fda0003f05270 */
[----:B------:R-:W-:Y:S05]  /*7b30*/  @P0 BRA `(.L_x_4353) ;  /* 0x0000000400fc0947 */ /* 0x000fea0003800000 */
[----:B--2---:R-:W-:Y:S02]  /*7b40*/  IMAD.U32 R4, R19, 0x10000, RZ ;  /* 0x0001000013047824 */ /* 0x004fe400078e00ff */
[----:B------:R-:W-:-:S05]  /*7b50*/  IMAD.MOV.U32 R5, RZ, RZ, RZ ;  /* 0x000000ffff057224 */ /* 0x000fca00078e00ff */
[----:B------:R-:W-:Y:S01]  /*7b60*/  STG.E.64 desc[UR36][R2.64], R4 ;  /* 0x0000000402007986 */ /* 0x000fe2000c101b24 */
[----:B------:R-:W-:Y:S05]  /*7b70*/  EXIT ;  /* 0x000000000000794d */ /* 0x000fea0003800000 */
.L_x_4359:
[----:B--2---:R-:W-:-:S05]  /*7b80*/  IMAD.U32 R19, R19, 0x10000, RZ ;  /* 0x0001000013137824 */ /* 0x004fca00078e00ff */
[----:B------:R-:W-:-:S04]  /*7b90*/  F2FP.F16.F32.PACK_AB R5, RZ, R19 ;  /* 0x00000013ff05723e */ /* 0x000fc800000000ff */
[----:B------:R-:W-:-:S05]  /*7ba0*/  PRMT R5, R5, 0x5410, RZ ;  /* 0x0000541005057816 */ /* 0x000fca00000000ff */
[----:B------:R-:W-:Y:S01]  /*7bb0*/  STG.E desc[UR36][R2.64], R5 ;  /* 0x0000000502007986 */ /* 0x000fe2000c101924 */
[----:B------:R-:W-:Y:S05]  /*7bc0*/  EXIT ;  /* 0x000000000000794d */ /* 0x000fea0003800000 */
.L_x_4358:
[----:B--2---:R-:W-:-:S04]  /*7bd0*/  IMAD.U32 R4, R19, 0x10000, RZ ;  /* 0x0001000013047824 */ /* 0x004fc800078e00ff */
[----:B------:R-:W-:-:S06]  /*7be0*/  FMUL.FTZ R4, R4, 1 ;  /* 0x3f80000004047820 */ /* 0x000fcc0000410000 */
[----:B------:R-:W0:Y:S02]  /*7bf0*/  F2F.F64.F32 R4, R4 ;  /* 0x0000000400047310 */ /* 0x000e240000201800 */
[----:B0-----:R-:W-:Y:S01]  /*7c00*/  STG.E.64 desc[UR36][R2.64], R4 ;  /* 0x0000000402007986 */ /* 0x001fe2000c101b24 */
[----:B------:R-:W-:Y:S05]  /*7c10*/  EXIT ;  /* 0x000000000000794d */ /* 0x000fea0003800000 */
.L_x_4349:
        /* <DEDUP_REMOVED lines=10> */
[----:B--2---:R-:W-:-:S06]  /*7cc0*/  IMAD.U32 R5, R19, 0x10000, RZ ;  /* 0x0001000013057824 */ /* 0x004fcc00078e00ff */
[----:B------:R-:W0:Y:S02]  /*7cd0*/  F2I.FTZ.U32.TRUNC.NTZ R5, R5 ;  /* 0x0000000500057305 */ /* 0x000e24000021f000 */
[----:B0-----:R-:W-:Y:S01]  /*7ce0*/  STG.E.U16 desc[UR36][R2.64], R5 ;  /* 0x0000000502007986 */ /* 0x001fe2000c101524 */
[----:B------:R-:W-:Y:S05]  /*7cf0*/  EXIT ;  /* 0x000000000000794d */ /* 0x000fea0003800000 */
.L_x_4363:
[----:B--2---:R-:W-:Y:S01]  /*7d00*/  IMAD.U32 R5, R19, 0x10000, RZ ;  /* 0x0001000013057824 */ /* 0x004fe200078e00ff */
        /* <DEDUP_REMOVED lines=17> */
.L_x_4366:
[----:B------:R-:W-:-:S04]  /*7e20*/  SHF.R.U32.HI R5, RZ, 0x18, R5 ;  /* 0x00000018ff057819 */ /* 0x000fc80000011605 */
[----:B------:R-:W-:-:S07]  /*7e30*/  LOP3.LUT R0, R0, 0x80, R5, 0xf8, !PT ;  /* 0x0000008000007812 */ /* 0x000fce00078ef805 */
.L_x_4365:
[----:B------:R-:W-:Y:S05]  /*7e40*/  BSYNC.RECONVERGENT B0 ;  /* 0x0000000000007941 */ /* 0x000fea0003800200 */
.L_x_4364:
[----:B------:R-:W-:Y:S01]  /*7e50*/  STG.E.U8 desc[UR36][R2.64], R0 ;  /* 0x0000000002007986 */ /* 0x000fe2000c101124 */
[----:B------:R-:W-:Y:S05]  /*7e60*/  EXIT ;  /* 0x000000000000794d */ /* 0x000fea0003800000 */
.L_x_4362:
        /* <DEDUP_REMOVED lines=18> */
.L_x_4369:
[----:B------:R-:W-:-:S04]  /*7f90*/  SHF.R.U32.HI R5, RZ, 0x18, R5 ;  /* 0x00000018ff057819 */ /* 0x000fc80000011605 */
[----:B------:R-:W-:-:S07]  /*7fa0*/  LOP3.LUT R0, R0, 0x80, R5, 0xf8, !PT ;  /* 0x0000008000007812 */ /* 0x000fce00078ef805 */
.L_x_4368:
[----:B------:R-:W-:Y:S05]  /*7fb0*/  BSYNC.RECONVERGENT B0 ;  /* 0x0000000000007941 */ /* 0x000fea0003800200 */
.L_x_4367:
[----:B------:R-:W-:Y:S01]  /*7fc0*/  STG.E.U8 desc[UR36][R2.64], R0 ;  /* 0x0000000002007986 */ /* 0x000fe2000c101124 */
[----:B------:R-:W-:Y:S05]  /*7fd0*/  EXIT ;  /* 0x000000000000794d */ /* 0x000fea0003800000 */
.L_x_4361:
[----:B------:R-:W-:-:S13]  /*7fe0*/  ISETP.NE.AND P0, PT, R0, 0x1c, PT ;  /* 0x0000001c0000780c */ /* 0x000fda0003f05270 */
[----:B------:R-:W-:Y:S05]  /*7ff0*/  @!P0 BRA `(.L_x_4370) ;  /* 0x0000000000608947 */ /* 0x000fea0003800000 */
[----:B------:R-:W-:-:S13]  /*8000*/  ISETP.NE.AND P0, PT, R0, 0x1d, PT ;  /* 0x0000001d0000780c */ /* 0x000fda0003f05270 */
[----:B------:R-:W-:Y:S05]  /*8010*/  @!P0 BRA `(.L_x_4371) ;  /* 0x0000000000488947 */ /* 0x000fea0003800000 */
[----:B------:R-:W-:-:S13]  /*8020*/  ISETP.NE.AND P0, PT, R0, 0x2c, PT ;  /* 0x0000002c0000780c */ /* 0x000fda0003f05270 */
[----:B------:R-:W-:Y:S05]  /*8030*/  @P0 BRA `(.L_x_4353) ;  /* 0x0000000000bc0947 */ /* 0x000fea0003800000 */
[----:B--2---:R-:W-:Y:S02]  /*8040*/  IMAD.U32 R19, R19, 0x10000, RZ ;  /* 0x0001000013137824 */ /* 0x004fe400078e00ff */
        /* <DEDUP_REMOVED lines=15> */
.L_x_4371:
[----:B--2---:R-:W-:-:S06]  /*8140*/  IMAD.U32 R4, R19, 0x10000, RZ ;  /* 0x0001000013047824 */ /* 0x004fcc00078e00ff */
[----:B------:R-:W0:Y:S02]  /*8150*/  F2I.U64.TRUNC R4, R4 ;  /* 0x0000000400047311 */ /* 0x000e24000020d800 */
[----:B0-----:R-:W-:Y:S01]  /*8160*/  STG.E.64 desc[UR36][R2.64], R4 ;  /* 0x0000000402007986 */ /* 0x001fe2000c101b24 */
[----:B------:R-:W-:Y:S05]  /*8170*/  EXIT ;  /* 0x000000000000794d */ /* 0x000fea0003800000 */
.L_x_4370:
[----:B--2---:R-:W-:-:S06]  /*8180*/  IMAD.U32 R19, R19, 0x10000, RZ ;  /* 0x0001000013137824 */ /* 0x004fcc00078e00ff */
[----:B------:R-:W0:Y:S02]  /*8190*/  F2I.FTZ.U32.TRUNC.NTZ R19, R19 ;  /* 0x0000001300137305 */ /* 0x000e24000021f000 */
[----:B0-----:R-:W-:Y:S01]  /*81a0*/  STG.E desc[UR36][R2.64], R19 ;  /* 0x0000001302007986 */ /* 0x001fe2000c101924 */
[----:B------:R-:W-:Y:S05]  /*81b0*/  EXIT ;  /* 0x000000000000794d */ /* 0x000fea0003800000 */
.L_x_4360:
[----:B------:R-:W-:-:S13]  /*81c0*/  ISETP.GT.AND P0, PT, R0, 0xe, PT ;  /* 0x0000000e0000780c */ /* 0x000fda0003f04270 */
[----:B------:R-:W-:Y:S05]  /*81d0*/  @P0 BRA `(.L_x_4372) ;  /* 0x00000000003c0947 */ /* 0x000fea0003800000 */
[----:B------:R-:W-:-:S13]  /*81e0*/  ISETP.NE.AND P0, PT, R0, 0xa, PT ;  /* 0x0000000a0000780c */ /* 0x000fda0003f05270 */
[----:B------:R-:W-:Y:S05]  /*81f0*/  @!P0 BRA `(.L_x_4373) ;  /* 0x00000000001c8947 */ /* 0x000fea0003800000 */
[----:B------:R-:W-:-:S13]  /*8200*/  ISETP.NE.AND P0, PT, R0, 0xb, PT ;  /* 0x0000000b0000780c */ /* 0x000fda0003f05270 */
[----:B------:R-:W-:Y:S05]  /*8210*/  @P0 BRA `(.L_x_4353) ;  /* 0x0000000000440947 */ /* 0x000fea0003800000 */
[----:B--2---:R-:W-:-:S05]  /*8220*/  IMAD.U32 R19, R19, 0x10000, RZ ;  /* 0x0001000013137824 */ /* 0x004fca00078e00ff */
[----:B------:R-:W-:-:S04]  /*8230*/  FSETP.NEU.FTZ.AND P0, PT, R19, RZ, PT ;  /* 0x000000ff1300720b */ /* 0x000fc80003f1d000 */
[----:B------:R-:W-:-:S05]  /*8240*/  SEL R5, RZ, 0x1, !P0 ;  /* 0x00000001ff057807 */ /* 0x000fca0004000000 */
[----:B------:R-:W-:Y:S01]  /*8250*/  STG.E.U8 desc[UR36][R2.64], R5 ;  /* 0x0000000502007986 */ /* 0x000fe2000c101124 */
[----:B------:R-:W-:Y:S05]  /*8260*/  EXIT ;  /* 0x000000000000794d */ /* 0x000fea0003800000 */
.L_x_4373:
[----:B--2---:R-:W-:Y:S01]  /*8270*/  IMAD.U32 R19, R19, 0x10000, RZ ;  /* 0x0001000013137824 */ /* 0x004fe200078e00ff */
[----:B------:R-:W-:-:S03]  /*8280*/  CS2R R6, SRZ ;  /* 0x0000000000067805 */ /* 0x000fc6000001ff00 */
[----:B------:R-:W-:-:S06]  /*8290*/  FMUL.FTZ R4, R19, 1 ;  /* 0x3f80000013047820 */ /* 0x000fcc0000410000 */
[----:B------:R-:W0:Y:S02]  /*82a0*/  F2F.F64.F32 R4, R4 ;  /* 0x0000000400047310 */ /* 0x000e240000201800 */
[----:B0-----:R-:W-:Y:S01]  /*82b0*/  STG.E.128 desc[UR36][R2.64], R4 ;  /* 0x0000000402007986 */ /* 0x001fe2000c101d24 */
[----:B------:R-:W-:Y:S05]  /*82c0*/  EXIT ;  /* 0x000000000000794d */ /* 0x000fea0003800000 */
.L_x_4372:
[----:B------:R-:W-:-:S13]  /*82d0*/  ISETP.NE.AND P0, PT, R0, 0xf, PT ;  /* 0x0000000f0000780c */ /* 0x000fda0003f05270 */
[----:B------:R-:W-:Y:S05]  /*82e0*/  @!P0 BRA `(.L_x_4374) ;  /* 0x0000000000e88947 */ /* 0x000fea0003800000 */
[----:B------:R-:W-:-:S13]  /*82f0*/  ISETP.NE.AND P0, PT, R0, 0x17, PT ;  /* 0x000000170000780c */ /* 0x000fda0003f05270 */
[----:B------:R-:W-:Y:S05]  /*8300*/  @!P0 BRA `(.L_x_4375) ;  /* 0x0000000000908947 */ /* 0x000fea0003800000 */
[----:B------:R-:W-:-:S13]  /*8310*/  ISETP.NE.AND P0, PT, R0, 0x18, PT ;  /* 0x000000180000780c */ /* 0x000fda0003f05270 */
[----:B------:R-:W-:Y:S05]  /*8320*/  @!P0 BRA `(.L_x_4376) ;  /* 0x0000000000448947 */ /* 0x000fea0003800000 */
.L_x_4353:
[----:B------:R-:W-:Y:S01]  /*8330*/  MOV R0, 0x0 ;  /* 0x0000000000007802 */ /* 0x000fe20000000f00 */
        /* <DEDUP_REMOVED lines=8> */
[----:B------:R-:W-:Y:S02]  /*83c0*/  IMAD.U32 R5, RZ, RZ, UR5 ;  /* 0x00000005ff057e24 */ /* 0x000fe4000f8e00ff */
[----:B----4-:R-:W-:Y:S02]  /*83d0*/  IMAD.U32 R6, RZ, RZ, UR6 ;  /* 0x00000006ff067e24 */ /* 0x010fe4000f8e00ff */
[----:B------:R-:W-:Y:S02]  /*83e0*/  IMAD.U32 R7, RZ, RZ, UR7 ;  /* 0x00000007ff077e24 */ /* 0x000fe4000f8e00ff */
[----:B-----5:R-:W-:Y:S02]  /*83f0*/  IMAD.U32 R10, RZ, RZ, UR8 ;  /* 0x00000008ff0a7e24 */ /* 0x020fe4000f8e00ff */
[----:B-1----:R-:W-:-:S07]  /*8400*/  IMAD.U32 R11, RZ, RZ, UR9 ;  /* 0x00000009ff0b7e24 */ /* 0x002fce000f8e00ff */
[----:B------:R-:W-:-:S07]  /*8410*/  LEPC R20, `(.L_x_4377) ;  /* 0x000000001014794e */ /* 0x000fce0000000000 */
[----:B--23--:R-:W-:Y:S05]  /*8420*/  CALL.ABS.NOINC R2 ;  /* 0x0000000002007343 */ /* 0x00cfea0003c00000 */
.L_x_4377:
[----:B------:R-:W-:Y:S05]  /*8430*/  EXIT ;  /* 0x000000000000794d */ /* 0x000fea0003800000 */
.L_x_4376:
[----:B--2---:R-:W-:Y:S01]  /*8440*/  IMAD.U32 R19, R19, 0x10000, RZ ;  /* 0x0001000013137824 */ /* 0x004fe200078e00ff */
        /* <DEDUP_REMOVED lines=12> */
.L_x_4379:
[----:B------:R-:W-:Y:S05]  /*8510*/  BSYNC.RECONVERGENT B0 ;  /* 0x0000000000007941 */ /* 0x000fea0003800200 */
.L_x_4378:
[----:B------:R-:W-:-:S05]  /*8520*/  LOP3.LUT R5, R0, 0x80, R5, 0xf8, !PT ;  /* 0x0000008000057812 */ /* 0x000fca00078ef805 */
[----:B------:R-:W-:Y:S01]  /*8530*/  STG.E.U8 desc[UR36][R2.64], R5 ;  /* 0x0000000502007986 */ /* 0x000fe2000c101124 */
[----:B------:R-:W-:Y:S05]  /*8540*/  EXIT ;  /* 0x000000000000794d */ /* 0x000fea0003800000 */
.L_x_4375:
[----:B--2---:R-:W-:Y:S01]  /*8550*/  IMAD.U32 R5, R19, 0x10000, RZ ;  /* 0x0001000013057824 */ /* 0x004fe200078e00ff */
        /* <DEDUP_REMOVED lines=11> */
.L_x_4381:
[----:B------:R-:W-:Y:S01]  /*8610*/  IMAD.MOV.U32 R0, RZ, RZ, 0x7f ;  /* 0x0000007fff007424 */ /* 0x000fe200078e00ff */
[----:B------:R-:W-:-:S04]  /*8620*/  ISETP.GT.U32.AND P0, PT, R4, 0x7f800000, PT ;  /* 0x7f8000000400780c */ /* 0x000fc80003f04070 */
[----:B------:R-:W-:-:S09]  /*8630*/  SEL R0, R0, 0x7c, P0 ;  /* 0x0000007c00007807 */ /* 0x000fd20000000000 */
.L_x_4382:
[----:B------:R-:W-:Y:S05]  /*8640*/  BSYNC.RECONVERGENT B0 ;  /* 0x0000000000007941 */ /* 0x000fea0003800200 */
.L_x_4380:
[----:B------:R-:W-:-:S04]  /*8650*/  SHF.R.U32.HI R5, RZ, 0x18, R5 ;  /* 0x00000018ff057819 */ /* 0x000fc80000011605 */
[----:B------:R-:W-:-:S05]  /*8660*/  LOP3.LUT R5, R0, 0x80, R5, 0xf8, !PT ;  /* 0x0000008000057812 */ /* 0x000fca00078ef805 */
[----:B------:R-:W-:Y:S01]  /*8670*/  STG.E.U8 desc[UR36][R2.64], R5 ;  /* 0x0000000502007986 */ /* 0x000fe2000c101124 */
[----:B------:R-:W-:Y:S05]  /*8680*/  EXIT ;  /* 0x000000000000794d */ /* 0x000fea0003800000 */
.L_x_4374:
[----:B--2---:R-:W-:Y:S01]  /*8690*/  STG.E.U16 desc[UR36][R2.64], R19 ;  /* 0x0000001302007986 */ /* 0x004fe2000c101524 */
[----:B------:R-:W-:Y:S05]  /*86a0*/  EXIT ;  /* 0x000000000000794d */ /* 0x000fea0003800000 */
.L_x_4383:
        /* <DEDUP_REMOVED lines=13> */
.L_x_11411:


//--------------------- .text._ZN2at6native18elementwise_kernelILi128ELi4EZNS0_22gpu_kernel_impl_nocastIZZZNS0_61_GLOBAL__N__132982cb_23_ActivationSiluKernel_cu_9e10b42f_311311silu_kernelERNS_18TensorIteratorBaseEENKUlvE_clEvENKUlvE4_clEvEUlN3c108BFloat16EE_EEvS5_RKT_EUliE_EEviT1_ --------------------------
	.section	.text._ZN2at6native18elementwise_kernelILi128ELi4EZNS0_22gpu_kernel_impl_nocastIZZZNS0_61_GLOBAL__N__132982cb_23_ActivationSiluKernel_cu_9e10b42f_311311silu_kernelERNS_18TensorIteratorBaseEENKUlvE_clEvENKUlvE4_clEvEUlN3c108BFloat16EE_EEvS5_RKT_EUliE_EEviT1_,"ax",@progbits
	.align	128
        .global         _ZN2at6native18elementwise_kernelILi128ELi4EZNS0_22gpu_kernel_impl_nocastIZZZNS0_61_GLOBAL__N__132982cb_23_ActivationSiluKernel_cu_9e10b42f_311311silu_kernelERNS_18TensorIteratorBaseEENKUlvE_clEvENKUlvE4_clEvEUlN3c108BFloat16EE_EEvS5_RKT_EUliE_EEviT1_
        .type           _ZN2at6native18elementwise_kernelILi128ELi4EZNS0_22gpu_kernel_impl_nocastIZZZNS0_61_GLOBAL__N__132982cb_23_ActivationSiluKernel_cu_9e10b42f_311311silu_kernelERNS_18TensorIteratorBaseEENKUlvE_clEvENKUlvE4_clEvEUlN3c108BFloat16EE_EEvS5_RKT_EUliE_EEviT1_,@function
        .size           _ZN2at6native18elementwise_kernelILi128ELi4EZNS0_22gpu_kernel_impl_nocastIZZZNS0_61_GLOBAL__N__132982cb_23_ActivationSiluKernel_cu_9e10b42f_311311silu_kernelERNS_18TensorIteratorBaseEENKUlvE_clEvENKUlvE4_clEvEUlN3c108BFloat16EE_EEvS5_RKT_EUliE_EEviT1_,(.L_x_11412 - _ZN2at6native18elementwise_kernelILi128ELi4EZNS0_22gpu_kernel_impl_nocastIZZZNS0_61_GLOBAL__N__132982cb_23_ActivationSiluKernel_cu_9e10b42f_311311silu_kernelERNS_18TensorIteratorBaseEENKUlvE_clEvENKUlvE4_clEvEUlN3c108BFloat16EE_EEvS5_RKT_EUliE_EEviT1_)
        .other          _ZN2at6native18elementwise_kernelILi128ELi4EZNS0_22gpu_kernel_impl_nocastIZZZNS0_61_GLOBAL__N__132982cb_23_ActivationSiluKernel_cu_9e10b42f_311311silu_kernelERNS_18TensorIteratorBaseEENKUlvE_clEvENKUlvE4_clEvEUlN3c108BFloat16EE_EEvS5_RKT_EUliE_EEviT1_,@"STO_CUDA_ENTRY STV_DEFAULT"
_ZN2at6native18elementwise_kernelILi128ELi4EZNS0_22gpu_kernel_impl_nocastIZZZNS0_61_GLOBAL__N__132982cb_23_ActivationSiluKernel_cu_9e10b42f_311311silu_kernelERNS_18TensorIteratorBaseEENKUlvE_clEvENKUlvE4_clEvEUlN3c108BFloat16EE_EEvS5_RKT_EUliE_EEviT1_:
.text._ZN2at6native18elementwise_kernelILi128ELi4EZNS0_22gpu_kernel_impl_nocastIZZZNS0_61_GLOBAL__N__132982cb_23_ActivationSiluKernel_cu_9e10b42f_311311silu_kernelERNS_18TensorIteratorBaseEENKUlvE_clEvENKUlvE4_clEvEUlN3c108BFloat16EE_EEvS5_RKT_EUliE_EEviT1_:
        /* <DEDUP_REMOVED lines=16> */
[----:B------:R-:W0:Y:S01]  /*0100*/  LDC.64 R6, c[0x0][0x580] ;  /* 0x00016000ff067b82 */ /* 0x000e220000000a00 */
[----:B------:R-:W-:-:S04]  /*0110*/  IADD3 R3, PT, PT, R3, 0x80, RZ ;  /* 0x0000008003037810 */ /* 0x000fc80007ffe0ff */
[----:B------:R-:W-:-:S13]  /*0120*/  ISETP.GE.AND P0, PT, R3, UR4, PT ;  /* 0x0000000403007c0c */ /* 0x000fda000bf06270 */
[----:B------:R-:W-:Y:S05]  /*0130*/  @P0 BREAK.RELIABLE B1 ;  /* 0x0000000000010942 */ /* 0x000fea0003800100 */
[----:B--2---:R-:W-:-:S05]  /*0140*/  SHF.L.U32 R0, R4, 0x10, RZ ;  /* 0x0000001004007819 */ /* 0x004fca00000006ff */
[----:B------:R-:W-:-:S06]  /*0150*/  FMUL.FTZ R2, R0, -1.4426950216293334961 ;  /* 0xbfb8aa3b00027820 */ /* 0x000fcc0000410000 */
[----:B------:R-:W1:Y:S02]  /*0160*/  MUFU.EX2 R2, R2 ;  /* 0x0000000200027308 */ /* 0x000e640000000800 */
[----:B-1----:R-:W-:-:S06]  /*0170*/  FADD.FTZ R8, R2, 1 ;  /* 0x3f80000002087421 */ /* 0x002fcc0000010000 */
[----:B------:R-:W1:Y:S02]  /*0180*/  MUFU.RCP R9, R8 ;  /* 0x0000000800097308 */ /* 0x000e640000001000 */
[----:B-1----:R-:W-:-:S05]  /*0190*/  FMUL.FTZ R0, R0, R9 ;  /* 0x0000000900007220 */ /* 0x002fca0000410000 */
[----:B------:R-:W-:-:S05]  /*01a0*/  F2FP.BF16.F32.PACK_AB R0, RZ, R0 ;  /* 0x00000000ff00723e */ /* 0x000fca00000010ff */
[----:B0-----:R0:W-:Y:S01]  /*01b0*/  STG.E.U16 desc[UR6][R6.64], R0 ;  /* 0x0000000006007986 */ /* 0x0011e2000c101506 */
[----:B------:R-:W-:Y:S05]  /*01c0*/  @P0 BRA `(.L_x_4388) ;  /* 0x0000000000700947 */ /* 0x000fea0003800000 */
[----:B------:R-:W1:Y:S02]  /*01d0*/  LDC.64 R4, c[0x0][0x588] ;  /* 0x00016200ff047b82 */ /* 0x000e640000000a00 */
[----:B-1----:R-:W2:Y:S06]  /*01e0*/  LDG.E.U16 R4, desc[UR6][R4.64] ;  /* 0x0000000604047981 */ /* 0x002eac000c1e1500 */
[----:B0-----:R-:W0:Y:S01]  /*01f0*/  LDC.64 R6, c[0x0][0x580] ;  /* 0x00016000ff067b82 */ /* 0x001e220000000a00 */
[----:B------:R-:W-:Y:S02]  /*0200*/  IADD3 R3, PT, PT, R3, 0x80, RZ ;  /* 0x0000008003037810 */ /* 0x000fe40007ffe0ff */
[----:B--2---:R-:W-:-:S05]  /*0210*/  SHF.L.U32 R0, R4, 0x10, RZ ;  /* 0x0000001004007819 */ /* 0x004fca00000006ff */
[----:B------:R-:W-:-:S06]  /*0220*/  FMUL.FTZ R2, R0, -1.4426950216293334961 ;  /* 0xbfb8aa3b00027820 */ /* 0x000fcc0000410000 */
[----:B------:R-:W1:Y:S02]  /*0230*/  MUFU.EX2 R2, R2 ;  /* 0x0000000200027308 */ /* 0x000e640000000800 */
[----:B-1----:R-:W-:-:S06]  /*0240*/  FADD.FTZ R8, R2, 1 ;  /* 0x3f80000002087421 */ /* 0x002fcc0000010000 */
[----:B------:R-:W1:Y:S02]  /*0250*/  MUFU.RCP R9, R8 ;  /* 0x0000000800097308 */ /* 0x000e640000001000 */
[----:B-1----:R-:W-:-:S05]  /*0260*/  FMUL.FTZ R0, R0, R9 ;  /* 0x0000000900007220 */ /* 0x002fca0000410000 */
[----:B------:R-:W-:-:S05]  /*0270*/  F2FP.BF16.F32.PACK_AB R0, RZ, R0 ;  /* 0x00000000ff00723e */ /* 0x000fca00000010ff */
[----:B0-----:R0:W-:Y:S02]  /*0280*/  STG.E.U16 desc[UR6][R6.64], R0 ;  /* 0x0000000006007986 */ /* 0x0011e4000c101506 */
.L_x_4387:
[----:B------:R-:W-:-:S13]  /*0290*/  ISETP.GE.AND P0, PT, R3, UR4, PT ;  /* 0x0000000403007c0c */ /* 0x000fda000bf06270 */
[----:B------:R-:W-:Y:S05]  /*02a0*/  @P0 BREAK.RELIABLE B1 ;  /* 0x0000000000010942 */ /* 0x000fea0003800100 */
[----:B------:R-:W-:Y:S05]  /*02b0*/  @P0 BRA `(.L_x_4388) ;  /* 0x0000000000340947 */ /* 0x000fea0003800000 */
[----:B------:R-:W-:Y:S05]  /*02c0*/  BSYNC.RELIABLE B1 ;  /* 0x0000000000017941 */ /* 0x000fea0003800100 */
.L_x_4386:
        /* <DEDUP_REMOVED lines=12> */
.L_x_4388:
[----:B------:R-:W-:Y:S05]  /*0390*/  BSYNC.RECONVERGENT B0 ;  /* 0x0000000000007941 */ /* 0x000fea0003800200 */
.L_x_4385:
[----:B------:R-:W-:Y:S05]  /*03a0*/  WARPSYNC.ALL ;  /* 0x0000000000007948 */ /* 0x000fea0003800000 */
[----:B------:R-:W-:-:S13]  /*03b0*/  ISETP.GE.AND P0, PT, R3, UR4, PT ;  /* 0x0000000403007c0c */ /* 0x000fda000bf06270 */
[----:B------:R-:W-:Y:S05]  /*03c0*/  @P0 EXIT ;  /* 0x000000000000094d */ /* 0x000fea0003800000 */
[----:B------:R-:W2:Y:S02]  /*03d0*/  LDC.64 R2, c[0x0][0x588] ;  /* 0x00016200ff027b82 */ /* 0x000ea40000000a00 */
[----:B--2---:R-:W0:Y:S06]  /*03e0*/  LDG.E.U16 R2, desc[UR6][R2.64] ;  /* 0x0000000602027981 */ /* 0x004e2c000c1e1500 */
[----:B------:R-:W2:Y:S01]  /*03f0*/  LDC.64 R4, c[0x0][0x580] ;  /* 0x00016000ff047b82 */ /* 0x000ea20000000a00 */
[----:B01----:R-:W-:-:S05]  /*0400*/  SHF.L.U32 R0, R2, 0x10, RZ ;  /* 0x0000001002007819 */ /* 0x003fca00000006ff */
[----:B------:R-:W-:-:S06]  /*0410*/  FMUL.FTZ R6, R0, -1.4426950216293334961 ;  /* 0xbfb8aa3b00067820 */ /* 0x000fcc0000410000 */
[----:B------:R-:W0:Y:S02]  /*0420*/  MUFU.EX2 R6, R6 ;  /* 0x0000000600067308 */ /* 0x000e240000000800 */
[----:B0-----:R-:W-:-:S06]  /*0430*/  FADD.FTZ R7, R6, 1 ;  /* 0x3f80000006077421 */ /* 0x001fcc0000010000 */
[----:B------:R-:W0:Y:S02]  /*0440*/  MUFU.RCP R7, R7 ;  /* 0x0000000700077308 */ /* 0x000e240000001000 */
[----:B0-----:R-:W-:-:S05]  /*0450*/  FMUL.FTZ R0, R0, R7 ;  /* 0x0000000700007220 */ /* 0x001fca0000410000 */
[----:B------:R-:W-:-:S05]  /*0460*/  F2FP.BF16.F32.PACK_AB R0, RZ, R0 ;  /* 0x00000000ff00723e */ /* 0x000fca00000010ff */
[----:B--2---:R-:W-:Y:S01]  /*0470*/  STG.E.U16 desc[UR6][R4.64], R0 ;  /* 0x0000000004007986 */ /* 0x004fe2000c101506 */
[----:B------:R-:W-:Y:S05]  /*0480*/  EXIT ;  /* 0x000000000000794d */ /* 0x000fea0003800000 */
.L_x_4384:
        /* <DEDUP_REMOVED lines=14> */
[----:B0-----:R-:W-:-:S05]  /*0570*/  IMAD.HI.U32 R6, R3, UR8, R4 ;  /* 0x0000000803067c27 */ /* 0x001fca000f8e0004 */
[----:B------:R-:W-:-:S04]  /*0580*/  SHF.R.U32.HI R7, RZ, UR9, R6 ;  /* 0x00000009ff077c19 */ /* 0x000fc80008011606 */
[----:B------:R-:W-:-:S05]  /*0590*/  IADD3 R4, PT, PT, -R7, RZ, RZ ;  /* 0x000000ff07047210 */ /* 0x000fca0007ffe1ff */
[----:B-1----:R-:W-:-:S04]  /*05a0*/  IMAD R4, R4, UR5, R3 ;  /* 0x0000000504047c24 */ /* 0x002fc8000f8e0203 */
[C---:B--2---:R-:W-:Y:S02]  /*05b0*/  IMAD R5, R4.reuse, UR10, RZ ;  /* 0x0000000a04057c24 */ /* 0x044fe4000f8e02ff */
[----:B------:R-:W-:Y:S01]  /*05c0*/  IMAD R4, R4, UR11, RZ ;  /* 0x0000000b04047c24 */ /* 0x000fe2000f8e02ff */
[----:B------:R-:W-:Y:S06]  /*05d0*/  @!P0 BRA `(.L_x_4392) ;  /* 0x0000001000748947 */ /* 0x000fec0003800000 */
[----:B------:R-:W0:Y:S01]  /*05e0*/  LDCU.64 UR8, c[0x0][0x398] ;  /* 0x00007300ff0877ac */ /* 0x000e220008000a00 */
[----:B------:R-:W-:Y:S02]  /*05f0*/  MOV R6, RZ ;  /* 0x000000ff00067202 */ /* 0x000fe40000000f00 */
[----:B------:R-:W-:Y:S01]  /*0600*/  ISETP.NE.AND P0, PT, R0, 0x2, PT ;  /* 0x000000020000780c */ /* 0x000fe20003f05270 */
[----:B------:R-:W1:Y:S01]  /*0610*/  LDCU UR5, c[0x0][0x3a0] ;  /* 0x00007400ff0577ac */ /* 0x000e620008000800 */
[----:B------:R-:W2:Y:S01]  /*0620*/  LDCU.64 UR10, c[0x0][0x4c0] ;  /* 0x00009800ff0a77ac */ /* 0x000ea20008000a00 */
[----:B0-----:R-:W-:-:S05]  /*0630*/  IMAD.HI.U32 R8, R7, UR9, R6 ;  /* 0x0000000907087c27 */ /* 0x001fca000f8e0006 */
[----:B-1----:R-:W-:-:S04]  /*0640*/  SHF.R.U32.HI R9, RZ, UR5, R8 ;  /* 0x00000005ff097c19 */ /* 0x002fc80008011608 */
[----:B------:R-:W-:-:S05]  /*0650*/  IADD3 R6, PT, PT, -R9, RZ, RZ ;  /* 0x000000ff09067210 */ /* 0x000fca0007ffe1ff */
[----:B------:R-:W-:-:S04]  /*0660*/  IMAD R6, R6, UR8, R7 ;  /* 0x0000000806067c24 */ /* 0x000fc8000f8e0207 */
[C---:B--2---:R-:W-:Y:S02]  /*0670*/  IMAD R5, R6.reuse, UR10, R5 ;  /* 0x0000000a06057c24 */ /* 0x044fe4000f8e0205 */
[----:B------:R-:W-:Y:S01]  /*0680*/  IMAD R4, R6, UR11, R4 ;  /* 0x0000000b06047c24 */ /* 0x000fe2000f8e0204 */
[----:B------:R-:W-:Y:S06]  /*0690*/  @!P0 BRA `(.L_x_4392) ;  /* 0x0000001000448947 */ /* 0x000fec0003800000 */
[----:B------:R-:W0:Y:S01]  /*06a0*/  LDCU.64 UR8, c[0x0][0x3a8] ;  /* 0x00007500ff0877ac */ /* 0x000e220008000a00 */
[----:B------:R-:W-:Y:S01]  /*06b0*/  HFMA2 R8, -RZ, RZ, 0, 0 ;  /* 0x00000000ff087431 */ /* 0x000fe200000001ff */
[----:B------:R-:W-:Y:S01]  /*06c0*/  ISETP.NE.AND P0, PT, R0, 0x3, PT ;  /* 0x000000030000780c */ /* 0x000fe20003f05270 */
[----:B------:R-:W1:Y:S01]  /*06d0*/  LDCU UR5, c[0x0][0x3a4] ;  /* 0x00007480ff0577ac */ /* 0x000e620008000800 */
[----:B------:R-:W2:Y:S02]  /*06e0*/  LDCU.64 UR10, c[0x0][0x4c8] ;  /* 0x00009900ff0a77ac */ /* 0x000ea40008000a00 */
[----:B0-----:R-:W-:-:S05]  /*06f0*/  IMAD.HI.U32 R6, R9, UR8, R8 ;  /* 0x0000000809067c27 */ /* 0x001fca000f8e0008 */
[----:B------:R-:W-:-:S04]  /*0700*/  SHF.R.U32.HI R7, RZ, UR9, R6 ;  /* 0x00000009ff077c19 */ /* 0x000fc80008011606 */
[----:B------:R-:W-:-:S05]  /*0710*/  IADD3 R8, PT, PT, -R7, RZ, RZ ;  /* 0x000000ff07087210 */ /* 0x000fca0007ffe1ff */
[----:B-1----:R-:W-:-:S04]  /*0720*/  IMAD R8, R8, UR5, R9 ;  /* 0x0000000508087c24 */ /* 0x002fc8000f8e0209 */
[C---:B--2---:R-:W-:Y:S02]  /*0730*/  IMAD R5, R8.reuse, UR10, R5 ;  /* 0x0000000a08057c24 */ /* 0x044fe4000f8e0205 */
[----:B------:R-:W-:Y:S01]  /*0740*/  IMAD R4, R8, UR11, R4 ;  /* 0x0000000b08047c24 */ /* 0x000fe2000f8e0204 */
[----:B------:R-:W-:Y:S06]  /*0750*/  @!P0 BRA `(.L_x_4392) ;  /* 0x0000001000148947 */ /* 0x000fec0003800000 */
[----:B------:R-:W0:Y:S01]  /*0760*/  LDCU.64 UR8, c[0x0][0x3b0] ;  /* 0x00007600ff0877ac */ /* 0x000e220008000a00 */
[----:B------:R-:W-:Y:S01]  /*0770*/  IMAD.MOV.U32 R6, RZ, RZ, RZ ;  /* 0x000000ffff067224 */ /* 0x000fe200078e00ff */
        /* <DEDUP_REMOVED lines=11> */
[----:B------:R-:W-:Y:S02]  /*0830*/  MOV R8, RZ ;  /* 0x000000ff00087202 */ /* 0x000fe40000000f00 */
[----:B------:R-:W-:Y:S01]  /*0840*/  ISETP.NE.AND P0, PT, R0, 0x5, PT ;  /* 0x000000050000780c */ /* 0x000fe20003f05270 */
[----:B------:R-:W1:Y:S01]  /*0850*/  LDCU UR5, c[0x0][0x3bc] ;  /* 0x00007780ff0577ac */ /* 0x000e620008000800 */
[----:B------:R-:W2:Y:S01]  /*0860*/  LDCU.64 UR10, c[0x0][0x4d8] ;  /* 0x00009b00ff0a77ac */ /* 0x000ea20008000a00 */
        /* <DEDUP_REMOVED lines=223> */
[----:B------:R-:W-:Y:S01]  /*1660*/  ISETP.NE.AND P0, PT, R0, 0x18, PT ;  /* 0x000000180000780c */ /* 0x000fe20003f05270 */
[----:B------:R-:W0:Y:S01]  /*1670*/  LDCU.64 UR8, c[0x0][0x4a0] ;  /* 0x00009400ff0877ac */ /* 0x000e220008000a00 */
[----:B------:R-:W-:Y:S01]  /*1680*/  MOV R6, RZ ;  /* 0x000000ff00067202 */ /* 0x000fe20000000f00 */
[----:B------:R-:W1:Y:S01]  /*1690*/  LDCU UR5, c[0x0][0x4a8] ;  /* 0x00009500ff0577ac */ /* 0x000e620008000800 */
[----:B------:R-:W2:Y:S09]  /*16a0*/  LDCU.64 UR10, c[0x0][0x570] ;  /* 0x0000ae00ff0a77ac */ /* 0x000eb20008000a00 */
[----:B------:R-:W3:Y:S01]  /*16b0*/  @P0 LDC.64 R14, c[0x0][0x4b0] ;  /* 0x00012c00ff0e0b82 */ /* 0x000ee20000000a00 */
[----:B0-----:R-:W-:-:S07]  /*16c0*/  IMAD.HI.U32 R10, R7, UR9, R6 ;  /* 0x00000009070a7c27 */ /* 0x001fce000f8e0006 */
[----:B------:R-:W0:Y:S01]  /*16d0*/  @P0 LDC R17, c[0x0][0x4ac] ;  /* 0x00012b00ff110b82 */ /* 0x000e220000000800 */
[----:B-1----:R-:W-:Y:S02]  /*16e0*/  SHF.R.U32.HI R11, RZ, UR5, R10 ;  /* 0x00000005ff0b7c19 */ /* 0x002fe4000801160a */
[----:B------:R-:W-:Y:S02]  /*16f0*/  @P0 MOV R10, RZ ;  /* 0x000000ff000a0202 */ /* 0x000fe40000000f00 */
[----:B------:R-:W-:-:S03]  /*1700*/  IADD3 R13, PT, PT, -R11, RZ, RZ ;  /* 0x000000ff0b0d7210 */ /* 0x000fc60007ffe1ff */
[----:B------:R-:W1:Y:S01]  /*1710*/  @P0 LDC.64 R8, c[0x0][0x578] ;  /* 0x00015e00ff080b82 */ /* 0x000e620000000a00 */
[----:B---3--:R-:W-:-:S05]  /*1720*/  @P0 IMAD.HI.U32 R6, R11, R14, R10 ;  /* 0x0000000e0b060227 */ /* 0x008fca00078e000a */
[----:B------:R-:W-:Y:S01]  /*1730*/  @P0 SHF.R.U32.HI R10, RZ, R15, R6 ;  /* 0x0000000fff0a0219 */ /* 0x000fe20000011606 */
[----:B------:R-:W-:-:S03]  /*1740*/  IMAD R6, R13, UR8, R7 ;  /* 0x000000080d067c24 */ /* 0x000fc6000f8e0207 */
[----:B------:R-:W-:Y:S01]  /*1750*/  @P0 IADD3 R10, PT, PT, -R10, RZ, RZ ;  /* 0x000000ff0a0a0210 */ /* 0x000fe20007ffe1ff */
[C---:B--2---:R-:W-:Y:S02]  /*1760*/  IMAD R5, R6.reuse, UR10, R5 ;  /* 0x0000000a06057c24 */ /* 0x044fe4000f8e0205 */
[----:B------:R-:W-:Y:S02]  /*1770*/  IMAD R4, R6, UR11, R4 ;  /* 0x0000000b06047c24 */ /* 0x000fe4000f8e0204 */
[----:B0-----:R-:W-:-:S04]  /*1780*/  @P0 IMAD R10, R10, R17, R11 ;  /* 0x000000110a0a0224 */ /* 0x001fc800078e020b */
[C---:B-1----:R-:W-:Y:S02]  /*1790*/  @P0 IMAD R5, R10.reuse, R8, R5 ;  /* 0x000000080a050224 */ /* 0x042fe400078e0205 */
[----:B------:R-:W-:-:S07]  /*17a0*/  @P0 IMAD R4, R10, R9, R4 ;  /* 0x000000090a040224 */ /* 0x000fce00078e0204 */
.L_x_4392:
[----:B------:R-:W0:Y:S02]  /*17b0*/  LDCU.128 UR8, c[0x0][0x580] ;  /* 0x0000b000ff0877ac */ /* 0x000e240008000c00 */
[----:B0-----:R-:W-:-:S04]  /*17c0*/  IADD3 R6, P0, PT, R4, UR10, RZ ;  /* 0x0000000a04067c10 */ /* 0x001fc8000ff1e0ff */
[----:B------:R-:W-:-:S05]  /*17d0*/  IADD3.X R7, PT, PT, RZ, UR11, RZ, P0, !PT ;  /* 0x0000000bff077c10 */ /* 0x000fca00087fe4ff */
[----:B------:R-:W2:Y:S01]  /*17e0*/  LDG.E.U16 R6, desc[UR6][R6.64] ;  /* 0x0000000606067981 */ /* 0x000ea2000c1e1500 */
[----:B------:R-:W-:Y:S02]  /*17f0*/  IADD3 R3, PT, PT, R3, 0x80, RZ ;  /* 0x0000008003037810 */ /* 0x000fe40007ffe0ff */
[----:B--2---:R-:W-:-:S05]  /*1800*/  SHF.L.U32 R4, R6, 0x10, RZ ;  /* 0x0000001006047819 */ /* 0x004fca00000006ff */
[----:B------:R-:W-:-:S06]  /*1810*/  FMUL.FTZ R8, R4, -1.4426950216293334961 ;  /* 0xbfb8aa3b04087820 */ /* 0x000fcc0000410000 */
[----:B------:R-:W0:Y:S02]  /*1820*/  MUFU.EX2 R8, R8 ;  /* 0x0000000800087308 */ /* 0x000e240000000800 */
[----:B0-----:R-:W-:-:S06]  /*1830*/  FADD.FTZ R9, R8, 1 ;  /* 0x3f80000008097421 */ /* 0x001fcc0000010000 */
[----:B------:R-:W0:Y:S02]  /*1840*/  MUFU.RCP R9, R9 ;  /* 0x0000000900097308 */ /* 0x000e240000001000 */
[----:B0-----:R-:W-:Y:S01]  /*1850*/  FMUL.FTZ R10, R4, R9 ;  /* 0x00000009040a7220 */ /* 0x001fe20000410000 */
[----:B------:R-:W-:-:S04]  /*1860*/  IADD3 R4, P0, PT, R5, UR8, RZ ;  /* 0x0000000805047c10 */ /* 0x000fc8000ff1e0ff */
[----:B------:R-:W-:Y:S02]  /*1870*/  F2FP.BF16.F32.PACK_AB R10, RZ, R10 ;  /* 0x0000000aff0a723e */ /* 0x000fe400000010ff */
[----:B------:R-:W-:Y:S02]  /*1880*/  IADD3.X R5, PT, PT, RZ, UR9, RZ, P0, !PT ;  /* 0x00000009ff057c10 */ /* 0x000fe400087fe4ff */
[----:B------:R-:W-:-:S03]  /*1890*/  ISETP.GE.AND P0, PT, R3, UR4, PT ;  /* 0x0000000403007c0c */ /* 0x000fc6000bf06270 */
[----:B------:R0:W-:Y:S10]  /*18a0*/  STG.E.U16 desc[UR6][R4.64], R10 ;  /* 0x0000000a04007986 */ /* 0x0001f4000c101506 */
[----:B------:R-:W-:Y:S05]  /*18b0*/  @P0 BREAK.RELIABLE B1 ;  /* 0x0000000000010942 */ /* 0x000fea0003800100 */
[----:B------:R-:W-:Y:S05]  /*18c0*/  @P0 BRA `(.L_x_4393) ;  /* 0x0000002400d80947 */ /* 0x000fea0003800000 */
[----:B------:R-:W1:Y:S01]  /*18d0*/  LDCU.64 UR8, c[0x0][0x390] ;  /* 0x00007200ff0877ac */ /* 0x000e620008000a00 */
[----:B0-----:R-:W-:Y:S01]  /*18e0*/  MOV R5, R3 ;  /* 0x0000000300057202 */ /* 0x001fe20000000f00 */
[----:B------:R-:W-:Y:S01]  /*18f0*/  IMAD.MOV.U32 R4, RZ, RZ, RZ ;  /* 0x000000ffff047224 */ /* 0x000fe200078e00ff */
[----:B------:R-:W-:Y:S01]  /*1900*/  ISETP.NE.AND P0, PT, R2, RZ, PT ;  /* 0x000000ff0200720c */ /* 0x000fe20003f05270 */
[----:B------:R-:W0:Y:S01]  /*1910*/  LDCU UR5, c[0x0][0x38c] ;  /* 0x00007180ff0577ac */ /* 0x000e220008000800 */
[----:B------:R-:W2:Y:S01]  /*1920*/  LDCU.64 UR10, c[0x0][0x4b8] ;  /* 0x00009700ff0a77ac */ /* 0x000ea20008000a00 */
[----:B-1----:R-:W-:-:S05]  /*1930*/  IMAD.HI.U32 R6, R3, UR8, R4 ;  /* 0x0000000803067c27 */ /* 0x002fca000f8e0004 */
[----:B------:R-:W-:-:S04]  /*1940*/  SHF.R.U32.HI R7, RZ, UR9, R6 ;  /* 0x00000009ff077c19 */ /* 0x000fc80008011606 */
[----:B------:R-:W-:-:S05]  /*1950*/  IADD3 R4, PT, PT, -R7, RZ, RZ ;  /* 0x000000ff07047210 */ /* 0x000fca0007ffe1ff */
[----:B0-----:R-:W-:-:S04]  /*1960*/  IMAD R4, R4, UR5, R3 ;  /* 0x0000000504047c24 */ /* 0x001fc8000f8e0203 */
[C---:B--2---:R-:W-:Y:S02]  /*1970*/  IMAD R5, R4.reuse, UR10, RZ ;  /* 0x0000000a04057c24 */ /* 0x044fe4000f8e02ff */
[----:B------:R-:W-:Y:S01]  /*1980*/  IMAD R4, R4, UR11, RZ ;  /* 0x0000000b04047c24 */ /* 0x000fe2000f8e02ff */
        /* <DEDUP_REMOVED lines=79> */
[----:B-1----:R-:W-:-:S05]  /*1e80*/  SHF.R.U32.HI R9, RZ, UR5, R8 ;  /* 0x00000005ff097c19 */ /* 0x002fca0008011608 */
[----:B------:R-:W-:-:S04]  /*1e90*/  IMAD.MOV R6, RZ, RZ, -R9 ;  /* 0x000000ffff067224 */ /* 0x000fc800078e0a09 */
        /* <DEDUP_REMOVED lines=192> */
[----:B-1----:R-:W-:Y:S01]  /*2aa0*/  SHF.R.U32.HI R11, RZ, UR5, R10 ;  /* 0x00000005ff0b7c19 */ /* 0x002fe2000801160a */
[----:B------:R-:W-:-:S03]  /*2ab0*/  @P0 IMAD.MOV.U32 R10, RZ, RZ, RZ ;  /* 0x000000ffff0a0224 */ /* 0x000fc600078e00ff */
        /* <DEDUP_REMOVED lines=11> */
.L_x_4394:
        /* <DEDUP_REMOVED lines=13> */
[----:B------:R-:W-:-:S05]  /*2c40*/  IADD3.X R5, PT, PT, RZ, UR9, RZ, P0, !PT ;  /* 0x00000009ff057c10 */ /* 0x000fca00087fe4ff */
[----:B------:R0:W-:Y:S02]  /*2c50*/  STG.E.U16 desc[UR6][R4.64], R10 ;  /* 0x0000000a04007986 */ /* 0x0001e4000c101506 */
.L_x_4391:
[----:B------:R-:W-:-:S13]  /*2c60*/  ISETP.GE.AND P0, PT, R3, UR4, PT ;  /* 0x0000000403007c0c */ /* 0x000fda000bf06270 */
[----:B------:R-:W-:Y:S05]  /*2c70*/  @P0 BREAK.RELIABLE B1 ;  /* 0x0000000000010942 */ /* 0x000fea0003800100 */
[----:B------:R-:W-:Y:S05]  /*2c80*/  @P0 BRA `(.L_x_4393) ;  /* 0x0000001000e80947 */ /* 0x000fea0003800000 */
[----:B------:R-:W-:Y:S05]  /*2c90*/  BSYNC.RELIABLE B1 ;  /* 0x0000000000017941 */ /* 0x000fea0003800100 */
.L_x_4390:
[----:B------:R-:W1:Y:S01]  /*2ca0*/  LDCU.64 UR8, c[0x0][0x390] ;  /* 0x00007200ff0877ac */ /* 0x000e620008000a00 */
[----:B0-----:R-:W-:Y:S02]  /*2cb0*/  MOV R4, RZ ;  /* 0x000000ff00047202 */ /* 0x001fe40000000f00 */
[----:B------:R-:W-:Y:S01]  /*2cc0*/  MOV R5, R3 ;  /* 0x0000000300057202 */ /* 0x000fe20000000f00 */
[----:B------:R-:W0:Y:S01]  /*2cd0*/  LDCU UR5, c[0x0][0x38c] ;  /* 0x00007180ff0577ac */ /* 0x000e220008000800 */
[----:B------:R-:W-:Y:S01]  /*2ce0*/  ISETP.NE.AND P0, PT, R2, RZ, PT ;  /* 0x000000ff0200720c */ /* 0x000fe20003f05270 */
        /* <DEDUP_REMOVED lines=293> */
.L_x_4395:
        /* <DEDUP_REMOVED lines=15> */
.L_x_4393:
[----:B------:R-:W-:Y:S05]  /*4030*/  BSYNC.RECONVERGENT B0 ;  /* 0x0000000000007941 */ /* 0x000fea0003800200 */
.L_x_4389:
        /* <DEDUP_REMOVED lines=9> */
[----:B--2---:R-:W-:-:S05]  /*40d0*/  IMAD.HI.U32 R4, R3, UR4, R4 ;  /* 0x0000000403047c27 */ /* 0x004fca000f8e0004 */
[----:B------:R-:W-:-:S04]  /*40e0*/  SHF.R.U32.HI R5, RZ, UR5, R4 ;  /* 0x00000005ff057c19 */ /* 0x000fc80008011604 */
[----:B------:R-:W-:-:S05]  /*40f0*/  IADD3 R6, PT, PT, -R5, RZ, RZ ;  /* 0x000000ff05067210 */ /* 0x000fca0007ffe1ff */
[----:B0-----:R-:W-:-:S04]  /*4100*/  IMAD R2, R6, UR8, R3 ;  /* 0x0000000806027c24 */ /* 0x001fc8000f8e0203 */
[C---:B-1----:R-:W-:Y:S02]  /*4110*/  IMAD R3, R2.reuse, UR10, RZ ;  /* 0x0000000a02037c24 */ /* 0x042fe4000f8e02ff */
[----:B------:R-:W-:Y:S01]  /*4120*/  IMAD R2, R2, UR11, RZ ;  /* 0x0000000b02027c24 */ /* 0x000fe2000f8e02ff */
        /* <DEDUP_REMOVED lines=267> */
[----:B------:R-:W-:Y:S01]  /*51e0*/  HFMA2 R4, -RZ, RZ, 0, 0 ;  /* 0x00000000ff047431 */ /* 0x000fe200000001ff */
[----:B------:R-:W1:Y:S10]  /*51f0*/  LDCU UR4, c[0x0][0x4a8] ;  /* 0x00009500ff0477ac */ /* 0x000e740008000800 */
[----:B------:R-:W2:Y:S01]  /*5200*/  @P0 LDC.64 R8, c[0x0][0x4b0] ;  /* 0x00012c00ff080b82 */ /* 0x000ea20000000a00 */
[----:B0-----:R-:W-:-:S07]  /*5210*/  IMAD.HI.U32 R6, R5, UR9, R4 ;  /* 0x0000000905067c27 */ /* 0x001fce000f8e0004 */
[----:B------:R-:W0:Y:S01]  /*5220*/  @P0 LDC R11, c[0x0][0x4ac] ;  /* 0x00012b00ff0b0b82 */ /* 0x000e220000000800 */
[----:B-1----:R-:W-:Y:S01]  /*5230*/  SHF.R.U32.HI R7, RZ, UR4, R6 ;  /* 0x00000004ff077c19 */ /* 0x002fe20008011606 */
[----:B------:R-:W1:Y:S01]  /*5240*/  LDCU.64 UR4, c[0x0][0x570] ;  /* 0x0000ae00ff0477ac */ /* 0x000e620008000a00 */
[----:B------:R-:W-:Y:S02]  /*5250*/  @P0 MOV R6, RZ ;  /* 0x000000ff00060202 */ /* 0x000fe40000000f00 */
[----:B------:R-:W-:-:S03]  /*5260*/  IADD3 R4, PT, PT, -R7, RZ, RZ ;  /* 0x000000ff07047210 */ /* 0x000fc60007ffe1ff */
[----:B------:R-:W3:Y:S02]  /*5270*/  @P0 LDC.64 R12, c[0x0][0x578] ;  /* 0x00015e00ff0c0b82 */ /* 0x000ee40000000a00 */
[----:B------:R-:W-:Y:S02]  /*5280*/  IMAD R4, R4, UR8, R5 ;  /* 0x0000000804047c24 */ /* 0x000fe4000f8e0205 */
[----:B--2---:R-:W-:-:S05]  /*5290*/  @P0 IMAD.HI.U32 R0, R7, R8, R6 ;  /* 0x0000000807000227 */ /* 0x004fca00078e0006 */
[----:B------:R-:W-:Y:S01]  /*52a0*/  @P0 SHF.R.U32.HI R0, RZ, R9, R0 ;  /* 0x00000009ff000219 */ /* 0x000fe20000011600 */
[C---:B-1----:R-:W-:Y:S02]  /*52b0*/  IMAD R3, R4.reuse, UR4, R3 ;  /* 0x0000000404037c24 */ /* 0x042fe4000f8e0203 */
[----:B------:R-:W-:Y:S01]  /*52c0*/  IMAD R2, R4, UR5, R2 ;  /* 0x0000000504027c24 */ /* 0x000fe2000f8e0202 */
[----:B------:R-:W-:-:S05]  /*52d0*/  @P0 IADD3 R6, PT, PT, -R0, RZ, RZ ;  /* 0x000000ff00060210 */ /* 0x000fca0007ffe1ff */
[----:B0-----:R-:W-:-:S04]  /*52e0*/  @P0 IMAD R6, R11, R6, R7 ;  /* 0x000000060b060224 */ /* 0x001fc800078e0207 */
[C---:B---3--:R-:W-:Y:S02]  /*52f0*/  @P0 IMAD R3, R6.reuse, R12, R3 ;  /* 0x0000000c06030224 */ /* 0x048fe400078e0203 */
[----:B------:R-:W-:-:S07]  /*5300*/  @P0 IMAD R2, R6, R13, R2 ;  /* 0x0000000d06020224 */ /* 0x000fce00078e0202 */
.L_x_4396:
[----:B------:R-:W0:Y:S02]  /*5310*/  LDCU.128 UR8, c[0x0][0x580] ;  /* 0x0000b000ff0877ac */ /* 0x000e240008000c00 */
[----:B0-----:R-:W-:-:S04]  /*5320*/  IADD3 R4, P0, PT, R2, UR10, RZ ;  /* 0x0000000a02047c10 */ /* 0x001fc8000ff1e0ff */
[----:B------:R-:W-:-:S05]  /*5330*/  IADD3.X R5, PT, PT, RZ, UR11, RZ, P0, !PT ;  /* 0x0000000bff057c10 */ /* 0x000fca00087fe4ff */
[----:B------:R-:W2:Y:S01]  /*5340*/  LDG.E.U16 R4, desc[UR6][R4.64] ;  /* 0x0000000604047981 */ /* 0x000ea2000c1e1500 */
[----:B------:R-:W-:-:S04]  /*5350*/  IADD3 R2, P0, PT, R3, UR8, RZ ;  /* 0x0000000803027c10 */ /* 0x000fc8000ff1e0ff */
[----:B------:R-:W-:Y:S02]  /*5360*/  IADD3.X R3, PT, PT, RZ, UR9, RZ, P0, !PT ;  /* 0x00000009ff037c10 */ /* 0x000fe400087fe4ff */
[----:B--2---:R-:W-:-:S05]  /*5370*/  SHF.L.U32 R0, R4, 0x10, RZ ;  /* 0x0000001004007819 */ /* 0x004fca00000006ff */
[----:B------:R-:W-:-:S06]  /*5380*/  FMUL.FTZ R6, R0, -1.4426950216293334961 ;  /* 0xbfb8aa3b00067820 */ /* 0x000fcc0000410000 */
[----:B------:R-:W0:Y:S02]  /*5390*/  MUFU.EX2 R6, R6 ;  /* 0x0000000600067308 */ /* 0x000e240000000800 */
[----:B0-----:R-:W-:-:S06]  /*53a0*/  FADD.FTZ R7, R6, 1 ;  /* 0x3f80000006077421 */ /* 0x001fcc0000010000 */
[----:B------:R-:W0:Y:S02]  /*53b0*/  MUFU.RCP R7, R7 ;  /* 0x0000000700077308 */ /* 0x000e240000001000 */
[----:B0-----:R-:W-:-:S05]  /*53c0*/  FMUL.FTZ R0, R0, R7 ;  /* 0x0000000700007220 */ /* 0x001fca0000410000 */
[----:B------:R-:W-:-:S05]  /*53d0*/  F2FP.BF16.F32.PACK_AB R0, RZ, R0 ;  /* 0x00000000ff00723e */ /* 0x000fca00000010ff */
[----:B------:R-:W-:Y:S01]  /*53e0*/  STG.E.U16 desc[UR6][R2.64], R0 ;  /* 0x0000000002007986 */ /* 0x000fe2000c101506 */
[----:B------:R-:W-:Y:S05]  /*53f0*/  EXIT ;  /* 0x000000000000794d */ /* 0x000fea0003800000 */
.L_x_4397:
        /* <DEDUP_REMOVED lines=16> */
.L_x_11412:


//--------------------- .text._ZN2at6native27unrolled_elementwise_kernelIZZZNS0_61_GLOBAL__N__132982cb_23_ActivationSiluKernel_cu_9e10b42f_311311silu_kernelERNS_18TensorIteratorBaseEENKUlvE_clEvENKUlvE4_clEvEUlN3c108BFloat16EE_St5arrayIPcLm2EELi4E23TrivialOffsetCalculatorILi1EjESE_NS0_6memory15LoadWithoutCastENSF_16StoreWithoutCastEEEviT_T0_T2_T3_T4_T5_ --------------------------
	.section	.text._ZN2at6native27unrolled_elementwise_kernelIZZZNS0_61_GLOBAL__N__132982cb_23_ActivationSiluKernel_cu_9e10b42f_311311silu_kernelERNS_18TensorIteratorBaseEENKUlvE_clEvENKUlvE4_clEvEUlN3c108BFloat16EE_St5arrayIPcLm2EELi4E23TrivialOffsetCalculatorILi1EjESE_NS0_6memory15LoadWithoutCastENSF_16StoreWithoutCastEEEviT_T0_T2_T3_T4_T5_,"ax",@progbits
	.align	128
        .global         _ZN2at6native27unrolled_elementwise_kernelIZZZNS0_61_GLOBAL__N__132982cb_23_ActivationSiluKernel_cu_9e10b42f_311311silu_kernelERNS_18TensorIteratorBaseEENKUlvE_clEvENKUlvE4_clEvEUlN3c108BFloat16EE_St5arrayIPcLm2EELi4E23TrivialOffsetCalculatorILi1EjESE_NS0_6memory15LoadWithoutCastENSF_16StoreWithoutCastEEEviT_T0_T2_T3_T4_T5_
        .type           _ZN2at6native27unrolled_elementwise_kernelIZZZNS0_61_GLOBAL__N__132982cb_23_ActivationSiluKernel_cu_9e10b42f_311311silu_kernelERNS_18TensorIteratorBaseEENKUlvE_clEvENKUlvE4_clEvEUlN3c108BFloat16EE_St5arrayIPcLm2EELi4E23TrivialOffsetCalculatorILi1EjESE_NS0_6memory15LoadWithoutCastENSF_16StoreWithoutCastEEEviT_T0_T2_T3_T4_T5_,@function
        .size           _ZN2at6native27unrolled_elementwise_kernelIZZZNS0_61_GLOBAL__N__132982cb_23_ActivationSiluKernel_cu_9e10b42f_311311silu_kernelERNS_18TensorIteratorBaseEENKUlvE_clEvENKUlvE4_clEvEUlN3c108BFloat16EE_St5arrayIPcLm2EELi4E23TrivialOffsetCalculatorILi1EjESE_NS0_6memory15LoadWithoutCastENSF_16StoreWithoutCastEEEviT_T0_T2_T3_T4_T5_,(.L_x_11413 - _ZN2at6native27unrolled_elementwise_kernelIZZZNS0_61_GLOBAL__N__132982cb_23_ActivationSiluKernel_cu_9e10b42f_311311silu_kernelERNS_18TensorIteratorBaseEENKUlvE_clEvENKUlvE4_clEvEUlN3c108BFloat16EE_St5arrayIPcLm2EELi4E23TrivialOffsetCalculatorILi1EjESE_NS0_6memory15LoadWithoutCastENSF_16StoreWithoutCastEEEviT_T0_T2_T3_T4_T5_)
        .other          _ZN2at6native27unrolled_elementwise_kernelIZZZNS0_61_GLOBAL__N__132982cb_23_ActivationSiluKernel_cu_9e10b42f_311311silu_kernelERNS_18TensorIteratorBaseEENKUlvE_clEvENKUlvE4_clEvEUlN3c108BFloat16EE_St5arrayIPcLm2EELi4E23TrivialOffsetCalculatorILi1EjESE_NS0_6memory15LoadWithoutCastENSF_16StoreWithoutCastEEEviT_T0_T2_T3_T4_T5_,@"STO_CUDA_ENTRY STV_DEFAULT"
_ZN2at6native27unrolled_elementwise_kernelIZZZNS0_61_GLOBAL__N__132982cb_23_ActivationSiluKernel_cu_9e10b42f_311311silu_kernelERNS_18TensorIteratorBaseEENKUlvE_clEvENKUlvE4_clEvEUlN3c108BFloat16EE_St5arrayIPcLm2EELi4E23TrivialOffsetCalculatorILi1EjESE_NS0_6memory15LoadWithoutCastENSF_16StoreWithoutCastEEEviT_T0_T2_T3_T4_T5_:
.text._ZN2at6native27unrolled_elementwise_kernelIZZZNS0_61_GLOBAL__N__132982cb_23_ActivationSiluKernel_cu_9e10b42f_311311silu_kernelERNS_18TensorIteratorBaseEENKUlvE_clEvENKUlvE4_clEvEUlN3c108BFloat16EE_St5arrayIPcLm2EELi4E23TrivialOffsetCalculatorILi1EjESE_NS0_6memory15LoadWithoutCastENSF_16StoreWithoutCastEEEviT_T0_T2_T3_T4_T5_:
[----:B------:R-:W-:Y:S01]  /*0000*/  LDC R1, c[0x0][0x37c] ;  /* 0x0000df00ff017b82 */ /* 0x000fe20000000800 */
[----:B------:R-:W0:Y:S07]  /*0010*/  S2R R0, SR_CTAID.X ;  /* 0x0000000000007919 */ /* 0x000e2e0000002500 */
[----:B------:R-:W0:Y:S01]  /*0020*/  LDC R3, c[0x0][0x380] ;  /* 0x0000e000ff037b82 */ /* 0x000e220000000800 */
[----:B------:R-:W1:Y:S01]  /*0030*/  LDCU.64 UR4, c[0x0][0x358] ;  /* 0x00006b00ff0477ac */ /* 0x000e620008000a00 */
[----:B------:R-:W2:Y:S01]  /*0040*/  S2R R19, SR_TID.X ;  /* 0x0000000000137919 */ /* 0x000ea20000002100 */
[----:B0-----:R-:W-:Y:S01]  /*0050*/  IMAD R2, R0, -0x200, R3 ;  /* 0xfffffe0000027824 */ /* 0x001fe200078e0203 */
[----:B--2---:R-:W-:-:S04]  /*0060*/  MOV R3, R19 ;  /* 0x0000001300037202 */ /* 0x004fc80000000f00 */
[----:B------:R-:W-:-:S13]  /*0070*/  ISETP.GE.AND P0, PT, R19, R2, PT ;  /* 0x000000021300720c */ /* 0x000fda0003f06270 */
[----:B------:R-:W-:Y:S01]  /*0080*/  @!P0 VIADD R19, R3, 0x80 ;  /* 0x0000008003138836 */ /* 0x000fe20000000000 */
[----:B------:R-:W0:Y:S01]  /*0090*/  @!P0 LDC.64 R12, c[0x0][0x390] ;  /* 0x0000e400ff0c8b82 */ /* 0x000e220000000a00 */
[----:B------:R-:W-:-:S03]  /*00a0*/  @!P0 LEA R7, R0, R3, 0x9 ;  /* 0x0000000300078211 */ /* 0x000fc600078e48ff */
[----:B------:R-:W-:-:S13]  /*00b0*/  ISETP.GE.AND P1, PT, R19, R2, PT ;  /* 0x000000021300720c */ /* 0x000fda0003f26270 */
[----:B------:R-:W-:Y:S01]  /*00c0*/  @!P1 LEA R15, R0, R19, 0x9 ;  /* 0x00000013000f9211 */ /* 0x000fe200078e48ff */
[----:B------:R-:W-:Y:S01]  /*00d0*/  @!P1 VIADD R19, R19, 0x80 ;  /* 0x0000008013139836 */ /* 0x000fe20000000000 */
[----:B------:R-:W2:Y:S04]  /*00e0*/  @!P1 LDC.64 R10, c[0x0][0x390] ;  /* 0x0000e400ff0a9b82 */ /* 0x000ea80000000a00 */
[----:B------:R-:W-:Y:S01]  /*00f0*/  ISETP.GE.AND P2, PT, R19, R2, PT ;  /* 0x000000021300720c */ /* 0x000fe20003f46270 */
[----:B0-----:R-:W-:Y:S01]  /*0100*/  @!P0 IMAD.WIDE.U32 R12, R7, 0x2, R12 ;  /* 0x00000002070c8825 */ /* 0x001fe200078e000c */
[----:B------:R-:W-:-:S06]  /*0110*/  PRMT R7, RZ, 0x7610, R7 ;  /* 0x00007610ff077816 */ /* 0x000fcc0000000007 */
[----:B-1----:R0:W3:Y:S05]  /*0120*/  @!P0 LDG.E.U16 R7, desc[UR4][R12.64] ;  /* 0x000000040c078981 */ /* 0x0020ea000c1e1500 */
[----:B------:R-:W1:Y:S01]  /*0130*/  @!P2 LDC.64 R8, c[0x0][0x390] ;  /* 0x0000e400ff08ab82 */ /* 0x000e620000000a00 */
[----:B------:R-:W-:Y:S01]  /*0140*/  @!P2 IMAD R17, R0, 0x200, R19 ;  /* 0x000002000011a824 */ /* 0x000fe200078e0213 */
[----:B------:R-:W-:Y:S02]  /*0150*/  @!P2 IADD3 R19, PT, PT, R19, 0x80, RZ ;  /* 0x000000801313a810 */ /* 0x000fe40007ffe0ff */
[----:B------:R-:W-:Y:S02]  /*0160*/  PRMT R20, RZ, 0x7610, R20 ;  /* 0x00007610ff147816 */ /* 0x000fe40000000014 */
[----:B------:R-:W-:Y:S01]  /*0170*/  ISETP.GE.AND P0, PT, R19, R2, PT ;  /* 0x000000021300720c */ /* 0x000fe20003f06270 */
[----:B--2---:R-:W-:Y:S01]  /*0180*/  @!P1 IMAD.WIDE.U32 R14, R15, 0x2, R10 ;  /* 0x000000020f0e9825 */ /* 0x004fe200078e000a */
[----:B------:R-:W-:-:S06]  /*0190*/  PRMT R18, RZ, 0x7610, R18 ;  /* 0x00007610ff127816 */ /* 0x000fcc0000000012 */
[----:B------:R-:W2:Y:S01]  /*01a0*/  @!P1 LDG.E.U16 R18, desc[UR4][R14.64] ;  /* 0x000000040e129981 */ /* 0x000ea2000c1e1500 */
[----:B-1----:R-:W-:-:S04]  /*01b0*/  @!P2 IMAD.WIDE.U32 R16, R17, 0x2, R8 ;  /* 0x000000021110a825 */ /* 0x002fc800078e0008 */
[----:B------:R-:W1:Y:S01]  /*01c0*/  @!P0 LDC.64 R8, c[0x0][0x390] ;  /* 0x0000e400ff088b82 */ /* 0x000e620000000a00 */
[----:B------:R-:W4:Y:S01]  /*01d0*/  @!P2 LDG.E.U16 R20, desc[UR4][R16.64] ;  /* 0x000000041014a981 */ /* 0x000f22000c1e1500 */
[----:B------:R-:W-:Y:S01]  /*01e0*/  @!P0 IMAD R11, R0, 0x200, R19 ;  /* 0x00000200000b8824 */ /* 0x000fe200078e0213 */
[----:B------:R-:W-:-:S03]  /*01f0*/  PRMT R10, RZ, 0x7610, R10 ;  /* 0x00007610ff0a7816 */ /* 0x000fc6000000000a */
[----:B-1----:R-:W-:-:S05]  /*0200*/  @!P0 IMAD.WIDE.U32 R8, R11, 0x2, R8 ;  /* 0x000000020b088825 */ /* 0x002fca00078e0008 */
[----:B------:R1:W5:Y:S01]  /*0210*/  @!P0 LDG.E.U16 R10, desc[UR4][R8.64] ;  /* 0x00000004080a8981 */ /* 0x000362000c1e1500 */
[C---:B------:R-:W-:Y:S01]  /*0220*/  ISETP.GE.AND P1, PT, R3.reuse, R2, PT ;  /* 0x000000020300720c */ /* 0x040fe20003f26270 */
[----:B0-----:R-:W-:-:S05]  /*0230*/  VIADD R13, R3, 0x100 ;  /* 0x00000100030d7836 */ /* 0x001fca0000000000 */
[----:B------:R-:W-:Y:S02]  /*0240*/  ISETP.GE.AND P3, PT, R13, R2, PT ;  /* 0x000000020d00720c */ /* 0x000fe40003f66270 */
[----:B------:R-:W-:-:S04]  /*0250*/  IADD3 R11, PT, PT, R3, 0x80, RZ ;  /* 0x00000080030b7810 */ /* 0x000fc80007ffe0ff */
[----:B------:R-:W-:Y:S01]  /*0260*/  ISETP.GE.AND P2, PT, R11, R2, PT ;  /* 0x000000020b00720c */ /* 0x000fe20003f46270 */
[----:B-1----:R-:W-:-:S05]  /*0270*/  VIADD R9, R3, 0x180 ;  /* 0x0000018003097836 */ /* 0x002fca0000000000 */
[----:B------:R-:W-:Y:S02]  /*0280*/  ISETP.GE.AND P0, PT, R9, R2, PT ;  /* 0x000000020900720c */ /* 0x000fe40003f06270 */
[----:B------:R-:W0:Y:S01]  /*0290*/  @!P1 LDC.64 R8, c[0x0][0x388] ;  /* 0x0000e200ff089b82 */ /* 0x000e220000000a00 */
[----:B------:R-:W-:Y:S01]  /*02a0*/  BSSY.RECONVERGENT B0, `(.L_x_4398) ;  /* 0x0000029000007945 */ /* 0x000fe20003800200 */
[----:B---3--:R-:W-:-:S05]  /*02b0*/  @!P1 SHF.L.U32 R13, R7, 0x10, RZ ;  /* 0x00000010070d9819 */ /* 0x008fca00000006ff */
[----:B------:R-:W-:-:S06]  /*02c0*/  @!P1 FMUL.FTZ R14, R13, -1.4426950216293334961 ;  /* 0xbfb8aa3b0d0e9820 */ /* 0x000fcc0000410000 */
[----:B------:R-:W1:Y:S01]  /*02d0*/  @!P1 MUFU.EX2 R14, R14 ;  /* 0x0000000e000e9308 */ /* 0x000e620000000800 */
[----:B--2---:R-:W-:-:S04]  /*02e0*/  @!P2 IMAD.U32 R7, R18, 0x10000, RZ ;  /* 0x000100001207a824 */ /* 0x004fc800078e00ff */
[----:B------:R-:W-:Y:S01]  /*02f0*/  @!P2 FMUL.FTZ R16, R7, -1.4426950216293334961 ;  /* 0xbfb8aa3b0710a820 */ /* 0x000fe20000410000 */
[----:B----4-:R-:W-:Y:S01]  /*0300*/  @!P3 SHF.L.U32 R12, R20, 0x10, RZ ;  /* 0x00000010140cb819 */ /* 0x010fe200000006ff */
[----:B-1----:R-:W-:-:S04]  /*0310*/  @!P1 FADD.FTZ R15, R14, 1 ;  /* 0x3f8000000e0f9421 */ /* 0x002fc80000010000 */
[----:B------:R-:W-:Y:S01]  /*0320*/  @!P3 FMUL.FTZ R17, R12, -1.4426950216293334961 ;  /* 0xbfb8aa3b0c11b820 */ /* 0x000fe20000410000 */
[----:B------:R-:W1:Y:S08]  /*0330*/  @!P1 MUFU.RCP R20, R15 ;  /* 0x0000000f00149308 */ /* 0x000e700000001000 */
[----:B------:R-:W2:Y:S08]  /*0340*/  @!P3 MUFU.EX2 R17, R17 ;  /* 0x000000110011b308 */ /* 0x000eb00000000800 */
[----:B------:R-:W3:Y:S01]  /*0350*/  @!P2 MUFU.EX2 R16, R16 ;  /* 0x000000100010a308 */ /* 0x000ee20000000800 */
[----:B-1----:R-:W-:Y:S01]  /*0360*/  @!P1 FMUL.FTZ R13, R13, R20 ;  /* 0x000000140d0d9220 */ /* 0x002fe20000410000 */
[----:B--2---:R-:W-:Y:S01]  /*0370*/  @!P3 FADD.FTZ R18, R17, 1 ;  /* 0x3f8000001112b421 */ /* 0x004fe20000010000 */
[----:B------:R-:W-:-:S03]  /*0380*/  @!P1 IMAD R17, R0, 0x200, R3 ;  /* 0x0000020000119824 */ /* 0x000fc600078e0203 */
[----:B------:R-:W-:Y:S01]  /*0390*/  @!P1 F2FP.BF16.F32.PACK_AB R6, RZ, R13 ;  /* 0x0000000dff06923e */ /* 0x000fe200000010ff */
[----:B0-----:R-:W-:-:S04]  /*03a0*/  @!P1 IMAD.WIDE.U32 R8, R17, 0x2, R8 ;  /* 0x0000000211089825 */ /* 0x001fc800078e0008 */
[----:B---3--:R-:W-:Y:S01]  /*03b0*/  @!P2 FADD.FTZ R14, R16, 1 ;  /* 0x3f800000100ea421 */ /* 0x008fe20000010000 */
[----:B------:R-:W0:Y:S01]  /*03c0*/  @!P3 MUFU.RCP R19, R18 ;  /* 0x000000120013b308 */ /* 0x000e220000001000 */
[----:B-----5:R-:W-:Y:S01]  /*03d0*/  @!P0 SHF.L.U32 R10, R10, 0x10, RZ ;  /* 0x000000100a0a8819 */ /* 0x020fe200000006ff */
[----:B------:R1:W-:Y:S01]  /*03e0*/  @!P1 STG.E.U16 desc[UR4][R8.64], R6 ;  /* 0x0000000608009986 */ /* 0x0003e2000c101504 */
[----:B------:R-:W-:-:S05]  /*03f0*/  @!P1 MOV R3, R11 ;  /* 0x0000000b00039202 */ /* 0x000fca0000000f00 */
[----:B------:R-:W2:Y:S01]  /*0400*/  @!P2 MUFU.RCP R14, R14 ;  /* 0x0000000e000ea308 */ /* 0x000ea20000001000 */
[----:B------:R-:W-:Y:S01]  /*0410*/  @!P0 FMUL.FTZ R16, R10, -1.4426950216293334961 ;  /* 0xbfb8aa3b0a108820 */ /* 0x000fe20000410000 */
[----:B------:R-:W-:-:S06]  /*0420*/  ISETP.GE.AND P4, PT, R3, R2, PT ;  /* 0x000000020300720c */ /* 0x000fcc0003f86270 */
[----:B------:R1:W3:Y:S01]  /*0430*/  @!P0 MUFU.EX2 R11, R16 ;  /* 0x00000010000b8308 */ /* 0x0002e20000000800 */
[----:B0-----:R-:W-:Y:S01]  /*0440*/  @!P3 FMUL.FTZ R12, R12, R19 ;  /* 0x000000130c0cb220 */ /* 0x001fe20000410000 */
[----:B--2---:R-:W-:-:S04]  /*0450*/  @!P2 FMUL.FTZ R7, R7, R14 ;  /* 0x0000000e0707a220 */ /* 0x004fc80000410000 */
[----:B------:R-:W-:Y:S02]  /*0460*/  @!P3 F2FP.BF16.F32.PACK_AB R5, RZ, R12 ;  /* 0x0000000cff05b23e */ /* 0x000fe400000010ff */
[----:B------:R-:W-:Y:S01]  /*0470*/  @!P2 F2FP.BF16.F32.PACK_AB R4, RZ, R7 ;  /* 0x00000007ff04a23e */ /* 0x000fe200000010ff */
[----:B-1----:R-:W-:Y:S06]  /*0480*/  @P4 BRA `(.L_x_4399) ;  /* 0x0000000000284947 */ /* 0x002fec0003800000 */
[----:B------:R-:W0:Y:S01]  /*0490*/  LDC.64 R6, c[0x0][0x388] ;  /* 0x0000e200ff067b82 */ /* 0x000e220000000a00 */
[----:B------:R-:W-:Y:S01]  /*04a0*/  IMAD R9, R0, 0x200, R3 ;  /* 0x0000020000097824 */ /* 0x000fe200078e0203 */
[----:B------:R-:W-:-:S04]  /*04b0*/  IADD3 R3, PT, PT, R3, 0x80, RZ ;  /* 0x0000008003037810 */ /* 0x000fc80007ffe0ff */
[----:B------:R-:W-:-:S13]  /*04c0*/  ISETP.GE.AND P1, PT, R3, R2, PT ;  /* 0x000000020300720c */ /* 0x000fda0003f26270 */
[----:B------:R-:W-:Y:S01]  /*04d0*/  @!P1 IMAD R13, R0, 0x200, R3 ;  /* 0x00000200000d9824 */ /* 0x000fe200078e0203 */
[----:B------:R-:W-:Y:S01]  /*04e0*/  @!P1 IADD3 R3, PT, PT, R3, 0x80, RZ ;  /* 0x0000008003039810 */ /* 0x000fe20007ffe0ff */
[----:B0-----:R-:W-:-:S04]  /*04f0*/  IMAD.WIDE.U32 R8, R9, 0x2, R6 ;  /* 0x0000000209087825 */ /* 0x001fc800078e0006 */
[----:B------:R-:W-:Y:S01]  /*0500*/  @!P1 IMAD.WIDE.U32 R6, R13, 0x2, R6 ;  /* 0x000000020d069825 */ /* 0x000fe200078e0006 */
[----:B------:R0:W-:Y:S04]  /*0510*/  STG.E.U16 desc[UR4][R8.64], R4 ;  /* 0x0000000408007986 */ /* 0x0001e8000c101504 */
[----:B------:R0:W-:Y:S02]  /*0520*/  @!P1 STG.E.U16 desc[UR4][R6.64], R5 ;  /* 0x0000000506009986 */ /* 0x0001e4000c101504 */
.L_x_4399:
[----:B------:R-:W-:Y:S05]  /*0530*/  BSYNC.RECONVERGENT B0 ;  /* 0x0000000000007941 */ /* 0x000fea0003800200 */
.L_x_4398:
[----:B---3--:R-:W-:Y:S01]  /*0540*/  @!P0 FADD.FTZ R11, R11, 1 ;  /* 0x3f8000000b0b8421 */ /* 0x008fe20000010000 */
[----:B------:R-:W-:-:S05]  /*0550*/  ISETP.GE.AND P1, PT, R3, R2, PT ;  /* 0x000000020300720c */ /* 0x000fca0003f26270 */
[----:B------:R-:W1:Y:S08]  /*0560*/  @!P0 MUFU.RCP R11, R11 ;  /* 0x0000000b000b8308 */ /* 0x000e700000001000 */
[----:B------:R-:W-:Y:S05]  /*0570*/  @P1 EXIT ;  /* 0x000000000000194d */ /* 0x000fea0003800000 */
[----:B0-----:R-:W0:Y:S01]  /*0580*/  LDC.64 R4, c[0x0][0x388] ;  /* 0x0000e200ff047b82 */ /* 0x001e220000000a00 */
[----:B-1----:R-:W-:Y:S01]  /*0590*/  @!P0 FMUL.FTZ R10, R10, R11 ;  /* 0x0000000b0a0a8220 */ /* 0x002fe20000410000 */
[----:B------:R-:W-:-:S04]  /*05a0*/  LEA R3, R0, R3, 0x9 ;  /* 0x0000000300037211 */ /* 0x000fc800078e48ff */
[----:B------:R-:W-:-:S04]  /*05b0*/  @!P0 F2FP.BF16.F32.PACK_AB R2, RZ, R10 ;  /* 0x0000000aff02823e */ /* 0x000fc800000010ff */
[----:B------:R-:W-:Y:S01]  /*05c0*/  PRMT R0, R2, 0x7610, R0 ;  /* 0x0000761002007816 */ /* 0x000fe20000000000 */
[----:B0-----:R-:W-:-:S05]  /*05d0*/  IMAD.WIDE.U32 R2, R3, 0x2, R4 ;  /* 0x0000000203027825 */ /* 0x001fca00078e0004 */
[----:B------:R-:W-:Y:S01]  /*05e0*/  STG.E.U16 desc[UR4][R2.64], R0 ;  /* 0x0000000002007986 */ /* 0x000fe2000c101504 */
[----:B------:R-:W-:Y:S05]  /*05f0*/  EXIT ;  /* 0x000000000000794d */ /* 0x000fea0003800000 */
.L_x_4400:
        /* <DEDUP_REMOVED lines=16> */
.L_x_11413:


//--------------------- .text._ZN2at6native29vectorized_elementwise_kernelILi2EZZZNS0_61_GLOBAL__N__132982cb_23_ActivationSiluKernel_cu_9e10b42f_311311silu_kernelERNS_18TensorIteratorBaseEENKUlvE_clEvENKUlvE4_clEvEUlN3c108BFloat16EE_St5arrayIPcLm2EEEEviT0_T1_ --------------------------
	.section	.text._ZN2at6native29vectorized_elementwise_kernelILi2EZZZNS0_61_GLOBAL__N__132982cb_23_ActivationSiluKernel_cu_9e10b42f_311311silu_kernelERNS_18TensorIteratorBaseEENKUlvE_clEvENKUlvE4_clEvEUlN3c108BFloat16EE_St5arrayIPcLm2EEEEviT0_T1_,"ax",@progbits
	.align	128
        .global         _ZN2at6native29vectorized_elementwise_kernelILi2EZZZNS0_61_GLOBAL__N__132982cb_23_ActivationSiluKernel_cu_9e10b42f_311311silu_kernelERNS_18TensorIteratorBaseEENKUlvE_clEvENKUlvE4_clEvEUlN3c108BFloat16EE_St5arrayIPcLm2EEEEviT0_T1_
        .type           _ZN2at6native29vectorized_elementwise_kernelILi2EZZZNS0_61_GLOBAL__N__132982cb_23_ActivationSiluKernel_cu_9e10b42f_311311silu_kernelERNS_18TensorIteratorBaseEENKUlvE_clEvENKUlvE4_clEvEUlN3c108BFloat16EE_St5arrayIPcLm2EEEEviT0_T1_,@function
        .size           _ZN2at6native29vectorized_elementwise_kernelILi2EZZZNS0_61_GLOBAL__N__132982cb_23_ActivationSiluKernel_cu_9e10b42f_311311silu_kernelERNS_18TensorIteratorBaseEENKUlvE_clEvENKUlvE4_clEvEUlN3c108BFloat16EE_St5arrayIPcLm2EEEEviT0_T1_,(.L_x_11414 - _ZN2at6native29vectorized_elementwise_kernelILi2EZZZNS0_61_GLOBAL__N__132982cb_23_ActivationSiluKernel_cu_9e10b42f_311311silu_kernelERNS_18TensorIteratorBaseEENKUlvE_clEvENKUlvE4_clEvEUlN3c108BFloat16EE_St5arrayIPcLm2EEEEviT0_T1_)
        .other          _ZN2at6native29vectorized_elementwise_kernelILi2EZZZNS0_61_GLOBAL__N__132982cb_23_ActivationSiluKernel_cu_9e10b42f_311311silu_kernelERNS_18TensorIteratorBaseEENKUlvE_clEvENKUlvE4_clEvEUlN3c108BFloat16EE_St5arrayIPcLm2EEEEviT0_T1_,@"STO_CUDA_ENTRY STV_DEFAULT"
_ZN2at6native29vectorized_elementwise_kernelILi2EZZZNS0_61_GLOBAL__N__132982cb_23_ActivationSiluKernel_cu_9e10b42f_311311silu_kernelERNS_18TensorIteratorBaseEENKUlvE_clEvENKUlvE4_clEvEUlN3c108BFloat16EE_St5arrayIPcLm2EEEEviT0_T1_:
.text._ZN2at6native29vectorized_elementwise_kernelILi2EZZZNS0_61_GLOBAL__N__132982cb_23_ActivationSiluKernel_cu_9e10b42f_311311silu_kernelERNS_18TensorIteratorBaseEENKUlvE_clEvENKUlvE4_clEvEUlN3c108BFloat16EE_St5arrayIPcLm2EEEEviT0_T1_:
        /* <DEDUP_REMOVED lines=9> */
[----:B------:R-:W-:Y:S02]  /*0090*/  PRMT R22, RZ, 0x7610, R22 ;  /* 0x00007610ff167816 */ /* 0x000fe40000000016 */
[----:B0-----:R-:W-:Y:S02]  /*00a0*/  ISETP.GE.U32.AND P1, PT, R0, R5, PT ;  /* 0x000000050000720c */ /* 0x001fe40003f26070 */
[----:B------:R-:W-:-:S11]  /*00b0*/  MOV R2, R0 ;  /* 0x0000000000027202 */ /* 0x000fd60000000f00 */
[----:B------:R-:W-:Y:S01]  /*00c0*/  @!P1 VIADD R0, R2, 0x80 ;  /* 0x0000008002009836 */ /* 0x000fe20000000000 */
[----:B------:R-:W0:Y:S01]  /*00d0*/  @!P1 LDC.64 R14, c[0x0][0x390] ;  /* 0x0000e400ff0e9b82 */ /* 0x000e220000000a00 */
[----:B------:R-:W-:-:S03]  /*00e0*/  @!P1 IADD3 R13, PT, PT, R3, R2, RZ ;  /* 0x00000002030d9210 */ /* 0x000fc60007ffe0ff */
[----:B------:R-:W-:-:S13]  /*00f0*/  ISETP.GE.U32.AND P2, PT, R0, R5, PT ;  /* 0x000000050000720c */ /* 0x000fda0003f46070 */
[----:B------:R-:W-:Y:S01]  /*0100*/  @!P2 IADD3 R23, PT, PT, R3, R0, RZ ;  /* 0x000000000317a210 */ /* 0x000fe20007ffe0ff */
[----:B------:R-:W-:-:S05]  /*0110*/  @!P2 VIADD R0, R0, 0x80 ;  /* 0x000000800000a836 */ /* 0x000fca0000000000 */
[C---:B------:R-:W-:Y:S01]  /*0120*/  ISETP.GE.U32.AND P3, PT, R0.reuse, R5, PT ;  /* 0x000000050000720c */ /* 0x040fe20003f66070 */
[----:B0-----:R-:W-:Y:S02]  /*0130*/  @!P1 IMAD.WIDE.U32 R14, R13, 0x2, R14 ;  /* 0x000000020d0e9825 */ /* 0x001fe400078e000e */
[----:B------:R-:W0:Y:S03]  /*0140*/  @!P2 LDC.64 R12, c[0x0][0x390] ;  /* 0x0000e400ff0cab82 */ /* 0x000e260000000a00 */
[----:B------:R1:W2:Y:S07]  /*0150*/  @!P1 LDG.E.U16 R22, desc[UR4][R14.64] ;  /* 0x000000040e169981 */ /* 0x0002ae000c1e1500 */
[----:B------:R-:W-:Y:S01]  /*0160*/  @!P3 IADD3 R19, PT, PT, R3, R0, RZ ;  /* 0x000000000313b210 */ /* 0x000fe20007ffe0ff */
[----:B------:R-:W3:Y:S01]  /*0170*/  @!P3 LDC.64 R16, c[0x0][0x390] ;  /* 0x0000e400ff10bb82 */ /* 0x000ee20000000a00 */
[----:B------:R-:W-:-:S04]  /*0180*/  @!P3 IADD3 R0, PT, PT, R0, 0x80, RZ ;  /* 0x000000800000b810 */ /* 0x000fc80007ffe0ff */
[----:B------:R-:W-:-:S13]  /*0190*/  ISETP.GE.U32.AND P4, PT, R0, R5, PT ;  /* 0x000000050000720c */ /* 0x000fda0003f86070 */
[----:B------:R-:W-:Y:S01]  /*01a0*/  @!P4 IMAD.IADD R25, R3, 0x1, R0 ;  /* 0x000000010319c824 */ /* 0x000fe200078e0200 */
[----:B------:R-:W-:Y:S01]  /*01b0*/  @!P4 IADD3 R0, PT, PT, R0, 0x80, RZ ;  /* 0x000000800000c810 */ /* 0x000fe20007ffe0ff */
[----:B------:R-:W4:Y:S03]  /*01c0*/  @!P4 LDC.64 R28, c[0x0][0x390] ;  /* 0x0000e400ff1ccb82 */ /* 0x000f260000000a00 */
[----:B------:R-:W-:Y:S01]  /*01d0*/  ISETP.GE.U32.AND P0, PT, R0, R5, PT ;  /* 0x000000050000720c */ /* 0x000fe20003f06070 */
[----:B---3--:R-:W-:Y:S01]  /*01e0*/  @!P3 IMAD.WIDE.U32 R16, R19, 0x2, R16 ;  /* 0x000000021310b825 */ /* 0x008fe200078e0010 */
[----:B------:R-:W-:-:S06]  /*01f0*/  PRMT R19, RZ, 0x7610, R19 ;  /* 0x00007610ff137816 */ /* 0x000fcc0000000013 */
[----:B------:R3:W5:Y:S05]  /*0200*/  @!P3 LDG.E.U16 R19, desc[UR4][R16.64] ;  /* 0x000000041013b981 */ /* 0x00076a000c1e1500 */
[----:B-1----:R-:W-:Y:S01]  /*0210*/  @!P0 IMAD.IADD R15, R3, 0x1, R0 ;  /* 0x00000001030f8824 */ /* 0x002fe200078e0200 */
[----:B------:R-:W-:Y:S01]  /*0220*/  @!P0 IADD3 R0, PT, PT, R0, 0x80, RZ ;  /* 0x0000008000008810 */ /* 0x000fe20007ffe0ff */
[----:B------:R-:W1:Y:S03]  /*0230*/  @!P0 LDC.64 R20, c[0x0][0x390] ;  /* 0x0000e400ff148b82 */ /* 0x000e660000000a00 */
[----:B------:R-:W-:-:S13]  /*0240*/  ISETP.GE.U32.AND P5, PT, R0, R5, PT ;  /* 0x000000050000720c */ /* 0x000fda0003fa6070 */
[----:B------:R-:W-:Y:S01]  /*0250*/  @!P5 IADD3 R27, PT, PT, R3, R0, RZ ;  /* 0x00000000031bd210 */ /* 0x000fe20007ffe0ff */
[----:B------:R-:W-:Y:S01]  /*0260*/  @!P5 VIADD R0, R0, 0x80 ;  /* 0x000000800000d836 */ /* 0x000fe20000000000 */
[----:B------:R-:W-:Y:S01]  /*0270*/  PRMT R24, RZ, 0x7610, R24 ;  /* 0x00007610ff187816 */ /* 0x000fe20000000018 */
[----:B0-----:R-:W-:Y:S01]  /*0280*/  @!P2 IMAD.WIDE.U32 R12, R23, 0x2, R12 ;  /* 0x00000002170ca825 */ /* 0x001fe200078e000c */
[----:B---3--:R-:W0:Y:S02]  /*0290*/  @!P5 LDC.64 R16, c[0x0][0x390] ;  /* 0x0000e400ff10db82 */ /* 0x008e240000000a00 */
[----:B------:R-:W-:Y:S02]  /*02a0*/  ISETP.GE.U32.AND P3, PT, R0, R5, PT ;  /* 0x000000050000720c */ /* 0x000fe40003f66070 */
[----:B------:R-:W-:Y:S01]  /*02b0*/  PRMT R23, RZ, 0x7610, R23 ;  /* 0x00007610ff177816 */ /* 0x000fe20000000017 */
[----:B-1----:R-:W-:-:S04]  /*02c0*/  @!P0 IMAD.WIDE.U32 R20, R15, 0x2, R20 ;  /* 0x000000020f148825 */ /* 0x002fc800078e0014 */
[----:B----4-:R-:W-:Y:S01]  /*02d0*/  @!P4 IMAD.WIDE.U32 R28, R25, 0x2, R28 ;  /* 0x00000002191cc825 */ /* 0x010fe200078e001c */
[----:B------:R1:W3:Y:S05]  /*02e0*/  @!P2 LDG.E.U16 R23, desc[UR4][R12.64] ;  /* 0x000000040c17a981 */ /* 0x0002ea000c1e1500 */
[----:B------:R-:W-:Y:S01]  /*02f0*/  @!P3 IADD3 R26, PT, PT, R3, R0, RZ ;  /* 0x00000000031ab210 */ /* 0x000fe20007ffe0ff */
[----:B------:R-:W4:Y:S01]  /*0300*/  @!P3 LDC.64 R14, c[0x0][0x390] ;  /* 0x0000e400ff0ebb82 */ /* 0x000f220000000a00 */
[----:B------:R-:W-:Y:S01]  /*0310*/  @!P3 IADD3 R0, PT, PT, R0, 0x80, RZ ;  /* 0x000000800000b810 */ /* 0x000fe20007ffe0ff */
[----:B------:R0:W3:Y:S03]  /*0320*/  @!P4 LDG.E.U16 R24, desc[UR4][R28.64] ;  /* 0x000000041c18c981 */ /* 0x0000e6000c1e1500 */
[----:B------:R-:W-:-:S02]  /*0330*/  ISETP.GE.U32.AND P1, PT, R0, R5, PT ;  /* 0x000000050000720c */ /* 0x000fc40003f26070 */
[----:B------:R-:W-:-:S06]  /*0340*/  PRMT R25, RZ, 0x7610, R25 ;  /* 0x00007610ff197816 */ /* 0x000fcc0000000019 */
[----:B------:R4:W3:Y:S05]  /*0350*/  @!P0 LDG.E.U16 R25, desc[UR4][R20.64] ;  /* 0x0000000414198981 */ /* 0x0008ea000c1e1500 */
[----:B-1----:R-:W1:Y:S01]  /*0360*/  @!P1 LDC.64 R12, c[0x0][0x390] ;  /* 0x0000e400ff0c9b82 */ /* 0x002e620000000a00 */
[----:B0-----:R-:W-:Y:S02]  /*0370*/  @!P1 IMAD.IADD R29, R3, 0x1, R0 ;  /* 0x00000001031d9824 */ /* 0x001fe400078e0200 */
[----:B------:R-:W-:Y:S01]  /*0380*/  @!P5 IMAD.WIDE.U32 R16, R27, 0x2, R16 ;  /* 0x000000021b10d825 */ /* 0x000fe200078e0010 */
[----:B------:R-:W-:-:S03]  /*0390*/  PRMT R27, RZ, 0x7610, R27 ;  /* 0x00007610ff1b7816 */ /* 0x000fc6000000001b */
[----:B----4-:R-:W-:Y:S01]  /*03a0*/  @!P3 IMAD.WIDE.U32 R14, R26, 0x2, R14 ;  /* 0x000000021a0eb825 */ /* 0x010fe200078e000e */
[----:B------:R-:W-:Y:S02]  /*03b0*/  PRMT R26, RZ, 0x7610, R26 ;  /* 0x00007610ff1a7816 */ /* 0x000fe4000000001a */
[----:B------:R-:W-:Y:S01]  /*03c0*/  PRMT R20, RZ, 0x7610, R20 ;  /* 0x00007610ff147816 */ /* 0x000fe20000000014 */
[----:B------:R-:W4:Y:S04]  /*03d0*/  @!P5 LDG.E.U16 R27, desc[UR4][R16.64] ;  /* 0x00000004101bd981 */ /* 0x000f28000c1e1500 */
[----:B------:R-:W4:Y:S01]  /*03e0*/  @!P3 LDG.E.U16 R26, desc[UR4][R14.64] ;  /* 0x000000040e1ab981 */ /* 0x000f22000c1e1500 */
[----:B-1----:R-:W-:-:S05]  /*03f0*/  @!P1 IMAD.WIDE.U32 R12, R29, 0x2, R12 ;  /* 0x000000021d0c9825 */ /* 0x002fca00078e000c */
[----:B------:R0:W4:Y:S01]  /*0400*/  @!P1 LDG.E.U16 R20, desc[UR4][R12.64] ;  /* 0x000000040c149981 */ /* 0x000122000c1e1500 */
[C---:B------:R-:W-:Y:S02]  /*0410*/  IADD3 R0, PT, PT, R2.reuse, 0x100, RZ ;  /* 0x0000010002007810 */ /* 0x040fe40007ffe0ff */
[-C--:B------:R-:W-:Y:S02]  /*0420*/  ISETP.GE.U32.AND P0, PT, R2, R5.reuse, PT ;  /* 0x000000050200720c */ /* 0x080fe40003f06070 */
[----:B------:R-:W-:Y:S01]  /*0430*/  ISETP.GE.U32.AND P5, PT, R0, R5, PT ;  /* 0x000000050000720c */ /* 0x000fe20003fa6070 */
[C---:B------:R-:W-:Y:S01]  /*0440*/  VIADD R0, R2.reuse, 0x80 ;  /* 0x0000008002007836 */ /* 0x040fe20000000000 */
[----:B0-----:R-:W-:-:S04]  /*0450*/  IADD3 R12, PT, PT, R2, 0x180, RZ ;  /* 0x00000180020c7810 */ /* 0x001fc80007ffe0ff */
[-C--:B------:R-:W-:Y:S02]  /*0460*/  ISETP.GE.U32.AND P1, PT, R0, R5.reuse, PT ;  /* 0x000000050000720c */ /* 0x080fe40003f26070 */
[----:B------:R-:W-:Y:S01]  /*0470*/  ISETP.GE.U32.AND P2, PT, R12, R5, PT ;  /* 0x000000050c00720c */ /* 0x000fe20003f46070 */
[----:B------:R-:W-:-:S05]  /*0480*/  VIADD R12, R2, 0x200 ;  /* 0x00000200020c7836 */ /* 0x000fca0000000000 */
[----:B------:R-:W-:Y:S02]  /*0490*/  ISETP.GE.U32.AND P3, PT, R12, R5, PT ;  /* 0x000000050c00720c */ /* 0x000fe40003f66070 */
[----:B------:R-:W-:-:S04]  /*04a0*/  IADD3 R28, PT, PT, R2, 0x280, RZ ;  /* 0x00000280021c7810 */ /* 0x000fc80007ffe0ff */
[----:B------:R-:W-:Y:S01]  /*04b0*/  ISETP.GE.U32.AND P4, PT, R28, R5, PT ;  /* 0x000000051c00720c */ /* 0x000fe20003f86070 */
[----:B------:R-:W-:Y:S01]  /*04c0*/  VIADD R28, R2, 0x380 ;  /* 0x00000380021c7836 */ /* 0x000fe20000000000 */
[----:B------:R-:W-:Y:S04]  /*04d0*/  BSSY.RECONVERGENT B0, `(.L_x_4402) ;  /* 0x000006d000007945 */ /* 0x000fe80003800200 */
[----:B------:R-:W-:Y:S01]  /*04e0*/  BSSY.RELIABLE B1, `(.L_x_4403) ;  /* 0x0000065000017945 */ /* 0x000fe20003800100 */
[----:B--2---:R-:W-:-:S05]  /*04f0*/  @!P0 SHF.L.U32 R22, R22, 0x10, RZ ;  /* 0x0000001016168819 */ /* 0x004fca00000006ff */
[----:B------:R-:W-:-:S06]  /*0500*/  @!P0 FMUL.FTZ R16, R22, -1.4426950216293334961 ;  /* 0xbfb8aa3b16108820 */ /* 0x000fcc0000410000 */
[----:B------:R-:W0:Y:S01]  /*0510*/  @!P0 MUFU.EX2 R16, R16 ;  /* 0x0000001000108308 */ /* 0x000e220000000800 */
[----:B-----5:R-:W-:-:S05]  /*0520*/  @!P5 SHF.L.U32 R19, R19, 0x10, RZ ;  /* 0x000000101313d819 */ /* 0x020fca00000006ff */
[----:B------:R-:W-:-:S06]  /*0530*/  @!P5 FMUL.FTZ R14, R19, -1.4426950216293334961 ;  /* 0xbfb8aa3b130ed820 */ /* 0x000fcc0000410000 */
[----:B------:R-:W1:Y:S01]  /*0540*/  @!P5 MUFU.EX2 R14, R14 ;  /* 0x0000000e000ed308 */ /* 0x000e620000000800 */
[----:B0-----:R-:W-:Y:S01]  /*0550*/  @!P0 FADD.FTZ R17, R16, 1 ;  /* 0x3f80000010118421 */ /* 0x001fe20000010000 */
[----:B-1----:R-:W-:-:S06]  /*0560*/  @!P5 FADD.FTZ R16, R14, 1 ;  /* 0x3f8000000e10d421 */ /* 0x002fcc0000010000 */
[----:B------:R0:W1:Y:S01]  /*0570*/  @!P5 MUFU.RCP R14, R16 ;  /* 0x00000010000ed308 */ /* 0x0000620000001000 */
[----:B---3--:R-:W-:-:S05]  /*0580*/  @!P1 SHF.L.U32 R23, R23, 0x10, RZ ;  /* 0x0000001017179819 */ /* 0x008fca00000006ff */
[----:B------:R-:W-:Y:S01]  /*0590*/  @!P1 FMUL.FTZ R12, R23, -1.4426950216293334961 ;  /* 0xbfb8aa3b170c9820 */ /* 0x000fe20000410000 */
[----:B------:R-:W-:Y:S02]  /*05a0*/  @!P2 SHF.L.U32 R24, R24, 0x10, RZ ;  /* 0x000000101818a819 */ /* 0x000fe400000006ff */
[----:B0-----:R-:W-:-:S03]  /*05b0*/  IADD3 R16, PT, PT, R2, 0x300, RZ ;  /* 0x0000030002107810 */ /* 0x001fc60007ffe0ff */
[----:B------:R-:W-:Y:S01]  /*05c0*/  @!P2 FMUL.FTZ R15, R24, -1.4426950216293334961 ;  /* 0xbfb8aa3b180fa820 */ /* 0x000fe20000410000 */
[----:B-1----:R-:W-:Y:S01]  /*05d0*/  @!P5 FMUL.FTZ R19, R19, R14 ;  /* 0x0000000e1313d220 */ /* 0x002fe20000410000 */
[----:B------:R-:W0:Y:S01]  /*05e0*/  @!P1 MUFU.EX2 R12, R12 ;  /* 0x0000000c000c9308 */ /* 0x000e220000000800 */
[----:B------:R-:W-:Y:S01]  /*05f0*/  @!P3 IMAD.U32 R25, R25, 0x10000, RZ ;  /* 0x000100001919b824 */ /* 0x000fe200078e00ff */
[----:B------:R-:W-:-:S03]  /*0600*/  ISETP.GE.U32.AND P6, PT, R16, R5, PT ;  /* 0x000000051000720c */ /* 0x000fc60003fc6070 */
[----:B------:R-:W-:-:S03]  /*0610*/  @!P3 FMUL.FTZ R13, R25, -1.4426950216293334961 ;  /* 0xbfb8aa3b190db820 */ /* 0x000fc60000410000 */
[----:B------:R-:W1:Y:S01]  /*0620*/  @!P2 MUFU.EX2 R15, R15 ;  /* 0x0000000f000fa308 */ /* 0x000e620000000800 */
[----:B------:R-:W-:Y:S02]  /*0630*/  @!P5 F2FP.BF16.F32.PACK_AB R4, RZ, R19 ;  /* 0x00000013ff04d23e */ /* 0x000fe400000010ff */
[----:B------:R-:W-:-:S05]  /*0640*/  ISETP.GE.U32.AND P5, PT, R28, R5, PT ;  /* 0x000000051c00720c */ /* 0x000fca0003fa6070 */
[----:B------:R-:W2:Y:S01]  /*0650*/  @!P3 MUFU.EX2 R13, R13 ;  /* 0x0000000d000db308 */ /* 0x000ea20000000800 */
[----:B0-----:R-:W-:Y:S01]  /*0660*/  @!P1 FADD.FTZ R21, R12, 1 ;  /* 0x3f8000000c159421 */ /* 0x001fe20000010000 */
[----:B----4-:R-:W-:Y:S02]  /*0670*/  @!P4 SHF.L.U32 R27, R27, 0x10, RZ ;  /* 0x000000101b1bc819 */ /* 0x010fe400000006ff */
[----:B------:R-:W-:-:S04]  /*0680*/  @!P6 SHF.L.U32 R26, R26, 0x10, RZ ;  /* 0x000000101a1ae819 */ /* 0x000fc800000006ff */
[----:B------:R0:W-:Y:S01]  /*0690*/  @!P1 MUFU.RCP R14, R21 ;  /* 0x00000015000e9308 */ /* 0x0001e20000001000 */
[----:B-1----:R-:W-:Y:S01]  /*06a0*/  @!P2 FADD.FTZ R12, R15, 1 ;  /* 0x3f8000000f0ca421 */ /* 0x002fe20000010000 */
[----:B------:R-:W-:Y:S01]  /*06b0*/  @!P4 FMUL.FTZ R29, R27, -1.4426950216293334961 ;  /* 0xbfb8aa3b1b1dc820 */ /* 0x000fe20000410000 */
[----:B------:R-:W-:Y:S01]  /*06c0*/  @!P6 FMUL.FTZ R19, R26, -1.4426950216293334961 ;  /* 0xbfb8aa3b1a13e820 */ /* 0x000fe20000410000 */
[----:B------:R-:W-:-:S04]  /*06d0*/  @!P5 IMAD.U32 R20, R20, 0x10000, RZ ;  /* 0x000100001414d824 */ /* 0x000fc800078e00ff */
[----:B------:R1:W-:Y:S01]  /*06e0*/  @!P2 MUFU.RCP R15, R12 ;  /* 0x0000000c000fa308 */ /* 0x0003e20000001000 */
[----:B0-----:R-:W-:Y:S01]  /*06f0*/  @!P5 FMUL.FTZ R21, R20, -1.4426950216293334961 ;  /* 0xbfb8aa3b1415d820 */ /* 0x001fe20000410000 */
[----:B--2---:R-:W-:-:S06]  /*0700*/  @!P3 FADD.FTZ R16, R13, 1 ;  /* 0x3f8000000d10b421 */ /* 0x004fcc0000010000 */
[----:B------:R-:W-:Y:S01]  /*0710*/  @!P0 MUFU.RCP R17, R17 ;  /* 0x0000001100118308 */ /* 0x000fe20000001000 */
[----:B-1----:R-:W0:Y:S07]  /*0720*/  @!P0 LDC.64 R12, c[0x0][0x388] ;  /* 0x0000e200ff0c8b82 */ /* 0x002e2e0000000a00 */
[----:B------:R-:W1:Y:S08]  /*0730*/  @!P4 MUFU.EX2 R28, R29 ;  /* 0x0000001d001cc308 */ /* 0x000e700000000800 */
[----:B------:R-:W2:Y:S08]  /*0740*/  @!P6 MUFU.EX2 R19, R19 ;  /* 0x000000130013e308 */ /* 0x000eb00000000800 */
[----:B------:R-:W3:Y:S01]  /*0750*/  @!P5 MUFU.EX2 R21, R21 ;  /* 0x000000150015d308 */ /* 0x000ee20000000800 */
[----:B-1----:R-:W-:Y:S01]  /*0760*/  @!P4 FADD.FTZ R28, R28, 1 ;  /* 0x3f8000001c1cc421 */ /* 0x002fe20000010000 */
[----:B------:R-:W-:Y:S01]  /*0770*/  @!P0 FMUL.FTZ R17, R22, R17 ;  /* 0x0000001116118220 */ /* 0x000fe20000410000 */
[----:B------:R-:W-:Y:S01]  /*0780*/  @!P0 IADD3 R29, PT, PT, R3, R2, RZ ;  /* 0x00000002031d8210 */ /* 0x000fe20007ffe0ff */
[----:B--2---:R-:W-:-:S03]  /*0790*/  @!P6 FADD.FTZ R19, R19, 1 ;  /* 0x3f8000001313e421 */ /* 0x004fc60000010000 */
[----:B------:R-:W-:Y:S01]  /*07a0*/  @!P0 F2FP.BF16.F32.PACK_AB R18, RZ, R17 ;  /* 0x00000011ff12823e */ /* 0x000fe200000010ff */
[----:B------:R-:W1:Y:S01]  /*07b0*/  @!P3 MUFU.RCP R16, R16 ;  /* 0x000000100010b308 */ /* 0x000e620000001000 */
[----:B0-----:R-:W-:-:S04]  /*07c0*/  @!P0 IMAD.WIDE.U32 R12, R29, 0x2, R12 ;  /* 0x000000021d0c8825 */ /* 0x001fc800078e000c */
[----:B---3--:R-:W-:-:S03]  /*07d0*/  @!P5 FADD.FTZ R22, R21, 1 ;  /* 0x3f8000001516d421 */ /* 0x008fc60000010000 */
[----:B------:R-:W0:Y:S01]  /*07e0*/  @!P4 MUFU.RCP R28, R28 ;  /* 0x0000001c001cc308 */ /* 0x000e220000001000 */
[----:B------:R-:W-:Y:S01]  /*07f0*/  @!P0 MOV R2, R0 ;  /* 0x0000000000028202 */ /* 0x000fe20000000f00 */
[----:B------:R2:W-:Y:S06]  /*0800*/  @!P0 STG.E.U16 desc[UR4][R12.64], R18 ;  /* 0x000000120c008986 */ /* 0x0005ec000c101504 */
[----:B------:R-:W3:Y:S01]  /*0810*/  @!P6 MUFU.RCP R19, R19 ;  /* 0x000000130013e308 */ /* 0x000ee20000001000 */
[----:B------:R-:W-:-:S07]  /*0820*/  ISETP.GE.U32.AND P0, PT, R2, R5, PT ;  /* 0x000000050200720c */ /* 0x000fce0003f06070 */
[----:B------:R-:W4:Y:S01]  /*0830*/  @!P5 MUFU.RCP R17, R22 ;  /* 0x000000160011d308 */ /* 0x000f220000001000 */
[----:B------:R-:W-:Y:S01]  /*0840*/  @!P1 FMUL.FTZ R14, R23, R14 ;  /* 0x0000000e170e9220 */ /* 0x000fe20000410000 */
[----:B------:R-:W-:Y:S01]  /*0850*/  @!P2 FMUL.FTZ R15, R24, R15 ;  /* 0x0000000f180fa220 */ /* 0x000fe20000410000 */
[----:B-1----:R-:W-:Y:S01]  /*0860*/  @!P3 FMUL.FTZ R16, R25, R16 ;  /* 0x000000101910b220 */ /* 0x002fe20000410000 */
[----:B0-----:R-:W-:Y:S01]  /*0870*/  @!P4 FMUL.FTZ R28, R27, R28 ;  /* 0x0000001c1b1cc220 */ /* 0x001fe20000410000 */
[----:B---3--:R-:W-:Y:S01]  /*0880*/  @!P6 FMUL.FTZ R19, R26, R19 ;  /* 0x000000131a13e220 */ /* 0x008fe20000410000 */
[----:B------:R-:W-:Y:S02]  /*0890*/  @!P1 F2FP.BF16.F32.PACK_AB R6, RZ, R14 ;  /* 0x0000000eff06923e */ /* 0x000fe400000010ff */
[----:B------:R-:W-:Y:S01]  /*08a0*/  @!P2 F2FP.BF16.F32.PACK_AB R7, RZ, R15 ;  /* 0x0000000fff07a23e */ /* 0x000fe200000010ff */
[----:B----4-:R-:W-:Y:S01]  /*08b0*/  @!P5 FMUL.FTZ R17, R20, R17 ;  /* 0x000000111411d220 */ /* 0x010fe20000410000 */
[----:B------:R-:W-:-:S02]  /*08c0*/  @!P3 F2FP.BF16.F32.PACK_AB R8, RZ, R16 ;  /* 0x00000010ff08b23e */ /* 0x000fc400000010ff */
[----:B------:R-:W-:Y:S02]  /*08d0*/  @!P4 F2FP.BF16.F32.PACK_AB R9, RZ, R28 ;  /* 0x0000001cff09c23e */ /* 0x000fe400000010ff */
[----:B------:R-:W-:Y:S02]  /*08e0*/  @!P6 F2FP.BF16.F32.PACK_AB R10, RZ, R19 ;  /* 0x00000013ff0ae23e */ /* 0x000fe400000010ff */
[----:B------:R-:W-:Y:S01]  /*08f0*/  @!P5 F2FP.BF16.F32.PACK_AB R11, RZ, R17 ;  /* 0x00000011ff0bd23e */ /* 0x000fe200000010ff */
[----:B--2---:R-:W-:Y:S06]  /*0900*/  @P0 BRA `(.L_x_4404) ;  /* 0x0000000000300947 */ /* 0x004fec0003800000 */
[----:B------:R-:W0:Y:S01]  /*0910*/  LDC.64 R12, c[0x0][0x388] ;  /* 0x0000e200ff0c7b82 */ /* 0x000e220000000a00 */
[----:B------:R-:W-:Y:S01]  /*0920*/  IMAD.IADD R15, R3, 0x1, R2 ;  /* 0x00000001030f7824 */ /* 0x000fe200078e0202 */
[----:B------:R-:W-:-:S04]  /*0930*/  IADD3 R2, PT, PT, R2, 0x80, RZ ;  /* 0x0000008002027810 */ /* 0x000fc80007ffe0ff */
[----:B------:R-:W-:Y:S01]  /*0940*/  ISETP.GE.U32.AND P0, PT, R2, R5, PT ;  /* 0x000000050200720c */ /* 0x000fe20003f06070 */
[----:B0-----:R-:W-:-:S05]  /*0950*/  IMAD.WIDE.U32 R12, R15, 0x2, R12 ;  /* 0x000000020f0c7825 */ /* 0x001fca00078e000c */
[----:B------:R0:W-:Y:S07]  /*0960*/  STG.E.U16 desc[UR4][R12.64], R6 ;  /* 0x000000060c007986 */ /* 0x0001ee000c101504 */
[----:B------:R-:W-:Y:S05]  /*0970*/  @P0 BRA `(.L_x_4405) ;  /* 0x0000000000300947 */ /* 0x000fea0003800000 */
[----:B0-----:R-:W0:Y:S01]  /*0980*/  LDC.64 R12, c[0x0][0x388] ;  /* 0x0000e200ff0c7b82 */ /* 0x001e220000000a00 */
[----:B------:R-:W-:Y:S01]  /*0990*/  IADD3 R15, PT, PT, R3, R2, RZ ;  /* 0x00000002030f7210 */ /* 0x000fe20007ffe0ff */
[----:B------:R-:W-:-:S04]  /*09a0*/  VIADD R2, R2, 0x80 ;  /* 0x0000008002027836 */ /* 0x000fc80000000000 */
[----:B0-----:R-:W-:-:S05]  /*09b0*/  IMAD.WIDE.U32 R12, R15, 0x2, R12 ;  /* 0x000000020f0c7825 */ /* 0x001fca00078e000c */
[----:B------:R0:W-:Y:S02]  /*09c0*/  STG.E.U16 desc[UR4][R12.64], R4 ;  /* 0x000000040c007986 */ /* 0x0001e4000c101504 */
.L_x_4404:
[----:B------:R-:W-:-:S13]  /*09d0*/  ISETP.GE.U32.AND P0, PT, R2, R5, PT ;  /* 0x000000050200720c */ /* 0x000fda0003f06070 */
[----:B------:R-:W-:Y:S05]  /*09e0*/  @P0 BRA `(.L_x_4406) ;  /* 0x0000000000300947 */ /* 0x000fea0003800000 */
[----:B0-----:R-:W0:Y:S01]  /*09f0*/  LDC.64 R12, c[0x0][0x388] ;  /* 0x0000e200ff0c7b82 */ /* 0x001e220000000a00 */
[----:B------:R-:W-:Y:S02]  /*0a00*/  IADD3 R15, PT, PT, R3, R2, RZ ;  /* 0x00000002030f7210 */ /* 0x000fe40007ffe0ff */
[----:B------:R-:W-:-:S03]  /*0a10*/  IADD3 R2, PT, PT, R2, 0x80, RZ ;  /* 0x0000008002027810 */ /* 0x000fc60007ffe0ff */
[----:B0-----:R-:W-:-:S05]  /*0a20*/  IMAD.WIDE.U32 R12, R15, 0x2, R12 ;  /* 0x000000020f0c7825 */ /* 0x001fca00078e000c */
[----:B------:R1:W-:Y:S02]  /*0a30*/  STG.E.U16 desc[UR4][R12.64], R7 ;  /* 0x000000070c007986 */ /* 0x0003e4000c101504 */
.L_x_4405:
[----:B------:R-:W-:-:S13]  /*0a40*/  ISETP.GE.U32.AND P0, PT, R2, R5, PT ;  /* 0x000000050200720c */ /* 0x000fda0003f06070 */
[----:B------:R-:W-:Y:S05]  /*0a50*/  @P0 BRA `(.L_x_4407) ;  /* 0x0000000000340947 */ /* 0x000fea0003800000 */
[----:B01----:R-:W0:Y:S01]  /*0a60*/  LDC.64 R6, c[0x0][0x388] ;  /* 0x0000e200ff067b82 */ /* 0x003e220000000a00 */
[----:B------:R-:W-:Y:S01]  /*0a70*/  IMAD.IADD R13, R3, 0x1, R2 ;  /* 0x00000001030d7824 */ /* 0x000fe200078e0202 */
[----:B------:R-:W-:-:S03]  /*0a80*/  IADD3 R2, PT, PT, R2, 0x80, RZ ;  /* 0x0000008002027810 */ /* 0x000fc60007ffe0ff */
[----:B0-----:R-:W-:-:S05]  /*0a90*/  IMAD.WIDE.U32 R6, R13, 0x2, R6 ;  /* 0x000000020d067825 */ /* 0x001fca00078e0006 */
[----:B------:R1:W-:Y:S02]  /*0aa0*/  STG.E.U16 desc[UR4][R6.64], R8 ;  /* 0x0000000806007986 */ /* 0x0003e4000c101504 */
.L_x_4406:
[----:B------:R-:W-:-:S13]  /*0ab0*/  ISETP.GE.U32.AND P0, PT, R2, R5, PT ;  /* 0x000000050200720c */ /* 0x000fda0003f06070 */
[----:B------:R-:W-:Y:S05]  /*0ac0*/  @P0 BREAK.RELIABLE B1 ;  /* 0x0000000000010942 */ /* 0x000fea0003800100 */
[----:B------:R-:W-:Y:S05]  /*0ad0*/  @P0 BRA `(.L_x_4408) ;  /* 0x0000000000300947 */ /* 0x000fea0003800000 */
[----:B-1----:R-:W1:Y:S01]  /*0ae0*/  LDC.64 R6, c[0x0][0x388] ;  /* 0x0000e200ff067b82 */ /* 0x002e620000000a00 */
[----:B0-----:R-:W-:Y:S01]  /*0af0*/  IADD3 R13, PT, PT, R3, R2, RZ ;  /* 0x00000002030d7210 */ /* 0x001fe20007ffe0ff */
[----:B------:R-:W-:-:S04]  /*0b00*/  VIADD R2, R2, 0x80 ;  /* 0x0000008002027836 */ /* 0x000fc80000000000 */
[----:B-1----:R-:W-:-:S05]  /*0b10*/  IMAD.WIDE.U32 R6, R13, 0x2, R6 ;  /* 0x000000020d067825 */ /* 0x002fca00078e0006 */
[----:B------:R2:W-:Y:S02]  /*0b20*/  STG.E.U16 desc[UR4][R6.64], R9 ;  /* 0x0000000906007986 */ /* 0x0005e4000c101504 */
.L_x_4407:
[----:B------:R-:W-:Y:S05]  /*0b30*/  BSYNC.RELIABLE B1 ;  /* 0x0000000000017941 */ /* 0x000fea0003800100 */
.L_x_4403:
[----:B------:R-:W-:-:S13]  /*0b40*/  ISETP.GE.U32.AND P0, PT, R2, R5, PT ;  /* 0x000000050200720c */ /* 0x000fda0003f06070 */
[----:B012---:R-:W0:Y:S01]  /*0b50*/  @!P0 LDC.64 R6, c[0x0][0x388] ;  /* 0x0000e200ff068b82 */ /* 0x007e220000000a00 */
[----:B------:R-:W-:Y:S02]  /*0b60*/  @!P0 IADD3 R9, PT, PT, R3, R2, RZ ;  /* 0x0000000203098210 */ /* 0x000fe40007ffe0ff */
[----:B------:R-:W-:-:S03]  /*0b70*/  @!P0 IADD3 R2, PT, PT, R2, 0x80, RZ ;  /* 0x0000008002028810 */ /* 0x000fc60007ffe0ff */
[----:B0-----:R-:W-:-:S05]  /*0b80*/  @!P0 IMAD.WIDE.U32 R6, R9, 0x2, R6 ;  /* 0x0000000209068825 */ /* 0x001fca00078e0006 */
[----:B------:R2:W-:Y:S02]  /*0b90*/  @!P0 STG.E.U16 desc[UR4][R6.64], R10 ;  /* 0x0000000a06008986 */ /* 0x0005e4000c101504 */
.L_x_4408:
[----:B------:R-:W-:Y:S05]  /*0ba0*/  BSYNC.RECONVERGENT B0 ;  /* 0x0000000000007941 */ /* 0x000fea0003800200 */
.L_x_4402:
[----:B------:R-:W-:Y:S05]  /*0bb0*/  WARPSYNC.ALL ;  /* 0x0000000000007948 */ /* 0x000fea0003800000 */
[----:B------:R-:W-:-:S13]  /*0bc0*/  ISETP.GE.U32.AND P0, PT, R2, R5, PT ;  /* 0x000000050200720c */ /* 0x000fda0003f06070 */
[----:B------:R-:W-:Y:S05]  /*0bd0*/  @P0 EXIT ;  /* 0x000000000000094d */ /* 0x000fea0003800000 */
[----:B0-----:R-:W0:Y:S01]  /*0be0*/  LDC.64 R4, c[0x0][0x388] ;  /* 0x0000e200ff047b82 */ /* 0x001e220000000a00 */
[----:B------:R-:W-:-:S04]  /*0bf0*/  IMAD.IADD R3, R3, 0x1, R2 ;  /* 0x0000000103037824 */ /* 0x000fc800078e0202 */
[----:B0-----:R-:W-:-:S05]  /*0c00*/  IMAD.WIDE.U32 R2, R3, 0x2, R4 ;  /* 0x0000000203027825 */ /* 0x001fca00078e0004 */
[----:B------:R-:W-:Y:S01]  /*0c10*/  STG.E.U16 desc[UR4][R2.64], R11 ;  /* 0x0000000b02007986 */ /* 0x000fe2000c101504 */
[----:B------:R-:W-:Y:S05]  /*0c20*/  EXIT ;  /* 0x000000000000794d */ /* 0x000fea0003800000 */
.L_x_4401:
[----:B------:R-:W0:Y:S01]  /*0c30*/  S2R R0, SR_TID.X ;  /* 0x0000000000007919 */ /* 0x000e220000002100 */
[----:B------:R-:W1:Y:S02]  /*0c40*/  LDC.64 R4, c[0x0][0x390] ;  /* 0x0000e400ff047b82 */ /* 0x000e640000000a00 */
[----:B-1----:R-:W-:-:S04]  /*0c50*/  IMAD.WIDE.U32 R4, R3, 0x2, R4 ;  /* 0x0000000203047825 */ /* 0x002fc800078e0004 */
[----:B0-----:R-:W-:-:S05]  /*0c60*/  IMAD.WIDE.U32 R10, R0, 0x4, R4 ;  /* 0x00000004000a7825 */ /* 0x001fca00078e0004 */
[----:B------:R-:W2:Y:S04]  /*0c70*/  LDG.E R5, desc[UR4][R10.64] ;  /* 0x000000040a057981 */ /* 0x000ea8000c1e1900 */
[----:B------:R-:W3:Y:S04]  /*0c80*/  LDG.E R12, desc[UR4][R10.64+0x200] ;  /* 0x000200040a0c7981 */ /* 0x000ee8000c1e1900 */
[----:B------:R-:W4:Y:S04]  /*0c90*/  LDG.E R16, desc[UR4][R10.64+0x400] ;  /* 0x000400040a107981 */ /* 0x000f28000c1e1900 */
[----:B------:R3:W5:Y:S01]  /*0ca0*/  LDG.E R17, desc[UR4][R10.64+0x600] ;  /* 0x000600040a117981 */ /* 0x000762000c1e1900 */
[----:B--2---:R-:W-:-:S02]  /*0cb0*/  SHF.L.U32 R8, R5, 0x10, RZ ;  /* 0x0000001005087819 */ /* 0x004fc400000006ff */
[----:B------:R-:W-:Y:S02]  /*0cc0*/  PRMT R9, R5, 0x7632, R9 ;  /* 0x0000763205097816 */ /* 0x000fe40000000009 */
[----:B---3--:R-:W-:Y:S01]  /*0cd0*/  PRMT R10, R12, 0x7632, R10 ;  /* 0x000076320c0a7816 */ /* 0x008fe2000000000a */
[----:B------:R-:W-:Y:S01]  /*0ce0*/  FMUL.FTZ R14, R8, -1.4426950216293334961 ;  /* 0xbfb8aa3b080e7820 */ /* 0x000fe20000410000 */
[----:B------:R-:W-:Y:S02]  /*0cf0*/  SHF.L.U32 R2, R12, 0x10, RZ ;  /* 0x000000100c027819 */ /* 0x000fe400000006ff */
[C---:B----4-:R-:W-:Y:S01]  /*0d00*/  PRMT R11, R16.reuse, 0x7632, R11 ;  /* 0x00007632100b7816 */ /* 0x050fe2000000000b */
[----:B------:R-:W-:Y:S01]  /*0d10*/  IMAD.U32 R7, R16, 0x10000, RZ ;  /* 0x0001000010077824 */ /* 0x000fe200078e00ff */
[----:B------:R-:W-:Y:S01]  /*0d20*/  SHF.L.U32 R9, R9, 0x10, RZ ;  /* 0x0000001009097819 */ /* 0x000fe200000006ff */
[----:B------:R-:W-:Y:S01]  /*0d30*/  IMAD.U32 R10, R10, 0x10000, RZ ;  /* 0x000100000a0a7824 */ /* 0x000fe200078e00ff */
[----:B-----5:R-:W-:Y:S01]  /*0d40*/  SHF.L.U32 R6, R17, 0x10, RZ ;  /* 0x0000001011067819 */ /* 0x020fe200000006ff */
[----:B------:R-:W-:Y:S01]  /*0d50*/  FMUL.FTZ R4, R7, -1.4426950216293334961 ;  /* 0xbfb8aa3b07047820 */ /* 0x000fe20000410000 */
[----:B------:R-:W-:Y:S01]  /*0d60*/  PRMT R12, R17, 0x7632, R12 ;  /* 0x00007632110c7816 */ /* 0x000fe2000000000c */
[----:B------:R-:W-:Y:S01]  /*0d70*/  FMUL.FTZ R13, R2, -1.4426950216293334961 ;  /* 0xbfb8aa3b020d7820 */ /* 0x000fe20000410000 */
[----:B------:R-:W-:Y:S01]  /*0d80*/  SHF.L.U32 R11, R11, 0x10, RZ ;  /* 0x000000100b0b7819 */ /* 0x000fe200000006ff */
[----:B------:R-:W-:Y:S01]  /*0d90*/  FMUL.FTZ R5, R6, -1.4426950216293334961 ;  /* 0xbfb8aa3b06057820 */ /* 0x000fe20000410000 */
[----:B------:R-:W-:Y:S01]  /*0da0*/  SHF.L.U32 R12, R12, 0x10, RZ ;  /* 0x000000100c0c7819 */ /* 0x000fe200000006ff */
[----:B------:R-:W-:Y:S01]  /*0db0*/  FMUL.FTZ R19, R10, -1.4426950216293334961 ;  /* 0xbfb8aa3b0a137820 */ /* 0x000fe20000410000 */
[----:B------:R-:W0:Y:S01]  /*0dc0*/  MUFU.EX2 R14, R14 ;  /* 0x0000000e000e7308 */ /* 0x000e220000000800 */
[----:B------:R-:W-:Y:S01]  /*0dd0*/  FMUL.FTZ R18, R11, -1.4426950216293334961 ;  /* 0xbfb8aa3b0b127820 */ /* 0x000fe20000410000 */
[----:B------:R-:W-:Y:S01]  /*0de0*/  FMUL.FTZ R15, R9, -1.4426950216293334961 ;  /* 0xbfb8aa3b090f7820 */ /* 0x000fe20000410000 */
[----:B------:R-:W-:-:S05]  /*0df0*/  FMUL.FTZ R16, R12, -1.4426950216293334961 ;  /* 0xbfb8aa3b0c107820 */ /* 0x000fca0000410000 */
[----:B------:R-:W1:Y:S08]  /*0e00*/  MUFU.EX2 R4, R4 ;  /* 0x0000000400047308 */ /* 0x000e700000000800 */
[----:B------:R-:W2:Y:S01]  /*0e10*/  MUFU.EX2 R5, R5 ;  /* 0x0000000500057308 */ /* 0x000ea20000000800 */
[----:B0-----:R-:W-:-:S07]  /*0e20*/  FADD.FTZ R21, R14, 1 ;  /* 0x3f8000000e157421 */ /* 0x001fce0000010000 */
[----:B------:R-:W0:Y:S01]  /*0e30*/  MUFU.EX2 R13, R13 ;  /* 0x0000000d000d7308 */ /* 0x000e220000000800 */
[----:B-1----:R-:W-:-:S07]  /*0e40*/  FADD.FTZ R14, R4, 1 ;  /* 0x3f800000040e7421 */ /* 0x002fce0000010000 */
[----:B------:R-:W1:Y:S01]  /*0e50*/  MUFU.EX2 R19, R19 ;  /* 0x0000001300137308 */ /* 0x000e620000000800 */
[----:B--2---:R-:W-:Y:S02]  /*0e60*/  FADD.FTZ R17, R5, 1 ;  /* 0x3f80000005117421 */ /* 0x004fe40000010000 */
[----:B------:R-:W2:Y:S05]  /*0e70*/  LDC.64 R4, c[0x0][0x388] ;  /* 0x0000e200ff047b82 */ /* 0x000eaa0000000a00 */
[----:B------:R-:W3:Y:S01]  /*0e80*/  MUFU.EX2 R18, R18 ;  /* 0x0000001200127308 */ /* 0x000ee20000000800 */
[----:B0-----:R-:W-:-:S07]  /*0e90*/  FADD.FTZ R13, R13, 1 ;  /* 0x3f8000000d0d7421 */ /* 0x001fce0000010000 */
[----:B------:R-:W0:Y:S01]  /*0ea0*/  MUFU.EX2 R15, R15 ;  /* 0x0000000f000f7308 */ /* 0x000e220000000800 */
[----:B-1----:R-:W-:-:S07]  /*0eb0*/  FADD.FTZ R19, R19, 1 ;  /* 0x3f80000013137421 */ /* 0x002fce0000010000 */
[----:B------:R-:W1:Y:S01]  /*0ec0*/  MUFU.EX2 R16, R16 ;  /* 0x0000001000107308 */ /* 0x000e620000000800 */
[----:B---3--:R-:W-:Y:S01]  /*0ed0*/  FADD.FTZ R18, R18, 1 ;  /* 0x3f80000012127421 */ /* 0x008fe20000010000 */
[----:B--2---:R-:W-:-:S06]  /*0ee0*/  IMAD.WIDE.U32 R4, R3, 0x2, R4 ;  /* 0x0000000203047825 */ /* 0x004fcc00078e0004 */
[----:B------:R-:W2:Y:S01]  /*0ef0*/  MUFU.RCP R21, R21 ;  /* 0x0000001500157308 */ /* 0x000ea20000001000 */
[----:B0-----:R-:W-:Y:S01]  /*0f00*/  FADD.FTZ R15, R15, 1 ;  /* 0x3f8000000f0f7421 */ /* 0x001fe20000010000 */
[----:B------:R-:W-:-:S06]  /*0f10*/  IMAD.WIDE.U32 R4, R0, 0x4, R4 ;  /* 0x0000000400047825 */ /* 0x000fcc00078e0004 */
[----:B------:R-:W0:Y:S01]  /*0f20*/  MUFU.RCP R13, R13 ;  /* 0x0000000d000d7308 */ /* 0x000e220000001000 */
[----:B-1----:R-:W-:-:S07]  /*0f30*/  FADD.FTZ R16, R16, 1 ;  /* 0x3f80000010107421 */ /* 0x002fce0000010000 */
[----:B------:R-:W1:Y:S01]  /*0f40*/  MUFU.RCP R14, R14 ;  /* 0x0000000e000e7308 */ /* 0x000e620000001000 */
[----:B--2---:R-:W-:-:S07]  /*0f50*/  FMUL.FTZ R21, R8, R21 ;  /* 0x0000001508157220 */ /* 0x004fce0000410000 */
[----:B------:R-:W2:Y:S01]  /*0f60*/  MUFU.RCP R17, R17 ;  /* 0x0000001100117308 */ /* 0x000ea20000001000 */
[----:B0-----:R-:W-:-:S07]  /*0f70*/  FMUL.FTZ R13, R2, R13 ;  /* 0x0000000d020d7220 */ /* 0x001fce0000410000 */
[----:B------:R-:W0:Y:S01]  /*0f80*/  MUFU.RCP R20, R15 ;  /* 0x0000000f00147308 */ /* 0x000e220000001000 */
[----:B-1----:R-:W-:-:S07]  /*0f90*/  FMUL.FTZ R14, R7, R14 ;  /* 0x0000000e070e7220 */ /* 0x002fce0000410000 */
[----:B------:R-:W1:Y:S01]  /*0fa0*/  MUFU.RCP R19, R19 ;  /* 0x0000001300137308 */ /* 0x000e620000001000 */
[----:B--2---:R-:W-:-:S07]  /*0fb0*/  FMUL.FTZ R17, R6, R17 ;  /* 0x0000001106117220 */ /* 0x004fce0000410000 */
[----:B------:R-:W2:Y:S01]  /*0fc0*/  MUFU.RCP R18, R18 ;  /* 0x0000001200127308 */ /* 0x000ea20000001000 */
[----:B0-----:R-:W-:-:S05]  /*0fd0*/  FMUL.FTZ R8, R9, R20 ;  /* 0x0000001409087220 */ /* 0x001fca0000410000 */
[----:B------:R-:W-:Y:S02]  /*0fe0*/  F2FP.BF16.F32.PACK_AB R21, R8, R21 ;  /* 0x000000150815723e */ /* 0x000fe400000010ff */
[----:B------:R-:W0:Y:S01]  /*0ff0*/  MUFU.RCP R23, R16 ;  /* 0x0000001000177308 */ /* 0x000e220000001000 */
[----:B-1----:R-:W-:Y:S02]  /*1000*/  FMUL.FTZ R10, R10, R19 ;  /* 0x000000130a0a7220 */ /* 0x002fe40000410000 */
[----:B------:R-:W-:Y:S03]  /*1010*/  STG.E desc[UR4][R4.64], R21 ;  /* 0x0000001504007986 */ /* 0x000fe6000c101904 */
[----:B------:R-:W-:Y:S01]  /*1020*/  F2FP.BF16.F32.PACK_AB R13, R10, R13 ;  /* 0x0000000d0a0d723e */ /* 0x000fe200000010ff */
[----:B--2---:R-:W-:-:S04]  /*1030*/  FMUL.FTZ R11, R11, R18 ;  /* 0x000000120b0b7220 */ /* 0x004fc80000410000 */
[----:B------:R-:W-:Y:S01]  /*1040*/  STG.E desc[UR4][R4.64+0x200], R13 ;  /* 0x0002000d04007986 */ /* 0x000fe2000c101904 */
[----:B------:R-:W-:Y:S01]  /*1050*/  F2FP.BF16.F32.PACK_AB R11, R11, R14 ;  /* 0x0000000e0b0b723e */ /* 0x000fe200000010ff */
[----:B0-----:R-:W-:-:S04]  /*1060*/  FMUL.FTZ R12, R12, R23 ;  /* 0x000000170c0c7220 */ /* 0x001fc80000410000 */
[----:B------:R-:W-:Y:S01]  /*1070*/  STG.E desc[UR4][R4.64+0x400], R11 ;  /* 0x0004000b04007986 */ /* 0x000fe2000c101904 */
[----:B------:R-:W-:-:S05]  /*1080*/  F2FP.BF16.F32.PACK_AB R17, R12, R17 ;  /* 0x000000110c11723e */ /* 0x000fca00000010ff */
[----:B------:R-:W-:Y:S01]  /*1090*/  STG.E desc[UR4][R4.64+0x600], R17 ;  /* 0x0006001104007986 */ /* 0x000fe2000c101904 */
[----:B------:R-:W-:Y:S05]  /*10a0*/  EXIT ;  /* 0x000000000000794d */ /* 0x000fea0003800000 */
.L_x_4409:
        /* <DEDUP_REMOVED lines=13> */
.L_x_11414:


//--------------------- .text._ZN2at6native29vectorized_elementwise_kernelILi4EZZZNS0_61_GLOBAL__N__132982cb_23_ActivationSiluKernel_cu_9e10b42f_311311silu_kernelERNS_18TensorIteratorBaseEENKUlvE_clEvENKUlvE4_clEvEUlN3c108BFloat16EE_St5arrayIPcLm2EEEEviT0_T1_ --------------------------
	.section	.text._ZN2at6native29vectorized_elementwise_kernelILi4EZZZNS0_61_GLOBAL__N__132982cb_23_ActivationSiluKernel_cu_9e10b42f_311311silu_kernelERNS_18TensorIteratorBaseEENKUlvE_clEvENKUlvE4_clEvEUlN3c108BFloat16EE_St5arrayIPcLm2EEEEviT0_T1_,"ax",@progbits
	.align	128
        .global         _ZN2at6native29vectorized_elementwise_kernelILi4EZZZNS0_61_GLOBAL__N__132982cb_23_ActivationSiluKernel_cu_9e10b42f_311311silu_kernelERNS_18TensorIteratorBaseEENKUlvE_clEvENKUlvE4_clEvEUlN3c108BFloat16EE_St5arrayIPcLm2EEEEviT0_T1_
        .type           _ZN2at6native29vectorized_elementwise_kernelILi4EZZZNS0_61_GLOBAL__N__132982cb_23_ActivationSiluKernel_cu_9e10b42f_311311silu_kernelERNS_18TensorIteratorBaseEENKUlvE_clEvENKUlvE4_clEvEUlN3c108BFloat16EE_St5arrayIPcLm2EEEEviT0_T1_,@function
        .size           _ZN2at6native29vectorized_elementwise_kernelILi4EZZZNS0_61_GLOBAL__N__132982cb_23_ActivationSiluKernel_cu_9e10b42f_311311silu_kernelERNS_18TensorIteratorBaseEENKUlvE_clEvENKUlvE4_clEvEUlN3c108BFloat16EE_St5arrayIPcLm2EEEEviT0_T1_,(.L_x_11415 - _ZN2at6native29vectorized_elementwise_kernelILi4EZZZNS0_61_GLOBAL__N__132982cb_23_ActivationSiluKernel_cu_9e10b42f_311311silu_kernelERNS_18TensorIteratorBaseEENKUlvE_clEvENKUlvE4_clEvEUlN3c108BFloat16EE_St5arrayIPcLm2EEEEviT0_T1_)
        .other          _ZN2at6native29vectorized_elementwise_kernelILi4EZZZNS0_61_GLOBAL__N__132982cb_23_ActivationSiluKernel_cu_9e10b42f_311311silu_kernelERNS_18TensorIteratorBaseEENKUlvE_clEvENKUlvE4_clEvEUlN3c108BFloat16EE_St5arrayIPcLm2EEEEviT0_T1_,@"STO_CUDA_ENTRY STV_DEFAULT"
_ZN2at6native29vectorized_elementwise_kernelILi4EZZZNS0_61_GLOBAL__N__132982cb_23_ActivationSiluKernel_cu_9e10b42f_311311silu_kernelERNS_18TensorIteratorBaseEENKUlvE_clEvENKUlvE4_clEvEUlN3c108BFloat16EE_St5arrayIPcLm2EEEEviT0_T1_:
.text._ZN2at6native29vectorized_elementwise_kernelILi4EZZZNS0_61_GLOBAL__N__132982cb_23_ActivationSiluKernel_cu_9e10b42f_311311silu_kernelERNS_18TensorIteratorBaseEENKUlvE_clEvENKUlvE4_clEvEUlN3c108BFloat16EE_St5arrayIPcLm2EEEEviT0_T1_:
        /* <DEDUP_REMOVED lines=157> */
.L_x_4413:
[----:B------:R-:W-:-:S13]  /*09d0*/  ISETP.GE.U32.AND P0, PT, R2, R5, PT ;  /* 0x000000050200720c */ /* 0x000fda0003f06070 */
[----:B------:R-:W-:Y:S05]  /*09e0*/  @P0 BRA `(.L_x_4415) ;  /* 0x0000000000300947 */ /* 0x000fea0003800000 */
[----:B0-----:R-:W0:Y:S01]  /*09f0*/  LDC.64 R12, c[0x0][0x388] ;  /* 0x0000e200ff0c7b82 */ /* 0x001e220000000a00 */
[----:B------:R-:W-:Y:S02]  /*0a00*/  IADD3 R15, PT, PT, R3, R2, RZ ;  /* 0x00000002030f7210 */ /* 0x000fe40007ffe0ff */
[----:B------:R-:W-:-:S03]  /*0a10*/  IADD3 R2, PT, PT, R2, 0x80, RZ ;  /* 0x0000008002027810 */ /* 0x000fc60007ffe0ff */
[----:B0-----:R-:W-:-:S05]  /*0a20*/  IMAD.WIDE.U32 R12, R15, 0x2, R12 ;  /* 0x000000020f0c7825 */ /* 0x001fca00078e000c */
[----:B------:R1:W-:Y:S02]  /*0a30*/  STG.E.U16 desc[UR4][R12.64], R7 ;  /* 0x000000070c007986 */ /* 0x0003e4000c101504 */
.L_x_4414:
[----:B------:R-:W-:-:S13]  /*0a40*/  ISETP.GE.U32.AND P0, PT, R2, R5, PT ;  /* 0x000000050200720c */ /* 0x000fda0003f06070 */
[----:B------:R-:W-:Y:S05]  /*0a50*/  @P0 BRA `(.L_x_4416) ;  /* 0x0000000000340947 */ /* 0x000fea0003800000 */
[----:B01----:R-:W0:Y:S01]  /*0a60*/  LDC.64 R6, c[0x0][0x388] ;  /* 0x0000e200ff067b82 */ /* 0x003e220000000a00 */
[----:B------:R-:W-:Y:S01]  /*0a70*/  IMAD.IADD R13, R3, 0x1, R2 ;  /* 0x00000001030d7824 */ /* 0x000fe200078e0202 */
[----:B------:R-:W-:-:S03]  /*0a80*/  IADD3 R2, PT, PT, R2, 0x80, RZ ;  /* 0x0000008002027810 */ /* 0x000fc60007ffe0ff */
[----:B0-----:R-:W-:-:S05]  /*0a90*/  IMAD.WIDE.U32 R6, R13, 0x2, R6 ;  /* 0x000000020d067825 */ /* 0x001fca00078e0006 */
[----:B------:R1:W-:Y:S02]  /*0aa0*/  STG.E.U16 desc[UR4][R6.64], R8 ;  /* 0x0000000806007986 */ /* 0x0003e4000c101504 */
.L_x_4415:
        /* <DEDUP_REMOVED lines=8> */
.L_x_4416:
[----:B------:R-:W-:Y:S05]  /*0b30*/  BSYNC.RELIABLE B1 ;  /* 0x0000000000017941 */ /* 0x000fea0003800100 */
.L_x_4412:
[----:B------:R-:W-:-:S13]  /*0b40*/  ISETP.GE.U32.AND P0, PT, R2, R5, PT ;  /* 0x000000050200720c */ /* 0x000fda0003f06070 */
[----:B012---:R-:W0:Y:S01]  /*0b50*/  @!P0 LDC.64 R6, c[0x0][0x388] ;  /* 0x0000e200ff068b82 */ /* 0x007e220000000a00 */
[----:B------:R-:W-:Y:S02]  /*0b60*/  @!P0 IADD3 R9, PT, PT, R3, R2, RZ ;  /* 0x0000000203098210 */ /* 0x000fe40007ffe0ff */
[----:B------:R-:W-:-:S03]  /*0b70*/  @!P0 IADD3 R2, PT, PT, R2, 0x80, RZ ;  /* 0x0000008002028810 */ /* 0x000fc60007ffe0ff */
[----:B0-----:R-:W-:-:S05]  /*0b80*/  @!P0 IMAD.WIDE.U32 R6, R9, 0x2, R6 ;  /* 0x0000000209068825 */ /* 0x001fca00078e0006 */
[----:B------:R2:W-:Y:S02]  /*0b90*/  @!P0 STG.E.U16 desc[UR4][R6.64], R10 ;  /* 0x0000000a06008986 */ /* 0x0005e4000c101504 */
.L_x_4417:
[----:B------:R-:W-:Y:S05]  /*0ba0*/  BSYNC.RECONVERGENT B0 ;  /* 0x0000000000007941 */ /* 0x000fea0003800200 */
.L_x_4411:
        /* <DEDUP_REMOVED lines=8> */
.L_x_4410:
[----:B------:R-:W0:Y:S01]  /*0c30*/  S2R R0, SR_TID.X ;  /* 0x0000000000007919 */ /* 0x000e220000002100 */
[----:B------:R-:W1:Y:S02]  /*0c40*/  LDC.64 R4, c[0x0][0x390] ;  /* 0x0000e400ff047b82 */ /* 0x000e640000000a00 */
[----:B-1----:R-:W-:-:S04]  /*0c50*/  IMAD.WIDE.U32 R4, R3, 0x2, R4 ;  /* 0x0000000203047825 */ /* 0x002fc800078e0004 */
[----:B0-----:R-:W-:-:S05]  /*0c60*/  IMAD.WIDE.U32 R18, R0, 0x8, R4 ;  /* 0x0000000800127825 */ /* 0x001fca00078e0004 */
[----:B------:R-:W2:Y:S04]  /*0c70*/  LDG.E.64 R10, desc[UR4][R18.64] ;  /* 0x00000004120a7981 */ /* 0x000ea8000c1e1b00 */
[----:B------:R-:W3:Y:S01]  /*0c80*/  LDG.E.64 R4, desc[UR4][R18.64+0x400] ;  /* 0x0004000412047981 */ /* 0x000ee2000c1e1b00 */
[C---:B--2---:R-:W-:Y:S02]  /*0c90*/  PRMT R7, R11.reuse, 0x7632, R7 ;  /* 0x000076320b077816 */ /* 0x044fe40000000007 */
[----:B------:R-:W-:Y:S02]  /*0ca0*/  SHF.L.U32 R8, R11, 0x10, RZ ;  /* 0x000000100b087819 */ /* 0x000fe400000006ff */
[----:B---3--:R-:W-:Y:S01]  /*0cb0*/  SHF.L.U32 R2, R5, 0x10, RZ ;  /* 0x0000001005027819 */ /* 0x008fe200000006ff */
[----:B------:R-:W-:Y:S01]  /*0cc0*/  IMAD.U32 R7, R7, 0x10000, RZ ;  /* 0x0001000007077824 */ /* 0x000fe200078e00ff */
[C---:B------:R-:W-:Y:S01]  /*0cd0*/  PRMT R11, R4.reuse, 0x7632, R11 ;  /* 0x00007632040b7816 */ /* 0x040fe2000000000b */
[----:B------:R-:W-:Y:S01]  /*0ce0*/  IMAD.U32 R6, R4, 0x10000, RZ ;  /* 0x0001000004067824 */ /* 0x000fe200078e00ff */
[----:B------:R-:W-:Y:S01]  /*0cf0*/  SHF.L.U32 R9, R10, 0x10, RZ ;  /* 0x000000100a097819 */ /* 0x000fe200000006ff */
[----:B------:R-:W-:Y:S01]  /*0d00*/  FMUL.FTZ R14, R2, -1.4426950216293334961 ;  /* 0xbfb8aa3b020e7820 */ /* 0x000fe20000410000 */
[----:B------:R-:W-:Y:S01]  /*0d10*/  PRMT R10, R10, 0x7632, R10 ;  /* 0x000076320a0a7816 */ /* 0x000fe2000000000a */
[----:B------:R-:W-:Y:S01]  /*0d20*/  FMUL.FTZ R4, R7, -1.4426950216293334961 ;  /* 0xbfb8aa3b07047820 */ /* 0x000fe20000410000 */
[----:B------:R-:W-:Y:S01]  /*0d30*/  PRMT R13, R5, 0x7632, R13 ;  /* 0x00007632050d7816 */ /* 0x000fe2000000000d */
[----:B------:R-:W-:Y:S01]  /*0d40*/  FMUL.FTZ R15, R8, -1.4426950216293334961 ;  /* 0xbfb8aa3b080f7820 */ /* 0x000fe20000410000 */
[----:B------:R-:W-:Y:S01]  /*0d50*/  SHF.L.U32 R11, R11, 0x10, RZ ;  /* 0x000000100b0b7819 */ /* 0x000fe200000006ff */
[----:B------:R-:W-:Y:S01]  /*0d60*/  FMUL.FTZ R16, R9, -1.4426950216293334961 ;  /* 0xbfb8aa3b09107820 */ /* 0x000fe20000410000 */
[----:B------:R-:W-:Y:S01]  /*0d70*/  SHF.L.U32 R10, R10, 0x10, RZ ;  /* 0x000000100a0a7819 */ /* 0x000fe200000006ff */
[----:B------:R-:W-:Y:S01]  /*0d80*/  FMUL.FTZ R12, R6, -1.4426950216293334961 ;  /* 0xbfb8aa3b060c7820 */ /* 0x000fe20000410000 */
[----:B------:R-:W-:Y:S01]  /*0d90*/  SHF.L.U32 R13, R13, 0x10, RZ ;  /* 0x000000100d0d7819 */ /* 0x000fe200000006ff */
[----:B------:R-:W-:Y:S01]  /*0da0*/  FMUL.FTZ R20, R11, -1.4426950216293334961 ;  /* 0xbfb8aa3b0b147820 */ /* 0x000fe20000410000 */
[----:B------:R-:W0:Y:S01]  /*0db0*/  MUFU.EX2 R14, R14 ;  /* 0x0000000e000e7308 */ /* 0x000e220000000800 */
[----:B------:R-:W-:-:S02]  /*0dc0*/  FMUL.FTZ R18, R10, -1.4426950216293334961 ;  /* 0xbfb8aa3b0a127820 */ /* 0x000fc40000410000 */
[----:B------:R-:W-:-:S05]  /*0dd0*/  FMUL.FTZ R17, R13, -1.4426950216293334961 ;  /* 0xbfb8aa3b0d117820 */ /* 0x000fca0000410000 */
[----:B------:R-:W1:Y:S08]  /*0de0*/  MUFU.EX2 R4, R4 ;  /* 0x0000000400047308 */ /* 0x000e700000000800 */
[----:B------:R-:W2:Y:S01]  /*0df0*/  MUFU.EX2 R15, R15 ;  /* 0x0000000f000f7308 */ /* 0x000ea20000000800 */
[----:B0-----:R-:W-:-:S07]  /*0e00*/  FADD.FTZ R19, R14, 1 ;  /* 0x3f8000000e137421 */ /* 0x001fce0000010000 */
[----:B------:R-:W0:Y:S01]  /*0e10*/  MUFU.EX2 R16, R16 ;  /* 0x0000001000107308 */ /* 0x000e220000000800 */
[----:B-1----:R-:W-:Y:S02]  /*0e20*/  FADD.FTZ R14, R4, 1 ;  /* 0x3f800000040e7421 */ /* 0x002fe40000010000 */
[----:B------:R-:W1:Y:S05]  /*0e30*/  LDC.64 R4, c[0x0][0x388] ;  /* 0x0000e200ff047b82 */ /* 0x000e6a0000000a00 */
[----:B------:R-:W3:Y:S01]  /*0e40*/  MUFU.EX2 R12, R12 ;  /* 0x0000000c000c7308 */ /* 0x000ee20000000800 */
[----:B--2---:R-:W-:-:S07]  /*0e50*/  FADD.FTZ R21, R15, 1 ;  /* 0x3f8000000f157421 */ /* 0x004fce0000010000 */
[----:B------:R-:W2:Y:S01]  /*0e60*/  MUFU.EX2 R20, R20 ;  /* 0x0000001400147308 */ /* 0x000ea20000000800 */
[----:B0-----:R-:W-:-:S07]  /*0e70*/  FADD.FTZ R16, R16, 1 ;  /* 0x3f80000010107421 */ /* 0x001fce0000010000 */
[----:B------:R-:W0:Y:S01]  /*0e80*/  MUFU.EX2 R18, R18 ;  /* 0x0000001200127308 */ /* 0x000e220000000800 */
[----:B---3--:R-:W-:Y:S01]  /*0e90*/  FADD.FTZ R15, R12, 1 ;  /* 0x3f8000000c0f7421 */ /* 0x008fe20000010000 */
[----:B-1----:R-:W-:-:S06]  /*0ea0*/  IMAD.WIDE.U32 R4, R3, 0x2, R4 ;  /* 0x0000000203047825 */ /* 0x002fcc00078e0004 */
[----:B------:R-:W1:Y:S01]  /*0eb0*/  MUFU.EX2 R17, R17 ;  /* 0x0000001100117308 */ /* 0x000e620000000800 */
[----:B--2---:R-:W-:Y:S01]  /*0ec0*/  FADD.FTZ R12, R20, 1 ;  /* 0x3f800000140c7421 */ /* 0x004fe20000010000 */
[----:B------:R-:W-:-:S06]  /*0ed0*/  IMAD.WIDE.U32 R4, R0, 0x8, R4 ;  /* 0x0000000800047825 */ /* 0x000fcc00078e0004 */
[----:B------:R-:W2:Y:S01]  /*0ee0*/  MUFU.RCP R16, R16 ;  /* 0x0000001000107308 */ /* 0x000ea20000001000 */
[----:B0-----:R-:W-:-:S07]  /*0ef0*/  FADD.FTZ R18, R18, 1 ;  /* 0x3f80000012127421 */ /* 0x001fce0000010000 */
        /* <DEDUP_REMOVED lines=13> */
[----:B------:R0:W3:Y:S01]  /*0fd0*/  MUFU.RCP R20, R17 ;  /* 0x0000001100147308 */ /* 0x0000e20000001000 */
[----:B-1----:R-:W-:Y:S01]  /*0fe0*/  FMUL.FTZ R8, R7, R14 ;  /* 0x0000000e07087220 */ /* 0x002fe20000410000 */
[----:B--2---:R-:W-:-:S04]  /*0ff0*/  FMUL.FTZ R2, R11, R12 ;  /* 0x0000000c0b027220 */ /* 0x004fc80000410000 */
[----:B0-----:R-:W-:Y:S02]  /*1000*/  F2FP.BF16.F32.PACK_AB R17, R8, R21 ;  /* 0x000000150811723e */ /* 0x001fe400000010ff */
[----:B------:R-:W-:-:S03]  /*1010*/  F2FP.BF16.F32.PACK_AB R2, R2, R15 ;  /* 0x0000000f0202723e */ /* 0x000fc600000010ff */
[----:B------:R-:W-:Y:S01]  /*1020*/  STG.E.64 desc[UR4][R4.64], R16 ;  /* 0x0000001004007986 */ /* 0x000fe2000c101b04 */
[----:B---3--:R-:W-:-:S05]  /*1030*/  FMUL.FTZ R6, R13, R20 ;  /* 0x000000140d067220 */ /* 0x008fca0000410000 */
[----:B------:R-:W-:-:S05]  /*1040*/  F2FP.BF16.F32.PACK_AB R3, R6, R19 ;  /* 0x000000130603723e */ /* 0x000fca00000010ff */
[----:B------:R-:W-:Y:S01]  /*1050*/  STG.E.64 desc[UR4][R4.64+0x400], R2 ;  /* 0x0004000204007986 */ /* 0x000fe2000c101b04 */
[----:B------:R-:W-:Y:S05]  /*1060*/  EXIT ;  /* 0x000000000000794d */ /* 0x000fea0003800000 */
.L_x_4418:
        /* <DEDUP_REMOVED lines=9> */
.L_x_11415:


//--------------------- .text._ZN2at6native29vectorized_elementwise_kernelILi8EZZZNS0_61_GLOBAL__N__132982cb_23_ActivationSiluKernel_cu_9e10b42f_311311silu_kernelERNS_18TensorIteratorBaseEENKUlvE_clEvENKUlvE4_clEvEUlN3c108BFloat16EE_St5arrayIPcLm2EEEEviT0_T1_ --------------------------
	.section	.text._ZN2at6native29vectorized_elementwise_kernelILi8EZZZNS0_61_GLOBAL__N__132982cb_23_ActivationSiluKernel_cu_9e10b42f_311311silu_kernelERNS_18TensorIteratorBaseEENKUlvE_clEvENKUlvE4_clEvEUlN3c108BFloat16EE_St5arrayIPcLm2EEEEviT0_T1_,"ax",@progbits
	.align	128
        .global         _ZN2at6native29vectorized_elementwise_kernelILi8EZZZNS0_61_GLOBAL__N__132982cb_23_ActivationSiluKernel_cu_9e10b42f_311311silu_kernelERNS_18TensorIteratorBaseEENKUlvE_clEvENKUlvE4_clEvEUlN3c108BFloat16EE_St5arrayIPcLm2EEEEviT0_T1_
        .type           _ZN2at6native29vectorized_elementwise_kernelILi8EZZZNS0_61_GLOBAL__N__132982cb_23_ActivationSiluKernel_cu_9e10b42f_311311silu_kernelERNS_18TensorIteratorBaseEENKUlvE_clEvENKUlvE4_clEvEUlN3c108BFloat16EE_St5arrayIPcLm2EEEEviT0_T1_,@function
        .size           _ZN2at6native29vectorized_elementwise_kernelILi8EZZZNS0_61_GLOBAL__N__132982cb_23_ActivationSiluKernel_cu_9e10b42f_311311silu_kernelERNS_18TensorIteratorBaseEENKUlvE_clEvENKUlvE4_clEvEUlN3c108BFloat16EE_St5arrayIPcLm2EEEEviT0_T1_,(.L_x_11416 - _ZN2at6native29vectorized_elementwise_kernelILi8EZZZNS0_61_GLOBAL__N__132982cb_23_ActivationSiluKernel_cu_9e10b42f_311311silu_kernelERNS_18TensorIteratorBaseEENKUlvE_clEvENKUlvE4_clEvEUlN3c108BFloat16EE_St5arrayIPcLm2EEEEviT0_T1_)
        .other          _ZN2at6native29vectorized_elementwise_kernelILi8EZZZNS0_61_GLOBAL__N__132982cb_23_ActivationSiluKernel_cu_9e10b42f_311311silu_kernelERNS_18TensorIteratorBaseEENKUlvE_clEvENKUlvE4_clEvEUlN3c108BFloat16EE_St5arrayIPcLm2EEEEviT0_T1_,@"STO_CUDA_ENTRY STV_DEFAULT"
_ZN2at6native29vectorized_elementwise_kernelILi8EZZZNS0_61_GLOBAL__N__132982cb_23_ActivationSiluKernel_cu_9e10b42f_311311silu_kernelERNS_18TensorIteratorBaseEENKUlvE_clEvENKUlvE4_clEvEUlN3c108BFloat16EE_St5arrayIPcLm2EEEEviT0_T1_:
.text._ZN2at6native29vectorized_elementwise_kernelILi8EZZZNS0_61_GLOBAL__N__132982cb_23_ActivationSiluKernel_cu_9e10b42f_311311silu_kernelERNS_18TensorIteratorBaseEENKUlvE_clEvENKUlvE4_clEvEUlN3c108BFloat16EE_St5arrayIPcLm2EEEEviT0_T1_:
        /* <DEDUP_REMOVED lines=157> */
.L_x_4422:
[----:B------:R-:W-:-:S13]  /*09d0*/  ISETP.GE.U32.AND P0, PT, R2, R5, PT ;  /* 0x000000050200720c */ /* 0x000fda0003f06070 */
[----:B------:R-:W-:Y:S05]  /*09e0*/  @P0 BRA `(.L_x_4424) ;  /* 0x0000000000300947 */ /* 0x000fea0003800000 */
[----:B0-----:R-:W0:Y:S01]  /*09f0*/  LDC.64 R12, c[0x0][0x388] ;  /* 0x0000e200ff0c7b82 */ /* 0x001e220000000a00 */
[----:B------:R-:W-:Y:S02]  /*0a00*/  IADD3 R15, PT, PT, R3, R2, RZ ;  /* 0x00000002030f7210 */ /* 0x000fe40007ffe0ff */
[----:B------:R-:W-:-:S03]  /*0a10*/  IADD3 R2, PT, PT, R2, 0x80, RZ ;  /* 0x0000008002027810 */ /* 0x000fc60007ffe0ff */
[----:B0-----:R-:W-:-:S05]  /*0a20*/  IMAD.WIDE.U32 R12, R15, 0x2, R12 ;  /* 0x000000020f0c7825 */ /* 0x001fca00078e000c */
[----:B------:R1:W-:Y:S02]  /*0a30*/  STG.E.U16 desc[UR4][R12.64], R7 ;  /* 0x000000070c007986 */ /* 0x0003e4000c101504 */
.L_x_4423:
[----:B------:R-:W-:-:S13]  /*0a40*/  ISETP.GE.U32.AND P0, PT, R2, R5, PT ;  /* 0x000000050200720c */ /* 0x000fda0003f06070 */
[----:B------:R-:W-:Y:S05]  /*0a50*/  @P0 BRA `(.L_x_4425) ;  /* 0x0000000000340947 */ /* 0x000fea0003800000 */
[----:B01----:R-:W0:Y:S01]  /*0a60*/  LDC.64 R6, c[0x0][0x388] ;  /* 0x0000e200ff067b82 */ /* 0x003e220000000a00 */
[----:B------:R-:W-:Y:S01]  /*0a70*/  IMAD.IADD R13, R3, 0x1, R2 ;  /* 0x00000001030d7824 */ /* 0x000fe200078e0202 */
[----:B------:R-:W-:-:S03]  /*0a80*/  IADD3 R2, PT, PT, R2, 0x80, RZ ;  /* 0x0000008002027810 */ /* 0x000fc60007ffe0ff */
[----:B0-----:R-:W-:-:S05]  /*0a90*/  IMAD.WIDE.U32 R6, R13, 0x2, R6 ;  /* 0x000000020d067825 */ /* 0x001fca00078e0006 */
[----:B------:R1:W-:Y:S02]  /*0aa0*/  STG.E.U16 desc[UR4][R6.64], R8 ;  /* 0x0000000806007986 */ /* 0x0003e4000c101504 */
.L_x_4424:
        /* <DEDUP_REMOVED lines=8> */
.L_x_4425:
[----:B------:R-:W-:Y:S05]  /*0b30*/  BSYNC.RELIABLE B1 ;  /* 0x0000000000017941 */ /* 0x000fea0003800100 */
.L_x_4421:
[----:B------:R-:W-:-:S13]  /*0b40*/  ISETP.GE.U32.AND P0, PT, R2, R5, PT ;  /* 0x000000050200720c */ /* 0x000fda0003f06070 */
[----:B012---:R-:W0:Y:S01]  /*0b50*/  @!P0 LDC.64 R6, c[0x0][0x388] ;  /* 0x0000e200ff068b82 */ /* 0x007e220000000a00 */
[----:B------:R-:W-:Y:S02]  /*0b60*/  @!P0 IADD3 R9, PT, PT, R3, R2, RZ ;  /* 0x0000000203098210 */ /* 0x000fe40007ffe0ff */
[----:B------:R-:W-:-:S03]  /*0b70*/  @!P0 IADD3 R2, PT, PT, R2, 0x80, RZ ;  /* 0x0000008002028810 */ /* 0x000fc60007ffe0ff */
[----:B0-----:R-:W-:-:S05]  /*0b80*/  @!P0 IMAD.WIDE.U32 R6, R9, 0x2, R6 ;  /* 0x0000000209068825 */ /* 0x001fca00078e0006 */
[----:B------:R2:W-:Y:S02]  /*0b90*/  @!P0 STG.E.U16 desc[UR4][R6.64], R10 ;  /* 0x0000000a06008986 */ /* 0x0005e4000c101504 */
.L_x_4426:
[----:B------:R-:W-:Y:S05]  /*0ba0*/  BSYNC.RECONVERGENT B0 ;  /* 0x0000000000007941 */ /* 0x000fea0003800200 */
.L_x_4420:
        /* <DEDUP_REMOVED lines=8> */
.L_x_4419:
[----:B------:R-:W0:Y:S01]  /*0c30*/  S2R R0, SR_TID.X ;  /* 0x0000000000007919 */ /* 0x000e220000002100 */
[----:B------:R-:W1:Y:S02]  /*0c40*/  LDC.64 R4, c[0x0][0x390] ;  /* 0x0000e400ff047b82 */ /* 0x000e640000000a00 */
[----:B-1----:R-:W-:-:S04]  /*0c50*/  IMAD.WIDE.U32 R4, R3, 0x2, R4 ;  /* 0x0000000203047825 */ /* 0x002fc800078e0004 */
[----:B0-----:R-:W-:-:S06]  /*0c60*/  IMAD.WIDE.U32 R4, R0, 0x10, R4 ;  /* 0x0000001000047825 */ /* 0x001fcc00078e0004 */
[----:B------:R-:W2:Y:S02]  /*0c70*/  LDG.E.128 R4, desc[UR4][R4.64] ;  /* 0x0000000404047981 */ /* 0x000ea4000c1e1d00 */
[----:B--2---:R-:W-:Y:S01]  /*0c80*/  SHF.L.U32 R10, R7, 0x10, RZ ;  /* 0x00000010070a7819 */ /* 0x004fe200000006ff */
[----:B------:R-:W-:Y:S01]  /*0c90*/  IMAD.U32 R8, R5, 0x10000, RZ ;  /* 0x0001000005087824 */ /* 0x000fe200078e00ff */
[----:B------:R-:W-:Y:S02]  /*0ca0*/  SHF.L.U32 R9, R6, 0x10, RZ ;  /* 0x0000001006097819 */ /* 0x000fe400000006ff */
[----:B------:R-:W-:Y:S01]  /*0cb0*/  PRMT R7, R7, 0x7632, R7 ;  /* 0x0000763207077816 */ /* 0x000fe20000000007 */
[----:B------:R-:W-:Y:S01]  /*0cc0*/  FMUL.FTZ R16, R10, -1.4426950216293334961 ;  /* 0xbfb8aa3b0a107820 */ /* 0x000fe20000410000 */
[----:B------:R-:W-:Y:S01]  /*0cd0*/  PRMT R6, R6, 0x7632, R6 ;  /* 0x0000763206067816 */ /* 0x000fe20000000006 */
[----:B------:R-:W-:Y:S01]  /*0ce0*/  FMUL.FTZ R13, R8, -1.4426950216293334961 ;  /* 0xbfb8aa3b080d7820 */ /* 0x000fe20000410000 */
[----:B------:R-:W-:Y:S01]  /*0cf0*/  SHF.L.U32 R7, R7, 0x10, RZ ;  /* 0x0000001007077819 */ /* 0x000fe200000006ff */
[----:B------:R-:W-:Y:S01]  /*0d00*/  FMUL.FTZ R14, R9, -1.4426950216293334961 ;  /* 0xbfb8aa3b090e7820 */ /* 0x000fe20000410000 */
[----:B------:R-:W-:Y:S01]  /*0d10*/  PRMT R12, R5, 0x7632, R12 ;  /* 0x00007632050c7816 */ /* 0x000fe2000000000c */
[----:B------:R-:W-:Y:S01]  /*0d20*/  IMAD.U32 R6, R6, 0x10000, RZ ;  /* 0x0001000006067824 */ /* 0x000fe200078e00ff */
[C---:B------:R-:W-:Y:S01]  /*0d30*/  PRMT R11, R4.reuse, 0x7632, R11 ;  /* 0x00007632040b7816 */ /* 0x040fe2000000000b */
[----:B------:R-:W-:Y:S01]  /*0d40*/  FMUL.FTZ R15, R7, -1.4426950216293334961 ;  /* 0xbfb8aa3b070f7820 */ /* 0x000fe20000410000 */
[----:B------:R-:W-:Y:S01]  /*0d50*/  SHF.L.U32 R2, R4, 0x10, RZ ;  /* 0x0000001004027819 */ /* 0x000fe200000006ff */
[----:B------:R-:W-:Y:S01]  /*0d60*/  FMUL.FTZ R4, R6, -1.4426950216293334961 ;  /* 0xbfb8aa3b06047820 */ /* 0x000fe20000410000 */
[----:B------:R-:W-:Y:S01]  /*0d70*/  SHF.L.U32 R12, R12, 0x10, RZ ;  /* 0x000000100c0c7819 */ /* 0x000fe200000006ff */
[----:B------:R-:W0:Y:S01]  /*0d80*/  MUFU.EX2 R16, R16 ;  /* 0x0000001000107308 */ /* 0x000e220000000800 */
[----:B------:R-:W-:Y:S01]  /*0d90*/  SHF.L.U32 R11, R11, 0x10, RZ ;  /* 0x000000100b0b7819 */ /* 0x000fe200000006ff */
[----:B------:R-:W-:-:S02]  /*0da0*/  FMUL.FTZ R17, R2, -1.4426950216293334961 ;  /* 0xbfb8aa3b02117820 */ /* 0x000fc40000410000 */
[----:B------:R-:W-:Y:S02]  /*0db0*/  FMUL.FTZ R20, R12, -1.4426950216293334961 ;  /* 0xbfb8aa3b0c147820 */ /* 0x000fe40000410000 */
[----:B------:R-:W-:Y:S02]  /*0dc0*/  FMUL.FTZ R18, R11, -1.4426950216293334961 ;  /* 0xbfb8aa3b0b127820 */ /* 0x000fe40000410000 */
        /* <DEDUP_REMOVED lines=26> */
[----:B--2---:R-:W-:Y:S01]  /*0f70*/  FMUL.FTZ R13, R2, R13 ;  /* 0x0000000d020d7220 */ /* 0x004fe20000410000 */
[----:B------:R-:W-:-:S06]  /*0f80*/  IMAD.WIDE.U32 R2, R0, 0x10, R4 ;  /* 0x0000001000027825 */ /* 0x000fcc00078e0004 */
[----:B------:R-:W2:Y:S01]  /*0f90*/  MUFU.RCP R17, R17 ;  /* 0x0000001100117308 */ /* 0x000ea20000001000 */
[----:B0-----:R-:W-:-:S05]  /*0fa0*/  FMUL.FTZ R16, R7, R16 ;  /* 0x0000001007107220 */ /* 0x001fca0000410000 */
[----:B------:R-:W-:Y:S02]  /*0fb0*/  F2FP.BF16.F32.PACK_AB R7, R16, R19 ;  /* 0x000000131007723e */ /* 0x000fe400000010ff */
[----:B------:R-:W0:Y:S01]  /*0fc0*/  MUFU.RCP R18, R18 ;  /* 0x0000001200127308 */ /* 0x000e220000001000 */
[----:B-1----:R-:W-:-:S05]  /*0fd0*/  FMUL.FTZ R15, R6, R15 ;  /* 0x0000000f060f7220 */ /* 0x002fca0000410000 */
[----:B------:R-:W-:Y:S01]  /*0fe0*/  F2FP.BF16.F32.PACK_AB R6, R15, R14 ;  /* 0x0000000e0f06723e */ /* 0x000fe200000010ff */
[----:B--2---:R-:W-:-:S05]  /*0ff0*/  FMUL.FTZ R12, R12, R17 ;  /* 0x000000110c0c7220 */ /* 0x004fca0000410000 */
[----:B------:R-:W-:Y:S01]  /*1000*/  F2FP.BF16.F32.PACK_AB R5, R12, R21 ;  /* 0x000000150c05723e */ /* 0x000fe200000010ff */
[----:B0-----:R-:W-:-:S05]  /*1010*/  FMUL.FTZ R8, R11, R18 ;  /* 0x000000120b087220 */ /* 0x001fca0000410000 */
[----:B------:R-:W-:-:S05]  /*1020*/  F2FP.BF16.F32.PACK_AB R4, R8, R13 ;  /* 0x0000000d0804723e */ /* 0x000fca00000010ff */
[----:B------:R-:W-:Y:S01]  /*1030*/  STG.E.128 desc[UR4][R2.64], R4 ;  /* 0x0000000402007986 */ /* 0x000fe2000c101d04 */
[----:B------:R-:W-:Y:S05]  /*1040*/  EXIT ;  /* 0x000000000000794d */ /* 0x000fea0003800000 */
.L_x_4427:
        /* <DEDUP_REMOVED lines=11> */
.L_x_11416:


//--------------------- .text._ZN2at6native18elementwise_kernelILi128ELi4EZNS0_15gpu_kernel_implIZZZNS0_61_GLOBAL__N__132982cb_23_ActivationSiluKernel_cu_9e10b42f_311311silu_kernelERNS_18TensorIteratorBaseEENKUlvE_clEvENKUlvE3_clEvEUlN3c104HalfEE_EEvS5_RKT_EUliE_EEviT1_ --------------------------
	.section	.text._ZN2at6native18elementwise_kernelILi128ELi4EZNS0_15gpu_kernel_implIZZZNS0_61_GLOBAL__N__132982cb_23_ActivationSiluKernel_cu_9e10b42f_311311silu_kernelERNS_18TensorIteratorBaseEENKUlvE_clEvENKUlvE3_clEvEUlN3c104HalfEE_EEvS5_RKT_EUliE_EEviT1_,"ax",@progbits
	.align	128
        .global         _ZN2at6native18elementwise_kernelILi128ELi4EZNS0_15gpu_kernel_implIZZZNS0_61_GLOBAL__N__132982cb_23_ActivationSiluKernel_cu_9e10b42f_311311silu_kernelERNS_18TensorIteratorBaseEENKUlvE_clEvENKUlvE3_clEvEUlN3c104HalfEE_EEvS5_RKT_EUliE_EEviT1_
        .type           _ZN2at6native18elementwise_kernelILi128ELi4EZNS0_15gpu_kernel_implIZZZNS0_61_GLOBAL__N__132982cb_23_ActivationSiluKernel_cu_9e10b42f_311311silu_kernelERNS_18TensorIteratorBaseEENKUlvE_clEvENKUlvE3_clEvEUlN3c104HalfEE_EEvS5_RKT_EUliE_EEviT1_,@function
        .size           _ZN2at6native18elementwise_kernelILi128ELi4EZNS0_15gpu_kernel_implIZZZNS0_61_GLOBAL__N__132982cb_23_ActivationSiluKernel_cu_9e10b42f_311311silu_kernelERNS_18TensorIteratorBaseEENKUlvE_clEvENKUlvE3_clEvEUlN3c104HalfEE_EEvS5_RKT_EUliE_EEviT1_,(.L_x_11417 - _ZN2at6native18elementwise_kernelILi128ELi4EZNS0_15gpu_kernel_implIZZZNS0_61_GLOBAL__N__132982cb_23_ActivationSiluKernel_cu_9e10b42f_311311silu_kernelERNS_18TensorIteratorBaseEENKUlvE_clEvENKUlvE3_clEvEUlN3c104HalfEE_EEvS5_RKT_EUliE_EEviT1_)
        .other          _ZN2at6native18elementwise_kernelILi128ELi4EZNS0_15gpu_kernel_implIZZZNS0_61_GLOBAL__N__132982cb_23_ActivationSiluKernel_cu_9e10b42f_311311silu_kernelERNS_18TensorIteratorBaseEENKUlvE_clEvENKUlvE3_clEvEUlN3c104HalfEE_EEvS5_RKT_EUliE_EEviT1_,@"STO_CUDA_ENTRY STV_DEFAULT"
_ZN2at6native18elementwise_kernelILi128ELi4EZNS0_15gpu_kernel_implIZZZNS0_61_GLOBAL__N__132982cb_23_ActivationSiluKernel_cu_9e10b42f_311311silu_kernelERNS_18TensorIteratorBaseEENKUlvE_clEvENKUlvE3_clEvEUlN3c104HalfEE_EEvS5_RKT_EUliE_EEviT1_:
.text._ZN2at6native18elementwise_kernelILi128ELi4EZNS0_15gpu_kernel_implIZZZNS0_61_GLOBAL__N__132982cb_23_ActivationSiluKernel_cu_9e10b42f_311311silu_kernelERNS_18TensorIteratorBaseEENKUlvE_clEvENKUlvE3_clEvEUlN3c104HalfEE_EEvS5_RKT_EUliE_EEviT1_:
        /* <DEDUP_REMOVED lines=22> */
[----:B------:R-:W-:Y:S01]  /*0160*/  HFMA2 R16, -RZ, RZ, 0, 0 ;  /* 0x00000000ff107431 */ /* 0x000fe200000001ff */
[----:B------:R-:W1:Y:S01]  /*0170*/  LDCU UR6, c[0x0][0x38c] ;  /* 0x00007180ff0677ac */ /* 0x000e620008000800 */
[----:B------:R-:W2:Y:S01]  /*0180*/  LDCU.64 UR8, c[0x0][0x4b8] ;  /* 0x00009700ff0877ac */ /* 0x000ea20008000a00 */
[----:B------:R-:W-:Y:S02]  /*0190*/  UISETP.NE.AND UP0, UPT, UR40, URZ, UPT ;  /* 0x000000ff2800728c */ /* 0x000fe4000bf05270 */
[----:B0-----:R-:W-:-:S05]  /*01a0*/  IMAD.HI.U32 R2, R17, UR4, R16 ;  /* 0x0000000411027c27 */ /* 0x001fca000f8e0010 */
[----:B------:R-:W-:-:S05]  /*01b0*/  SHF.R.U32.HI R3, RZ, UR5, R2 ;  /* 0x00000005ff037c19 */ /* 0x000fca0008011602 */
[----:B------:R-:W-:-:S04]  /*01c0*/  IMAD.MOV R0, RZ, RZ, -R3 ;  /* 0x000000ffff007224 */ /* 0x000fc800078e0a03 */
        /* <DEDUP_REMOVED lines=290> */
.L_x_4430:
        /* <DEDUP_REMOVED lines=18> */
.L_x_4434:
[----:B------:R-:W2:Y:S02]  /*1510*/  LDG.E.U8 R2, desc[UR36][R2.64] ;  /* 0x0000002402027981 */ /* 0x000ea4000c1e1100 */
[----:B--2---:R-:W-:-:S04]  /*1520*/  I2FP.F32.U32 R0, R2 ;  /* 0x0000000200007245 */ /* 0x004fc80000201000 */
[----:B------:R-:W-:Y:S01]  /*1530*/  F2FP.F16.F32.PACK_AB R0, RZ, R0 ;  /* 0x00000000ff00723e */ /* 0x000fe200000000ff */
[----:B------:R-:W-:Y:S06]  /*1540*/  BRA `(.L_x_4436) ;  /* 0x0000000c007c7947 */ /* 0x000fec0003800000 */
.L_x_4433:
        /* <DEDUP_REMOVED lines=10> */
.L_x_4438:
[----:B------:R-:W2:Y:S02]  /*15f0*/  LDG.E R2, desc[UR36][R2.64] ;  /* 0x0000002402027981 */ /* 0x000ea4000c1e1900 */
[----:B--2---:R-:W-:-:S04]  /*1600*/  I2FP.F32.S32 R0, R2 ;  /* 0x0000000200007245 */ /* 0x004fc80000201400 */
[----:B------:R-:W-:Y:S01]  /*1610*/  F2FP.F16.F32.PACK_AB R0, RZ, R0 ;  /* 0x00000000ff00723e */ /* 0x000fe200000000ff */
[----:B------:R-:W-:Y:S06]  /*1620*/  BRA `(.L_x_4436) ;  /* 0x0000000c00447947 */ /* 0x000fec0003800000 */
.L_x_4437:
[----:B------:R-:W2:Y:S02]  /*1630*/  LDG.E.U16 R2, desc[UR36][R2.64] ;  /* 0x0000002402027981 */ /* 0x000ea4000c1e1500 */
[----:B--2---:R-:W0:Y:S02]  /*1640*/  I2F.S16 R0, R2 ;  /* 0x0000000200007306 */ /* 0x004e240000101400 */
[----:B0-----:R-:W-:Y:S01]  /*1650*/  F2FP.F16.F32.PACK_AB R0, RZ, R0 ;  /* 0x00000000ff00723e */ /* 0x001fe200000000ff */
[----:B------:R-:W-:Y:S06]  /*1660*/  BRA `(.L_x_4436) ;  /* 0x0000000c00347947 */ /* 0x000fec0003800000 */
.L_x_4432:
        /* <DEDUP_REMOVED lines=9> */
.L_x_4440:
[----:B------:R0:W5:Y:S01]  /*1700*/  LDG.E.U16 R0, desc[UR36][R2.64] ;  /* 0x0000002402007981 */ /* 0x000162000c1e1500 */
[----:B------:R-:W-:Y:S05]  /*1710*/  BRA `(.L_x_4436) ;  /* 0x0000000c00087947 */ /* 0x000fea0003800000 */
.L_x_4439:
        /* <DEDUP_REMOVED lines=9> */
.L_x_4442:
[----:B------:R1:W5:Y:S01]  /*17b0*/  LDG.E.U16 R0, desc[UR36][R2.64] ;  /* 0x0000002402007981 */ /* 0x000362000c1e1500 */
[----:B------:R-:W-:Y:S05]  /*17c0*/  BRA `(.L_x_4436) ;  /* 0x0000000800dc7947 */ /* 0x000fea0003800000 */
.L_x_4441:
        /* <DEDUP_REMOVED lines=8> */
.L_x_4431:
        /* <DEDUP_REMOVED lines=13> */
.L_x_4445:
        /* <DEDUP_REMOVED lines=8> */
.L_x_4444:
        /* <DEDUP_REMOVED lines=27> */
.L_x_4447:
        /* <DEDUP_REMOVED lines=13> */
.L_x_4446:
[----:B------:R-:W2:Y:S02]  /*1c20*/  LDG.E.U16 R0, desc[UR36][R2.64] ;  /* 0x0000002402007981 */ /* 0x000ea4000c1e1500 */
[----:B--2---:R-:W-:-:S04]  /*1c30*/  SHF.L.U32 R0, R0, 0x10, RZ ;  /* 0x0000001000007819 */ /* 0x004fc800000006ff */
[----:B------:R-:W-:Y:S01]  /*1c40*/  F2FP.F16.F32.PACK_AB R0, RZ, R0 ;  /* 0x00000000ff00723e */ /* 0x000fe200000000ff */
[----:B------:R-:W-:Y:S06]  /*1c50*/  BRA `(.L_x_4436) ;  /* 0x0000000400b87947 */ /* 0x000fec0003800000 */
.L_x_4443:
        /* <DEDUP_REMOVED lines=12> */
.L_x_4450:
        /* <DEDUP_REMOVED lines=21> */
.L_x_4454:
[----:B------:R-:W-:Y:S05]  /*1e70*/  BSYNC.RECONVERGENT B1 ;  /* 0x0000000000017941 */ /* 0x000fea0003800200 */
.L_x_4453:
[----:B------:R-:W-:Y:S01]  /*1e80*/  IMAD.SHL.U32 R0, R0, 0x100000, RZ ;  /* 0x0010000000007824 */ /* 0x000fe200078e00ff */
[----:B------:R-:W-:-:S04]  /*1e90*/  LEA R2, R2, 0x3b800000, 0x17 ;  /* 0x3b80000002027811 */ /* 0x000fc800078eb8ff */
[----:B------:R-:W-:-:S07]  /*1ea0*/  LOP3.LUT R0, R2, R0, R7, 0xfe, !PT ;  /* 0x0000000002007212 */ /* 0x000fce00078efe07 */
.L_x_4452:
[----:B------:R-:W-:Y:S05]  /*1eb0*/  BSYNC.RECONVERGENT B0 ;  /* 0x0000000000007941 */ /* 0x000fea0003800200 */
.L_x_4451:
[----:B------:R-:W-:Y:S01]  /*1ec0*/  F2FP.F16.F32.PACK_AB R0, RZ, R0 ;  /* 0x00000000ff00723e */ /* 0x000fe200000000ff */
[----:B------:R-:W-:Y:S06]  /*1ed0*/  BRA `(.L_x_4436) ;  /* 0x0000000400187947 */ /* 0x000fec0003800000 */
.L_x_4449:
        /* <DEDUP_REMOVED lines=21> */
.L_x_4458:
[----:B------:R-:W-:Y:S05]  /*2030*/  BSYNC.RECONVERGENT B1 ;  /* 0x0000000000017941 */ /* 0x000fea0003800200 */
.L_x_4457:
[----:B------:R-:W-:Y:S01]  /*2040*/  IMAD.SHL.U32 R0, R0, 0x200000, RZ ;  /* 0x0020000000007824 */ /* 0x000fe200078e00ff */
[----:B------:R-:W-:-:S04]  /*2050*/  LEA R2, R2, 0x37800000, 0x17 ;  /* 0x3780000002027811 */ /* 0x000fc800078eb8ff */
[----:B------:R-:W-:-:S07]  /*2060*/  LOP3.LUT R0, R2, R0, R7, 0xfe, !PT ;  /* 0x0000000002007212 */ /* 0x000fce00078efe07 */
.L_x_4456:
[----:B------:R-:W-:Y:S05]  /*2070*/  BSYNC.RECONVERGENT B0 ;  /* 0x0000000000007941 */ /* 0x000fea0003800200 */
.L_x_4455:
[----:B------:R-:W-:Y:S01]  /*2080*/  F2FP.F16.F32.PACK_AB R0, RZ, R0 ;  /* 0x00000000ff00723e */ /* 0x000fe200000000ff */
[----:B------:R-:W-:Y:S06]  /*2090*/  BRA `(.L_x_4436) ;  /* 0x0000000000a87947 */ /* 0x000fec0003800000 */
.L_x_4448:
[----:B------:R-:W-:-:S09]  /*20a0*/  UISETP.NE.AND UP0, UPT, UR4, 0x1c, UPT ;  /* 0x0000001c0400788c */ /* 0x000fd2000bf05270 */
[----:B------:R-:W-:Y:S05]  /*20b0*/  BRA.U !UP0, `(.L_x_4459) ;  /* 0x0000000108947547 */ /* 0x000fea000b800000 */
[----:B------:R-:W-:-:S09]  /*20c0*/  UISETP.NE.AND UP0, UPT, UR4, 0x1d, UPT ;  /* 0x0000001d0400788c */ /* 0x000fd2000bf05270 */
[----:B------:R-:W-:Y:S05]  /*20d0*/  BRA.U !UP0, `(.L_x_4460) ;  /* 0x00000001087c7547 */ /* 0x000fea000b800000 */
[----:B------:R-:W-:-:S09]  /*20e0*/  UISETP.NE.AND UP0, UPT, UR4, 0x2c, UPT ;  /* 0x0000002c0400788c */ /* 0x000fd2000bf05270 */
[----:B------:R-:W-:Y:S05]  /*20f0*/  BRA.U !UP0, `(.L_x_4461) ;  /* 0x0000000108487547 */ /* 0x000fea000b800000 */
.L_x_4435:
        /* <DEDUP_REMOVED lines=16> */
.L_x_4462:
[----:B------:R-:W-:Y:S01]  /*2200*/  PRMT R0, RZ, 0x7610, R0 ;  /* 0x00007610ff007816 */ /* 0x000fe20000000000 */
[----:B------:R-:W-:Y:S06]  /*2210*/  BRA `(.L_x_4436) ;  /* 0x0000000000487947 */ /* 0x000fec0003800000 */
.L_x_4461:
        /* <DEDUP_REMOVED lines=8> */
.L_x_4464:
[----:B------:R-:W-:Y:S05]  /*22a0*/  BSYNC.RECONVERGENT B0 ;  /* 0x0000000000007941 */ /* 0x000fea0003800200 */
.L_x_4463:
[----:B------:R-:W-:Y:S01]  /*22b0*/  F2FP.F16.F32.PACK_AB R0, RZ, R0 ;  /* 0x00000000ff00723e */ /* 0x000fe200000000ff */
[----:B------:R-:W-:Y:S06]  /*22c0*/  BRA `(.L_x_4436) ;  /* 0x00000000001c7947 */ /* 0x000fec0003800000 */
.L_x_4460:
[----:B------:R-:W2:Y:S02]  /*22d0*/  LDG.E.64 R2, desc[UR36][R2.64] ;  /* 0x0000002402027981 */ /* 0x000ea4000c1e1b00 */
[----:B--2---:R-:W0:Y:S02]  /*22e0*/  I2F.U64 R0, R2 ;  /* 0x0000000200007312 */ /* 0x004e240000301000 */
[----:B0-----:R-:W-:Y:S01]  /*22f0*/  F2FP.F16.F32.PACK_AB R0, RZ, R0 ;  /* 0x00000000ff00723e */ /* 0x001fe200000000ff */
[----:B------:R-:W-:Y:S06]  /*2300*/  BRA `(.L_x_4436) ;  /* 0x00000000000c7947 */ /* 0x000fec0003800000 */
.L_x_4459:
[----:B------:R-:W2:Y:S02]  /*2310*/  LDG.E R2, desc[UR36][R2.64] ;  /* 0x0000002402027981 */ /* 0x000ea4000c1e1900 */
[----:B--2---:R-:W-:-:S04]  /*2320*/  I2FP.F32.U32 R0, R2 ;  /* 0x0000000200007245 */ /* 0x004fc80000201000 */
[----:B------:R-:W-:-:S07]  /*2330*/  F2FP.F16.F32.PACK_AB R0, RZ, R0 ;  /* 0x00000000ff00723e */ /* 0x000fce00000000ff */
.L_x_4436:
[----:B-----5:R-:W-:Y:S01]  /*2340*/  HADD2.F32 R0, -RZ, R0.H0_H0 ;  /* 0x20000000ff007230 */ /* 0x020fe20000004100 */
[----:B------:R-:W0:Y:S04]  /*2350*/  LDCU.64 UR6, c[0x0][0x580] ;  /* 0x0000b000ff0677ac */ /* 0x000e280008000a00 */
[----:B------:R-:W-:Y:S01]  /*2360*/  FMUL.FTZ R4, R0, -1.4426950216293334961 ;  /* 0xbfb8aa3b00047820 */ /* 0x000fe20000410000 */
[----:B------:R-:W-:-:S04]  /*2370*/  UPRMT UR4, UR42, 0x9910, URZ ;  /* 0x000099102a047896 */ /* 0x000fc800080000ff */
[----:B------:R-:W-:Y:S01]  /*2380*/  UISETP.GT.AND UP0, UPT, UR4, 0x9, UPT ;  /* 0x000000090400788c */ /* 0x000fe2000bf04270 */
[----:B------:R-:W2:Y:S01]  /*2390*/  MUFU.EX2 R4, R4 ;  /* 0x0000000400047308 */ /* 0x000ea20000000800 */
[----:B01----:R-:W-:-:S05]  /*23a0*/  IADD3 R2, P0, PT, R16, UR6, RZ ;  /* 0x0000000610027c10 */ /* 0x003fca000ff1e0ff */
[----:B------:R-:W-:Y:S02]  /*23b0*/  IMAD.X R3, RZ, RZ, UR7, P0 ;  /* 0x00000007ff037e24 */ /* 0x000fe400080e06ff */
[----:B--2---:R-:W-:-:S06]  /*23c0*/  FADD.FTZ R5, R4, 1 ;  /* 0x3f80000004057421 */ /* 0x004fcc0000010000 */
[----:B------:R-:W0:Y:S02]  /*23d0*/  MUFU.RCP R5, R5 ;  /* 0x0000000500057308 */ /* 0x000e240000001000 */
[----:B0-----:R-:W-:-:S05]  /*23e0*/  FMUL.FTZ R0, R0, R5 ;  /* 0x0000000500007220 */ /* 0x001fca0000410000 */
        /* <DEDUP_REMOVED lines=14> */
.L_x_4468:
[----:B------:R-:W-:-:S06]  /*24d0*/  HADD2.F32 R5, -RZ, R0.H0_H0 ;  /* 0x20000000ff057230 */ /* 0x000fcc0000004100 */
[----:B------:R-:W0:Y:S02]  /*24e0*/  F2I.S64.TRUNC R4, R5 ;  /* 0x0000000500047311 */ /* 0x000e24000020d900 */
[----:B0-----:R3:W-:Y:S01]  /*24f0*/  STG.E.U8 desc[UR36][R2.64], R4 ;  /* 0x0000000402007986 */ /* 0x0017e2000c101124 */
[----:B------:R-:W-:Y:S05]  /*2500*/  BRA `(.L_x_4470) ;  /* 0x0000000c00707947 */ /* 0x000fea0003800000 */
.L_x_4467:
        /* <DEDUP_REMOVED lines=10> */
.L_x_4472:
[----:B------:R-:W-:-:S04]  /*25b0*/  HADD2.F32 R0, -RZ, R0.H0_H0 ;  /* 0x20000000ff007230 */ /* 0x000fc80000004100 */
[----:B------:R-:W0:Y:S02]  /*25c0*/  F2I.FTZ.TRUNC.NTZ R5, R0 ;  /* 0x0000000000057305 */ /* 0x000e24000021f100 */
[----:B0-----:R1:W-:Y:S01]  /*25d0*/  STG.E desc[UR36][R2.64], R5 ;  /* 0x0000000502007986 */ /* 0x0013e2000c101924 */
[----:B------:R-:W-:Y:S05]  /*25e0*/  BRA `(.L_x_4470) ;  /* 0x0000000c00387947 */ /* 0x000fea0003800000 */
.L_x_4471:
[----:B------:R-:W-:-:S04]  /*25f0*/  HADD2.F32 R0, -RZ, R0.H0_H0 ;  /* 0x20000000ff007230 */ /* 0x000fc80000004100 */
[----:B------:R-:W0:Y:S02]  /*2600*/  F2I.FTZ.TRUNC.NTZ R5, R0 ;  /* 0x0000000000057305 */ /* 0x000e24000021f100 */
[----:B0-----:R2:W-:Y:S01]  /*2610*/  STG.E.U16 desc[UR36][R2.64], R5 ;  /* 0x0000000502007986 */ /* 0x0015e2000c101524 */
[----:B------:R-:W-:Y:S05]  /*2620*/  BRA `(.L_x_4470) ;  /* 0x0000000c00287947 */ /* 0x000fea0003800000 */
.L_x_4466:
        /* <DEDUP_REMOVED lines=9> */
.L_x_4474:
[----:B------:R0:W-:Y:S01]  /*26c0*/  STG.E.U16 desc[UR36][R2.64], R0 ;  /* 0x0000000002007986 */ /* 0x0001e2000c101524 */
[----:B------:R-:W-:Y:S05]  /*26d0*/  BRA `(.L_x_4470) ;  /* 0x0000000800fc7947 */ /* 0x000fea0003800000 */
.L_x_4473:
        /* <DEDUP_REMOVED lines=10> */
.L_x_4476:
[----:B------:R-:W-:-:S05]  /*2780*/  HADD2.F32 R0, -RZ, R0.H0_H0 ;  /* 0x20000000ff007230 */ /* 0x000fca0000004100 */
[----:B------:R-:W-:-:S04]  /*2790*/  F2FP.F16.F32.PACK_AB R0, RZ, R0 ;  /* 0x00000000ff00723e */ /* 0x000fc800000000ff */
[----:B------:R-:W-:-:S05]  /*27a0*/  PRMT R0, R0, 0x5410, RZ ;  /* 0x0000541000007816 */ /* 0x000fca00000000ff */
[----:B------:R0:W-:Y:S01]  /*27b0*/  STG.E desc[UR36][R2.64], R0 ;  /* 0x0000000002007986 */ /* 0x0001e2000c101924 */
[----:B------:R-:W-:Y:S05]  /*27c0*/  BRA `(.L_x_4470) ;  /* 0x0000000800c07947 */ /* 0x000fea0003800000 */
.L_x_4475:
[----:B------:R-:W-:-:S05]  /*27d0*/  HADD2.F32 R4, -RZ, R0.H0_H0 ;  /* 0x20000000ff047230 */ /* 0x000fca0000004100 */
[----:B------:R-:W-:-:S06]  /*27e0*/  FMUL.FTZ R4, R4, 1 ;  /* 0x3f80000004047820 */ /* 0x000fcc0000410000 */
[----:B------:R-:W0:Y:S02]  /*27f0*/  F2F.F64.F32 R4, R4 ;  /* 0x0000000400047310 */ /* 0x000e240000201800 */
[----:B0-----:R0:W-:Y:S01]  /*2800*/  STG.E.64 desc[UR36][R2.64], R4 ;  /* 0x0000000402007986 */ /* 0x0011e2000c101b24 */
[----:B------:R-:W-:Y:S05]  /*2810*/  BRA `(.L_x_4470) ;  /* 0x0000000800ac7947 */ /* 0x000fea0003800000 */
.L_x_4465:
        /* <DEDUP_REMOVED lines=13> */
.L_x_4479:
[----:B------:R-:W-:Y:S01]  /*28f0*/  HADD2.F32 R0, -RZ, R0.H0_H0 ;  /* 0x20000000ff007230 */ /* 0x000fe20000004100 */
[----:B------:R-:W-:-:S04]  /*2900*/  CS2R R6, SRZ ;  /* 0x0000000000067805 */ /* 0x000fc8000001ff00 */
[----:B------:R-:W-:-:S04]  /*2910*/  FMUL.FTZ R0, R0, 1 ;  /* 0x3f80000000007820 */ /* 0x000fc80000410000 */
[----:B------:R-:W0:Y:S02]  /*2920*/  F2F.F64.F32 R4, R0 ;  /* 0x0000000000047310 */ /* 0x000e240000201800 */
[----:B0-----:R0:W-:Y:S01]  /*2930*/  STG.E.128 desc[UR36][R2.64], R4 ;  /* 0x0000000402007986 */ /* 0x0011e2000c101d24 */
[----:B------:R-:W-:Y:S05]  /*2940*/  BRA `(.L_x_4470) ;  /* 0x0000000800607947 */ /* 0x000fea0003800000 */
.L_x_4478:
        /* <DEDUP_REMOVED lines=19> */
.L_x_4483:
[----:B------:R-:W-:Y:S05]  /*2a80*/  BSYNC.RECONVERGENT B0 ;  /* 0x0000000000007941 */ /* 0x000fea0003800200 */
.L_x_4482:
[----:B------:R-:W-:-:S05]  /*2a90*/  LOP3.LUT R5, R0, 0x80, R5, 0xf8, !PT ;  /* 0x0000008000057812 */ /* 0x000fca00078ef805 */
[----:B------:R0:W-:Y:S01]  /*2aa0*/  STG.E.U8 desc[UR36][R2.64], R5 ;  /* 0x0000000502007986 */ /* 0x0001e2000c101124 */
[----:B------:R-:W-:Y:S05]  /*2ab0*/  BRA `(.L_x_4470) ;  /* 0x0000000800047947 */ /* 0x000fea0003800000 */
.L_x_4481:
        /* <DEDUP_REMOVED lines=15> */
.L_x_4485:
[----:B------:R-:W-:Y:S05]  /*2bb0*/  BSYNC.RECONVERGENT B0 ;  /* 0x0000000000007941 */ /* 0x000fea0003800200 */
.L_x_4484:
[----:B------:R-:W-:-:S05]  /*2bc0*/  LOP3.LUT R5, R0, 0x80, R5, 0xf8, !PT ;  /* 0x0000008000057812 */ /* 0x000fca00078ef805 */
[----:B------:R0:W-:Y:S01]  /*2bd0*/  STG.E.U8 desc[UR36][R2.64], R5 ;  /* 0x0000000502007986 */ /* 0x0001e2000c101124 */
[----:B------:R-:W-:Y:S05]  /*2be0*/  BRA `(.L_x_4470) ;  /* 0x0000000400b87947 */ /* 0x000fea0003800000 */
.L_x_4480:
[----:B------:R-:W-:-:S05]  /*2bf0*/  HADD2.F32 R0, -RZ, R0.H0_H0 ;  /* 0x20000000ff007230 */ /* 0x000fca0000004100 */
[----:B------:R-:W-:-:S05]  /*2c00*/  F2FP.BF16.F32.PACK_AB R0, RZ, R0 ;  /* 0x00000000ff00723e */ /* 0x000fca00000010ff */
[----:B------:R0:W-:Y:S01]  /*2c10*/  STG.E.U16 desc[UR36][R2.64], R0 ;  /* 0x0000000002007986 */ /* 0x0001e2000c101524 */
[----:B------:R-:W-:Y:S05]  /*2c20*/  BRA `(.L_x_4470) ;  /* 0x0000000400a87947 */ /* 0x000fea0003800000 */
.L_x_4477:
        /* <DEDUP_REMOVED lines=12> */
.L_x_4488:
        /* <DEDUP_REMOVED lines=13> */
.L_x_4491:
[----:B------:R-:W-:-:S04]  /*2dc0*/  SHF.R.U32.HI R0, RZ, 0x14, R5 ;  /* 0x00000014ff007819 */ /* 0x000fc80000011605 */
[----:B------:R-:W-:-:S04]  /*2dd0*/  LOP3.LUT R0, R0, 0x1, RZ, 0xc0, !PT ;  /* 0x0000000100007812 */ /* 0x000fc800078ec0ff */
[----:B------:R-:W-:-:S04]  /*2de0*/  IADD3 R0, PT, PT, R5, 0x487ffff, R0 ;  /* 0x0487ffff05007810 */ /* 0x000fc80007ffe000 */
[----:B------:R-:W-:-:S04]  /*2df0*/  SHF.R.U32.HI R0, RZ, 0x14, R0 ;  /* 0x00000014ff007819 */ /* 0x000fc80000011600 */
[----:B------:R-:W-:-:S07]  /*2e00*/  LOP3.LUT R4, R0, 0xff, RZ, 0xc0, !PT ;  /* 0x000000ff00047812 */ /* 0x000fce00078ec0ff */
.L_x_4492:
[----:B------:R-:W-:-:S04]  /*2e10*/  SHF.R.U32.HI R5, RZ, 0x18, R5 ;  /* 0x00000018ff057819 */ /* 0x000fc80000011605 */
[----:B------:R-:W-:-:S04]  /*2e20*/  LOP3.LUT R4, R4, 0x80, R5, 0xf8, !PT ;  /* 0x0000008004047812 */ /* 0x000fc800078ef805 */
[----:B------:R-:W-:-:S07]  /*2e30*/  PRMT R0, R4, 0x7610, R0 ;  /* 0x0000761004007816 */ /* 0x000fce0000000000 */
.L_x_4490:
[----:B------:R-:W-:Y:S05]  /*2e40*/  BSYNC.RECONVERGENT B0 ;  /* 0x0000000000007941 */ /* 0x000fea0003800200 */
.L_x_4489:
[----:B------:R0:W-:Y:S01]  /*2e50*/  STG.E.U8 desc[UR36][R2.64], R0 ;  /* 0x0000000002007986 */ /* 0x0001e2000c101124 */
[----:B------:R-:W-:Y:S05]  /*2e60*/  BRA `(.L_x_4470) ;  /* 0x0000000400187947 */ /* 0x000fea0003800000 */
.L_x_4487:
        /* <DEDUP_REMOVED lines=13> */
.L_x_4495:
[----:B------:R-:W-:-:S04]  /*2f40*/  SHF.R.U32.HI R0, RZ, 0x15, R5 ;  /* 0x00000015ff007819 */ /* 0x000fc80000011605 */
[----:B------:R-:W-:-:S04]  /*2f50*/  LOP3.LUT R0, R0, 0x1, RZ, 0xc0, !PT ;  /* 0x0000000100007812 */ /* 0x000fc800078ec0ff */
[----:B------:R-:W-:-:S04]  /*2f60*/  IADD3 R0, PT, PT, R5, 0x88fffff, R0 ;  /* 0x088fffff05007810 */ /* 0x000fc80007ffe000 */
[----:B------:R-:W-:-:S04]  /*2f70*/  SHF.R.U32.HI R0, RZ, 0x15, R0 ;  /* 0x00000015ff007819 */ /* 0x000fc80000011600 */
[----:B------:R-:W-:-:S07]  /*2f80*/  LOP3.LUT R4, R0, 0xff, RZ, 0xc0, !PT ;  /* 0x000000ff00047812 */ /* 0x000fce00078ec0ff */
.L_x_4496:
[----:B------:R-:W-:-:S04]  /*2f90*/  SHF.R.U32.HI R5, RZ, 0x18, R5 ;  /* 0x00000018ff057819 */ /* 0x000fc80000011605 */
[----:B------:R-:W-:-:S04]  /*2fa0*/  LOP3.LUT R4, R4, 0x80, R5, 0xf8, !PT ;  /* 0x0000008004047812 */ /* 0x000fc800078ef805 */
[----:B------:R-:W-:-:S07]  /*2fb0*/  PRMT R0, R4, 0x7610, R0 ;  /* 0x0000761004007816 */ /* 0x000fce0000000000 */
.L_x_4494:
[----:B------:R-:W-:Y:S05]  /*2fc0*/  BSYNC.RECONVERGENT B0 ;  /* 0x0000000000007941 */ /* 0x000fea0003800200 */
.L_x_4493:
[----:B------:R0:W-:Y:S01]  /*2fd0*/  STG.E.U8 desc[UR36][R2.64], R0 ;  /* 0x0000000002007986 */ /* 0x0001e2000c101124 */
[----:B------:R-:W-:Y:S05]  /*2fe0*/  BRA `(.L_x_4470) ;  /* 0x0000000000b87947 */ /* 0x000fea0003800000 */
.L_x_4486:
[----:B------:R-:W-:-:S09]  /*2ff0*/  UISETP.NE.AND UP0, UPT, UR4, 0x1c, UPT ;  /* 0x0000001c0400788c */ /* 0x000fd2000bf05270 */
[----:B------:R-:W-:Y:S05]  /*3000*/  BRA.U !UP0, `(.L_x_4497) ;  /* 0x0000000108a47547 */ /* 0x000fea000b800000 */
[----:B------:R-:W-:-:S09]  /*3010*/  UISETP.NE.AND UP0, UPT, UR4, 0x1d, UPT ;  /* 0x0000001d0400788c */ /* 0x000fd2000bf05270 */
[----:B------:R-:W-:Y:S05]  /*3020*/  BRA.U !UP0, `(.L_x_4498) ;  /* 0x00000001088c7547 */ /* 0x000fea000b800000 */
[----:B------:R-:W-:-:S09]  /*3030*/  UISETP.NE.AND UP0, UPT, UR4, 0x2c, UPT ;  /* 0x0000002c0400788c */ /* 0x000fd2000bf05270 */
[----:B------:R-:W-:Y:S05]  /*3040*/  BRA.U !UP0, `(.L_x_4499) ;  /* 0x0000000108447547 */ /* 0x000fea000b800000 */
.L_x_4469:
        /* <DEDUP_REMOVED lines=16> */
.L_x_4500:
[----:B------:R-:W-:Y:S05]  /*3150*/  BRA `(.L_x_4470) ;  /* 0x00000000005c7947 */ /* 0x000fea0003800000 */
.L_x_4499:
        /* <DEDUP_REMOVED lines=16> */
.L_x_4498:
[----:B------:R-:W-:-:S06]  /*3260*/  HADD2.F32 R4, -RZ, R0.H0_H0 ;  /* 0x20000000ff047230 */ /* 0x000fcc0000004100 */
[----:B------:R-:W0:Y:S02]  /*3270*/  F2I.U64.TRUNC R4, R4 ;  /* 0x0000000400047311 */ /* 0x000e24000020d800 */
[----:B0-----:R0:W-:Y:S01]  /*3280*/  STG.E.64 desc[UR36][R2.64], R4 ;  /* 0x0000000402007986 */ /* 0x0011e2000c101b24 */
[----:B------:R-:W-:Y:S05]  /*3290*/  BRA `(.L_x_4470) ;  /* 0x00000000000c7947 */ /* 0x000fea0003800000 */
.L_x_4497:
[----:B------:R-:W-:-:S04]  /*32a0*/  HADD2.F32 R0, -RZ, R0.H0_H0 ;  /* 0x20000000ff007230 */ /* 0x000fc80000004100 */
[----:B------:R-:W0:Y:S02]  /*32b0*/  F2I.FTZ.U32.TRUNC.NTZ R5, R0 ;  /* 0x0000000000057305 */ /* 0x000e24000021f000 */
[----:B0-----:R0:W-:Y:S02]  /*32c0*/  STG.E desc[UR36][R2.64], R5 ;  /* 0x0000000502007986 */ /* 0x0011e4000c101924 */
.L_x_4470:
[----:B------:R-:W-:-:S07]  /*32d0*/  IADD3 R17, PT, PT, R17, 0x80, RZ ;  /* 0x0000008011117810 */ /* 0x000fce0007ffe0ff */
.L_x_4429:
[----:B------:R-:W-:Y:S05]  /*32e0*/  BSYNC.RECONVERGENT B6 ;  /* 0x0000000000067941 */ /* 0x000fea0003800200 */
.L_x_4428:
[----:B------:R-:W5:Y:S01]  /*32f0*/  LDCU UR4, c[0x0][0x380] ;  /* 0x00007000ff0477ac */ /* 0x000f620008000800 */
[----:B------:R-:W-:Y:S01]  /*3300*/  BSSY.RECONVERGENT B6, `(.L_x_4501) ;  /* 0x0000320000067945 */ /* 0x000fe20003800200 */
[----:B-----5:R-:W-:-:S13]  /*3310*/  ISETP.GE.AND P0, PT, R17, UR4, PT ;  /* 0x0000000411007c0c */ /* 0x020fda000bf06270 */
[----:B------:R-:W-:Y:S05]  /*3320*/  @P0 BRA `(.L_x_4502) ;  /* 0x0000003000740947 */ /* 0x000fea0003800000 */
        /* <DEDUP_REMOVED lines=303> */
.L_x_4503:
        /* <DEDUP_REMOVED lines=18> */
.L_x_4507:
[----:B------:R-:W2:Y:S02]  /*4740*/  LDG.E.U8 R2, desc[UR36][R2.64] ;  /* 0x0000002402027981 */ /* 0x000ea4000c1e1100 */
[----:B--2---:R-:W-:-:S04]  /*4750*/  I2FP.F32.U32 R0, R2 ;  /* 0x0000000200007245 */ /* 0x004fc80000201000 */
[----:B------:R-:W-:Y:S01]  /*4760*/  F2FP.F16.F32.PACK_AB R0, RZ, R0 ;  /* 0x00000000ff00723e */ /* 0x000fe200000000ff */
[----:B------:R-:W-:Y:S06]  /*4770*/  BRA `(.L_x_4509) ;  /* 0x0000000c007c7947 */ /* 0x000fec0003800000 */
.L_x_4506:
        /* <DEDUP_REMOVED lines=10> */
.L_x_4511:
[----:B------:R-:W2:Y:S02]  /*4820*/  LDG.E R2, desc[UR36][R2.64] ;  /* 0x0000002402027981 */ /* 0x000ea4000c1e1900 */
[----:B--2---:R-:W-:-:S04]  /*4830*/  I2FP.F32.S32 R0, R2 ;  /* 0x0000000200007245 */ /* 0x004fc80000201400 */
[----:B------:R-:W-:Y:S01]  /*4840*/  F2FP.F16.F32.PACK_AB R0, RZ, R0 ;  /* 0x00000000ff00723e */ /* 0x000fe200000000ff */
[----:B------:R-:W-:Y:S06]  /*4850*/  BRA `(.L_x_4509) ;  /* 0x0000000c00447947 */ /* 0x000fec0003800000 */
.L_x_4510:
[----:B------:R-:W2:Y:S02]  /*4860*/  LDG.E.U16 R2, desc[UR36][R2.64] ;  /* 0x0000002402027981 */ /* 0x000ea4000c1e1500 */
[----:B--2---:R-:W0:Y:S02]  /*4870*/  I2F.S16 R0, R2 ;  /* 0x0000000200007306 */ /* 0x004e240000101400 */
[----:B0-----:R-:W-:Y:S01]  /*4880*/  F2FP.F16.F32.PACK_AB R0, RZ, R0 ;  /* 0x00000000ff00723e */ /* 0x001fe200000000ff */
[----:B------:R-:W-:Y:S06]  /*4890*/  BRA `(.L_x_4509) ;  /* 0x0000000c00347947 */ /* 0x000fec0003800000 */
.L_x_4505:
        /* <DEDUP_REMOVED lines=9> */
.L_x_4513:
[----:B------:R1:W5:Y:S01]  /*4930*/  LDG.E.U16 R0, desc[UR36][R2.64] ;  /* 0x0000002402007981 */ /* 0x000362000c1e1500 */
[----:B------:R-:W-:Y:S05]  /*4940*/  BRA `(.L_x_4509) ;  /* 0x0000000c00087947 */ /* 0x000fea0003800000 */
.L_x_4512:
        /* <DEDUP_REMOVED lines=9> */
.L_x_4515:
[----:B------:R0:W5:Y:S01]  /*49e0*/  LDG.E.U16 R0, desc[UR36][R2.64] ;  /* 0x0000002402007981 */ /* 0x000162000c1e1500 */
[----:B------:R-:W-:Y:S05]  /*49f0*/  BRA `(.L_x_4509) ;  /* 0x0000000800dc7947 */ /* 0x000fea0003800000 */
.L_x_4514:
        /* <DEDUP_REMOVED lines=8> */
.L_x_4504:
        /* <DEDUP_REMOVED lines=13> */
.L_x_4518:
        /* <DEDUP_REMOVED lines=8> */
.L_x_4517:
        /* <DEDUP_REMOVED lines=27> */
.L_x_4520:
        /* <DEDUP_REMOVED lines=13> */
.L_x_4519:
[----:B------:R-:W2:Y:S02]  /*4e50*/  LDG.E.U16 R0, desc[UR36][R2.64] ;  /* 0x0000002402007981 */ /* 0x000ea4000c1e1500 */
[----:B--2---:R-:W-:-:S04]  /*4e60*/  SHF.L.U32 R0, R0, 0x10, RZ ;  /* 0x0000001000007819 */ /* 0x004fc800000006ff */
[----:B------:R-:W-:Y:S01]  /*4e70*/  F2FP.F16.F32.PACK_AB R0, RZ, R0 ;  /* 0x00000000ff00723e */ /* 0x000fe200000000ff */
[----:B------:R-:W-:Y:S06]  /*4e80*/  BRA `(.L_x_4509) ;  /* 0x0000000400b87947 */ /* 0x000fec0003800000 */
.L_x_4516:
        /* <DEDUP_REMOVED lines=12> */
.L_x_4523:
        /* <DEDUP_REMOVED lines=21> */
.L_x_4527:
[----:B------:R-:W-:Y:S05]  /*50a0*/  BSYNC.RECONVERGENT B1 ;  /* 0x0000000000017941 */ /* 0x000fea0003800200 */
.L_x_4526:
[----:B------:R-:W-:Y:S01]  /*50b0*/  IMAD.SHL.U32 R0, R0, 0x100000, RZ ;  /* 0x0010000000007824 */ /* 0x000fe200078e00ff */
[----:B------:R-:W-:-:S04]  /*50c0*/  LEA R2, R2, 0x3b800000, 0x17 ;  /* 0x3b80000002027811 */ /* 0x000fc800078eb8ff */
[----:B------:R-:W-:-:S07]  /*50d0*/  LOP3.LUT R0, R2, R0, R7, 0xfe, !PT ;  /* 0x0000000002007212 */ /* 0x000fce00078efe07 */
.L_x_4525:
[----:B------:R-:W-:Y:S05]  /*50e0*/  BSYNC.RECONVERGENT B0 ;  /* 0x0000000000007941 */ /* 0x000fea0003800200 */
.L_x_4524:
[----:B------:R-:W-:Y:S01]  /*50f0*/  F2FP.F16.F32.PACK_AB R0, RZ, R0 ;  /* 0x00000000ff00723e */ /* 0x000fe200000000ff */
[----:B------:R-:W-:Y:S06]  /*5100*/  BRA `(.L_x_4509) ;  /* 0x0000000400187947 */ /* 0x000fec0003800000 */
.L_x_4522:
        /* <DEDUP_REMOVED lines=21> */
.L_x_4531:
[----:B------:R-:W-:Y:S05]  /*5260*/  BSYNC.RECONVERGENT B1 ;  /* 0x0000000000017941 */ /* 0x000fea0003800200 */
.L_x_4530:
[----:B------:R-:W-:Y:S01]  /*5270*/  IMAD.SHL.U32 R0, R0, 0x200000, RZ ;  /* 0x0020000000007824 */ /* 0x000fe200078e00ff */
[----:B------:R-:W-:-:S04]  /*5280*/  LEA R2, R2, 0x37800000, 0x17 ;  /* 0x3780000002027811 */ /* 0x000fc800078eb8ff */
[----:B------:R-:W-:-:S07]  /*5290*/  LOP3.LUT R0, R2, R0, R7, 0xfe, !PT ;  /* 0x0000000002007212 */ /* 0x000fce00078efe07 */
.L_x_4529:
[----:B------:R-:W-:Y:S05]  /*52a0*/  BSYNC.RECONVERGENT B0 ;  /* 0x0000000000007941 */ /* 0x000fea0003800200 */
.L_x_4528:
[----:B------:R-:W-:Y:S01]  /*52b0*/  F2FP.F16.F32.PACK_AB R0, RZ, R0 ;  /* 0x00000000ff00723e */ /* 0x000fe200000000ff */
[----:B------:R-:W-:Y:S06]  /*52c0*/  BRA `(.L_x_4509) ;  /* 0x0000000000a87947 */ /* 0x000fec0003800000 */
.L_x_4521:
        /* <DEDUP_REMOVED lines=14> */
.L_x_4535:
[----:B------:R-:W-:Y:S05]  /*53b0*/  BSYNC.RECONVERGENT B0 ;  /* 0x0000000000007941 */ /* 0x000fea0003800200 */
.L_x_4534:
[----:B------:R-:W-:Y:S01]  /*53c0*/  F2FP.F16.F32.PACK_AB R0, RZ, R0 ;  /* 0x00000000ff00723e */ /* 0x000fe200000000ff */
[----:B------:R-:W-:Y:S06]  /*53d0*/  BRA `(.L_x_4509) ;  /* 0x0000000000647947 */ /* 0x000fec0003800000 */
.L_x_4508:
        /* <DEDUP_REMOVED lines=16> */
.L_x_4536:
[----:B------:R-:W-:Y:S01]  /*54e0*/  PRMT R0, RZ, 0x7610, R0 ;  /* 0x00007610ff007816 */ /* 0x000fe20000000000 */
[----:B------:R-:W-:Y:S06]  /*54f0*/  BRA `(.L_x_4509) ;  /* 0x00000000001c7947 */ /* 0x000fec0003800000 */
.L_x_4533:
[----:B------:R-:W2:Y:S02]  /*5500*/  LDG.E.64 R2, desc[UR36][R2.64] ;  /* 0x0000002402027981 */ /* 0x000ea4000c1e1b00 */
[----:B--2---:R-:W0:Y:S02]  /*5510*/  I2F.U64 R0, R2 ;  /* 0x0000000200007312 */ /* 0x004e240000301000 */
[----:B0-----:R-:W-:Y:S01]  /*5520*/  F2FP.F16.F32.PACK_AB R0, RZ, R0 ;  /* 0x00000000ff00723e */ /* 0x001fe200000000ff */
[----:B------:R-:W-:Y:S06]  /*5530*/  BRA `(.L_x_4509) ;  /* 0x00000000000c7947 */ /* 0x000fec0003800000 */
.L_x_4532:
[----:B------:R-:W2:Y:S02]  /*5540*/  LDG.E R2, desc[UR36][R2.64] ;  /* 0x0000002402027981 */ /* 0x000ea4000c1e1900 */
[----:B--2---:R-:W-:-:S04]  /*5550*/  I2FP.F32.U32 R0, R2 ;  /* 0x0000000200007245 */ /* 0x004fc80000201000 */
[----:B------:R-:W-:-:S07]  /*5560*/  F2FP.F16.F32.PACK_AB R0, RZ, R0 ;  /* 0x00000000ff00723e */ /* 0x000fce00000000ff */
.L_x_4509:
        /* <DEDUP_REMOVED lines=25> */
.L_x_4540:
[----:B------:R-:W-:-:S06]  /*5700*/  HADD2.F32 R5, -RZ, R0.H0_H0 ;  /* 0x20000000ff057230 */ /* 0x000fcc0000004100 */
[----:B------:R-:W0:Y:S02]  /*5710*/  F2I.S64.TRUNC R4, R5 ;  /* 0x0000000500047311 */ /* 0x000e24000020d900 */
[----:B0-----:R0:W-:Y:S01]  /*5720*/  STG.E.U8 desc[UR36][R2.64], R4 ;  /* 0x0000000402007986 */ /* 0x0011e2000c101124 */
[----:B------:R-:W-:Y:S05]  /*5730*/  BRA `(.L_x_4542) ;  /* 0x0000000c006c7947 */ /* 0x000fea0003800000 */
.L_x_4539:
        /* <DEDUP_REMOVED lines=10> */
.L_x_4544:
[----:B------:R-:W-:-:S04]  /*57e0*/  HADD2.F32 R0, -RZ, R0.H0_H0 ;  /* 0x20000000ff007230 */ /* 0x000fc80000004100 */
[----:B------:R-:W0:Y:S02]  /*57f0*/  F2I.FTZ.TRUNC.NTZ R5, R0 ;  /* 0x0000000000057305 */ /* 0x000e24000021f100 */
[----:B0-----:R0:W-:Y:S01]  /*5800*/  STG.E desc[UR36][R2.64], R5 ;  /* 0x0000000502007986 */ /* 0x0011e2000c101924 */
[----:B------:R-:W-:Y:S05]  /*5810*/  BRA `(.L_x_4542) ;  /* 0x0000000c00347947 */ /* 0x000fea0003800000 */
.L_x_4543:
[----:B------:R-:W-:-:S04]  /*5820*/  HADD2.F32 R0, -RZ, R0.H0_H0 ;  /* 0x20000000ff007230 */ /* 0x000fc80000004100 */
[----:B------:R-:W0:Y:S02]  /*5830*/  F2I.FTZ.TRUNC.NTZ R5, R0 ;  /* 0x0000000000057305 */ /* 0x000e24000021f100 */
[----:B0-----:R0:W-:Y:S01]  /*5840*/  STG.E.U16 desc[UR36][R2.64], R5 ;  /* 0x0000000502007986 */ /* 0x0011e2000c101524 */
[----:B------:R-:W-:Y:S05]  /*5850*/  BRA `(.L_x_4542) ;  /* 0x0000000c00247947 */ /* 0x000fea0003800000 */
.L_x_4538:
        /* <DEDUP_REMOVED lines=9> */
.L_x_4546:
[----:B------:R0:W-:Y:S01]  /*58f0*/  STG.E.U16 desc[UR36][R2.64], R0 ;  /* 0x0000000002007986 */ /* 0x0001e2000c101524 */
[----:B------:R-:W-:Y:S05]  /*5900*/  BRA `(.L_x_4542) ;  /* 0x0000000800f87947 */ /* 0x000fea0003800000 */
.L_x_4545:
[----:B------:R-:W-:-:S09]  /*5910*/  UISETP.NE.AND UP0, UPT, UR4, 0x7, UPT ;  /* 0x000000070400788c */ /* 0x000fd2000bf05270 */
[----:B------:R-:W-:Y:S05]  /*5920*/  BRA.U !UP0, `(.L_x_4547) ;  /* 0x0000000108347547 */ /* 0x000fea000b800000 */
[----:B------:R-:W-:-:S09]  /*5930*/  UISETP.NE.AND UP0, UPT, UR4, 0x8, UPT ;  /* 0x000000080400788c */ /* 0x000fd2000bf05270 */
[----:B------:R-:W-:Y:S05]  /*5940*/  BRA.U !UP0, `(.L_x_4548) ;  /* 0x0000000108187547 */ /* 0x000fea000b800000 */
[----:B------:R-:W-:-:S09]  /*5950*/  UISETP.NE.AND UP0, UPT, UR4, 0x9, UPT ;  /* 0x000000090400788c */ /* 0x000fd2000bf05270 */
[----:B------:R-:W-:Y:S05]  /*5960*/  BRA.U UP0, `(.L_x_4541) ;  /* 0x0000000500fc7547 */ /* 0x000fea000b800000 */
[----:B------:R-:W-:Y:S01]  /*5970*/  HADD2.F32 R4, -RZ, R0.H0_H0 ;  /* 0x20000000ff047230 */ /* 0x000fe20000004100 */
[----:B------:R-:W-:-:S05]  /*5980*/  MOV R5, RZ ;  /* 0x000000ff00057202 */ /* 0x000fca0000000f00 */
[----:B------:R0:W-:Y:S01]  /*5990*/  STG.E.64 desc[UR36][R2.64], R4 ;  /* 0x0000000402007986 */ /* 0x0001e2000c101b24 */
[----:B------:R-:W-:Y:S05]  /*59a0*/  BRA `(.L_x_4542) ;  /* 0x0000000800d07947 */ /* 0x000fea0003800000 */
.L_x_4548:
[----:B------:R-:W-:-:S05]  /*59b0*/  HADD2.F32 R0, -RZ, R0.H0_H0 ;  /* 0x20000000ff007230 */ /* 0x000fca0000004100 */
[----:B------:R-:W-:-:S04]  /*59c0*/  F2FP.F16.F32.PACK_AB R0, RZ, R0 ;  /* 0x00000000ff00723e */ /* 0x000fc800000000ff */
[----:B------:R-:W-:-:S05]  /*59d0*/  PRMT R0, R0, 0x5410, RZ ;  /* 0x0000541000007816 */ /* 0x000fca00000000ff */
[----:B------:R0:W-:Y:S01]  /*59e0*/  STG.E desc[UR36][R2.64], R0 ;  /* 0x0000000002007986 */ /* 0x0001e2000c101924 */
[----:B------:R-:W-:Y:S05]  /*59f0*/  BRA `(.L_x_4542) ;  /* 0x0000000800bc7947 */ /* 0x000fea0003800000 */
.L_x_4547:
[----:B------:R-:W-:-:S05]  /*5a00*/  HADD2.F32 R4, -RZ, R0.H0_H0 ;  /* 0x20000000ff047230 */ /* 0x000fca0000004100 */
[----:B------:R-:W-:-:S06]  /*5a10*/  FMUL.FTZ R4, R4, 1 ;  /* 0x3f80000004047820 */ /* 0x000fcc0000410000 */
[----:B------:R-:W0:Y:S02]  /*5a20*/  F2F.F64.F32 R4, R4 ;  /* 0x0000000400047310 */ /* 0x000e240000201800 */
[----:B0-----:R0:W-:Y:S01]  /*5a30*/  STG.E.64 desc[UR36][R2.64], R4 ;  /* 0x0000000402007986 */ /* 0x0011e2000c101b24 */
[----:B------:R-:W-:Y:S05]  /*5a40*/  BRA `(.L_x_4542) ;  /* 0x0000000800a87947 */ /* 0x000fea0003800000 */
.L_x_4537:
        /* <DEDUP_REMOVED lines=14> */
.L_x_4552:
        /* <DEDUP_REMOVED lines=18> */
.L_x_4555:
[----:B------:R-:W-:-:S04]  /*5c50*/  SHF.R.U32.HI R5, RZ, 0x18, R5 ;  /* 0x00000018ff057819 */ /* 0x000fc80000011605 */
[----:B------:R-:W-:-:S07]  /*5c60*/  LOP3.LUT R0, R0, 0x80, R5, 0xf8, !PT ;  /* 0x0000008000007812 */ /* 0x000fce00078ef805 */
.L_x_4554:
[----:B------:R-:W-:Y:S05]  /*5c70*/  BSYNC.RECONVERGENT B0 ;  /* 0x0000000000007941 */ /* 0x000fea0003800200 */
.L_x_4553:
[----:B------:R0:W-:Y:S01]  /*5c80*/  STG.E.U8 desc[UR36][R2.64], R0 ;  /* 0x0000000002007986 */ /* 0x0001e2000c101124 */
[----:B------:R-:W-:Y:S05]  /*5c90*/  BRA `(.L_x_4542) ;  /* 0x0000000800147947 */ /* 0x000fea0003800000 */
.L_x_4551:
[----:B------:R-:W-:Y:S01]  /*5ca0*/  HADD2.F32 R5, -RZ, R0.H0_H0 ;  /* 0x20000000ff057230 */ /* 0x000fe20000004100 */
[----:B------:R-:W-:Y:S01]  /*5cb0*/  BSSY.RECONVERGENT B0, `(.L_x_4556) ;  /* 0x0000013000007945 */ /* 0x000fe20003800200 */
[----:B------:R-:W-:-:S03]  /*5cc0*/  HFMA2 R0, -RZ, RZ, 0, 7.62939453125e-06 ;  /* 0x00000080ff007431 */ /* 0x000fc600000001ff */
        /* <DEDUP_REMOVED lines=15> */
.L_x_4558:
[----:B------:R-:W-:-:S04]  /*5dc0*/  SHF.R.U32.HI R5, RZ, 0x18, R5 ;  /* 0x00000018ff057819 */ /* 0x000fc80000011605 */
[----:B------:R-:W-:-:S07]  /*5dd0*/  LOP3.LUT R0, R0, 0x80, R5, 0xf8, !PT ;  /* 0x0000008000007812 */ /* 0x000fce00078ef805 */
.L_x_4557:
[----:B------:R-:W-:Y:S05]  /*5de0*/  BSYNC.RECONVERGENT B0 ;  /* 0x0000000000007941 */ /* 0x000fea0003800200 */
.L_x_4556:
[----:B------:R0:W-:Y:S01]  /*5df0*/  STG.E.U8 desc[UR36][R2.64], R0 ;  /* 0x0000000002007986 */ /* 0x0001e2000c101124 */
[----:B------:R-:W-:Y:S05]  /*5e00*/  BRA `(.L_x_4542) ;  /* 0x0000000400b87947 */ /* 0x000fea0003800000 */
.L_x_4550:
        /* <DEDUP_REMOVED lines=22> */
.L_x_4560:
[----:B------:R-:W-:-:S06]  /*5f70*/  HADD2.F32 R4, -RZ, R0.H0_H0 ;  /* 0x20000000ff047230 */ /* 0x000fcc0000004100 */
[----:B------:R-:W0:Y:S02]  /*5f80*/  F2I.U64.TRUNC R4, R4 ;  /* 0x0000000400047311 */ /* 0x000e24000020d800 */
[----:B0-----:R0:W-:Y:S01]  /*5f90*/  STG.E.64 desc[UR36][R2.64], R4 ;  /* 0x0000000402007986 */ /* 0x0011e2000c101b24 */
[----:B------:R-:W-:Y:S05]  /*5fa0*/  BRA `(.L_x_4542) ;  /* 0x0000000400507947 */ /* 0x000fea0003800000 */
.L_x_4559:
[----:B------:R-:W-:-:S04]  /*5fb0*/  HADD2.F32 R0, -RZ, R0.H0_H0 ;  /* 0x20000000ff007230 */ /* 0x000fc80000004100 */
[----:B------:R-:W0:Y:S02]  /*5fc0*/  F2I.FTZ.U32.TRUNC.NTZ R5, R0 ;  /* 0x0000000000057305 */ /* 0x000e24000021f000 */
[----:B0-----:R0:W-:Y:S01]  /*5fd0*/  STG.E desc[UR36][R2.64], R5 ;  /* 0x0000000502007986 */ /* 0x0011e2000c101924 */
[----:B------:R-:W-:Y:S05]  /*5fe0*/  BRA `(.L_x_4542) ;  /* 0x0000000400407947 */ /* 0x000fea0003800000 */
.L_x_4549:
        /* <DEDUP_REMOVED lines=11> */
.L_x_4562:
[----:B------:R-:W-:Y:S01]  /*60a0*/  HADD2.F32 R0, -RZ, R0.H0_H0 ;  /* 0x20000000ff007230 */ /* 0x000fe20000004100 */
[----:B------:R-:W-:-:S04]  /*60b0*/  CS2R R6, SRZ ;  /* 0x0000000000067805 */ /* 0x000fc8000001ff00 */
[----:B------:R-:W-:-:S04]  /*60c0*/  FMUL.FTZ R0, R0, 1 ;  /* 0x3f80000000007820 */ /* 0x000fc80000410000 */
[----:B------:R-:W0:Y:S02]  /*60d0*/  F2F.F64.F32 R4, R0 ;  /* 0x0000000000047310 */ /* 0x000e240000201800 */
[----:B0-----:R4:W-:Y:S01]  /*60e0*/  STG.E.128 desc[UR36][R2.64], R4 ;  /* 0x0000000402007986 */ /* 0x0019e2000c101d24 */
[----:B------:R-:W-:Y:S05]  /*60f0*/  BRA `(.L_x_4542) ;  /* 0x0000000000fc7947 */ /* 0x000fea0003800000 */
.L_x_4561:
[----:B------:R-:W-:-:S09]  /*6100*/  UISETP.NE.AND UP0, UPT, UR4, 0xf, UPT ;  /* 0x0000000f0400788c */ /* 0x000fd2000bf05270 */
[----:B------:R-:W-:Y:S05]  /*6110*/  BRA.U !UP0, `(.L_x_4563) ;  /* 0x0000000108e87547 */ /* 0x000fea000b800000 */
[----:B------:R-:W-:-:S09]  /*6120*/  UISETP.NE.AND UP0, UPT, UR4, 0x17, UPT ;  /* 0x000000170400788c */ /* 0x000fd2000bf05270 */
[----:B------:R-:W-:Y:S05]  /*6130*/  BRA.U !UP0, `(.L_x_4564) ;  /* 0x0000000108907547 */ /* 0x000fea000b800000 */
[----:B------:R-:W-:-:S09]  /*6140*/  UISETP.NE.AND UP0, UPT, UR4, 0x18, UPT ;  /* 0x000000180400788c */ /* 0x000fd2000bf05270 */
[----:B------:R-:W-:Y:S05]  /*6150*/  BRA.U !UP0, `(.L_x_4565) ;  /* 0x0000000108447547 */ /* 0x000fea000b800000 */
.L_x_4541:
        /* <DEDUP_REMOVED lines=16> */
.L_x_4566:
[----:B------:R-:W-:Y:S05]  /*6260*/  BRA `(.L_x_4542) ;  /* 0x0000000000a07947 */ /* 0x000fea0003800000 */
.L_x_4565:
[----:B------:R-:W-:Y:S01]  /*6270*/  HADD2.F32 R7, -RZ, R0.H0_H0 ;  /* 0x20000000ff077230 */ /* 0x000fe20000004100 */
[----:B------:R-:W-:Y:S01]  /*6280*/  BSSY.RECONVERGENT B0, `(.L_x_4567) ;  /* 0x000000c000007945 */ /* 0x000fe20003800200 */
[----:B------:R-:W-:-:S03]  /*6290*/  MOV R0, 0x7f ;  /* 0x0000007f00007802 */ /* 0x000fc60000000f00 */
        /* <DEDUP_REMOVED lines=10> */
.L_x_4568:
[----:B------:R-:W-:Y:S05]  /*6340*/  BSYNC.RECONVERGENT B0 ;  /* 0x0000000000007941 */ /* 0x000fea0003800200 */
.L_x_4567:
[----:B------:R-:W-:-:S05]  /*6350*/  LOP3.LUT R5, R0, 0x80, R5, 0xf8, !PT ;  /* 0x0000008000057812 */ /* 0x000fca00078ef805 */
[----:B------:R2:W-:Y:S01]  /*6360*/  STG.E.U8 desc[UR36][R2.64], R5 ;  /* 0x0000000502007986 */ /* 0x0005e2000c101124 */
[----:B------:R-:W-:Y:S05]  /*6370*/  BRA `(.L_x_4542) ;  /* 0x00000000005c7947 */ /* 0x000fea0003800000 */
.L_x_4564:
        /* <DEDUP_REMOVED lines=12> */
.L_x_4570:
[----:B------:R-:W-:Y:S01]  /*6440*/  IMAD.MOV.U32 R0, RZ, RZ, 0x7f ;  /* 0x0000007fff007424 */ /* 0x000fe200078e00ff */
[----:B------:R-:W-:-:S04]  /*6450*/  ISETP.GT.U32.AND P0, PT, R4, 0x7f800000, PT ;  /* 0x7f8000000400780c */ /* 0x000fc80003f04070 */
[----:B------:R-:W-:-:S09]  /*6460*/  SEL R0, R0, 0x7c, P0 ;  /* 0x0000007c00007807 */ /* 0x000fd20000000000 */
.L_x_4571:
[----:B------:R-:W-:Y:S05]  /*6470*/  BSYNC.RECONVERGENT B0 ;  /* 0x0000000000007941 */ /* 0x000fea0003800200 */
.L_x_4569:
[----:B------:R-:W-:-:S04]  /*6480*/  SHF.R.U32.HI R5, RZ, 0x18, R5 ;  /* 0x00000018ff057819 */ /* 0x000fc80000011605 */
[----:B------:R-:W-:-:S05]  /*6490*/  LOP3.LUT R5, R0, 0x80, R5, 0xf8, !PT ;  /* 0x0000008000057812 */ /* 0x000fca00078ef805 */
[----:B------:R1:W-:Y:S01]  /*64a0*/  STG.E.U8 desc[UR36][R2.64], R5 ;  /* 0x0000000502007986 */ /* 0x0003e2000c101124 */
[----:B------:R-:W-:Y:S05]  /*64b0*/  BRA `(.L_x_4542) ;  /* 0x00000000000c7947 */ /* 0x000fea0003800000 */
.L_x_4563:
[----:B------:R-:W-:-:S05]  /*64c0*/  HADD2.F32 R0, -RZ, R0.H0_H0 ;  /* 0x20000000ff007230 */ /* 0x000fca0000004100 */
[----:B------:R-:W-:-:S05]  /*64d0*/  F2FP.BF16.F32.PACK_AB R0, RZ, R0 ;  /* 0x00000000ff00723e */ /* 0x000fca00000010ff */
[----:B------:R0:W-:Y:S02]  /*64e0*/  STG.E.U16 desc[UR36][R2.64], R0 ;  /* 0x0000000002007986 */ /* 0x0001e4000c101524 */
.L_x_4542:
[----:B------:R-:W-:-:S07]  /*64f0*/  VIADD R17, R17, 0x80 ;  /* 0x0000008011117836 */ /* 0x000fce0000000000 */
.L_x_4502:
[----:B------:R-:W-:Y:S05]  /*6500*/  BSYNC.RECONVERGENT B6 ;  /* 0x0000000000067941 */ /* 0x000fea0003800200 */
.L_x_4501:
[----:B------:R-:W5:Y:S01]  /*6510*/  LDCU UR4, c[0x0][0x380] ;  /* 0x00007000ff0477ac */ /* 0x000f620008000800 */
[----:B------:R-:W-:Y:S01]  /*6520*/  BSSY.RECONVERGENT B6, `(.L_x_4572) ;  /* 0x0000320000067945 */ /* 0x000fe20003800200 */
[----:B-----5:R-:W-:-:S13]  /*6530*/  ISETP.GE.AND P0, PT, R17, UR4, PT ;  /* 0x0000000411007c0c */ /* 0x020fda000bf06270 */
[----:B------:R-:W-:Y:S05]  /*6540*/  @P0 BRA `(.L_x_4573) ;  /* 0x0000003000740947 */ /* 0x000fea0003800000 */
[----:B------:R-:W5:Y:S01]  /*6550*/  LDCU UR4, c[0x0][0x388] ;  /* 0x00007100ff0477ac */ /* 0x000f620008000800 */
[----:B0-----:R-:W-:Y:S02]  /*6560*/  HFMA2 R0, -RZ, RZ, 0, 0 ;  /* 0x00000000ff007431 */ /* 0x001fe400000001ff */
        /* <DEDUP_REMOVED lines=301> */
.L_x_4574:
        /* <DEDUP_REMOVED lines=18> */
.L_x_4578:
[----:B------:R-:W2:Y:S02]  /*7960*/  LDG.E.U8 R2, desc[UR36][R2.64] ;  /* 0x0000002402027981 */ /* 0x000ea4000c1e1100 */
[----:B--2---:R-:W-:-:S04]  /*7970*/  I2FP.F32.U32 R0, R2 ;  /* 0x0000000200007245 */ /* 0x004fc80000201000 */
[----:B------:R-:W-:Y:S01]  /*7980*/  F2FP.F16.F32.PACK_AB R0, RZ, R0 ;  /* 0x00000000ff00723e */ /* 0x000fe200000000ff */
[----:B------:R-:W-:Y:S06]  /*7990*/  BRA `(.L_x_4580) ;  /* 0x0000000c007c7947 */ /* 0x000fec0003800000 */
.L_x_4577:
        /* <DEDUP_REMOVED lines=10> */
.L_x_4582:
[----:B------:R-:W2:Y:S02]  /*7a40*/  LDG.E R2, desc[UR36][R2.64] ;  /* 0x0000002402027981 */ /* 0x000ea4000c1e1900 */
[----:B--2---:R-:W-:-:S04]  /*7a50*/  I2FP.F32.S32 R0, R2 ;  /* 0x0000000200007245 */ /* 0x004fc80000201400 */
[----:B------:R-:W-:Y:S01]  /*7a60*/  F2FP.F16.F32.PACK_AB R0, RZ, R0 ;  /* 0x00000000ff00723e */ /* 0x000fe200000000ff */
[----:B------:R-:W-:Y:S06]  /*7a70*/  BRA `(.L_x_4580) ;  /* 0x0000000c00447947 */ /* 0x000fec0003800000 */
.L_x_4581:
[----:B------:R-:W2:Y:S02]  /*7a80*/  LDG.E.U16 R2, desc[UR36][R2.64] ;  /* 0x0000002402027981 */ /* 0x000ea4000c1e1500 */
[----:B--2---:R-:W0:Y:S02]  /*7a90*/  I2F.S16 R0, R2 ;  /* 0x0000000200007306 */ /* 0x004e240000101400 */
[----:B0-----:R-:W-:Y:S01]  /*7aa0*/  F2FP.F16.F32.PACK_AB R0, RZ, R0 ;  /* 0x00000000ff00723e */ /* 0x001fe200000000ff */
[----:B------:R-:W-:Y:S06]  /*7ab0*/  BRA `(.L_x_4580) ;  /* 0x0000000c00347947 */ /* 0x000fec0003800000 */
.L_x_4576:
        /* <DEDUP_REMOVED lines=9> */
.L_x_4584:
[----:B------:R1:W5:Y:S01]  /*7b50*/  LDG.E.U16 R0, desc[UR36][R2.64] ;  /* 0x0000002402007981 */ /* 0x000362000c1e1500 */
[----:B------:R-:W-:Y:S05]  /*7b60*/  BRA `(.L_x_4580) ;  /* 0x0000000c00087947 */ /* 0x000fea0003800000 */
.L_x_4583:
        /* <DEDUP_REMOVED lines=9> */
.L_x_4586:
[----:B------:R0:W5:Y:S01]  /*7c00*/  LDG.E.U16 R0, desc[UR36][R2.64] ;  /* 0x0000002402007981 */ /* 0x000162000c1e1500 */
[----:B------:R-:W-:Y:S05]  /*7c10*/  BRA `(.L_x_4580) ;  /* 0x0000000800dc7947 */ /* 0x000fea0003800000 */
.L_x_4585:
        /* <DEDUP_REMOVED lines=8> */
.L_x_4575:
        /* <DEDUP_REMOVED lines=13> */
.L_x_4589:
        /* <DEDUP_REMOVED lines=8> */
.L_x_4588:
        /* <DEDUP_REMOVED lines=27> */
.L_x_4591:
        /* <DEDUP_REMOVED lines=13> */
.L_x_4590:
[----:B------:R-:W2:Y:S02]  /*8070*/  LDG.E.U16 R0, desc[UR36][R2.64] ;  /* 0x0000002402007981 */ /* 0x000ea4000c1e1500 */
[----:B--2---:R-:W-:-:S05]  /*8080*/  IMAD.U32 R0, R0, 0x10000, RZ ;  /* 0x0001000000007824 */ /* 0x004fca00078e00ff */
[----:B------:R-:W-:Y:S01]  /*8090*/  F2FP.F16.F32.PACK_AB R0, RZ, R0 ;  /* 0x00000000ff00723e */ /* 0x000fe200000000ff */
[----:B------:R-:W-:Y:S06]  /*80a0*/  BRA `(.L_x_4580) ;  /* 0x0000000400b87947 */ /* 0x000fec0003800000 */
.L_x_4587:
        /* <DEDUP_REMOVED lines=12> */
.L_x_4594:
        /* <DEDUP_REMOVED lines=21> */
.L_x_4598:
[----:B------:R-:W-:Y:S05]  /*82c0*/  BSYNC.RECONVERGENT B1 ;  /* 0x0000000000017941 */ /* 0x000fea0003800200 */
.L_x_4597:
[----:B------:R-:W-:Y:S01]  /*82d0*/  IMAD.SHL.U32 R0, R0, 0x100000, RZ ;  /* 0x0010000000007824 */ /* 0x000fe200078e00ff */
[----:B------:R-:W-:-:S04]  /*82e0*/  LEA R2, R2, 0x3b800000, 0x17 ;  /* 0x3b80000002027811 */ /* 0x000fc800078eb8ff */
[----:B------:R-:W-:-:S07]  /*82f0*/  LOP3.LUT R0, R2, R0, R7, 0xfe, !PT ;  /* 0x0000000002007212 */ /* 0x000fce00078efe07 */
.L_x_4596:
[----:B------:R-:W-:Y:S05]  /*8300*/  BSYNC.RECONVERGENT B0 ;  /* 0x0000000000007941 */ /* 0x000fea0003800200 */
.L_x_4595:
[----:B------:R-:W-:Y:S01]  /*8310*/  F2FP.F16.F32.PACK_AB R0, RZ, R0 ;  /* 0x00000000ff00723e */ /* 0x000fe200000000ff */
[----:B------:R-:W-:Y:S06]  /*8320*/  BRA `(.L_x_4580) ;  /* 0x0000000400187947 */ /* 0x000fec0003800000 */
.L_x_4593:
        /* <DEDUP_REMOVED lines=21> */
.L_x_4602:
[----:B------:R-:W-:Y:S05]  /*8480*/  BSYNC.RECONVERGENT B1 ;  /* 0x0000000000017941 */ /* 0x000fea0003800200 */
.L_x_4601:
[----:B------:R-:W-:Y:S02]  /*8490*/  SHF.L.U32 R0, R0, 0x15, RZ ;  /* 0x0000001500007819 */ /* 0x000fe400000006ff */
[----:B------:R-:W-:-:S04]  /*84a0*/  LEA R2, R2, 0x37800000, 0x17 ;  /* 0x3780000002027811 */ /* 0x000fc800078eb8ff */
[----:B------:R-:W-:-:S07]  /*84b0*/  LOP3.LUT R0, R2, R0, R7, 0xfe, !PT ;  /* 0x0000000002007212 */ /* 0x000fce00078efe07 */
.L_x_4600:
[----:B------:R-:W-:Y:S05]  /*84c0*/  BSYNC.RECONVERGENT B0 ;  /* 0x0000000000007941 */ /* 0x000fea0003800200 */
.L_x_4599:
[----:B------:R-:W-:Y:S01]  /*84d0*/  F2FP.F16.F32.PACK_AB R0, RZ, R0 ;  /* 0x00000000ff00723e */ /* 0x000fe200000000ff */
[----:B------:R-:W-:Y:S06]  /*84e0*/  BRA `(.L_x_4580) ;  /* 0x0000000000a87947 */ /* 0x000fec0003800000 */
.L_x_4592:
        /* <DEDUP_REMOVED lines=14> */
.L_x_4606:
[----:B------:R-:W-:Y:S05]  /*85d0*/  BSYNC.RECONVERGENT B0 ;  /* 0x0000000000007941 */ /* 0x000fea0003800200 */
.L_x_4605:
[----:B------:R-:W-:Y:S01]  /*85e0*/  F2FP.F16.F32.PACK_AB R0, RZ, R0 ;  /* 0x00000000ff00723e */ /* 0x000fe200000000ff */
[----:B------:R-:W-:Y:S06]  /*85f0*/  BRA `(.L_x_4580) ;  /* 0x0000000000647947 */ /* 0x000fec0003800000 */
.L_x_4579:
        /* <DEDUP_REMOVED lines=16> */
.L_x_4607:
[----:B------:R-:W-:Y:S01]  /*8700*/  PRMT R0, RZ, 0x7610, R0 ;  /* 0x00007610ff007816 */ /* 0x000fe20000000000 */
[----:B------:R-:W-:Y:S06]  /*8710*/  BRA `(.L_x_4580) ;  /* 0x00000000001c7947 */ /* 0x000fec0003800000 */
.L_x_4604:
[----:B------:R-:W2:Y:S02]  /*8720*/  LDG.E.64 R2, desc[UR36][R2.64] ;  /* 0x0000002402027981 */ /* 0x000ea4000c1e1b00 */
[----:B--2---:R-:W0:Y:S02]  /*8730*/  I2F.U64 R0, R2 ;  /* 0x0000000200007312 */ /* 0x004e240000301000 */
[----:B0-----:R-:W-:Y:S01]  /*8740*/  F2FP.F16.F32.PACK_AB R0, RZ, R0 ;  /* 0x00000000ff00723e */ /* 0x001fe200000000ff */
[----:B------:R-:W-:Y:S06]  /*8750*/  BRA `(.L_x_4580) ;  /* 0x00000000000c7947 */ /* 0x000fec0003800000 */
.L_x_4603:
[----:B------:R-:W2:Y:S02]  /*8760*/  LDG.E R2, desc[UR36][R2.64] ;  /* 0x0000002402027981 */ /* 0x000ea4000c1e1900 */
[----:B--2---:R-:W-:-:S04]  /*8770*/  I2FP.F32.U32 R0, R2 ;  /* 0x0000000200007245 */ /* 0x004fc80000201000 */
[----:B------:R-:W-:-:S07]  /*8780*/  F2FP.F16.F32.PACK_AB R0, RZ, R0 ;  /* 0x00000000ff00723e */ /* 0x000fce00000000ff */
.L_x_4580:
        /* <DEDUP_REMOVED lines=25> */
.L_x_4611:
[----:B------:R-:W-:-:S06]  /*8920*/  HADD2.F32 R5, -RZ, R0.H0_H0 ;  /* 0x20000000ff057230 */ /* 0x000fcc0000004100 */
[----:B------:R-:W0:Y:S02]  /*8930*/  F2I.S64.TRUNC R4, R5 ;  /* 0x0000000500047311 */ /* 0x000e24000020d900 */
[----:B0-----:R4:W-:Y:S01]  /*8940*/  STG.E.U8 desc[UR36][R2.64], R4 ;  /* 0x0000000402007986 */ /* 0x0019e2000c101124 */
[----:B------:R-:W-:Y:S05]  /*8950*/  BRA `(.L_x_4613) ;  /* 0x0000000c006c7947 */ /* 0x000fea0003800000 */
.L_x_4610:
        /* <DEDUP_REMOVED lines=10> */
.L_x_4615:
[----:B------:R-:W-:-:S04]  /*8a00*/  HADD2.F32 R0, -RZ, R0.H0_H0 ;  /* 0x20000000ff007230 */ /* 0x000fc80000004100 */
[----:B------:R-:W0:Y:S02]  /*8a10*/  F2I.FTZ.TRUNC.NTZ R5, R0 ;  /* 0x0000000000057305 */ /* 0x000e24000021f100 */
[----:B0-----:R2:W-:Y:S01]  /*8a20*/  STG.E desc[UR36][R2.64], R5 ;  /* 0x0000000502007986 */ /* 0x0015e2000c101924 */
[----:B------:R-:W-:Y:S05]  /*8a30*/  BRA `(.L_x_4613) ;  /* 0x0000000c00347947 */ /* 0x000fea0003800000 */
.L_x_4614:
[----:B------:R-:W-:-:S04]  /*8a40*/  HADD2.F32 R0, -RZ, R0.H0_H0 ;  /* 0x20000000ff007230 */ /* 0x000fc80000004100 */
[----:B------:R-:W0:Y:S02]  /*8a50*/  F2I.FTZ.TRUNC.NTZ R5, R0 ;  /* 0x0000000000057305 */ /* 0x000e24000021f100 */
[----:B0-----:R0:W-:Y:S01]  /*8a60*/  STG.E.U16 desc[UR36][R2.64], R5 ;  /* 0x0000000502007986 */ /* 0x0011e2000c101524 */
[----:B------:R-:W-:Y:S05]  /*8a70*/  BRA `(.L_x_4613) ;  /* 0x0000000c00247947 */ /* 0x000fea0003800000 */
.L_x_4609:
        /* <DEDUP_REMOVED lines=9> */
.L_x_4617:
[----:B------:R0:W-:Y:S01]  /*8b10*/  STG.E.U16 desc[UR36][R2.64], R0 ;  /* 0x0000000002007986 */ /* 0x0001e2000c101524 */
[----:B------:R-:W-:Y:S05]  /*8b20*/  BRA `(.L_x_4613) ;  /* 0x0000000800f87947 */ /* 0x000fea0003800000 */
.L_x_4616:
        /* <DEDUP_REMOVED lines=10> */
.L_x_4619:
[----:B------:R-:W-:-:S05]  /*8bd0*/  HADD2.F32 R0, -RZ, R0.H0_H0 ;  /* 0x20000000ff007230 */ /* 0x000fca0000004100 */
[----:B------:R-:W-:-:S04]  /*8be0*/  F2FP.F16.F32.PACK_AB R0, RZ, R0 ;  /* 0x00000000ff00723e */ /* 0x000fc800000000ff */
[----:B------:R-:W-:-:S05]  /*8bf0*/  PRMT R0, R0, 0x5410, RZ ;  /* 0x0000541000007816 */ /* 0x000fca00000000ff */
[----:B------:R0:W-:Y:S01]  /*8c00*/  STG.E desc[UR36][R2.64], R0 ;  /* 0x0000000002007986 */ /* 0x0001e2000c101924 */
[----:B------:R-:W-:Y:S05]  /*8c10*/  BRA `(.L_x_4613) ;  /* 0x0000000800bc7947 */ /* 0x000fea0003800000 */
.L_x_4618:
[----:B------:R-:W-:-:S05]  /*8c20*/  HADD2.F32 R4, -RZ, R0.H0_H0 ;  /* 0x20000000ff047230 */ /* 0x000fca0000004100 */
[----:B------:R-:W-:-:S06]  /*8c30*/  FMUL.FTZ R4, R4, 1 ;  /* 0x3f80000004047820 */ /* 0x000fcc0000410000 */
[----:B------:R-:W0:Y:S02]  /*8c40*/  F2F.F64.F32 R4, R4 ;  /* 0x0000000400047310 */ /* 0x000e240000201800 */
[----:B0-----:R0:W-:Y:S01]  /*8c50*/  STG.E.64 desc[UR36][R2.64], R4 ;  /* 0x0000000402007986 */ /* 0x0011e2000c101b24 */
[----:B------:R-:W-:Y:S05]  /*8c60*/  BRA `(.L_x_4613) ;  /* 0x0000000800a87947 */ /* 0x000fea0003800000 */
.L_x_4608:
        /* <DEDUP_REMOVED lines=14> */
.L_x_4623:
[----:B------:R-:W-:Y:S01]  /*8d50*/  HADD2.F32 R5, -RZ, R0.H0_H0 ;  /* 0x20000000ff057230 */ /* 0x000fe20000004100 */
[----:B------:R-:W-:Y:S01]  /*8d60*/  BSSY.RECONVERGENT B0, `(.L_x_4624) ;  /* 0x0000013000007945 */ /* 0x000fe20003800200 */
[----:B------:R-:W-:-:S03]  /*8d70*/  MOV R0, 0x80 ;  /* 0x0000008000007802 */ /* 0x000fc60000000f00 */
        /* <DEDUP_REMOVED lines=15> */
.L_x_4626:
[----:B------:R-:W-:-:S04]  /*8e70*/  SHF.R.U32.HI R5, RZ, 0x18, R5 ;  /* 0x00000018ff057819 */ /* 0x000fc80000011605 */
[----:B------:R-:W-:-:S07]  /*8e80*/  LOP3.LUT R0, R0, 0x80, R5, 0xf8, !PT ;  /* 0x0000008000007812 */ /* 0x000fce00078ef805 */
.L_x_4625:
[----:B------:R-:W-:Y:S05]  /*8e90*/  BSYNC.RECONVERGENT B0 ;  /* 0x0000000000007941 */ /* 0x000fea0003800200 */
.L_x_4624:
[----:B------:R0:W-:Y:S01]  /*8ea0*/  STG.E.U8 desc[UR36][R2.64], R0 ;  /* 0x0000000002007986 */ /* 0x0001e2000c101124 */
[----:B------:R-:W-:Y:S05]  /*8eb0*/  BRA `(.L_x_4613) ;  /* 0x0000000800147947 */ /* 0x000fea0003800000 */
.L_x_4622:
        /* <DEDUP_REMOVED lines=18> */
.L_x_4629:
[----:B------:R-:W-:-:S04]  /*8fe0*/  SHF.R.U32.HI R5, RZ, 0x18, R5 ;  /* 0x00000018ff057819 */ /* 0x000fc80000011605 */
[----:B------:R-:W-:-:S07]  /*8ff0*/  LOP3.LUT R0, R0, 0x80, R5, 0xf8, !PT ;  /* 0x0000008000007812 */ /* 0x000fce00078ef805 */
.L_x_4628:
[----:B------:R-:W-:Y:S05]  /*9000*/  BSYNC.RECONVERGENT B0 ;  /* 0x0000000000007941 */ /* 0x000fea0003800200 */
.L_x_4627:
[----:B------:R0:W-:Y:S01]  /*9010*/  STG.E.U8 desc[UR36][R2.64], R0 ;  /* 0x0000000002007986 */ /* 0x0001e2000c101124 */
[----:B------:R-:W-:Y:S05]  /*9020*/  BRA `(.L_x_4613) ;  /* 0x0000000400b87947 */ /* 0x000fea0003800000 */
.L_x_4621:
        /* <DEDUP_REMOVED lines=22> */
.L_x_4631:
[----:B------:R-:W-:-:S06]  /*9190*/  HADD2.F32 R4, -RZ, R0.H0_H0 ;  /* 0x20000000ff047230 */ /* 0x000fcc0000004100 */
[----:B------:R-:W0:Y:S02]  /*91a0*/  F2I.U64.TRUNC R4, R4 ;  /* 0x0000000400047311 */ /* 0x000e24000020d800 */
[----:B0-----:R0:W-:Y:S01]  /*91b0*/  STG.E.64 desc[UR36][R2.64], R4 ;  /* 0x0000000402007986 */ /* 0x0011e2000c101b24 */
[----:B------:R-:W-:Y:S05]  /*91c0*/  BRA `(.L_x_4613) ;  /* 0x0000000400507947 */ /* 0x000fea0003800000 */
.L_x_4630:
[----:B------:R-:W-:-:S04]  /*91d0*/  HADD2.F32 R0, -RZ, R0.H0_H0 ;  /* 0x20000000ff007230 */ /* 0x000fc80000004100 */
[----:B------:R-:W0:Y:S02]  /*91e0*/  F2I.FTZ.U32.TRUNC.NTZ R5, R0 ;  /* 0x0000000000057305 */ /* 0x000e24000021f000 */
[----:B0-----:R0:W-:Y:S01]  /*91f0*/  STG.E desc[UR36][R2.64], R5 ;  /* 0x0000000502007986 */ /* 0x0011e2000c101924 */
[----:B------:R-:W-:Y:S05]  /*9200*/  BRA `(.L_x_4613) ;  /* 0x0000000400407947 */ /* 0x000fea0003800000 */
.L_x_4620:
        /* <DEDUP_REMOVED lines=11> */
.L_x_4633:
[----:B------:R-:W-:Y:S01]  /*92c0*/  HADD2.F32 R0, -RZ, R0.H0_H0 ;  /* 0x20000000ff007230 */ /* 0x000fe20000004100 */
[----:B------:R-:W-:-:S04]  /*92d0*/  CS2R R6, SRZ ;  /* 0x0000000000067805 */ /* 0x000fc8000001ff00 */
[----:B------:R-:W-:-:S04]  /*92e0*/  FMUL.FTZ R0, R0, 1 ;  /* 0x3f80000000007820 */ /* 0x000fc80000410000 */
[----:B------:R-:W0:Y:S02]  /*92f0*/  F2F.F64.F32 R4, R0 ;  /* 0x0000000000047310 */ /* 0x000e240000201800 */
[----:B0-----:R0:W-:Y:S01]  /*9300*/  STG.E.128 desc[UR36][R2.64], R4 ;  /* 0x0000000402007986 */ /* 0x0011e2000c101d24 */
[----:B------:R-:W-:Y:S05]  /*9310*/  BRA `(.L_x_4613) ;  /* 0x0000000000fc7947 */ /* 0x000fea0003800000 */
.L_x_4632:
[----:B------:R-:W-:-:S09]  /*9320*/  UISETP.NE.AND UP0, UPT, UR4, 0xf, UPT ;  /* 0x0000000f0400788c */ /* 0x000fd2000bf05270 */
[----:B------:R-:W-:Y:S05]  /*9330*/  BRA.U !UP0, `(.L_x_4634) ;  /* 0x0000000108e87547 */ /* 0x000fea000b800000 */
[----:B------:R-:W-:-:S09]  /*9340*/  UISETP.NE.AND UP0, UPT, UR4, 0x17, UPT ;  /* 0x000000170400788c */ /* 0x000fd2000bf05270 */
[----:B------:R-:W-:Y:S05]  /*9350*/  BRA.U !UP0, `(.L_x_4635) ;  /* 0x0000000108907547 */ /* 0x000fea000b800000 */
[----:B------:R-:W-:-:S09]  /*9360*/  UISETP.NE.AND UP0, UPT, UR4, 0x18, UPT ;  /* 0x000000180400788c */ /* 0x000fd2000bf05270 */
[----:B------:R-:W-:Y:S05]  /*9370*/  BRA.U !UP0, `(.L_x_4636) ;  /* 0x0000000108447547 */ /* 0x000fea000b800000 */
.L_x_4612:
        /* <DEDUP_REMOVED lines=16> */
.L_x_4637:
[----:B------:R-:W-:Y:S05]  /*9480*/  BRA `(.L_x_4613) ;  /* 0x0000000000a07947 */ /* 0x000fea0003800000 */
.L_x_4636:
        /* <DEDUP_REMOVED lines=13> */
.L_x_4639:
[----:B------:R-:W-:Y:S05]  /*9560*/  BSYNC.RECONVERGENT B0 ;  /* 0x0000000000007941 */ /* 0x000fea0003800200 */
.L_x_4638:
[----:B------:R-:W-:-:S05]  /*9570*/  LOP3.LUT R5, R0, 0x80, R5, 0xf8, !PT ;  /* 0x0000008000057812 */ /* 0x000fca00078ef805 */
[----:B------:R0:W-:Y:S01]  /*9580*/  STG.E.U8 desc[UR36][R2.64], R5 ;  /* 0x0000000502007986 */ /* 0x0001e2000c101124 */
[----:B------:R-:W-:Y:S05]  /*9590*/  BRA `(.L_x_4613) ;  /* 0x00000000005c7947 */ /* 0x000fea0003800000 */
.L_x_4635:
        /* <DEDUP_REMOVED lines=12> */
.L_x_4641:
[----:B------:R-:W-:Y:S02]  /*9660*/  ISETP.GT.U32.AND P0, PT, R4, 0x7f800000, PT ;  /* 0x7f8000000400780c */ /* 0x000fe40003f04070 */
[----:B------:R-:W-:-:S04]  /*9670*/  MOV R0, 0x7f ;  /* 0x0000007f00007802 */ /* 0x000fc80000000f00 */
[----:B------:R-:W-:-:S07]  /*9680*/  SEL R0, R0, 0x7c, P0 ;  /* 0x0000007c00007807 */ /* 0x000fce0000000000 */
.L_x_4642:
[----:B------:R-:W-:Y:S05]  /*9690*/  BSYNC.RECONVERGENT B0 ;  /* 0x0000000000007941 */ /* 0x000fea0003800200 */
.L_x_4640:
[----:B------:R-:W-:-:S04]  /*96a0*/  SHF.R.U32.HI R5, RZ, 0x18, R5 ;  /* 0x00000018ff057819 */ /* 0x000fc80000011605 */
[----:B------:R-:W-:-:S05]  /*96b0*/  LOP3.LUT R5, R0, 0x80, R5, 0xf8, !PT ;  /* 0x0000008000057812 */ /* 0x000fca00078ef805 */
[----:B------:R0:W-:Y:S01]  /*96c0*/  STG.E.U8 desc[UR36][R2.64], R5 ;  /* 0x0000000502007986 */ /* 0x0001e2000c101124 */
[----:B------:R-:W-:Y:S05]  /*96d0*/  BRA `(.L_x_4613) ;  /* 0x00000000000c7947 */ /* 0x000fea0003800000 */
.L_x_4634:
[----:B------:R-:W-:-:S05]  /*96e0*/  HADD2.F32 R0, -RZ, R0.H0_H0 ;  /* 0x20000000ff007230 */ /* 0x000fca0000004100 */
[----:B------:R-:W-:-:S05]  /*96f0*/  F2FP.BF16.F32.PACK_AB R0, RZ, R0 ;  /* 0x00000000ff00723e */ /* 0x000fca00000010ff */
[----:B------:R0:W-:Y:S02]  /*9700*/  STG.E.U16 desc[UR36][R2.64], R0 ;  /* 0x0000000002007986 */ /* 0x0001e4000c101524 */
.L_x_4613:
[----:B------:R-:W-:-:S07]  /*9710*/  VIADD R17, R17, 0x80 ;  /* 0x0000008011117836 */ /* 0x000fce0000000000 */
.L_x_4573:
[----:B------:R-:W-:Y:S05]  /*9720*/  BSYNC.RECONVERGENT B6 ;  /* 0x0000000000067941 */ /* 0x000fea0003800200 */
.L_x_4572:
[----:B------:R-:W5:Y:S02]  /*9730*/  LDCU UR4, c[0x0][0x380] ;  /* 0x00007000ff0477ac */ /* 0x000f640008000800 */
[----:B-----5:R-:W-:-:S13]  /*9740*/  ISETP.GE.AND P0, PT, R17, UR4, PT ;  /* 0x0000000411007c0c */ /* 0x020fda000bf06270 */
[----:B------:R-:W-:Y:S05]  /*9750*/  @P0 EXIT ;  /* 0x000000000000094d */ /* 0x000fea0003800000 */
        /* <DEDUP_REMOVED lines=303> */
.L_x_4643:
        /* <DEDUP_REMOVED lines=20> */
.L_x_4647:
[----:B------:R-:W2:Y:S02]  /*ab90*/  LDG.E.U8 R2, desc[UR36][R2.64] ;  /* 0x0000002402027981 */ /* 0x000ea4000c1e1100 */
[----:B--2---:R-:W-:-:S04]  /*aba0*/  I2FP.F32.U32 R0, R2 ;  /* 0x0000000200007245 */ /* 0x004fc80000201000 */
[----:B------:R-:W-:Y:S01]  /*abb0*/  F2FP.F16.F32.PACK_AB R0, RZ, R0 ;  /* 0x00000000ff00723e */ /* 0x000fe200000000ff */
[----:B------:R-:W-:Y:S06]  /*abc0*/  BRA `(.L_x_4649) ;  /* 0x0000000c007c7947 */ /* 0x000fec0003800000 */
.L_x_4646:
        /* <DEDUP_REMOVED lines=10> */
.L_x_4651:
[----:B------:R-:W2:Y:S02]  /*ac70*/  LDG.E R2, desc[UR36][R2.64] ;  /* 0x0000002402027981 */ /* 0x000ea4000c1e1900 */
[----:B--2---:R-:W-:-:S04]  /*ac80*/  I2FP.F32.S32 R0, R2 ;  /* 0x0000000200007245 */ /* 0x004fc80000201400 */
[----:B------:R-:W-:Y:S01]  /*ac90*/  F2FP.F16.F32.PACK_AB R0, RZ, R0 ;  /* 0x00000000ff00723e */ /* 0x000fe200000000ff */
[----:B------:R-:W-:Y:S06]  /*aca0*/  BRA `(.L_x_4649) ;  /* 0x0000000c00447947 */ /* 0x000fec0003800000 */
.L_x_4650:
[----:B------:R-:W2:Y:S02]  /*acb0*/  LDG.E.U16 R2, desc[UR36][R2.64] ;  /* 0x0000002402027981 */ /* 0x000ea4000c1e1500 */
[----:B--2---:R-:W0:Y:S02]  /*acc0*/  I2F.S16 R0, R2 ;  /* 0x0000000200007306 */ /* 0x004e240000101400 */
[----:B0-----:R-:W-:Y:S01]  /*acd0*/  F2FP.F16.F32.PACK_AB R0, RZ, R0 ;  /* 0x00000000ff00723e */ /* 0x001fe200000000ff */
[----:B------:R-:W-:Y:S06]  /*ace0*/  BRA `(.L_x_4649) ;  /* 0x0000000c00347947 */ /* 0x000fec0003800000 */
.L_x_4645:
        /* <DEDUP_REMOVED lines=9> */
.L_x_4653:
[----:B------:R1:W5:Y:S01]  /*ad80*/  LDG.E.U16 R0, desc[UR36][R2.64] ;  /* 0x0000002402007981 */ /* 0x000362000c1e1500 */
[----:B------:R-:W-:Y:S05]  /*ad90*/  BRA `(.L_x_4649) ;  /* 0x0000000c00087947 */ /* 0x000fea0003800000 */
.L_x_4652:
        /* <DEDUP_REMOVED lines=9> */
.L_x_4655:
[----:B------:R0:W5:Y:S01]  /*ae30*/  LDG.E.U16 R0, desc[UR36][R2.64] ;  /* 0x0000002402007981 */ /* 0x000162000c1e1500 */
[----:B------:R-:W-:Y:S05]  /*ae40*/  BRA `(.L_x_4649) ;  /* 0x0000000800dc7947 */ /* 0x000fea0003800000 */
.L_x_4654:
        /* <DEDUP_REMOVED lines=8> */
.L_x_4644:
        /* <DEDUP_REMOVED lines=13> */
.L_x_4658:
        /* <DEDUP_REMOVED lines=8> */
.L_x_4657:
        /* <DEDUP_REMOVED lines=27> */
.L_x_4660:
        /* <DEDUP_REMOVED lines=13> */
.L_x_4659:
[----:B------:R-:W2:Y:S02]  /*b2a0*/  LDG.E.U16 R0, desc[UR36][R2.64] ;  /* 0x0000002402007981 */ /* 0x000ea4000c1e1500 */
[----:B--2---:R-:W-:-:S04]  /*b2b0*/  SHF.L.U32 R0, R0, 0x10, RZ ;  /* 0x0000001000007819 */ /* 0x004fc800000006ff */
[----:B------:R-:W-:Y:S01]  /*b2c0*/  F2FP.F16.F32.PACK_AB R0, RZ, R0 ;  /* 0x00000000ff00723e */ /* 0x000fe200000000ff */
[----:B------:R-:W-:Y:S06]  /*b2d0*/  BRA `(.L_x_4649) ;  /* 0x0000000400b87947 */ /* 0x000fec0003800000 */
.L_x_4656:
        /* <DEDUP_REMOVED lines=12> */
.L_x_4663:
        /* <DEDUP_REMOVED lines=21> */
.L_x_4667:
[----:B------:R-:W-:Y:S05]  /*b4f0*/  BSYNC.RECONVERGENT B1 ;  /* 0x0000000000017941 */ /* 0x000fea0003800200 */
.L_x_4666:
[----:B------:R-:W-:Y:S01]  /*b500*/  IMAD.SHL.U32 R0, R0, 0x100000, RZ ;  /* 0x0010000000007824 */ /* 0x000fe200078e00ff */
[----:B------:R-:W-:-:S04]  /*b510*/  LEA R2, R2, 0x3b800000, 0x17 ;  /* 0x3b80000002027811 */ /* 0x000fc800078eb8ff */
[----:B------:R-:W-:-:S07]  /*b520*/  LOP3.LUT R0, R2, R0, R7, 0xfe, !PT ;  /* 0x0000000002007212 */ /* 0x000fce00078efe07 */
.L_x_4665:
[----:B------:R-:W-:Y:S05]  /*b530*/  BSYNC.RECONVERGENT B0 ;  /* 0x0000000000007941 */ /* 0x000fea0003800200 */
.L_x_4664:
[----:B------:R-:W-:Y:S01]  /*b540*/  F2FP.F16.F32.PACK_AB R0, RZ, R0 ;  /* 0x00000000ff00723e */ /* 0x000fe200000000ff */
[----:B------:R-:W-:Y:S06]  /*b550*/  BRA `(.L_x_4649) ;  /* 0x0000000400187947 */ /* 0x000fec0003800000 */
.L_x_4662:
        /* <DEDUP_REMOVED lines=21> */
.L_x_4671:
[----:B------:R-:W-:Y:S05]  /*b6b0*/  BSYNC.RECONVERGENT B1 ;  /* 0x0000000000017941 */ /* 0x000fea0003800200 */
.L_x_4670:
[----:B------:R-:W-:Y:S02]  /*b6c0*/  SHF.L.U32 R0, R0, 0x15, RZ ;  /* 0x0000001500007819 */ /* 0x000fe400000006ff */
[----:B------:R-:W-:-:S04]  /*b6d0*/  LEA R2, R2, 0x37800000, 0x17 ;  /* 0x3780000002027811 */ /* 0x000fc800078eb8ff */
[----:B------:R-:W-:-:S07]  /*b6e0*/  LOP3.LUT R0, R2, R0, R7, 0xfe, !PT ;  /* 0x0000000002007212 */ /* 0x000fce00078efe07 */
.L_x_4669:
[----:B------:R-:W-:Y:S05]  /*b6f0*/  BSYNC.RECONVERGENT B0 ;  /* 0x0000000000007941 */ /* 0x000fea0003800200 */
.L_x_4668:
[----:B------:R-:W-:Y:S01]  /*b700*/  F2FP.F16.F32.PACK_AB R0, RZ, R0 ;  /* 0x00000000ff00723e */ /* 0x000fe200000000ff */
[----:B------:R-:W-:Y:S06]  /*b710*/  BRA `(.L_x_4649) ;  /* 0x0000000000a87947 */ /* 0x000fec0003800000 */
.L_x_4661:
        /* <DEDUP_REMOVED lines=14> */
.L_x_4675:
[----:B------:R-:W-:Y:S05]  /*b800*/  BSYNC.RECONVERGENT B0 ;  /* 0x0000000000007941 */ /* 0x000fea0003800200 */
.L_x_4674:
[----:B------:R-:W-:Y:S01]  /*b810*/  F2FP.F16.F32.PACK_AB R0, RZ, R0 ;  /* 0x00000000ff00723e */ /* 0x000fe200000000ff */
[----:B------:R-:W-:Y:S06]  /*b820*/  BRA `(.L_x_4649) ;  /* 0x0000000000647947 */ /* 0x000fec0003800000 */
.L_x_4648:
[----:B------:R-:W-:Y:S01]  /*b830*/  MOV R0, 0x0 ;  /* 0x0000000000007802 */ /* 0x000fe20000000f00 */
[----:B------:R-:W0:Y:S01]  /*b840*/  LDCU.64 UR4, c[0x4][0x148] ;  /* 0x01002900ff0477ac */ /* 0x000e220008000a00 */
[----:B------:R-:W-:Y:S02]  /*b850*/  HFMA2 R8, -RZ, RZ, 0, 4.64916229248046875e-06 ;  /* 0x0000004eff087431 */ /* 0x000fe400000001ff */
        /* <DEDUP_REMOVED lines=13> */
.L_x_4676:
[----:B------:R-:W-:Y:S01]  /*b930*/  PRMT R0, RZ, 0x7610, R0 ;  /* 0x00007610ff007816 */ /* 0x000fe20000000000 */
[----:B------:R-:W-:Y:S06]  /*b940*/  BRA `(.L_x_4649) ;  /* 0x00000000001c7947 */ /* 0x000fec0003800000 */
.L_x_4673:
[----:B------:R-:W2:Y:S02]  /*b950*/  LDG.E.64 R2, desc[UR36][R2.64] ;  /* 0x0000002402027981 */ /* 0x000ea4000c1e1b00 */
[----:B--2---:R-:W0:Y:S02]  /*b960*/  I2F.U64 R0, R2 ;  /* 0x0000000200007312 */ /* 0x004e240000301000 */
[----:B0-----:R-:W-:Y:S01]  /*b970*/  F2FP.F16.F32.PACK_AB R0, RZ, R0 ;  /* 0x00000000ff00723e */ /* 0x001fe200000000ff */
[----:B------:R-:W-:Y:S06]  /*b980*/  BRA `(.L_x_4649) ;  /* 0x00000000000c7947 */ /* 0x000fec0003800000 */
.L_x_4672:
[----:B------:R-:W2:Y:S02]  /*b990*/  LDG.E R2, desc[UR36][R2.64] ;  /* 0x0000002402027981 */ /* 0x000ea4000c1e1900 */
[----:B--2---:R-:W-:-:S04]  /*b9a0*/  I2FP.F32.U32 R0, R2 ;  /* 0x0000000200007245 */ /* 0x004fc80000201000 */
[----:B------:R-:W-:-:S07]  /*b9b0*/  F2FP.F16.F32.PACK_AB R0, RZ, R0 ;  /* 0x00000000ff00723e */ /* 0x000fce00000000ff */
.L_x_4649:
[----:B-----5:R-:W-:Y:S01]  /*b9c0*/  HADD2.F32 R0, -RZ, R0.H0_H0 ;  /* 0x20000000ff007230 */ /* 0x020fe20000004100 */
[----:B------:R-:W-:-:S04]  /*b9d0*/  UPRMT UR4, UR42, 0x9910, URZ ;  /* 0x000099102a047896 */ /* 0x000fc800080000ff */
[----:B01----:R-:W-:Y:S01]  /*b9e0*/  FMUL.FTZ R2, R0, -1.4426950216293334961 ;  /* 0xbfb8aa3b00027820 */ /* 0x003fe20000410000 */
[----:B------:R-:W-:-:S05]  /*b9f0*/  UISETP.GT.AND UP0, UPT, UR4, 0x9, UPT ;  /* 0x000000090400788c */ /* 0x000fca000bf04270 */
[----:B------:R-:W0:Y:S02]  /*ba00*/  MUFU.EX2 R2, R2 ;  /* 0x0000000200027308 */ /* 0x000e240000000800 */
[----:B0-----:R-:W-:-:S06]  /*ba10*/  FADD.FTZ R3, R2, 1 ;  /* 0x3f80000002037421 */ /* 0x001fcc0000010000 */
        /* <DEDUP_REMOVED lines=16> */
.L_x_4680:
[----:B------:R-:W-:-:S06]  /*bb20*/  HADD2.F32 R3, -RZ, R0.H0_H0 ;  /* 0x20000000ff037230 */ /* 0x000fcc0000004100 */
[----:B------:R-:W0:Y:S02]  /*bb30*/  F2I.S64.TRUNC R2, R3 ;  /* 0x0000000300027311 */ /* 0x000e24000020d900 */
[----:B0-----:R-:W-:Y:S01]  /*bb40*/  STG.E.U8 desc[UR36][R16.64], R2 ;  /* 0x0000000210007986 */ /* 0x001fe2000c101124 */
[----:B------:R-:W-:Y:S05]  /*bb50*/  EXIT ;  /* 0x000000000000794d */ /* 0x000fea0003800000 */
.L_x_4679:
        /* <DEDUP_REMOVED lines=10> */
.L_x_4683:
[----:B------:R-:W-:-:S04]  /*bc00*/  HADD2.F32 R0, -RZ, R0.H0_H0 ;  /* 0x20000000ff007230 */ /* 0x000fc80000004100 */
[----:B------:R-:W0:Y:S02]  /*bc10*/  F2I.FTZ.TRUNC.NTZ R3, R0 ;  /* 0x0000000000037305 */ /* 0x000e24000021f100 */
[----:B0-----:R-:W-:Y:S01]  /*bc20*/  STG.E desc[UR36][R16.64], R3 ;  /* 0x0000000310007986 */ /* 0x001fe2000c101924 */
[----:B------:R-:W-:Y:S05]  /*bc30*/  EXIT ;  /* 0x000000000000794d */ /* 0x000fea0003800000 */
.L_x_4682:
[----:B------:R-:W-:-:S04]  /*bc40*/  HADD2.F32 R0, -RZ, R0.H0_H0 ;  /* 0x20000000ff007230 */ /* 0x000fc80000004100 */
[----:B------:R-:W0:Y:S02]  /*bc50*/  F2I.FTZ.TRUNC.NTZ R3, R0 ;  /* 0x0000000000037305 */ /* 0x000e24000021f100 */
[----:B0-----:R-:W-:Y:S01]  /*bc60*/  STG.E.U16 desc[UR36][R16.64], R3 ;  /* 0x0000000310007986 */ /* 0x001fe2000c101524 */
[----:B------:R-:W-:Y:S05]  /*bc70*/  EXIT ;  /* 0x000000000000794d */ /* 0x000fea0003800000 */
.L_x_4678:
        /* <DEDUP_REMOVED lines=9> */
.L_x_4685:
[----:B------:R-:W-:Y:S01]  /*bd10*/  STG.E.U16 desc[UR36][R16.64], R0 ;  /* 0x0000000010007986 */ /* 0x000fe2000c101524 */
[----:B------:R-:W-:Y:S05]  /*bd20*/  EXIT ;  /* 0x000000000000794d */ /* 0x000fea0003800000 */
.L_x_4684:
        /* <DEDUP_REMOVED lines=10> */
.L_x_4687:
[----:B------:R-:W-:-:S05]  /*bdd0*/  HADD2.F32 R0, -RZ, R0.H0_H0 ;  /* 0x20000000ff007230 */ /* 0x000fca0000004100 */
[----:B------:R-:W-:-:S04]  /*bde0*/  F2FP.F16.F32.PACK_AB R0, RZ, R0 ;  /* 0x00000000ff00723e */ /* 0x000fc800000000ff */
[----:B------:R-:W-:-:S05]  /*bdf0*/  PRMT R0, R0, 0x5410, RZ ;  /* 0x0000541000007816 */ /* 0x000fca00000000ff */
[----:B------:R-:W-:Y:S01]  /*be00*/  STG.E desc[UR36][R16.64], R0 ;  /* 0x0000000010007986 */ /* 0x000fe2000c101924 */
[----:B------:R-:W-:Y:S05]  /*be10*/  EXIT ;  /* 0x000000000000794d */ /* 0x000fea0003800000 */
.L_x_4686:
[----:B------:R-:W-:-:S05]  /*be20*/  HADD2.F32 R2, -RZ, R0.H0_H0 ;  /* 0x20000000ff027230 */ /* 0x000fca0000004100 */
[----:B------:R-:W-:-:S06]  /*be30*/  FMUL.FTZ R2, R2, 1 ;  /* 0x3f80000002027820 */ /* 0x000fcc0000410000 */
[----:B------:R-:W0:Y:S02]  /*be40*/  F2F.F64.F32 R2, R2 ;  /* 0x0000000200027310 */ /* 0x000e240000201800 */
[----:B0-----:R-:W-:Y:S01]  /*be50*/  STG.E.64 desc[UR36][R16.64], R2 ;  /* 0x0000000210007986 */ /* 0x001fe2000c101b24 */
[----:B------:R-:W-:Y:S05]  /*be60*/  EXIT ;  /* 0x000000000000794d */ /* 0x000fea0003800000 */
.L_x_4677:
        /* <DEDUP_REMOVED lines=14> */
.L_x_4691:
        /* <DEDUP_REMOVED lines=17> */
.L_x_4694:
[----:B------:R-:W-:-:S04]  /*c060*/  SHF.R.U32.HI R3, RZ, 0x18, R3 ;  /* 0x00000018ff037819 */ /* 0x000fc80000011603 */
[----:B------:R-:W-:-:S04]  /*c070*/  LOP3.LUT R0, R0, 0x80, R3, 0xf8, !PT ;  /* 0x0000008000007812 */ /* 0x000fc800078ef803 */
[----:B------:R-:W-:-:S07]  /*c080*/  PRMT R8, R0, 0x7610, R8 ;  /* 0x0000761000087816 */ /* 0x000fce0000000008 */
.L_x_4693:
[----:B------:R-:W-:Y:S05]  /*c090*/  BSYNC.RECONVERGENT B0 ;  /* 0x0000000000007941 */ /* 0x000fea0003800200 */
.L_x_4692:
[----:B------:R-:W-:Y:S01]  /*c0a0*/  STG.E.U8 desc[UR36][R16.64], R8 ;  /* 0x0000000810007986 */ /* 0x000fe2000c101124 */
[----:B------:R-:W-:Y:S05]  /*c0b0*/  EXIT ;  /* 0x000000000000794d */ /* 0x000fea0003800000 */
.L_x_4690:
        /* <DEDUP_REMOVED lines=17> */
.L_x_4697:
[----:B------:R-:W-:-:S04]  /*c1d0*/  SHF.R.U32.HI R3, RZ, 0x18, R3 ;  /* 0x00000018ff037819 */ /* 0x000fc80000011603 */
[----:B------:R-:W-:-:S04]  /*c1e0*/  LOP3.LUT R0, R0, 0x80, R3, 0xf8, !PT ;  /* 0x0000008000007812 */ /* 0x000fc800078ef803 */
[----:B------:R-:W-:-:S07]  /*c1f0*/  PRMT R8, R0, 0x7610, R8 ;  /* 0x0000761000087816 */ /* 0x000fce0000000008 */
.L_x_4696:
[----:B------:R-:W-:Y:S05]  /*c200*/  BSYNC.RECONVERGENT B0 ;  /* 0x0000000000007941 */ /* 0x000fea0003800200 */
.L_x_4695:
[----:B------:R-:W-:Y:S01]  /*c210*/  STG.E.U8 desc[UR36][R16.64], R8 ;  /* 0x0000000810007986 */ /* 0x000fe2000c101124 */
[----:B------:R-:W-:Y:S05]  /*c220*/  EXIT ;  /* 0x000000000000794d */ /* 0x000fea0003800000 */
.L_x_4689:
        /* <DEDUP_REMOVED lines=22> */
.L_x_4699:
[----:B------:R-:W-:-:S06]  /*c390*/  HADD2.F32 R2, -RZ, R0.H0_H0 ;  /* 0x20000000ff027230 */ /* 0x000fcc0000004100 */
[----:B------:R-:W0:Y:S02]  /*c3a0*/  F2I.U64.TRUNC R2, R2 ;  /* 0x0000000200027311 */ /* 0x000e24000020d800 */
[----:B0-----:R-:W-:Y:S01]  /*c3b0*/  STG.E.64 desc[UR36][R16.64], R2 ;  /* 0x0000000210007986 */ /* 0x001fe2000c101b24 */
[----:B------:R-:W-:Y:S05]  /*c3c0*/  EXIT ;  /* 0x000000000000794d */ /* 0x000fea0003800000 */
.L_x_4698:
[----:B------:R-:W-:-:S04]  /*c3d0*/  HADD2.F32 R0, -RZ, R0.H0_H0 ;  /* 0x20000000ff007230 */ /* 0x000fc80000004100 */
[----:B------:R-:W0:Y:S02]  /*c3e0*/  F2I.FTZ.U32.TRUNC.NTZ R3, R0 ;  /* 0x0000000000037305 */ /* 0x000e24000021f000 */
[----:B0-----:R-:W-:Y:S01]  /*c3f0*/  STG.E desc[UR36][R16.64], R3 ;  /* 0x0000000310007986 */ /* 0x001fe2000c101924 */
[----:B------:R-:W-:Y:S05]  /*c400*/  EXIT ;  /* 0x000000000000794d */ /* 0x000fea0003800000 */
.L_x_4688:
        /* <DEDUP_REMOVED lines=11> */
.L_x_4701:
[----:B------:R-:W-:Y:S01]  /*c4c0*/  HADD2.F32 R0, -RZ, R0.H0_H0 ;  /* 0x20000000ff007230 */ /* 0x000fe20000004100 */
[----:B------:R-:W-:-:S04]  /*c4d0*/  CS2R R6, SRZ ;  /* 0x0000000000067805 */ /* 0x000fc8000001ff00 */
[----:B------:R-:W-:-:S04]  /*c4e0*/  FMUL.FTZ R0, R0, 1 ;  /* 0x3f80000000007820 */ /* 0x000fc80000410000 */
[----:B------:R-:W0:Y:S02]  /*c4f0*/  F2F.F64.F32 R4, R0 ;  /* 0x0000000000047310 */ /* 0x000e240000201800 */
[----:B0-----:R-:W-:Y:S01]  /*c500*/  STG.E.128 desc[UR36][R16.64], R4 ;  /* 0x0000000410007986 */ /* 0x001fe2000c101d24 */
[----:B------:R-:W-:Y:S05]  /*c510*/  EXIT ;  /* 0x000000000000794d */ /* 0x000fea0003800000 */
.L_x_4700:
[----:B------:R-:W-:-:S09]  /*c520*/  UISETP.NE.AND UP0, UPT, UR4, 0xf, UPT ;  /* 0x0000000f0400788c */ /* 0x000fd2000bf05270 */
[----:B------:R-:W-:Y:S05]  /*c530*/  BRA.U !UP0, `(.L_x_4702) ;  /* 0x0000000108e87547 */ /* 0x000fea000b800000 */
[----:B------:R-:W-:-:S09]  /*c540*/  UISETP.NE.AND UP0, UPT, UR4, 0x17, UPT ;  /* 0x000000170400788c */ /* 0x000fd2000bf05270 */
[----:B------:R-:W-:Y:S05]  /*c550*/  BRA.U !UP0, `(.L_x_4703) ;  /* 0x0000000108907547 */ /* 0x000fea000b800000 */
[----:B------:R-:W-:-:S09]  /*c560*/  UISETP.NE.AND UP0, UPT, UR4, 0x18, UPT ;  /* 0x000000180400788c */ /* 0x000fd2000bf05270 */
[----:B------:R-:W-:Y:S05]  /*c570*/  BRA.U !UP0, `(.L_x_4704) ;  /* 0x0000000108447547 */ /* 0x000fea000b800000 */
.L_x_4681:
        /* <DEDUP_REMOVED lines=16> */
.L_x_4705:
[----:B------:R-:W-:Y:S05]  /*c680*/  EXIT ;  /* 0x000000000000794d */ /* 0x000fea0003800000 */
.L_x_4704:
        /* <DEDUP_REMOVED lines=13> */
.L_x_4707:
[----:B------:R-:W-:Y:S05]  /*c760*/  BSYNC.RECONVERGENT B0 ;  /* 0x0000000000007941 */ /* 0x000fea0003800200 */
.L_x_4706:
[----:B------:R-:W-:-:S05]  /*c770*/  LOP3.LUT R3, R0, 0x80, R3, 0xf8, !PT ;  /* 0x0000008000037812 */ /* 0x000fca00078ef803 */
[----:B------:R-:W-:Y:S01]  /*c780*/  STG.E.U8 desc[UR36][R16.64], R3 ;  /* 0x0000000310007986 */ /* 0x000fe2000c101124 */
[----:B------:R-:W-:Y:S05]  /*c790*/  EXIT ;  /* 0x000000000000794d */ /* 0x000fea0003800000 */
.L_x_4703:
        /* <DEDUP_REMOVED lines=12> */
.L_x_4709:
[----:B------:R-:W-:Y:S01]  /*c860*/  HFMA2 R0, -RZ, RZ, 0, 7.569789886474609375e-06 ;  /* 0x0000007fff007431 */ /* 0x000fe200000001ff */
[----:B------:R-:W-:-:S04]  /*c870*/  ISETP.GT.U32.AND P0, PT, R2, 0x7f800000, PT ;  /* 0x7f8000000200780c */ /* 0x000fc80003f04070 */
[----:B------:R-:W-:-:S09]  /*c880*/  SEL R0, R0, 0x7c, P0 ;  /* 0x0000007c00007807 */ /* 0x000fd20000000000 */
.L_x_4710:
[----:B------:R-:W-:Y:S05]  /*c890*/  BSYNC.RECONVERGENT B0 ;  /* 0x0000000000007941 */ /* 0x000fea0003800200 */
.L_x_4708:
[----:B------:R-:W-:-:S04]  /*c8a0*/  SHF.R.U32.HI R3, RZ, 0x18, R3 ;  /* 0x00000018ff037819 */ /* 0x000fc80000011603 */
[----:B------:R-:W-:-:S05]  /*c8b0*/  LOP3.LUT R3, R0, 0x80, R3, 0xf8, !PT ;  /* 0x0000008000037812 */ /* 0x000fca00078ef803 */
[----:B------:R-:W-:Y:S01]  /*c8c0*/  STG.E.U8 desc[UR36][R16.64], R3 ;  /* 0x0000000310007986 */ /* 0x000fe2000c101124 */
[----:B------:R-:W-:Y:S05]  /*c8d0*/  EXIT ;  /* 0x000000000000794d */ /* 0x000fea0003800000 */
.L_x_4702:
[----:B------:R-:W-:-:S05]  /*c8e0*/  HADD2.F32 R0, -RZ, R0.H0_H0 ;  /* 0x20000000ff007230 */ /* 0x000fca0000004100 */
[----:B------:R-:W-:-:S05]  /*c8f0*/  F2FP.BF16.F32.PACK_AB R0, RZ, R0 ;  /* 0x00000000ff00723e */ /* 0x000fca00000010ff */
[----:B------:R-:W-:Y:S01]  /*c900*/  STG.E.U16 desc[UR36][R16.64], R0 ;  /* 0x0000000010007986 */ /* 0x000fe2000c101524 */
[----:B------:R-:W-:Y:S05]  /*c910*/  EXIT ;  /* 0x000000000000794d */ /* 0x000fea0003800000 */
.L_x_4711:
        /* <DEDUP_REMOVED lines=14> */
.L_x_11417:


//--------------------- .text._ZN2at6native27unrolled_elementwise_kernelIZZZNS0_61_GLOBAL__N__132982cb_23_ActivationSiluKernel_cu_9e10b42f_311311silu_kernelERNS_18TensorIteratorBaseEENKUlvE_clEvENKUlvE3_clEvEUlN3c104HalfEE_St5arrayIPcLm2EELi4E23TrivialOffsetCalculatorILi1EjESE_NS0_6memory12LoadWithCastILi1EEENSF_13StoreWithCastILi1EEEEEviT_T0_T2_T3_T4_T5_ --------------------------
	.section	.text._ZN2at6native27unrolled_elementwise_kernelIZZZNS0_61_GLOBAL__N__132982cb_23_ActivationSiluKernel_cu_9e10b42f_311311silu_kernelERNS_18TensorIteratorBaseEENKUlvE_clEvENKUlvE3_clEvEUlN3c104HalfEE_St5arrayIPcLm2EELi4E23TrivialOffsetCalculatorILi1EjESE_NS0_6memory12LoadWithCastILi1EEENSF_13StoreWithCastILi1EEEEEviT_T0_T2_T3_T4_T5_,"ax",@progbits
	.align	128
        .global         _ZN2at6native27unrolled_elementwise_kernelIZZZNS0_61_GLOBAL__N__132982cb_23_ActivationSiluKernel_cu_9e10b42f_311311silu_kernelERNS_18TensorIteratorBaseEENKUlvE_clEvENKUlvE3_clEvEUlN3c104HalfEE_St5arrayIPcLm2EELi4E23TrivialOffsetCalculatorILi1EjESE_NS0_6memory12LoadWithCastILi1EEENSF_13StoreWithCastILi1EEEEEviT_T0_T2_T3_T4_T5_
        .type           _ZN2at6native27unrolled_elementwise_kernelIZZZNS0_61_GLOBAL__N__132982cb_23_ActivationSiluKernel_cu_9e10b42f_311311silu_kernelERNS_18TensorIteratorBaseEENKUlvE_clEvENKUlvE3_clEvEUlN3c104HalfEE_St5arrayIPcLm2EELi4E23TrivialOffsetCalculatorILi1EjESE_NS0_6memory12LoadWithCastILi1EEENSF_13StoreWithCastILi1EEEEEviT_T0_T2_T3_T4_T5_,@function
        .size           _ZN2at6native27unrolled_elementwise_kernelIZZZNS0_61_GLOBAL__N__132982cb_23_ActivationSiluKernel_cu_9e10b42f_311311silu_kernelERNS_18TensorIteratorBaseEENKUlvE_clEvENKUlvE3_clEvEUlN3c104HalfEE_St5arrayIPcLm2EELi4E23TrivialOffsetCalculatorILi1EjESE_NS0_6memory12LoadWithCastILi1EEENSF_13StoreWithCastILi1EEEEEviT_T0_T2_T3_T4_T5_,(.L_x_11418 - _ZN2at6native27unrolled_elementwise_kernelIZZZNS0_61_GLOBAL__N__132982cb_23_ActivationSiluKernel_cu_9e10b42f_311311silu_kernelERNS_18TensorIteratorBaseEENKUlvE_clEvENKUlvE3_clEvEUlN3c104HalfEE_St5arrayIPcLm2EELi4E23TrivialOffsetCalculatorILi1EjESE_NS0_6memory12LoadWithCastILi1EEENSF_13StoreWithCastILi1EEEEEviT_T0_T2_T3_T4_T5_)
        .other          _ZN2at6native27unrolled_elementwise_kernelIZZZNS0_61_GLOBAL__N__132982cb_23_ActivationSiluKernel_cu_9e10b42f_311311silu_kernelERNS_18TensorIteratorBaseEENKUlvE_clEvENKUlvE3_clEvEUlN3c104HalfEE_St5arrayIPcLm2EELi4E23TrivialOffsetCalculatorILi1EjESE_NS0_6memory12LoadWithCastILi1EEENSF_13StoreWithCastILi1EEEEEviT_T0_T2_T3_T4_T5_,@"STO_CUDA_ENTRY STV_DEFAULT"
_ZN2at6native27unrolled_elementwise_kernelIZZZNS0_61_GLOBAL__N__132982cb_23_ActivationSiluKernel_cu_9e10b42f_311311silu_kernelERNS_18TensorIteratorBaseEENKUlvE_clEvENKUlvE3_clEvEUlN3c104HalfEE_St5arrayIPcLm2EELi4E23TrivialOffsetCalculatorILi1EjESE_NS0_6memory12LoadWithCastILi1EEENSF_13StoreWithCastILi1EEEEEviT_T0_T2_T3_T4_T5_:
.text._ZN2at6native27unrolled_elementwise_kernelIZZZNS0_61_GLOBAL__N__132982cb_23_ActivationSiluKernel_cu_9e10b42f_311311silu_kernelERNS_18TensorIteratorBaseEENKUlvE_clEvENKUlvE3_clEvEUlN3c104HalfEE_St5arrayIPcLm2EELi4E23TrivialOffsetCalculatorILi1EjESE_NS0_6memory12LoadWithCastILi1EEENSF_13StoreWithCastILi1EEEEEviT_T0_T2_T3_T4_T5_:
        /* <DEDUP_REMOVED lines=34> */
.L_x_4717:
[----:B------:R-:W2:Y:S02]  /*0220*/  LDG.E.U8 R2, desc[UR36][R2.64] ;  /* 0x0000002402027981 */ /* 0x000ea4000c1e1100 */
[----:B--2---:R-:W-:-:S04]  /*0230*/  I2FP.F32.U32 R0, R2 ;  /* 0x0000000200007245 */ /* 0x004fc80000201000 */
[----:B------:R-:W-:-:S04]  /*0240*/  F2FP.F16.F32.PACK_AB R0, RZ, R0 ;  /* 0x00000000ff00723e */ /* 0x000fc800000000ff */
[----:B------:R-:W-:Y:S01]  /*0250*/  PRMT R16, R0, 0x7610, R16 ;  /* 0x0000761000107816 */ /* 0x000fe20000000010 */
[----:B------:R-:W-:Y:S06]  /*0260*/  BRA `(.L_x_4719) ;  /* 0x0000000c00b47947 */ /* 0x000fec0003800000 */
.L_x_4716:
        /* <DEDUP_REMOVED lines=11> */
.L_x_4721:
[----:B------:R-:W2:Y:S02]  /*0320*/  LDG.E R2, desc[UR36][R2.64] ;  /* 0x0000002402027981 */ /* 0x000ea4000c1e1900 */
[----:B--2---:R-:W-:-:S04]  /*0330*/  I2FP.F32.S32 R0, R2 ;  /* 0x0000000200007245 */ /* 0x004fc80000201400 */
[----:B------:R-:W-:-:S04]  /*0340*/  F2FP.F16.F32.PACK_AB R0, RZ, R0 ;  /* 0x00000000ff00723e */ /* 0x000fc800000000ff */
[----:B------:R-:W-:Y:S01]  /*0350*/  PRMT R16, R0, 0x7610, R16 ;  /* 0x0000761000107816 */ /* 0x000fe20000000010 */
[----:B------:R-:W-:Y:S06]  /*0360*/  BRA `(.L_x_4719) ;  /* 0x0000000c00747947 */ /* 0x000fec0003800000 */
.L_x_4720:
[----:B------:R-:W2:Y:S02]  /*0370*/  LDG.E.U16 R2, desc[UR36][R2.64] ;  /* 0x0000002402027981 */ /* 0x000ea4000c1e1500 */
[----:B--2---:R-:W0:Y:S02]  /*0380*/  I2F.S16 R0, R2 ;  /* 0x0000000200007306 */ /* 0x004e240000101400 */
[----:B0-----:R-:W-:-:S04]  /*0390*/  F2FP.F16.F32.PACK_AB R0, RZ, R0 ;  /* 0x00000000ff00723e */ /* 0x001fc800000000ff */
[----:B------:R-:W-:Y:S01]  /*03a0*/  PRMT R16, R0, 0x7610, R16 ;  /* 0x0000761000107816 */ /* 0x000fe20000000010 */
[----:B------:R-:W-:Y:S06]  /*03b0*/  BRA `(.L_x_4719) ;  /* 0x0000000c00607947 */ /* 0x000fec0003800000 */
.L_x_4715:
        /* <DEDUP_REMOVED lines=9> */
.L_x_4723:
[----:B------:R1:W5:Y:S01]  /*0450*/  LDG.E.U16 R16, desc[UR36][R2.64] ;  /* 0x0000002402107981 */ /* 0x000362000c1e1500 */
[----:B------:R-:W-:Y:S05]  /*0460*/  BRA `(.L_x_4719) ;  /* 0x0000000c00347947 */ /* 0x000fea0003800000 */
.L_x_4722:
        /* <DEDUP_REMOVED lines=9> */
.L_x_4725:
[----:B------:R0:W5:Y:S01]  /*0500*/  LDG.E.U16 R16, desc[UR36][R2.64] ;  /* 0x0000002402107981 */ /* 0x000162000c1e1500 */
[----:B------:R-:W-:Y:S05]  /*0510*/  BRA `(.L_x_4719) ;  /* 0x0000000c00087947 */ /* 0x000fea0003800000 */
.L_x_4724:
        /* <DEDUP_REMOVED lines=9> */
.L_x_4714:
        /* <DEDUP_REMOVED lines=14> */
.L_x_4728:
        /* <DEDUP_REMOVED lines=9> */
.L_x_4727:
        /* <DEDUP_REMOVED lines=27> */
.L_x_4730:
        /* <DEDUP_REMOVED lines=14> */
.L_x_4729:
[----:B------:R-:W2:Y:S02]  /*09b0*/  LDG.E.U16 R0, desc[UR36][R2.64] ;  /* 0x0000002402007981 */ /* 0x000ea4000c1e1500 */
[----:B--2---:R-:W-:-:S05]  /*09c0*/  IMAD.U32 R0, R0, 0x10000, RZ ;  /* 0x0001000000007824 */ /* 0x004fca00078e00ff */
[----:B------:R-:W-:-:S04]  /*09d0*/  F2FP.F16.F32.PACK_AB R0, RZ, R0 ;  /* 0x00000000ff00723e */ /* 0x000fc800000000ff */
[----:B------:R-:W-:Y:S01]  /*09e0*/  PRMT R16, R0, 0x7610, R16 ;  /* 0x0000761000107816 */ /* 0x000fe20000000010 */
[----:B------:R-:W-:Y:S06]  /*09f0*/  BRA `(.L_x_4719) ;  /* 0x0000000400d07947 */ /* 0x000fec0003800000 */
.L_x_4726:
        /* <DEDUP_REMOVED lines=13> */
.L_x_4733:
        /* <DEDUP_REMOVED lines=21> */
.L_x_4737:
[----:B------:R-:W-:Y:S05]  /*0c20*/  BSYNC.RECONVERGENT B1 ;  /* 0x0000000000017941 */ /* 0x000fea0003800200 */
.L_x_4736:
[----:B------:R-:W-:Y:S01]  /*0c30*/  IMAD.SHL.U32 R0, R0, 0x100000, RZ ;  /* 0x0010000000007824 */ /* 0x000fe200078e00ff */
[----:B------:R-:W-:-:S04]  /*0c40*/  LEA R2, R2, 0x3b800000, 0x17 ;  /* 0x3b80000002027811 */ /* 0x000fc800078eb8ff */
[----:B------:R-:W-:-:S07]  /*0c50*/  LOP3.LUT R0, R2, R0, R7, 0xfe, !PT ;  /* 0x0000000002007212 */ /* 0x000fce00078efe07 */
.L_x_4735:
[----:B------:R-:W-:Y:S05]  /*0c60*/  BSYNC.RECONVERGENT B0 ;  /* 0x0000000000007941 */ /* 0x000fea0003800200 */
.L_x_4734:
[----:B------:R-:W-:-:S04]  /*0c70*/  F2FP.F16.F32.PACK_AB R0, RZ, R0 ;  /* 0x00000000ff00723e */ /* 0x000fc800000000ff */
[----:B------:R-:W-:Y:S01]  /*0c80*/  PRMT R16, R0, 0x7610, R16 ;  /* 0x0000761000107816 */ /* 0x000fe20000000010 */
[----:B------:R-:W-:Y:S06]  /*0c90*/  BRA `(.L_x_4719) ;  /* 0x0000000400287947 */ /* 0x000fec0003800000 */
.L_x_4732:
        /* <DEDUP_REMOVED lines=21> */
.L_x_4741:
[----:B------:R-:W-:Y:S05]  /*0df0*/  BSYNC.RECONVERGENT B1 ;  /* 0x0000000000017941 */ /* 0x000fea0003800200 */
.L_x_4740:
[----:B------:R-:W-:Y:S01]  /*0e00*/  IMAD.SHL.U32 R0, R0, 0x200000, RZ ;  /* 0x0020000000007824 */ /* 0x000fe200078e00ff */
[----:B------:R-:W-:-:S04]  /*0e10*/  LEA R2, R2, 0x37800000, 0x17 ;  /* 0x3780000002027811 */ /* 0x000fc800078eb8ff */
[----:B------:R-:W-:-:S07]  /*0e20*/  LOP3.LUT R0, R2, R0, R7, 0xfe, !PT ;  /* 0x0000000002007212 */ /* 0x000fce00078efe07 */
.L_x_4739:
[----:B------:R-:W-:Y:S05]  /*0e30*/  BSYNC.RECONVERGENT B0 ;  /* 0x0000000000007941 */ /* 0x000fea0003800200 */
.L_x_4738:
[----:B------:R-:W-:-:S04]  /*0e40*/  F2FP.F16.F32.PACK_AB R0, RZ, R0 ;  /* 0x00000000ff00723e */ /* 0x000fc800000000ff */
[----:B------:R-:W-:Y:S01]  /*0e50*/  PRMT R16, R0, 0x7610, R16 ;  /* 0x0000761000107816 */ /* 0x000fe20000000010 */
[----:B------:R-:W-:Y:S06]  /*0e60*/  BRA `(.L_x_4719) ;  /* 0x0000000000b47947 */ /* 0x000fec0003800000 */
.L_x_4731:
[----:B------:R-:W-:-:S09]  /*0e70*/  UISETP.NE.AND UP0, UPT, UR4, 0x1c, UPT ;  /* 0x0000001c0400788c */ /* 0x000fd2000bf05270 */
[----:B------:R-:W-:Y:S05]  /*0e80*/  BRA.U !UP0, `(.L_x_4742) ;  /* 0x00000001089c7547 */ /* 0x000fea000b800000 */
[----:B------:R-:W-:-:S09]  /*0e90*/  UISETP.NE.AND UP0, UPT, UR4, 0x1d, UPT ;  /* 0x0000001d0400788c */ /* 0x000fd2000bf05270 */
[----:B------:R-:W-:Y:S05]  /*0ea0*/  BRA.U !UP0, `(.L_x_4743) ;  /* 0x0000000108807547 */ /* 0x000fea000b800000 */
[----:B------:R-:W-:-:S09]  /*0eb0*/  UISETP.NE.AND UP0, UPT, UR4, 0x2c, UPT ;  /* 0x0000002c0400788c */ /* 0x000fd2000bf05270 */
[----:B------:R-:W-:Y:S05]  /*0ec0*/  BRA.U !UP0, `(.L_x_4744) ;  /* 0x0000000108487547 */ /* 0x000fea000b800000 */
.L_x_4718:
        /* <DEDUP_REMOVED lines=16> */
.L_x_4745:
[----:B------:R-:W-:Y:S01]  /*0fd0*/  PRMT R16, RZ, 0x7610, R16 ;  /* 0x00007610ff107816 */ /* 0x000fe20000000010 */
[----:B------:R-:W-:Y:S06]  /*0fe0*/  BRA `(.L_x_4719) ;  /* 0x0000000000547947 */ /* 0x000fec0003800000 */
.L_x_4744:
        /* <DEDUP_REMOVED lines=8> */
.L_x_4747:
[----:B------:R-:W-:Y:S05]  /*1070*/  BSYNC.RECONVERGENT B0 ;  /* 0x0000000000007941 */ /* 0x000fea0003800200 */
.L_x_4746:
[----:B------:R-:W-:-:S04]  /*1080*/  F2FP.F16.F32.PACK_AB R0, RZ, R0 ;  /* 0x00000000ff00723e */ /* 0x000fc800000000ff */
[----:B------:R-:W-:Y:S01]  /*1090*/  PRMT R16, R0, 0x7610, R16 ;  /* 0x0000761000107816 */ /* 0x000fe20000000010 */
[----:B------:R-:W-:Y:S06]  /*10a0*/  BRA `(.L_x_4719) ;  /* 0x0000000000247947 */ /* 0x000fec0003800000 */
.L_x_4743:
[----:B------:R-:W2:Y:S02]  /*10b0*/  LDG.E.64 R2, desc[UR36][R2.64] ;  /* 0x0000002402027981 */ /* 0x000ea4000c1e1b00 */
[----:B--2---:R-:W0:Y:S02]  /*10c0*/  I2F.U64 R0, R2 ;  /* 0x0000000200007312 */ /* 0x004e240000301000 */
[----:B0-----:R-:W-:-:S04]  /*10d0*/  F2FP.F16.F32.PACK_AB R0, RZ, R0 ;  /* 0x00000000ff00723e */ /* 0x001fc800000000ff */
[----:B------:R-:W-:Y:S01]  /*10e0*/  PRMT R16, R0, 0x7610, R16 ;  /* 0x0000761000107816 */ /* 0x000fe20000000010 */
[----:B------:R-:W-:Y:S06]  /*10f0*/  BRA `(.L_x_4719) ;  /* 0x0000000000107947 */ /* 0x000fec0003800000 */
.L_x_4742:
[----:B------:R-:W2:Y:S02]  /*1100*/  LDG.E R2, desc[UR36][R2.64] ;  /* 0x0000002402027981 */ /* 0x000ea4000c1e1900 */
[----:B--2---:R-:W-:-:S04]  /*1110*/  I2FP.F32.U32 R0, R2 ;  /* 0x0000000200007245 */ /* 0x004fc80000201000 */
[----:B------:R-:W-:-:S04]  /*1120*/  F2FP.F16.F32.PACK_AB R0, RZ, R0 ;  /* 0x00000000ff00723e */ /* 0x000fc800000000ff */
[----:B------:R-:W-:-:S07]  /*1130*/  PRMT R16, R0, 0x7610, R16 ;  /* 0x0000761000107816 */ /* 0x000fce0000000010 */
.L_x_4719:
[----:B------:R-:W-:-:S07]  /*1140*/  VIADD R22, R19, 0x80 ;  /* 0x0000008013167836 */ /* 0x000fce0000000000 */
.L_x_4713:
[----:B------:R-:W-:Y:S05]  /*1150*/  BSYNC.RECONVERGENT B6 ;  /* 0x0000000000067941 */ /* 0x000fea0003800200 */
.L_x_4712:
[----:B------:R-:W-:Y:S01]  /*1160*/  ISETP.GE.AND P0, PT, R22, R17, PT ;  /* 0x000000111600720c */ /* 0x000fe20003f06270 */
[----:B------:R-:W-:Y:S01]  /*1170*/  BSSY.RECONVERGENT B6, `(.L_x_4748) ;  /* 0x000010c000067945 */ /* 0x000fe20003800200 */
[----:B------:R-:W-:-:S11]  /*1180*/  PRMT R23, RZ, 0x7610, R23 ;  /* 0x00007610ff177816 */ /* 0x000fd60000000017 */
        /* <DEDUP_REMOVED lines=23> */
.L_x_4753:
[----:B------:R-:W2:Y:S02]  /*1300*/  LDG.E.U8 R2, desc[UR36][R2.64] ;  /* 0x0000002402027981 */ /* 0x000ea4000c1e1100 */
[----:B--2---:R-:W-:-:S04]  /*1310*/  I2FP.F32.U32 R0, R2 ;  /* 0x0000000200007245 */ /* 0x004fc80000201000 */
[----:B------:R-:W-:-:S04]  /*1320*/  F2FP.F16.F32.PACK_AB R0, RZ, R0 ;  /* 0x00000000ff00723e */ /* 0x000fc800000000ff */
[----:B------:R-:W-:Y:S01]  /*1330*/  PRMT R23, R0, 0x7610, R23 ;  /* 0x0000761000177816 */ /* 0x000fe20000000017 */
[----:B------:R-:W-:Y:S06]  /*1340*/  BRA `(.L_x_4755) ;  /* 0x0000000c00b47947 */ /* 0x000fec0003800000 */
.L_x_4752:
        /* <DEDUP_REMOVED lines=11> */
.L_x_4757:
[----:B------:R-:W2:Y:S02]  /*1400*/  LDG.E R2, desc[UR36][R2.64] ;  /* 0x0000002402027981 */ /* 0x000ea4000c1e1900 */
[----:B--2---:R-:W-:-:S04]  /*1410*/  I2FP.F32.S32 R0, R2 ;  /* 0x0000000200007245 */ /* 0x004fc80000201400 */
[----:B------:R-:W-:-:S04]  /*1420*/  F2FP.F16.F32.PACK_AB R0, RZ, R0 ;  /* 0x00000000ff00723e */ /* 0x000fc800000000ff */
[----:B------:R-:W-:Y:S01]  /*1430*/  PRMT R23, R0, 0x7610, R23 ;  /* 0x0000761000177816 */ /* 0x000fe20000000017 */
[----:B------:R-:W-:Y:S06]  /*1440*/  BRA `(.L_x_4755) ;  /* 0x0000000c00747947 */ /* 0x000fec0003800000 */
.L_x_4756:
[----:B------:R-:W2:Y:S02]  /*1450*/  LDG.E.U16 R2, desc[UR36][R2.64] ;  /* 0x0000002402027981 */ /* 0x000ea4000c1e1500 */
[----:B--2---:R-:W0:Y:S02]  /*1460*/  I2F.S16 R0, R2 ;  /* 0x0000000200007306 */ /* 0x004e240000101400 */
[----:B0-----:R-:W-:-:S04]  /*1470*/  F2FP.F16.F32.PACK_AB R0, RZ, R0 ;  /* 0x00000000ff00723e */ /* 0x001fc800000000ff */
[----:B------:R-:W-:Y:S01]  /*1480*/  PRMT R23, R0, 0x7610, R23 ;  /* 0x0000761000177816 */ /* 0x000fe20000000017 */
[----:B------:R-:W-:Y:S06]  /*1490*/  BRA `(.L_x_4755) ;  /* 0x0000000c00607947 */ /* 0x000fec0003800000 */
.L_x_4751:
        /* <DEDUP_REMOVED lines=9> */
.L_x_4759:
[----:B------:R0:W5:Y:S01]  /*1530*/  LDG.E.U16 R23, desc[UR36][R2.64] ;  /* 0x0000002402177981 */ /* 0x000162000c1e1500 */
[----:B------:R-:W-:Y:S05]  /*1540*/  BRA `(.L_x_4755) ;  /* 0x0000000c00347947 */ /* 0x000fea0003800000 */
.L_x_4758:
        /* <DEDUP_REMOVED lines=9> */
.L_x_4761:
[----:B------:R1:W5:Y:S01]  /*15e0*/  LDG.E.U16 R23, desc[UR36][R2.64] ;  /* 0x0000002402177981 */ /* 0x000362000c1e1500 */
[----:B------:R-:W-:Y:S05]  /*15f0*/  BRA `(.L_x_4755) ;  /* 0x0000000c00087947 */ /* 0x000fea0003800000 */
.L_x_4760:
        /* <DEDUP_REMOVED lines=9> */
.L_x_4750:
        /* <DEDUP_REMOVED lines=14> */
.L_x_4764:
        /* <DEDUP_REMOVED lines=9> */
.L_x_4763:
        /* <DEDUP_REMOVED lines=27> */
.L_x_4766:
        /* <DEDUP_REMOVED lines=14> */
.L_x_4765:
[----:B------:R-:W2:Y:S02]  /*1a90*/  LDG.E.U16 R0, desc[UR36][R2.64] ;  /* 0x0000002402007981 */ /* 0x000ea4000c1e1500 */
[----:B--2---:R-:W-:-:S05]  /*1aa0*/  IMAD.U32 R0, R0, 0x10000, RZ ;  /* 0x0001000000007824 */ /* 0x004fca00078e00ff */
[----:B------:R-:W-:-:S04]  /*1ab0*/  F2FP.F16.F32.PACK_AB R0, RZ, R0 ;  /* 0x00000000ff00723e */ /* 0x000fc800000000ff */
[----:B------:R-:W-:Y:S01]  /*1ac0*/  PRMT R23, R0, 0x7610, R23 ;  /* 0x0000761000177816 */ /* 0x000fe20000000017 */
[----:B------:R-:W-:Y:S06]  /*1ad0*/  BRA `(.L_x_4755) ;  /* 0x0000000400d07947 */ /* 0x000fec0003800000 */
.L_x_4762:
        /* <DEDUP_REMOVED lines=13> */
.L_x_4769:
        /* <DEDUP_REMOVED lines=21> */
.L_x_4773:
[----:B------:R-:W-:Y:S05]  /*1d00*/  BSYNC.RECONVERGENT B1 ;  /* 0x0000000000017941 */ /* 0x000fea0003800200 */
.L_x_4772:
[----:B------:R-:W-:Y:S01]  /*1d10*/  IMAD.SHL.U32 R0, R0, 0x100000, RZ ;  /* 0x0010000000007824 */ /* 0x000fe200078e00ff */
[----:B------:R-:W-:-:S04]  /*1d20*/  LEA R2, R2, 0x3b800000, 0x17 ;  /* 0x3b80000002027811 */ /* 0x000fc800078eb8ff */
[----:B------:R-:W-:-:S07]  /*1d30*/  LOP3.LUT R0, R2, R0, R7, 0xfe, !PT ;  /* 0x0000000002007212 */ /* 0x000fce00078efe07 */
.L_x_4771:
[----:B------:R-:W-:Y:S05]  /*1d40*/  BSYNC.RECONVERGENT B0 ;  /* 0x0000000000007941 */ /* 0x000fea0003800200 */
.L_x_4770:
[----:B------:R-:W-:-:S04]  /*1d50*/  F2FP.F16.F32.PACK_AB R0, RZ, R0 ;  /* 0x00000000ff00723e */ /* 0x000fc800000000ff */
[----:B------:R-:W-:Y:S01]  /*1d60*/  PRMT R23, R0, 0x7610, R23 ;  /* 0x0000761000177816 */ /* 0x000fe20000000017 */
[----:B------:R-:W-:Y:S06]  /*1d70*/  BRA `(.L_x_4755) ;  /* 0x0000000400287947 */ /* 0x000fec0003800000 */
.L_x_4768:
        /* <DEDUP_REMOVED lines=21> */
.L_x_4777:
[----:B------:R-:W-:Y:S05]  /*1ed0*/  BSYNC.RECONVERGENT B1 ;  /* 0x0000000000017941 */ /* 0x000fea0003800200 */
.L_x_4776:
[----:B------:R-:W-:Y:S01]  /*1ee0*/  IMAD.SHL.U32 R0, R0, 0x200000, RZ ;  /* 0x0020000000007824 */ /* 0x000fe200078e00ff */
[----:B------:R-:W-:-:S04]  /*1ef0*/  LEA R2, R2, 0x37800000, 0x17 ;  /* 0x3780000002027811 */ /* 0x000fc800078eb8ff */
[----:B------:R-:W-:-:S07]  /*1f00*/  LOP3.LUT R0, R2, R0, R7, 0xfe, !PT ;  /* 0x0000000002007212 */ /* 0x000fce00078efe07 */
.L_x_4775:
[----:B------:R-:W-:Y:S05]  /*1f10*/  BSYNC.RECONVERGENT B0 ;  /* 0x0000000000007941 */ /* 0x000fea0003800200 */
.L_x_4774:
[----:B------:R-:W-:-:S04]  /*1f20*/  F2FP.F16.F32.PACK_AB R0, RZ, R0 ;  /* 0x00000000ff00723e */ /* 0x000fc800000000ff */
[----:B------:R-:W-:Y:S01]  /*1f30*/  PRMT R23, R0, 0x7610, R23 ;  /* 0x0000761000177816 */ /* 0x000fe20000000017 */
[----:B------:R-:W-:Y:S06]  /*1f40*/  BRA `(.L_x_4755) ;  /* 0x0000000000b47947 */ /* 0x000fec0003800000 */
.L_x_4767:
        /* <DEDUP_REMOVED lines=14> */
.L_x_4781:
[----:B------:R-:W-:Y:S05]  /*2030*/  BSYNC.RECONVERGENT B0 ;  /* 0x0000000000007941 */ /* 0x000fea0003800200 */
.L_x_4780:
[----:B------:R-:W-:-:S04]  /*2040*/  F2FP.F16.F32.PACK_AB R0, RZ, R0 ;  /* 0x00000000ff00723e */ /* 0x000fc800000000ff */
[----:B------:R-:W-:Y:S01]  /*2050*/  PRMT R23, R0, 0x7610, R23 ;  /* 0x0000761000177816 */ /* 0x000fe20000000017 */
[----:B------:R-:W-:Y:S06]  /*2060*/  BRA `(.L_x_4755) ;  /* 0x00000000006c7947 */ /* 0x000fec0003800000 */
.L_x_4754:
        /* <DEDUP_REMOVED lines=16> */
.L_x_4782:
[----:B------:R-:W-:Y:S01]  /*2170*/  PRMT R23, RZ, 0x7610, R23 ;  /* 0x00007610ff177816 */ /* 0x000fe20000000017 */
[----:B------:R-:W-:Y:S06]  /*2180*/  BRA `(.L_x_4755) ;  /* 0x0000000000247947 */ /* 0x000fec0003800000 */
.L_x_4779:
[----:B------:R-:W2:Y:S02]  /*2190*/  LDG.E.64 R2, desc[UR36][R2.64] ;  /* 0x0000002402027981 */ /* 0x000ea4000c1e1b00 */
[----:B--2---:R-:W0:Y:S02]  /*21a0*/  I2F.U64 R0, R2 ;  /* 0x0000000200007312 */ /* 0x004e240000301000 */
[----:B0-----:R-:W-:-:S04]  /*21b0*/  F2FP.F16.F32.PACK_AB R0, RZ, R0 ;  /* 0x00000000ff00723e */ /* 0x001fc800000000ff */
[----:B------:R-:W-:Y:S01]  /*21c0*/  PRMT R23, R0, 0x7610, R23 ;  /* 0x0000761000177816 */ /* 0x000fe20000000017 */
[----:B------:R-:W-:Y:S06]  /*21d0*/  BRA `(.L_x_4755) ;  /* 0x0000000000107947 */ /* 0x000fec0003800000 */
.L_x_4778:
[----:B------:R-:W2:Y:S02]  /*21e0*/  LDG.E R2, desc[UR36][R2.64] ;  /* 0x0000002402027981 */ /* 0x000ea4000c1e1900 */
[----:B--2---:R-:W-:-:S04]  /*21f0*/  I2FP.F32.U32 R0, R2 ;  /* 0x0000000200007245 */ /* 0x004fc80000201000 */
[----:B------:R-:W-:-:S04]  /*2200*/  F2FP.F16.F32.PACK_AB R0, RZ, R0 ;  /* 0x00000000ff00723e */ /* 0x000fc800000000ff */
[----:B------:R-:W-:-:S07]  /*2210*/  PRMT R23, R0, 0x7610, R23 ;  /* 0x0000761000177816 */ /* 0x000fce0000000017 */
.L_x_4755:
[----:B------:R-:W-:-:S07]  /*2220*/  VIADD R22, R22, 0x80 ;  /* 0x0000008016167836 */ /* 0x000fce0000000000 */
.L_x_4749:
[----:B------:R-:W-:Y:S05]  /*2230*/  BSYNC.RECONVERGENT B6 ;  /* 0x0000000000067941 */ /* 0x000fea0003800200 */
.L_x_4748:
        /* <DEDUP_REMOVED lines=26> */
.L_x_4788:
[----:B------:R-:W2:Y:S02]  /*23e0*/  LDG.E.U8 R2, desc[UR36][R2.64] ;  /* 0x0000002402027981 */ /* 0x000ea4000c1e1100 */
[----:B--2---:R-:W-:-:S04]  /*23f0*/  I2FP.F32.U32 R0, R2 ;  /* 0x0000000200007245 */ /* 0x004fc80000201000 */
[----:B------:R-:W-:-:S04]  /*2400*/  F2FP.F16.F32.PACK_AB R0, RZ, R0 ;  /* 0x00000000ff00723e */ /* 0x000fc800000000ff */
[----:B------:R-:W-:Y:S01]  /*2410*/  PRMT R24, R0, 0x7610, R24 ;  /* 0x0000761000187816 */ /* 0x000fe20000000018 */
[----:B------:R-:W-:Y:S06]  /*2420*/  BRA `(.L_x_4790) ;  /* 0x0000000c00b47947 */ /* 0x000fec0003800000 */
.L_x_4787:
        /* <DEDUP_REMOVED lines=11> */
.L_x_4792:
[----:B------:R-:W2:Y:S02]  /*24e0*/  LDG.E R2, desc[UR36][R2.64] ;  /* 0x0000002402027981 */ /* 0x000ea4000c1e1900 */
[----:B--2---:R-:W-:-:S04]  /*24f0*/  I2FP.F32.S32 R0, R2 ;  /* 0x0000000200007245 */ /* 0x004fc80000201400 */
[----:B------:R-:W-:-:S04]  /*2500*/  F2FP.F16.F32.PACK_AB R0, RZ, R0 ;  /* 0x00000000ff00723e */ /* 0x000fc800000000ff */
[----:B------:R-:W-:Y:S01]  /*2510*/  PRMT R24, R0, 0x7610, R24 ;  /* 0x0000761000187816 */ /* 0x000fe20000000018 */
[----:B------:R-:W-:Y:S06]  /*2520*/  BRA `(.L_x_4790) ;  /* 0x0000000c00747947 */ /* 0x000fec0003800000 */
.L_x_4791:
[----:B------:R-:W2:Y:S02]  /*2530*/  LDG.E.U16 R2, desc[UR36][R2.64] ;  /* 0x0000002402027981 */ /* 0x000ea4000c1e1500 */
[----:B--2---:R-:W0:Y:S02]  /*2540*/  I2F.S16 R0, R2 ;  /* 0x0000000200007306 */ /* 0x004e240000101400 */
[----:B0-----:R-:W-:-:S04]  /*2550*/  F2FP.F16.F32.PACK_AB R0, RZ, R0 ;  /* 0x00000000ff00723e */ /* 0x001fc800000000ff */
[----:B------:R-:W-:Y:S01]  /*2560*/  PRMT R24, R0, 0x7610, R24 ;  /* 0x0000761000187816 */ /* 0x000fe20000000018 */
[----:B------:R-:W-:Y:S06]  /*2570*/  BRA `(.L_x_4790) ;  /* 0x0000000c00607947 */ /* 0x000fec0003800000 */
.L_x_4786:
        /* <DEDUP_REMOVED lines=9> */
.L_x_4794:
[----:B------:R0:W5:Y:S01]  /*2610*/  LDG.E.U16 R24, desc[UR36][R2.64] ;  /* 0x0000002402187981 */ /* 0x000162000c1e1500 */
[----:B------:R-:W-:Y:S05]  /*2620*/  BRA `(.L_x_4790) ;  /* 0x0000000c00347947 */ /* 0x000fea0003800000 */
.L_x_4793:
        /* <DEDUP_REMOVED lines=9> */
.L_x_4796:
[----:B------:R1:W5:Y:S01]  /*26c0*/  LDG.E.U16 R24, desc[UR36][R2.64] ;  /* 0x0000002402187981 */ /* 0x000362000c1e1500 */
[----:B------:R-:W-:Y:S05]  /*26d0*/  BRA `(.L_x_4790) ;  /* 0x0000000c00087947 */ /* 0x000fea0003800000 */
.L_x_4795:
        /* <DEDUP_REMOVED lines=9> */
.L_x_4785:
        /* <DEDUP_REMOVED lines=14> */
.L_x_4799:
        /* <DEDUP_REMOVED lines=9> */
.L_x_4798:
        /* <DEDUP_REMOVED lines=27> */
.L_x_4801:
        /* <DEDUP_REMOVED lines=14> */
.L_x_4800:
[----:B------:R-:W2:Y:S02]  /*2b70*/  LDG.E.U16 R0, desc[UR36][R2.64] ;  /* 0x0000002402007981 */ /* 0x000ea4000c1e1500 */
[----:B--2---:R-:W-:-:S05]  /*2b80*/  IMAD.U32 R0, R0, 0x10000, RZ ;  /* 0x0001000000007824 */ /* 0x004fca00078e00ff */
[----:B------:R-:W-:-:S04]  /*2b90*/  F2FP.F16.F32.PACK_AB R0, RZ, R0 ;  /* 0x00000000ff00723e */ /* 0x000fc800000000ff */
[----:B------:R-:W-:Y:S01]  /*2ba0*/  PRMT R24, R0, 0x7610, R24 ;  /* 0x0000761000187816 */ /* 0x000fe20000000018 */
[----:B------:R-:W-:Y:S06]  /*2bb0*/  BRA `(.L_x_4790) ;  /* 0x0000000400d07947 */ /* 0x000fec0003800000 */
.L_x_4797:
        /* <DEDUP_REMOVED lines=13> */
.L_x_4804:
        /* <DEDUP_REMOVED lines=21> */
.L_x_4808:
[----:B------:R-:W-:Y:S05]  /*2de0*/  BSYNC.RECONVERGENT B1 ;  /* 0x0000000000017941 */ /* 0x000fea0003800200 */
.L_x_4807:
[----:B------:R-:W-:Y:S01]  /*2df0*/  IMAD.SHL.U32 R0, R0, 0x100000, RZ ;  /* 0x0010000000007824 */ /* 0x000fe200078e00ff */
[----:B------:R-:W-:-:S04]  /*2e00*/  LEA R2, R2, 0x3b800000, 0x17 ;  /* 0x3b80000002027811 */ /* 0x000fc800078eb8ff */
[----:B------:R-:W-:-:S07]  /*2e10*/  LOP3.LUT R0, R2, R0, R7, 0xfe, !PT ;  /* 0x0000000002007212 */ /* 0x000fce00078efe07 */
.L_x_4806:
[----:B------:R-:W-:Y:S05]  /*2e20*/  BSYNC.RECONVERGENT B0 ;  /* 0x0000000000007941 */ /* 0x000fea0003800200 */
.L_x_4805:
[----:B------:R-:W-:-:S04]  /*2e30*/  F2FP.F16.F32.PACK_AB R0, RZ, R0 ;  /* 0x00000000ff00723e */ /* 0x000fc800000000ff */
[----:B------:R-:W-:Y:S01]  /*2e40*/  PRMT R24, R0, 0x7610, R24 ;  /* 0x0000761000187816 */ /* 0x000fe20000000018 */
[----:B------:R-:W-:Y:S06]  /*2e50*/  BRA `(.L_x_4790) ;  /* 0x0000000400287947 */ /* 0x000fec0003800000 */
.L_x_4803:
        /* <DEDUP_REMOVED lines=21> */
.L_x_4812:
[----:B------:R-:W-:Y:S05]  /*2fb0*/  BSYNC.RECONVERGENT B1 ;  /* 0x0000000000017941 */ /* 0x000fea0003800200 */
.L_x_4811:
[----:B------:R-:W-:Y:S01]  /*2fc0*/  IMAD.SHL.U32 R0, R0, 0x200000, RZ ;  /* 0x0020000000007824 */ /* 0x000fe200078e00ff */
[----:B------:R-:W-:-:S04]  /*2fd0*/  LEA R2, R2, 0x37800000, 0x17 ;  /* 0x3780000002027811 */ /* 0x000fc800078eb8ff */
[----:B------:R-:W-:-:S07]  /*2fe0*/  LOP3.LUT R0, R2, R0, R7, 0xfe, !PT ;  /* 0x0000000002007212 */ /* 0x000fce00078efe07 */
.L_x_4810:
[----:B------:R-:W-:Y:S05]  /*2ff0*/  BSYNC.RECONVERGENT B0 ;  /* 0x0000000000007941 */ /* 0x000fea0003800200 */
.L_x_4809:
[----:B------:R-:W-:-:S04]  /*3000*/  F2FP.F16.F32.PACK_AB R0, RZ, R0 ;  /* 0x00000000ff00723e */ /* 0x000fc800000000ff */
[----:B------:R-:W-:Y:S01]  /*3010*/  PRMT R24, R0, 0x7610, R24 ;  /* 0x0000761000187816 */ /* 0x000fe20000000018 */
[----:B------:R-:W-:Y:S06]  /*3020*/  BRA `(.L_x_4790) ;  /* 0x0000000000b47947 */ /* 0x000fec0003800000 */
.L_x_4802:
        /* <DEDUP_REMOVED lines=14> */
.L_x_4816:
[----:B------:R-:W-:Y:S05]  /*3110*/  BSYNC.RECONVERGENT B0 ;  /* 0x0000000000007941 */ /* 0x000fea0003800200 */
.L_x_4815:
[----:B------:R-:W-:-:S04]  /*3120*/  F2FP.F16.F32.PACK_AB R0, RZ, R0 ;  /* 0x00000000ff00723e */ /* 0x000fc800000000ff */
[----:B------:R-:W-:Y:S01]  /*3130*/  PRMT R24, R0, 0x7610, R24 ;  /* 0x0000761000187816 */ /* 0x000fe20000000018 */
[----:B------:R-:W-:Y:S06]  /*3140*/  BRA `(.L_x_4790) ;  /* 0x00000000006c7947 */ /* 0x000fec0003800000 */
.L_x_4789:
        /* <DEDUP_REMOVED lines=16> */
.L_x_4817:
[----:B------:R-:W-:Y:S01]  /*3250*/  PRMT R24, RZ, 0x7610, R24 ;  /* 0x00007610ff187816 */ /* 0x000fe20000000018 */
[----:B------:R-:W-:Y:S06]  /*3260*/  BRA `(.L_x_4790) ;  /* 0x0000000000247947 */ /* 0x000fec0003800000 */
.L_x_4814:
[----:B------:R-:W2:Y:S02]  /*3270*/  LDG.E.64 R2, desc[UR36][R2.64] ;  /* 0x0000002402027981 */ /* 0x000ea4000c1e1b00 */
[----:B--2---:R-:W0:Y:S02]  /*3280*/  I2F.U64 R0, R2 ;  /* 0x0000000200007312 */ /* 0x004e240000301000 */
[----:B0-----:R-:W-:-:S04]  /*3290*/  F2FP.F16.F32.PACK_AB R0, RZ, R0 ;  /* 0x00000000ff00723e */ /* 0x001fc800000000ff */
[----:B------:R-:W-:Y:S01]  /*32a0*/  PRMT R24, R0, 0x7610, R24 ;  /* 0x0000761000187816 */ /* 0x000fe20000000018 */
[----:B------:R-:W-:Y:S06]  /*32b0*/  BRA `(.L_x_4790) ;  /* 0x0000000000107947 */ /* 0x000fec0003800000 */
.L_x_4813:
[----:B------:R-:W2:Y:S02]  /*32c0*/  LDG.E R2, desc[UR36][R2.64] ;  /* 0x0000002402027981 */ /* 0x000ea4000c1e1900 */
[----:B--2---:R-:W-:-:S04]  /*32d0*/  I2FP.F32.U32 R0, R2 ;  /* 0x0000000200007245 */ /* 0x004fc80000201000 */
[----:B------:R-:W-:-:S04]  /*32e0*/  F2FP.F16.F32.PACK_AB R0, RZ, R0 ;  /* 0x00000000ff00723e */ /* 0x000fc800000000ff */
[----:B------:R-:W-:-:S07]  /*32f0*/  PRMT R24, R0, 0x7610, R24 ;  /* 0x0000761000187816 */ /* 0x000fce0000000018 */
.L_x_4790:
[----:B------:R-:W-:-:S07]  /*3300*/  VIADD R22, R22, 0x80 ;  /* 0x0000008016167836 */ /* 0x000fce0000000000 */
.L_x_4784:
[----:B------:R-:W-:Y:S05]  /*3310*/  BSYNC.RECONVERGENT B6 ;  /* 0x0000000000067941 */ /* 0x000fea0003800200 */
.L_x_4783:
        /* <DEDUP_REMOVED lines=26> */
.L_x_4823:
[----:B------:R-:W2:Y:S02]  /*34c0*/  LDG.E.U8 R2, desc[UR36][R2.64] ;  /* 0x0000002402027981 */ /* 0x000ea4000c1e1100 */
[----:B--2---:R-:W-:-:S04]  /*34d0*/  I2FP.F32.U32 R0, R2 ;  /* 0x0000000200007245 */ /* 0x004fc80000201000 */
[----:B------:R-:W-:-:S04]  /*34e0*/  F2FP.F16.F32.PACK_AB R0, RZ, R0 ;  /* 0x00000000ff00723e */ /* 0x000fc800000000ff */
[----:B------:R-:W-:Y:S01]  /*34f0*/  PRMT R4, R0, 0x7610, R4 ;  /* 0x0000761000047816 */ /* 0x000fe20000000004 */
[----:B------:R-:W-:Y:S06]  /*3500*/  BRA `(.L_x_4819) ;  /* 0x0000000c00b47947 */ /* 0x000fec0003800000 */
.L_x_4822:
        /* <DEDUP_REMOVED lines=11> */
.L_x_4826:
[----:B------:R-:W2:Y:S02]  /*35c0*/  LDG.E R2, desc[UR36][R2.64] ;  /* 0x0000002402027981 */ /* 0x000ea4000c1e1900 */
[----:B--2---:R-:W-:-:S04]  /*35d0*/  I2FP.F32.S32 R0, R2 ;  /* 0x0000000200007245 */ /* 0x004fc80000201400 */
[----:B------:R-:W-:-:S04]  /*35e0*/  F2FP.F16.F32.PACK_AB R0, RZ, R0 ;  /* 0x00000000ff00723e */ /* 0x000fc800000000ff */
[----:B------:R-:W-:Y:S01]  /*35f0*/  PRMT R4, R0, 0x7610, R4 ;  /* 0x0000761000047816 */ /* 0x000fe20000000004 */
[----:B------:R-:W-:Y:S06]  /*3600*/  BRA `(.L_x_4819) ;  /* 0x0000000c00747947 */ /* 0x000fec0003800000 */
.L_x_4825:
[----:B------:R-:W2:Y:S02]  /*3610*/  LDG.E.U16 R2, desc[UR36][R2.64] ;  /* 0x0000002402027981 */ /* 0x000ea4000c1e1500 */
[----:B--2---:R-:W0:Y:S02]  /*3620*/  I2F.S16 R0, R2 ;  /* 0x0000000200007306 */ /* 0x004e240000101400 */
[----:B0-----:R-:W-:-:S04]  /*3630*/  F2FP.F16.F32.PACK_AB R0, RZ, R0 ;  /* 0x00000000ff00723e */ /* 0x001fc800000000ff */
[----:B------:R-:W-:Y:S01]  /*3640*/  PRMT R4, R0, 0x7610, R4 ;  /* 0x0000761000047816 */ /* 0x000fe20000000004 */
[----:B------:R-:W-:Y:S06]  /*3650*/  BRA `(.L_x_4819) ;  /* 0x0000000c00607947 */ /* 0x000fec0003800000 */
.L_x_4821:
        /* <DEDUP_REMOVED lines=9> */
.L_x_4828:
[----:B------:R2:W5:Y:S01]  /*36f0*/  LDG.E.U16 R4, desc[UR36][R2.64] ;  /* 0x0000002402047981 */ /* 0x000562000c1e1500 */
[----:B------:R-:W-:Y:S05]  /*3700*/  BRA `(.L_x_4819) ;  /* 0x0000000c00347947 */ /* 0x000fea0003800000 */
.L_x_4827:
        /* <DEDUP_REMOVED lines=9> */
.L_x_4830:
[----:B------:R3:W5:Y:S01]  /*37a0*/  LDG.E.U16 R4, desc[UR36][R2.64] ;  /* 0x0000002402047981 */ /* 0x000762000c1e1500 */
[----:B------:R-:W-:Y:S05]  /*37b0*/  BRA `(.L_x_4819) ;  /* 0x0000000c00087947 */ /* 0x000fea0003800000 */
.L_x_4829:
        /* <DEDUP_REMOVED lines=9> */
.L_x_4820:
        /* <DEDUP_REMOVED lines=14> */
.L_x_4833:
        /* <DEDUP_REMOVED lines=9> */
.L_x_4832:
        /* <DEDUP_REMOVED lines=27> */
.L_x_4835:
        /* <DEDUP_REMOVED lines=14> */
.L_x_4834:
[----:B------:R-:W2:Y:S02]  /*3c50*/  LDG.E.U16 R0, desc[UR36][R2.64] ;  /* 0x0000002402007981 */ /* 0x000ea4000c1e1500 */
[----:B--2---:R-:W-:-:S05]  /*3c60*/  IMAD.U32 R0, R0, 0x10000, RZ ;  /* 0x0001000000007824 */ /* 0x004fca00078e00ff */
[----:B------:R-:W-:-:S04]  /*3c70*/  F2FP.F16.F32.PACK_AB R0, RZ, R0 ;  /* 0x00000000ff00723e */ /* 0x000fc800000000ff */
[----:B------:R-:W-:Y:S01]  /*3c80*/  PRMT R4, R0, 0x7610, R4 ;  /* 0x0000761000047816 */ /* 0x000fe20000000004 */
[----:B------:R-:W-:Y:S06]  /*3c90*/  BRA `(.L_x_4819) ;  /* 0x0000000400d07947 */ /* 0x000fec0003800000 */
.L_x_4831:
        /* <DEDUP_REMOVED lines=13> */
.L_x_4838:
        /* <DEDUP_REMOVED lines=21> */
.L_x_4842:
[----:B------:R-:W-:Y:S05]  /*3ec0*/  BSYNC.RECONVERGENT B1 ;  /* 0x0000000000017941 */ /* 0x000fea0003800200 */
.L_x_4841:
[----:B------:R-:W-:Y:S01]  /*3ed0*/  IMAD.SHL.U32 R0, R0, 0x100000, RZ ;  /* 0x0010000000007824 */ /* 0x000fe200078e00ff */
[----:B------:R-:W-:-:S04]  /*3ee0*/  LEA R2, R2, 0x3b800000, 0x17 ;  /* 0x3b80000002027811 */ /* 0x000fc800078eb8ff */
[----:B------:R-:W-:-:S07]  /*3ef0*/  LOP3.LUT R0, R2, R0, R7, 0xfe, !PT ;  /* 0x0000000002007212 */ /* 0x000fce00078efe07 */
.L_x_4840:
[----:B------:R-:W-:Y:S05]  /*3f00*/  BSYNC.RECONVERGENT B0 ;  /* 0x0000000000007941 */ /* 0x000fea0003800200 */
.L_x_4839:
[----:B------:R-:W-:-:S04]  /*3f10*/  F2FP.F16.F32.PACK_AB R0, RZ, R0 ;  /* 0x00000000ff00723e */ /* 0x000fc800000000ff */
[----:B------:R-:W-:Y:S01]  /*3f20*/  PRMT R4, R0, 0x7610, R4 ;  /* 0x0000761000047816 */ /* 0x000fe20000000004 */
[----:B------:R-:W-:Y:S06]  /*3f30*/  BRA `(.L_x_4819) ;  /* 0x0000000400287947 */ /* 0x000fec0003800000 */
.L_x_4837:
        /* <DEDUP_REMOVED lines=21> */
.L_x_4846:
[----:B------:R-:W-:Y:S05]  /*4090*/  BSYNC.RECONVERGENT B1 ;  /* 0x0000000000017941 */ /* 0x000fea0003800200 */
.L_x_4845:
[----:B------:R-:W-:Y:S01]  /*40a0*/  IMAD.SHL.U32 R0, R0, 0x200000, RZ ;  /* 0x0020000000007824 */ /* 0x000fe200078e00ff */
[----:B------:R-:W-:-:S04]  /*40b0*/  LEA R2, R2, 0x37800000, 0x17 ;  /* 0x3780000002027811 */ /* 0x000fc800078eb8ff */
[----:B------:R-:W-:-:S07]  /*40c0*/  LOP3.LUT R0, R2, R0, R7, 0xfe, !PT ;  /* 0x0000000002007212 */ /* 0x000fce00078efe07 */
.L_x_4844:
[----:B------:R-:W-:Y:S05]  /*40d0*/  BSYNC.RECONVERGENT B0 ;  /* 0x0000000000007941 */ /* 0x000fea0003800200 */
.L_x_4843:
[----:B------:R-:W-:-:S04]  /*40e0*/  F2FP.F16.F32.PACK_AB R0, RZ, R0 ;  /* 0x00000000ff00723e */ /* 0x000fc800000000ff */
[----:B------:R-:W-:Y:S01]  /*40f0*/  PRMT R4, R0, 0x7610, R4 ;  /* 0x0000761000047816 */ /* 0x000fe20000000004 */
[----:B------:R-:W-:Y:S06]  /*4100*/  BRA `(.L_x_4819) ;  /* 0x0000000000b47947 */ /* 0x000fec0003800000 */
.L_x_4836:
        /* <DEDUP_REMOVED lines=14> */
.L_x_4850:
[----:B------:R-:W-:Y:S05]  /*41f0*/  BSYNC.RECONVERGENT B0 ;  /* 0x0000000000007941 */ /* 0x000fea0003800200 */
.L_x_4849:
[----:B------:R-:W-:-:S04]  /*4200*/  F2FP.F16.F32.PACK_AB R0, RZ, R0 ;  /* 0x00000000ff00723e */ /* 0x000fc800000000ff */
[----:B------:R-:W-:Y:S01]  /*4210*/  PRMT R4, R0, 0x7610, R4 ;  /* 0x0000761000047816 */ /* 0x000fe20000000004 */
[----:B------:R-:W-:Y:S06]  /*4220*/  BRA `(.L_x_4819) ;  /* 0x00000000006c7947 */ /* 0x000fec0003800000 */
.L_x_4824:
        /* <DEDUP_REMOVED lines=16> */
.L_x_4851:
[----:B------:R-:W-:Y:S01]  /*4330*/  PRMT R4, RZ, 0x7610, R4 ;  /* 0x00007610ff047816 */ /* 0x000fe20000000004 */
[----:B------:R-:W-:Y:S06]  /*4340*/  BRA `(.L_x_4819) ;  /* 0x0000000000247947 */ /* 0x000fec0003800000 */
.L_x_4848:
[----:B------:R-:W2:Y:S02]  /*4350*/  LDG.E.64 R2, desc[UR36][R2.64] ;  /* 0x0000002402027981 */ /* 0x000ea4000c1e1b00 */
[----:B--2---:R-:W0:Y:S02]  /*4360*/  I2F.U64 R0, R2 ;  /* 0x0000000200007312 */ /* 0x004e240000301000 */
[----:B0-----:R-:W-:-:S04]  /*4370*/  F2FP.F16.F32.PACK_AB R0, RZ, R0 ;  /* 0x00000000ff00723e */ /* 0x001fc800000000ff */
[----:B------:R-:W-:Y:S01]  /*4380*/  PRMT R4, R0, 0x7610, R4 ;  /* 0x0000761000047816 */ /* 0x000fe20000000004 */
[----:B------:R-:W-:Y:S06]  /*4390*/  BRA `(.L_x_4819) ;  /* 0x0000000000107947 */ /* 0x000fec0003800000 */
.L_x_4847:
[----:B------:R-:W2:Y:S02]  /*43a0*/  LDG.E R2, desc[UR36][R2.64] ;  /* 0x0000002402027981 */ /* 0x000ea4000c1e1900 */
[----:B--2---:R-:W-:-:S04]  /*43b0*/  I2FP.F32.U32 R0, R2 ;  /* 0x0000000200007245 */ /* 0x004fc80000201000 */
[----:B------:R-:W-:-:S04]  /*43c0*/  F2FP.F16.F32.PACK_AB R0, RZ, R0 ;  /* 0x00000000ff00723e */ /* 0x000fc800000000ff */
[----:B------:R-:W-:-:S07]  /*43d0*/  PRMT R4, R0, 0x7610, R4 ;  /* 0x0000761000047816 */ /* 0x000fce0000000004 */
.L_x_4819:
[----:B------:R-:W-:Y:S05]  /*43e0*/  BSYNC.RECONVERGENT B6 ;  /* 0x0000000000067941 */ /* 0x000fea0003800200 */
.L_x_4818:
[C---:B0123--:R-:W-:Y:S01]  /*43f0*/  VIADD R2, R19.reuse, 0x100 ;  /* 0x0000010013027836 */ /* 0x04ffe20000000000 */
[CC--:B------:R-:W-:Y:S01]  /*4400*/  ISETP.GE.AND P0, PT, R19.reuse, R17.reuse, PT ;  /* 0x000000111300720c */ /* 0x0c0fe20003f06270 */
[C---:B------:R-:W-:Y:S01]  /*4410*/  VIADD R22, R19.reuse, 0x80 ;  /* 0x0000008013167836 */ /* 0x040fe20000000000 */
[----:B------:R-:W-:Y:S02]  /*4420*/  BSSY.RECONVERGENT B6, `(.L_x_4852) ;  /* 0x000012f000067945 */ /* 0x000fe40003800200 */
[-C--:B------:R-:W-:Y:S01]  /*4430*/  ISETP.GE.AND P2, PT, R2, R17.reuse, PT ;  /* 0x000000110200720c */ /* 0x080fe20003f46270 */
[----:B------:R-:W-:Y:S01]  /*4440*/  VIADD R2, R19, 0x180 ;  /* 0x0000018013027836 */ /* 0x000fe20000000000 */
[----:B------:R-:W-:-:S04]  /*4450*/  ISETP.GE.AND P1, PT, R22, R17, PT ;  /* 0x000000111600720c */ /* 0x000fc80003f26270 */
[----:B------:R-:W-:-:S03]  /*4460*/  ISETP.GE.AND P3, PT, R2, R17, PT ;  /* 0x000000110200720c */ /* 0x000fc60003f66270 */
[----:B-----5:R-:W-:Y:S02]  /*4470*/  @!P0 HADD2.F32 R3, -RZ, R16.H0_H0 ;  /* 0x20000010ff038230 */ /* 0x020fe40000004100 */
[----:B------:R-:W0:Y:S02]  /*4480*/  LDC.U8 R16, c[0x0][0x3a4] ;  /* 0x0000e900ff107b82 */ /* 0x000e240000000000 */
[----:B------:R-:W-:Y:S02]  /*4490*/  @!P2 HADD2.F32 R2, -RZ, R24.H0_H0 ;  /* 0x20000018ff02a230 */ /* 0x000fe40000004100 */
[----:B------:R-:W-:Y:S01]  /*44a0*/  @!P0 FMUL.FTZ R6, R3, -1.4426950216293334961 ;  /* 0xbfb8aa3b03068820 */ /* 0x000fe20000410000 */
[----:B------:R-:W-:Y:S02]  /*44b0*/  @!P1 HADD2.F32 R5, -RZ, R23.H0_H0 ;  /* 0x20000017ff059230 */ /* 0x000fe40000004100 */
[----:B------:R-:W-:Y:S01]  /*44c0*/  @!P2 FMUL.FTZ R9, R2, -1.4426950216293334961 ;  /* 0xbfb8aa3b0209a820 */ /* 0x000fe20000410000 */
[----:B------:R-:W-:-:S02]  /*44d0*/  @!P3 HADD2.F32 R4, -RZ, R4.H0_H0 ;  /* 0x20000004ff04b230 */ /* 0x000fc40000004100 */
[----:B------:R-:W-:Y:S01]  /*44e0*/  @!P1 FMUL.FTZ R8, R5, -1.4426950216293334961 ;  /* 0xbfb8aa3b05089820 */ /* 0x000fe20000410000 */
[----:B------:R-:W1:Y:S02]  /*44f0*/  @!P0 MUFU.EX2 R6, R6 ;  /* 0x0000000600068308 */ /* 0x000e640000000800 */
[----:B------:R-:W-:-:S06]  /*4500*/  @!P3 FMUL.FTZ R11, R4, -1.4426950216293334961 ;  /* 0xbfb8aa3b040bb820 */ /* 0x000fcc0000410000 */
[----:B------:R-:W2:Y:S08]  /*4510*/  @!P1 MUFU.EX2 R8, R8 ;  /* 0x0000000800089308 */ /* 0x000eb00000000800 */
[----:B------:R-:W3:Y:S01]  /*4520*/  @!P2 MUFU.EX2 R9, R9 ;  /* 0x000000090009a308 */ /* 0x000ee20000000800 */
[----:B-1----:R-:W-:-:S07]  /*4530*/  @!P0 FADD.FTZ R7, R6, 1 ;  /* 0x3f80000006078421 */ /* 0x002fce0000010000 */
[----:B------:R-:W1:Y:S01]  /*4540*/  @!P3 MUFU.EX2 R11, R11 ;  /* 0x0000000b000bb308 */ /* 0x000e620000000800 */
[----:B--2---:R-:W-:-:S07]  /*4550*/  @!P1 FADD.FTZ R6, R8, 1 ;  /* 0x3f80000008069421 */ /* 0x004fce0000010000 */
[----:B------:R-:W2:Y:S01]  /*4560*/  @!P0 MUFU.RCP R14, R7 ;  /* 0x00000007000e8308 */ /* 0x000ea20000001000 */
[----:B---3--:R-:W-:-:S07]  /*4570*/  @!P2 FADD.FTZ R10, R9, 1 ;  /* 0x3f800000090aa421 */ /* 0x008fce0000010000 */
[----:B------:R-:W3:Y:S01]  /*4580*/  @!P2 MUFU.RCP R13, R10 ;  /* 0x0000000a000da308 */ /* 0x000ee20000001000 */
[----:B-1----:R-:W-:-:S07]  /*4590*/  @!P3 FADD.FTZ R12, R11, 1 ;  /* 0x3f8000000b0cb421 */ /* 0x002fce0000010000 */
[----:B------:R-:W1:Y:S01]  /*45a0*/  @!P3 MUFU.RCP R9, R12 ;  /* 0x0000000c0009b308 */ /* 0x000e620000001000 */
[----:B--2---:R-:W-:-:S05]  /*45b0*/  @!P0 FMUL.FTZ R3, R3, R14 ;  /* 0x0000000e03038220 */ /* 0x004fca0000410000 */
[----:B------:R-:W-:Y:S02]  /*45c0*/  @!P0 F2FP.F16.F32.PACK_AB R0, RZ, R3 ;  /* 0x00000003ff00823e */ /* 0x000fe400000000ff */
[----:B------:R-:W2:Y:S01]  /*45d0*/  @!P1 MUFU.RCP R6, R6 ;  /* 0x0000000600069308 */ /* 0x000ea20000001000 */
[----:B---3--:R-:W-:-:S05]  /*45e0*/  @!P2 FMUL.FTZ R2, R2, R13 ;  /* 0x0000000d0202a220 */ /* 0x008fca0000410000 */
[----:B------:R-:W-:Y:S01]  /*45f0*/  @!P2 F2FP.F16.F32.PACK_AB R24, RZ, R2 ;  /* 0x00000002ff18a23e */ /* 0x000fe200000000ff */
[----:B-1----:R-:W-:-:S05]  /*4600*/  @!P3 FMUL.FTZ R4, R4, R9 ;  /* 0x000000090404b220 */ /* 0x002fca0000410000 */
[----:B------:R-:W-:Y:S01]  /*4610*/  @!P3 F2FP.F16.F32.PACK_AB R23, RZ, R4 ;  /* 0x00000004ff17b23e */ /* 0x000fe200000000ff */
[----:B--2---:R-:W-:-:S05]  /*4620*/  @!P1 FMUL.FTZ R5, R5, R6 ;  /* 0x0000000605059220 */ /* 0x004fca0000410000 */
[----:B------:R-:W-:Y:S01]  /*4630*/  @!P1 F2FP.F16.F32.PACK_AB R25, RZ, R5 ;  /* 0x00000005ff19923e */ /* 0x000fe200000000ff */
[----:B0-----:R-:W-:Y:S06]  /*4640*/  @P0 BRA `(.L_x_4853) ;  /* 0x0000001000300947 */ /* 0x001fec0003800000 */
        /* <DEDUP_REMOVED lines=19> */
[----:B------:R-:W-:Y:S02]  /*4780*/  IMAD.MOV.U32 R19, RZ, RZ, R22 ;  /* 0x000000ffff137224 */ /* 0x000fe400078e0016 */
[----:B------:R-:W0:Y:S02]  /*4790*/  F2I.FTZ.TRUNC.NTZ R5, R0 ;  /* 0x0000000000057305 */ /* 0x000e24000021f100 */
[----:B0-----:R0:W-:Y:S01]  /*47a0*/  STG.E.U8 desc[UR36][R2.64], R5 ;  /* 0x0000000502007986 */ /* 0x0011e2000c101124 */
[----:B------:R-:W-:Y:S05]  /*47b0*/  BRA `(.L_x_4853) ;  /* 0x0000000c00d47947 */ /* 0x000fea0003800000 */
.L_x_4857:
[----:B------:R-:W-:Y:S02]  /*47c0*/  HADD2.F32 R5, -RZ, R0.H0_H0 ;  /* 0x20000000ff057230 */ /* 0x000fe40000004100 */
[----:B------:R-:W-:-:S04]  /*47d0*/  IMAD.MOV.U32 R19, RZ, RZ, R22 ;  /* 0x000000ffff137224 */ /* 0x000fc800078e0016 */
[----:B------:R-:W0:Y:S02]  /*47e0*/  F2I.S64.TRUNC R4, R5 ;  /* 0x0000000500047311 */ /* 0x000e24000020d900 */
[----:B0-----:R0:W-:Y:S01]  /*47f0*/  STG.E.U8 desc[UR36][R2.64], R4 ;  /* 0x0000000402007986 */ /* 0x0011e2000c101124 */
[----:B------:R-:W-:Y:S05]  /*4800*/  BRA `(.L_x_4853) ;  /* 0x0000000c00c07947 */ /* 0x000fea0003800000 */
.L_x_4856:
        /* <DEDUP_REMOVED lines=11> */
.L_x_4860:
[----:B------:R-:W-:Y:S02]  /*48c0*/  HADD2.F32 R0, -RZ, R0.H0_H0 ;  /* 0x20000000ff007230 */ /* 0x000fe40000004100 */
[----:B------:R-:W-:Y:S02]  /*48d0*/  IMAD.MOV.U32 R19, RZ, RZ, R22 ;  /* 0x000000ffff137224 */ /* 0x000fe400078e0016 */
[----:B------:R-:W0:Y:S02]  /*48e0*/  F2I.FTZ.TRUNC.NTZ R5, R0 ;  /* 0x0000000000057305 */ /* 0x000e24000021f100 */
[----:B0-----:R0:W-:Y:S01]  /*48f0*/  STG.E desc[UR36][R2.64], R5 ;  /* 0x0000000502007986 */ /* 0x0011e2000c101924 */
[----:B------:R-:W-:Y:S05]  /*4900*/  BRA `(.L_x_4853) ;  /* 0x0000000c00807947 */ /* 0x000fea0003800000 */
.L_x_4859:
[----:B------:R-:W-:Y:S02]  /*4910*/  HADD2.F32 R0, -RZ, R0.H0_H0 ;  /* 0x20000000ff007230 */ /* 0x000fe40000004100 */
[----:B------:R-:W-:Y:S02]  /*4920*/  IMAD.MOV.U32 R19, RZ, RZ, R22 ;  /* 0x000000ffff137224 */ /* 0x000fe400078e0016 */
[----:B------:R-:W0:Y:S02]  /*4930*/  F2I.FTZ.TRUNC.NTZ R5, R0 ;  /* 0x0000000000057305 */ /* 0x000e24000021f100 */
[----:B0-----:R0:W-:Y:S01]  /*4940*/  STG.E.U16 desc[UR36][R2.64], R5 ;  /* 0x0000000502007986 */ /* 0x0011e2000c101524 */
[----:B------:R-:W-:Y:S05]  /*4950*/  BRA `(.L_x_4853) ;  /* 0x0000000c006c7947 */ /* 0x000fea0003800000 */
.L_x_4855:
        /* <DEDUP_REMOVED lines=10> */
.L_x_4862:
[----:B------:R0:W-:Y:S01]  /*4a00*/  STG.E.U16 desc[UR36][R2.64], R0 ;  /* 0x0000000002007986 */ /* 0x0001e2000c101524 */
[----:B------:R-:W-:Y:S01]  /*4a10*/  IMAD.MOV.U32 R19, RZ, RZ, R22 ;  /* 0x000000ffff137224 */ /* 0x000fe200078e0016 */
[----:B------:R-:W-:Y:S06]  /*4a20*/  BRA `(.L_x_4853) ;  /* 0x0000000c00387947 */ /* 0x000fec0003800000 */
.L_x_4861:
        /* <DEDUP_REMOVED lines=11> */
.L_x_4864:
[----:B------:R-:W-:Y:S02]  /*4ae0*/  HADD2.F32 R0, -RZ, R0.H0_H0 ;  /* 0x20000000ff007230 */ /* 0x000fe40000004100 */
[----:B------:R-:W-:-:S03]  /*4af0*/  IMAD.MOV.U32 R19, RZ, RZ, R22 ;  /* 0x000000ffff137224 */ /* 0x000fc600078e0016 */
[----:B------:R-:W-:-:S04]  /*4b00*/  F2FP.F16.F32.PACK_AB R0, RZ, R0 ;  /* 0x00000000ff00723e */ /* 0x000fc800000000ff */
[----:B------:R-:W-:-:S05]  /*4b10*/  PRMT R0, R0, 0x5410, RZ ;  /* 0x0000541000007816 */ /* 0x000fca00000000ff */
[----:B------:R0:W-:Y:S01]  /*4b20*/  STG.E desc[UR36][R2.64], R0 ;  /* 0x0000000002007986 */ /* 0x0001e2000c101924 */
[----:B------:R-:W-:Y:S05]  /*4b30*/  BRA `(.L_x_4853) ;  /* 0x0000000800f47947 */ /* 0x000fea0003800000 */
.L_x_4863:
[----:B------:R-:W-:Y:S02]  /*4b40*/  HADD2.F32 R4, -RZ, R0.H0_H0 ;  /* 0x20000000ff047230 */ /* 0x000fe40000004100 */
[----:B------:R-:W-:-:S03]  /*4b50*/  IMAD.MOV.U32 R19, RZ, RZ, R22 ;  /* 0x000000ffff137224 */ /* 0x000fc600078e0016 */
[----:B------:R-:W-:-:S06]  /*4b60*/  FMUL.FTZ R4, R4, 1 ;  /* 0x3f80000004047820 */ /* 0x000fcc0000410000 */
[----:B------:R-:W0:Y:S02]  /*4b70*/  F2F.F64.F32 R4, R4 ;  /* 0x0000000400047310 */ /* 0x000e240000201800 */
[----:B0-----:R0:W-:Y:S01]  /*4b80*/  STG.E.64 desc[UR36][R2.64], R4 ;  /* 0x0000000402007986 */ /* 0x0011e2000c101b24 */
[----:B------:R-:W-:Y:S05]  /*4b90*/  BRA `(.L_x_4853) ;  /* 0x0000000800dc7947 */ /* 0x000fea0003800000 */
.L_x_4854:
        /* <DEDUP_REMOVED lines=14> */
.L_x_4867:
[----:B------:R-:W-:Y:S01]  /*4c80*/  HADD2.F32 R0, -RZ, R0.H0_H0 ;  /* 0x20000000ff007230 */ /* 0x000fe20000004100 */
[----:B------:R-:W-:Y:S01]  /*4c90*/  CS2R R6, SRZ ;  /* 0x0000000000067805 */ /* 0x000fe2000001ff00 */
[----:B------:R-:W-:-:S03]  /*4ca0*/  IMAD.MOV.U32 R19, RZ, RZ, R22 ;  /* 0x000000ffff137224 */ /* 0x000fc600078e0016 */
[----:B------:R-:W-:-:S04]  /*4cb0*/  FMUL.FTZ R0, R0, 1 ;  /* 0x3f80000000007820 */ /* 0x000fc80000410000 */
[----:B------:R-:W0:Y:S02]  /*4cc0*/  F2F.F64.F32 R4, R0 ;  /* 0x0000000000047310 */ /* 0x000e240000201800 */
[----:B0-----:R3:W-:Y:S01]  /*4cd0*/  STG.E.128 desc[UR36][R2.64], R4 ;  /* 0x0000000402007986 */ /* 0x0017e2000c101d24 */
[----:B------:R-:W-:Y:S05]  /*4ce0*/  BRA `(.L_x_4853) ;  /* 0x0000000800887947 */ /* 0x000fea0003800000 */
.L_x_4866:
        /* <DEDUP_REMOVED lines=19> */
.L_x_4871:
[----:B------:R-:W-:Y:S05]  /*4e20*/  BSYNC.RECONVERGENT B0 ;  /* 0x0000000000007941 */ /* 0x000fea0003800200 */
.L_x_4870:
[----:B------:R-:W-:Y:S01]  /*4e30*/  LOP3.LUT R5, R0, 0x80, R5, 0xf8, !PT ;  /* 0x0000008000057812 */ /* 0x000fe200078ef805 */
[----:B------:R-:W-:-:S04]  /*4e40*/  IMAD.MOV.U32 R19, RZ, RZ, R22 ;  /* 0x000000ffff137224 */ /* 0x000fc800078e0016 */
[----:B------:R2:W-:Y:S01]  /*4e50*/  STG.E.U8 desc[UR36][R2.64], R5 ;  /* 0x0000000502007986 */ /* 0x0005e2000c101124 */
[----:B------:R-:W-:Y:S05]  /*4e60*/  BRA `(.L_x_4853) ;  /* 0x0000000800287947 */ /* 0x000fea0003800000 */
.L_x_4869:
        /* <DEDUP_REMOVED lines=15> */
.L_x_4873:
[----:B------:R-:W-:Y:S05]  /*4f60*/  BSYNC.RECONVERGENT B0 ;  /* 0x0000000000007941 */ /* 0x000fea0003800200 */
.L_x_4872:
[----:B------:R-:W-:Y:S01]  /*4f70*/  LOP3.LUT R5, R0, 0x80, R5, 0xf8, !PT ;  /* 0x0000008000057812 */ /* 0x000fe200078ef805 */
[----:B------:R-:W-:-:S04]  /*4f80*/  IMAD.MOV.U32 R19, RZ, RZ, R22 ;  /* 0x000000ffff137224 */ /* 0x000fc800078e0016 */
[----:B------:R1:W-:Y:S01]  /*4f90*/  STG.E.U8 desc[UR36][R2.64], R5 ;  /* 0x0000000502007986 */ /* 0x0003e2000c101124 */
[----:B------:R-:W-:Y:S05]  /*4fa0*/  BRA `(.L_x_4853) ;  /* 0x0000000400d87947 */ /* 0x000fea0003800000 */
.L_x_4868:
[----:B------:R-:W-:Y:S02]  /*4fb0*/  HADD2.F32 R0, -RZ, R0.H0_H0 ;  /* 0x20000000ff007230 */ /* 0x000fe40000004100 */
[----:B------:R-:W-:-:S03]  /*4fc0*/  IMAD.MOV.U32 R19, RZ, RZ, R22 ;  /* 0x000000ffff137224 */ /* 0x000fc600078e0016 */
[----:B------:R-:W-:-:S05]  /*4fd0*/  F2FP.BF16.F32.PACK_AB R0, RZ, R0 ;  /* 0x00000000ff00723e */ /* 0x000fca00000010ff */
[----:B------:R0:W-:Y:S01]  /*4fe0*/  STG.E.U16 desc[UR36][R2.64], R0 ;  /* 0x0000000002007986 */ /* 0x0001e2000c101524 */
[----:B------:R-:W-:Y:S05]  /*4ff0*/  BRA `(.L_x_4853) ;  /* 0x0000000400c47947 */ /* 0x000fea0003800000 */
.L_x_4865:
        /* <DEDUP_REMOVED lines=13> */
.L_x_4876:
        /* <DEDUP_REMOVED lines=13> */
.L_x_4879:
[----:B------:R-:W-:-:S04]  /*51a0*/  SHF.R.U32.HI R0, RZ, 0x14, R5 ;  /* 0x00000014ff007819 */ /* 0x000fc80000011605 */
[----:B------:R-:W-:-:S04]  /*51b0*/  LOP3.LUT R0, R0, 0x1, RZ, 0xc0, !PT ;  /* 0x0000000100007812 */ /* 0x000fc800078ec0ff */
[----:B------:R-:W-:-:S04]  /*51c0*/  IADD3 R0, PT, PT, R5, 0x487ffff, R0 ;  /* 0x0487ffff05007810 */ /* 0x000fc80007ffe000 */
[----:B------:R-:W-:-:S04]  /*51d0*/  SHF.R.U32.HI R0, RZ, 0x14, R0 ;  /* 0x00000014ff007819 */ /* 0x000fc80000011600 */
[----:B------:R-:W-:-:S07]  /*51e0*/  LOP3.LUT R4, R0, 0xff, RZ, 0xc0, !PT ;  /* 0x000000ff00047812 */ /* 0x000fce00078ec0ff */
.L_x_4880:
[----:B------:R-:W-:-:S04]  /*51f0*/  SHF.R.U32.HI R5, RZ, 0x18, R5 ;  /* 0x00000018ff057819 */ /* 0x000fc80000011605 */
[----:B------:R-:W-:-:S04]  /*5200*/  LOP3.LUT R4, R4, 0x80, R5, 0xf8, !PT ;  /* 0x0000008004047812 */ /* 0x000fc800078ef805 */
[----:B------:R-:W-:-:S07]  /*5210*/  PRMT R0, R4, 0x7610, R0 ;  /* 0x0000761004007816 */ /* 0x000fce0000000000 */
.L_x_4878:
[----:B------:R-:W-:Y:S05]  /*5220*/  BSYNC.RECONVERGENT B0 ;  /* 0x0000000000007941 */ /* 0x000fea0003800200 */
.L_x_4877:
[----:B------:R0:W-:Y:S01]  /*5230*/  STG.E.U8 desc[UR36][R2.64], R0 ;  /* 0x0000000002007986 */ /* 0x0001e2000c101124 */
[----:B------:R-:W-:Y:S01]  /*5240*/  IMAD.MOV.U32 R19, RZ, RZ, R22 ;  /* 0x000000ffff137224 */ /* 0x000fe200078e0016 */
[----:B------:R-:W-:Y:S06]  /*5250*/  BRA `(.L_x_4853) ;  /* 0x00000004002c7947 */ /* 0x000fec0003800000 */
.L_x_4875:
        /* <DEDUP_REMOVED lines=13> */
.L_x_4883:
[----:B------:R-:W-:-:S04]  /*5330*/  SHF.R.U32.HI R0, RZ, 0x15, R5 ;  /* 0x00000015ff007819 */ /* 0x000fc80000011605 */
[----:B------:R-:W-:-:S04]  /*5340*/  LOP3.LUT R0, R0, 0x1, RZ, 0xc0, !PT ;  /* 0x0000000100007812 */ /* 0x000fc800078ec0ff */
[----:B------:R-:W-:-:S04]  /*5350*/  IADD3 R0, PT, PT, R5, 0x88fffff, R0 ;  /* 0x088fffff05007810 */ /* 0x000fc80007ffe000 */
[----:B------:R-:W-:-:S04]  /*5360*/  SHF.R.U32.HI R0, RZ, 0x15, R0 ;  /* 0x00000015ff007819 */ /* 0x000fc80000011600 */
[----:B------:R-:W-:-:S07]  /*5370*/  LOP3.LUT R4, R0, 0xff, RZ, 0xc0, !PT ;  /* 0x000000ff00047812 */ /* 0x000fce00078ec0ff */
.L_x_4884:
[----:B------:R-:W-:-:S04]  /*5380*/  SHF.R.U32.HI R5, RZ, 0x18, R5 ;  /* 0x00000018ff057819 */ /* 0x000fc80000011605 */
[----:B------:R-:W-:-:S04]  /*5390*/  LOP3.LUT R4, R4, 0x80, R5, 0xf8, !PT ;  /* 0x0000008004047812 */ /* 0x000fc800078ef805 */
[----:B------:R-:W-:-:S07]  /*53a0*/  PRMT R0, R4, 0x7610, R0 ;  /* 0x0000761004007816 */ /* 0x000fce0000000000 */
.L_x_4882:
[----:B------:R-:W-:Y:S05]  /*53b0*/  BSYNC.RECONVERGENT B0 ;  /* 0x0000000000007941 */ /* 0x000fea0003800200 */
.L_x_4881:
[----:B------:R0:W-:Y:S01]  /*53c0*/  STG.E.U8 desc[UR36][R2.64], R0 ;  /* 0x0000000002007986 */ /* 0x0001e2000c101124 */
[----:B------:R-:W-:Y:S01]  /*53d0*/  IMAD.MOV.U32 R19, RZ, RZ, R22 ;  /* 0x000000ffff137224 */ /* 0x000fe200078e0016 */
[----:B------:R-:W-:Y:S06]  /*53e0*/  BRA `(.L_x_4853) ;  /* 0x0000000000c87947 */ /* 0x000fec0003800000 */
.L_x_4874:
[----:B------:R-:W-:-:S13]  /*53f0*/  ISETP.NE.AND P0, PT, R4, 0x1c, PT ;  /* 0x0000001c0400780c */ /* 0x000fda0003f05270 */
[----:B------:R-:W-:Y:S05]  /*5400*/  @!P0 BRA `(.L_x_4885) ;  /* 0x0000000000b08947 */ /* 0x000fea0003800000 */
[----:B------:R-:W-:-:S13]  /*5410*/  ISETP.NE.AND P0, PT, R4, 0x1d, PT ;  /* 0x0000001d0400780c */ /* 0x000fda0003f05270 */
[----:B------:R-:W-:Y:S05]  /*5420*/  @!P0 BRA `(.L_x_4886) ;  /* 0x0000000000948947 */ /* 0x000fea0003800000 */
[----:B------:R-:W-:-:S13]  /*5430*/  ISETP.NE.AND P0, PT, R4, 0x2c, PT ;  /* 0x0000002c0400780c */ /* 0x000fda0003f05270 */
[----:B------:R-:W-:Y:S05]  /*5440*/  @!P0 BRA `(.L_x_4887) ;  /* 0x0000000000488947 */ /* 0x000fea0003800000 */
.L_x_4858:
        /* <DEDUP_REMOVED lines=16> */
.L_x_4888:
[----:B------:R-:W-:Y:S01]  /*5550*/  IMAD.MOV.U32 R19, RZ, RZ, R22 ;  /* 0x000000ffff137224 */ /* 0x000fe200078e0016 */
[----:B------:R-:W-:Y:S06]  /*5560*/  BRA `(.L_x_4853) ;  /* 0x0000000000687947 */ /* 0x000fec0003800000 */
.L_x_4887:
        /* <DEDUP_REMOVED lines=17> */
.L_x_4886:
[----:B------:R-:W-:Y:S02]  /*5680*/  HADD2.F32 R4, -RZ, R0.H0_H0 ;  /* 0x20000000ff047230 */ /* 0x000fe40000004100 */
[----:B------:R-:W-:-:S04]  /*5690*/  IMAD.MOV.U32 R19, RZ, RZ, R22 ;  /* 0x000000ffff137224 */ /* 0x000fc800078e0016 */
[----:B------:R-:W0:Y:S02]  /*56a0*/  F2I.U64.TRUNC R4, R4 ;  /* 0x0000000400047311 */ /* 0x000e24000020d800 */
[----:B0-----:R0:W-:Y:S01]  /*56b0*/  STG.E.64 desc[UR36][R2.64], R4 ;  /* 0x0000000402007986 */ /* 0x0011e2000c101b24 */
[----:B------:R-:W-:Y:S05]  /*56c0*/  BRA `(.L_x_4853) ;  /* 0x0000000000107947 */ /* 0x000fea0003800000 */
.L_x_4885:
[----:B------:R-:W-:Y:S02]  /*56d0*/  HADD2.F32 R0, -RZ, R0.H0_H0 ;  /* 0x20000000ff007230 */ /* 0x000fe40000004100 */
[----:B------:R-:W-:Y:S02]  /*56e0*/  IMAD.MOV.U32 R19, RZ, RZ, R22 ;  /* 0x000000ffff137224 */ /* 0x000fe400078e0016 */
[----:B------:R-:W0:Y:S02]  /*56f0*/  F2I.FTZ.U32.TRUNC.NTZ R5, R0 ;  /* 0x0000000000057305 */ /* 0x000e24000021f000 */
[----:B0-----:R0:W-:Y:S03]  /*5700*/  STG.E desc[UR36][R2.64], R5 ;  /* 0x0000000502007986 */ /* 0x0011e6000c101924 */
.L_x_4853:
[----:B------:R-:W-:Y:S05]  /*5710*/  BSYNC.RECONVERGENT B6 ;  /* 0x0000000000067941 */ /* 0x000fea0003800200 */
.L_x_4852:
        /* <DEDUP_REMOVED lines=23> */
[----:B0-----:R0:W-:Y:S01]  /*5890*/  STG.E.U8 desc[UR36][R2.64], R25 ;  /* 0x0000001902007986 */ /* 0x0011e2000c101124 */
[----:B------:R-:W-:Y:S05]  /*58a0*/  BRA `(.L_x_4896) ;  /* 0x0000000c007c7947 */ /* 0x000fea0003800000 */
.L_x_4894:
[----:B------:R-:W-:-:S06]  /*58b0*/  HADD2.F32 R5, -RZ, R25.H0_H0 ;  /* 0x20000019ff057230 */ /* 0x000fcc0000004100 */
[----:B------:R-:W0:Y:S02]  /*58c0*/  F2I.S64.TRUNC R4, R5 ;  /* 0x0000000500047311 */ /* 0x000e24000020d900 */
[----:B0-----:R0:W-:Y:S01]  /*58d0*/  STG.E.U8 desc[UR36][R2.64], R4 ;  /* 0x0000000402007986 */ /* 0x0011e2000c101124 */
[----:B------:R-:W-:Y:S05]  /*58e0*/  BRA `(.L_x_4896) ;  /* 0x0000000c006c7947 */ /* 0x000fea0003800000 */
.L_x_4893:
        /* <DEDUP_REMOVED lines=10> */
.L_x_4898:
[----:B------:R-:W-:-:S06]  /*5990*/  HADD2.F32 R25, -RZ, R25.H0_H0 ;  /* 0x20000019ff197230 */ /* 0x000fcc0000004100 */
[----:B------:R-:W0:Y:S02]  /*59a0*/  F2I.FTZ.TRUNC.NTZ R25, R25 ;  /* 0x0000001900197305 */ /* 0x000e24000021f100 */
[----:B0-----:R0:W-:Y:S01]  /*59b0*/  STG.E desc[UR36][R2.64], R25 ;  /* 0x0000001902007986 */ /* 0x0011e2000c101924 */
[----:B------:R-:W-:Y:S05]  /*59c0*/  BRA `(.L_x_4896) ;  /* 0x0000000c00347947 */ /* 0x000fea0003800000 */
.L_x_4897:
[----:B------:R-:W-:-:S06]  /*59d0*/  HADD2.F32 R25, -RZ, R25.H0_H0 ;  /* 0x20000019ff197230 */ /* 0x000fcc0000004100 */
[----:B------:R-:W0:Y:S02]  /*59e0*/  F2I.FTZ.TRUNC.NTZ R25, R25 ;  /* 0x0000001900197305 */ /* 0x000e24000021f100 */
[----:B0-----:R0:W-:Y:S01]  /*59f0*/  STG.E.U16 desc[UR36][R2.64], R25 ;  /* 0x0000001902007986 */ /* 0x0011e2000c101524 */
[----:B------:R-:W-:Y:S05]  /*5a00*/  BRA `(.L_x_4896) ;  /* 0x0000000c00247947 */ /* 0x000fea0003800000 */
.L_x_4892:
        /* <DEDUP_REMOVED lines=9> */
.L_x_4900:
[----:B------:R0:W-:Y:S01]  /*5aa0*/  STG.E.U16 desc[UR36][R2.64], R25 ;  /* 0x0000001902007986 */ /* 0x0001e2000c101524 */
[----:B------:R-:W-:Y:S05]  /*5ab0*/  BRA `(.L_x_4896) ;  /* 0x0000000800f87947 */ /* 0x000fea0003800000 */
.L_x_4899:
        /* <DEDUP_REMOVED lines=10> */
.L_x_4902:
[----:B------:R-:W-:-:S05]  /*5b60*/  HADD2.F32 R0, -RZ, R25.H0_H0 ;  /* 0x20000019ff007230 */ /* 0x000fca0000004100 */
[----:B------:R-:W-:-:S04]  /*5b70*/  F2FP.F16.F32.PACK_AB R0, RZ, R0 ;  /* 0x00000000ff00723e */ /* 0x000fc800000000ff */
[----:B------:R-:W-:-:S05]  /*5b80*/  PRMT R0, R0, 0x5410, RZ ;  /* 0x0000541000007816 */ /* 0x000fca00000000ff */
[----:B------:R0:W-:Y:S01]  /*5b90*/  STG.E desc[UR36][R2.64], R0 ;  /* 0x0000000002007986 */ /* 0x0001e2000c101924 */
[----:B------:R-:W-:Y:S05]  /*5ba0*/  BRA `(.L_x_4896) ;  /* 0x0000000800bc7947 */ /* 0x000fea0003800000 */
.L_x_4901:
[----:B------:R-:W-:-:S05]  /*5bb0*/  HADD2.F32 R4, -RZ, R25.H0_H0 ;  /* 0x20000019ff047230 */ /* 0x000fca0000004100 */
[----:B------:R-:W-:-:S06]  /*5bc0*/  FMUL.FTZ R4, R4, 1 ;  /* 0x3f80000004047820 */ /* 0x000fcc0000410000 */
[----:B------:R-:W0:Y:S02]  /*5bd0*/  F2F.F64.F32 R4, R4 ;  /* 0x0000000400047310 */ /* 0x000e240000201800 */
[----:B0-----:R0:W-:Y:S01]  /*5be0*/  STG.E.64 desc[UR36][R2.64], R4 ;  /* 0x0000000402007986 */ /* 0x0011e2000c101b24 */
[----:B------:R-:W-:Y:S05]  /*5bf0*/  BRA `(.L_x_4896) ;  /* 0x0000000800a87947 */ /* 0x000fea0003800000 */
.L_x_4891:
        /* <DEDUP_REMOVED lines=14> */
.L_x_4906:
        /* <DEDUP_REMOVED lines=18> */
.L_x_4909:
[----:B------:R-:W-:-:S04]  /*5e00*/  SHF.R.U32.HI R5, RZ, 0x18, R5 ;  /* 0x00000018ff057819 */ /* 0x000fc80000011605 */
[----:B------:R-:W-:-:S07]  /*5e10*/  LOP3.LUT R0, R0, 0x80, R5, 0xf8, !PT ;  /* 0x0000008000007812 */ /* 0x000fce00078ef805 */
.L_x_4908:
[----:B------:R-:W-:Y:S05]  /*5e20*/  BSYNC.RECONVERGENT B0 ;  /* 0x0000000000007941 */ /* 0x000fea0003800200 */
.L_x_4907:
[----:B------:R0:W-:Y:S01]  /*5e30*/  STG.E.U8 desc[UR36][R2.64], R0 ;  /* 0x0000000002007986 */ /* 0x0001e2000c101124 */
[----:B------:R-:W-:Y:S05]  /*5e40*/  BRA `(.L_x_4896) ;  /* 0x0000000800147947 */ /* 0x000fea0003800000 */
.L_x_4905:
        /* <DEDUP_REMOVED lines=18> */
.L_x_4912:
[----:B------:R-:W-:-:S04]  /*5f70*/  SHF.R.U32.HI R5, RZ, 0x18, R5 ;  /* 0x00000018ff057819 */ /* 0x000fc80000011605 */
[----:B------:R-:W-:-:S07]  /*5f80*/  LOP3.LUT R0, R0, 0x80, R5, 0xf8, !PT ;  /* 0x0000008000007812 */ /* 0x000fce00078ef805 */
.L_x_4911:
[----:B------:R-:W-:Y:S05]  /*5f90*/  BSYNC.RECONVERGENT B0 ;  /* 0x0000000000007941 */ /* 0x000fea0003800200 */
.L_x_4910:
[----:B------:R0:W-:Y:S01]  /*5fa0*/  STG.E.U8 desc[UR36][R2.64], R0 ;  /* 0x0000000002007986 */ /* 0x0001e2000c101124 */
[----:B------:R-:W-:Y:S05]  /*5fb0*/  BRA `(.L_x_4896) ;  /* 0x0000000400b87947 */ /* 0x000fea0003800000 */
.L_x_4904:
        /* <DEDUP_REMOVED lines=22> */
.L_x_4914:
[----:B------:R-:W-:-:S06]  /*6120*/  HADD2.F32 R4, -RZ, R25.H0_H0 ;  /* 0x20000019ff047230 */ /* 0x000fcc0000004100 */
[----:B------:R-:W0:Y:S02]  /*6130*/  F2I.U64.TRUNC R4, R4 ;  /* 0x0000000400047311 */ /* 0x000e24000020d800 */
[----:B0-----:R0:W-:Y:S01]  /*6140*/  STG.E.64 desc[UR36][R2.64], R4 ;  /* 0x0000000402007986 */ /* 0x0011e2000c101b24 */
[----:B------:R-:W-:Y:S05]  /*6150*/  BRA `(.L_x_4896) ;  /* 0x0000000400507947 */ /* 0x000fea0003800000 */
.L_x_4913:
[----:B------:R-:W-:-:S06]  /*6160*/  HADD2.F32 R25, -RZ, R25.H0_H0 ;  /* 0x20000019ff197230 */ /* 0x000fcc0000004100 */
[----:B------:R-:W0:Y:S02]  /*6170*/  F2I.FTZ.U32.TRUNC.NTZ R25, R25 ;  /* 0x0000001900197305 */ /* 0x000e24000021f000 */
[----:B0-----:R0:W-:Y:S01]  /*6180*/  STG.E desc[UR36][R2.64], R25 ;  /* 0x0000001902007986 */ /* 0x0011e2000c101924 */
[----:B------:R-:W-:Y:S05]  /*6190*/  BRA `(.L_x_4896) ;  /* 0x0000000400407947 */ /* 0x000fea0003800000 */
.L_x_4903:
        /* <DEDUP_REMOVED lines=11> */
.L_x_4916:
[----:B------:R-:W-:Y:S01]  /*6250*/  HADD2.F32 R25, -RZ, R25.H0_H0 ;  /* 0x20000019ff197230 */ /* 0x000fe20000004100 */
[----:B------:R-:W-:-:S04]  /*6260*/  CS2R R6, SRZ ;  /* 0x0000000000067805 */ /* 0x000fc8000001ff00 */
[----:B------:R-:W-:-:S06]  /*6270*/  FMUL.FTZ R4, R25, 1 ;  /* 0x3f80000019047820 */ /* 0x000fcc0000410000 */
[----:B------:R-:W0:Y:S02]  /*6280*/  F2F.F64.F32 R4, R4 ;  /* 0x0000000400047310 */ /* 0x000e240000201800 */
[----:B0-----:R0:W-:Y:S01]  /*6290*/  STG.E.128 desc[UR36][R2.64], R4 ;  /* 0x0000000402007986 */ /* 0x0011e2000c101d24 */
[----:B------:R-:W-:Y:S05]  /*62a0*/  BRA `(.L_x_4896) ;  /* 0x0000000000fc7947 */ /* 0x000fea0003800000 */
.L_x_4915:
[----:B------:R-:W-:-:S13]  /*62b0*/  ISETP.NE.AND P0, PT, R0, 0xf, PT ;  /* 0x0000000f0000780c */ /* 0x000fda0003f05270 */
[----:B------:R-:W-:Y:S05]  /*62c0*/  @!P0 BRA `(.L_x_4917) ;  /* 0x0000000000e88947 */ /* 0x000fea0003800000 */
[----:B------:R-:W-:-:S13]  /*62d0*/  ISETP.NE.AND P0, PT, R0, 0x17, PT ;  /* 0x000000170000780c */ /* 0x000fda0003f05270 */
[----:B------:R-:W-:Y:S05]  /*62e0*/  @!P0 BRA `(.L_x_4918) ;  /* 0x0000000000908947 */ /* 0x000fea0003800000 */
[----:B------:R-:W-:-:S13]  /*62f0*/  ISETP.NE.AND P0, PT, R0, 0x18, PT ;  /* 0x000000180000780c */ /* 0x000fda0003f05270 */
[----:B------:R-:W-:Y:S05]  /*6300*/  @!P0 BRA `(.L_x_4919) ;  /* 0x0000000000448947 */ /* 0x000fea0003800000 */
.L_x_4895:
        /* <DEDUP_REMOVED lines=16> */
.L_x_4920:
[----:B------:R-:W-:Y:S05]  /*6410*/  BRA `(.L_x_4896) ;  /* 0x0000000000a07947 */ /* 0x000fea0003800000 */
.L_x_4919:
        /* <DEDUP_REMOVED lines=13> */
.L_x_4922:
[----:B------:R-:W-:Y:S05]  /*64f0*/  BSYNC.RECONVERGENT B0 ;  /* 0x0000000000007941 */ /* 0x000fea0003800200 */
.L_x_4921:
[----:B------:R-:W-:-:S05]  /*6500*/  LOP3.LUT R5, R0, 0x80, R5, 0xf8, !PT ;  /* 0x0000008000057812 */ /* 0x000fca00078ef805 */
[----:B------:R3:W-:Y:S01]  /*6510*/  STG.E.U8 desc[UR36][R2.64], R5 ;  /* 0x0000000502007986 */ /* 0x0007e2000c101124 */
[----:B------:R-:W-:Y:S05]  /*6520*/  BRA `(.L_x_4896) ;  /* 0x00000000005c7947 */ /* 0x000fea0003800000 */
.L_x_4918:
        /* <DEDUP_REMOVED lines=12> */
.L_x_4924:
[----:B------:R-:W-:Y:S01]  /*65f0*/  IMAD.MOV.U32 R0, RZ, RZ, 0x7f ;  /* 0x0000007fff007424 */ /* 0x000fe200078e00ff */
[----:B------:R-:W-:-:S04]  /*6600*/  ISETP.GT.U32.AND P0, PT, R4, 0x7f800000, PT ;  /* 0x7f8000000400780c */ /* 0x000fc80003f04070 */
[----:B------:R-:W-:-:S09]  /*6610*/  SEL R0, R0, 0x7c, P0 ;  /* 0x0000007c00007807 */ /* 0x000fd20000000000 */
.L_x_4925:
[----:B------:R-:W-:Y:S05]  /*6620*/  BSYNC.RECONVERGENT B0 ;  /* 0x0000000000007941 */ /* 0x000fea0003800200 */
.L_x_4923:
[----:B------:R-:W-:-:S04]  /*6630*/  SHF.R.U32.HI R5, RZ, 0x18, R5 ;  /* 0x00000018ff057819 */ /* 0x000fc80000011605 */
[----:B------:R-:W-:-:S05]  /*6640*/  LOP3.LUT R5, R0, 0x80, R5, 0xf8, !PT ;  /* 0x0000008000057812 */ /* 0x000fca00078ef805 */
[----:B------:R2:W-:Y:S01]  /*6650*/  STG.E.U8 desc[UR36][R2.64], R5 ;  /* 0x0000000502007986 */ /* 0x0005e2000c101124 */
[----:B------:R-:W-:Y:S05]  /*6660*/  BRA `(.L_x_4896) ;  /* 0x00000000000c7947 */ /* 0x000fea0003800000 */
.L_x_4917:
[----:B------:R-:W-:-:S05]  /*6670*/  HADD2.F32 R0, -RZ, R25.H0_H0 ;  /* 0x20000019ff007230 */ /* 0x000fca0000004100 */
[----:B------:R-:W-:-:S05]  /*6680*/  F2FP.BF16.F32.PACK_AB R0, RZ, R0 ;  /* 0x00000000ff00723e */ /* 0x000fca00000010ff */
[----:B------:R4:W-:Y:S02]  /*6690*/  STG.E.U16 desc[UR36][R2.64], R0 ;  /* 0x0000000002007986 */ /* 0x0009e4000c101524 */
.L_x_4896:
        /* <DEDUP_REMOVED lines=25> */
.L_x_4929:
[----:B------:R-:W-:-:S06]  /*6830*/  HADD2.F32 R5, -RZ, R24.H0_H0 ;  /* 0x20000018ff057230 */ /* 0x000fcc0000004100 */
[----:B------:R-:W0:Y:S02]  /*6840*/  F2I.S64.TRUNC R4, R5 ;  /* 0x0000000500047311 */ /* 0x000e24000020d900 */
[----:B0-----:R4:W-:Y:S01]  /*6850*/  STG.E.U8 desc[UR36][R2.64], R4 ;  /* 0x0000000402007986 */ /* 0x0019e2000c101124 */
[----:B------:R-:W-:Y:S05]  /*6860*/  BRA `(.L_x_4931) ;  /* 0x0000000c006c7947 */ /* 0x000fea0003800000 */
.L_x_4928:
        /* <DEDUP_REMOVED lines=10> */
.L_x_4933:
[----:B------:R-:W-:-:S04]  /*6910*/  HADD2.F32 R24, -RZ, R24.H0_H0 ;  /* 0x20000018ff187230 */ /* 0x000fc80000004100 */
[----:B------:R-:W0:Y:S02]  /*6920*/  F2I.FTZ.TRUNC.NTZ R5, R24 ;  /* 0x0000001800057305 */ /* 0x000e24000021f100 */
[----:B0-----:R2:W-:Y:S01]  /*6930*/  STG.E desc[UR36][R2.64], R5 ;  /* 0x0000000502007986 */ /* 0x0015e2000c101924 */
[----:B------:R-:W-:Y:S05]  /*6940*/  BRA `(.L_x_4931) ;  /* 0x0000000c00347947 */ /* 0x000fea0003800000 */
.L_x_4932:
[----:B------:R-:W-:-:S04]  /*6950*/  HADD2.F32 R24, -RZ, R24.H0_H0 ;  /* 0x20000018ff187230 */ /* 0x000fc80000004100 */
[----:B------:R-:W0:Y:S02]  /*6960*/  F2I.FTZ.TRUNC.NTZ R5, R24 ;  /* 0x0000001800057305 */ /* 0x000e24000021f100 */
[----:B0-----:R0:W-:Y:S01]  /*6970*/  STG.E.U16 desc[UR36][R2.64], R5 ;  /* 0x0000000502007986 */ /* 0x0011e2000c101524 */
[----:B------:R-:W-:Y:S05]  /*6980*/  BRA `(.L_x_4931) ;  /* 0x0000000c00247947 */ /* 0x000fea0003800000 */
.L_x_4927:
        /* <DEDUP_REMOVED lines=9> */
.L_x_4935:
[----:B------:R0:W-:Y:S01]  /*6a20*/  STG.E.U16 desc[UR36][R2.64], R24 ;  /* 0x0000001802007986 */ /* 0x0001e2000c101524 */
[----:B------:R-:W-:Y:S05]  /*6a30*/  BRA `(.L_x_4931) ;  /* 0x0000000800f87947 */ /* 0x000fea0003800000 */
.L_x_4934:
        /* <DEDUP_REMOVED lines=10> */
.L_x_4937:
[----:B------:R-:W-:-:S05]  /*6ae0*/  HADD2.F32 R0, -RZ, R24.H0_H0 ;  /* 0x20000018ff007230 */ /* 0x000fca0000004100 */
[----:B------:R-:W-:-:S04]  /*6af0*/  F2FP.F16.F32.PACK_AB R0, RZ, R0 ;  /* 0x00000000ff00723e */ /* 0x000fc800000000ff */
[----:B------:R-:W-:-:S05]  /*6b00*/  PRMT R0, R0, 0x5410, RZ ;  /* 0x0000541000007816 */ /* 0x000fca00000000ff */
[----:B------:R0:W-:Y:S01]  /*6b10*/  STG.E desc[UR36][R2.64], R0 ;  /* 0x0000000002007986 */ /* 0x0001e2000c101924 */
[----:B------:R-:W-:Y:S05]  /*6b20*/  BRA `(.L_x_4931) ;  /* 0x0000000800bc7947 */ /* 0x000fea0003800000 */
.L_x_4936:
[----:B------:R-:W-:-:S05]  /*6b30*/  HADD2.F32 R4, -RZ, R24.H0_H0 ;  /* 0x20000018ff047230 */ /* 0x000fca0000004100 */
[----:B------:R-:W-:-:S06]  /*6b40*/  FMUL.FTZ R4, R4, 1 ;  /* 0x3f80000004047820 */ /* 0x000fcc0000410000 */
[----:B------:R-:W0:Y:S02]  /*6b50*/  F2F.F64.F32 R4, R4 ;  /* 0x0000000400047310 */ /* 0x000e240000201800 */
[----:B0-----:R0:W-:Y:S01]  /*6b60*/  STG.E.64 desc[UR36][R2.64], R4 ;  /* 0x0000000402007986 */ /* 0x0011e2000c101b24 */
[----:B------:R-:W-:Y:S05]  /*6b70*/  BRA `(.L_x_4931) ;  /* 0x0000000800a87947 */ /* 0x000fea0003800000 */
.L_x_4926:
        /* <DEDUP_REMOVED lines=14> */
.L_x_4941:
        /* <DEDUP_REMOVED lines=18> */
.L_x_4944:
[----:B------:R-:W-:-:S04]  /*6d80*/  SHF.R.U32.HI R5, RZ, 0x18, R5 ;  /* 0x00000018ff057819 */ /* 0x000fc80000011605 */
[----:B------:R-:W-:-:S07]  /*6d90*/  LOP3.LUT R0, R0, 0x80, R5, 0xf8, !PT ;  /* 0x0000008000007812 */ /* 0x000fce00078ef805 */
.L_x_4943:
[----:B------:R-:W-:Y:S05]  /*6da0*/  BSYNC.RECONVERGENT B0 ;  /* 0x0000000000007941 */ /* 0x000fea0003800200 */
.L_x_4942:
[----:B------:R0:W-:Y:S01]  /*6db0*/  STG.E.U8 desc[UR36][R2.64], R0 ;  /* 0x0000000002007986 */ /* 0x0001e2000c101124 */
[----:B------:R-:W-:Y:S05]  /*6dc0*/  BRA `(.L_x_4931) ;  /* 0x0000000800147947 */ /* 0x000fea0003800000 */
.L_x_4940:
        /* <DEDUP_REMOVED lines=18> */
.L_x_4947:
[----:B------:R-:W-:-:S04]  /*6ef0*/  SHF.R.U32.HI R5, RZ, 0x18, R5 ;  /* 0x00000018ff057819 */ /* 0x000fc80000011605 */
[----:B------:R-:W-:-:S07]  /*6f00*/  LOP3.LUT R0, R0, 0x80, R5, 0xf8, !PT ;  /* 0x0000008000007812 */ /* 0x000fce00078ef805 */
.L_x_4946:
[----:B------:R-:W-:Y:S05]  /*6f10*/  BSYNC.RECONVERGENT B0 ;  /* 0x0000000000007941 */ /* 0x000fea0003800200 */
.L_x_4945:
[----:B------:R0:W-:Y:S01]  /*6f20*/  STG.E.U8 desc[UR36][R2.64], R0 ;  /* 0x0000000002007986 */ /* 0x0001e2000c101124 */
[----:B------:R-:W-:Y:S05]  /*6f30*/  BRA `(.L_x_4931) ;  /* 0x0000000400b87947 */ /* 0x000fea0003800000 */
.L_x_4939:
        /* <DEDUP_REMOVED lines=22> */
.L_x_4949:
[----:B------:R-:W-:-:S06]  /*70a0*/  HADD2.F32 R4, -RZ, R24.H0_H0 ;  /* 0x20000018ff047230 */ /* 0x000fcc0000004100 */
[----:B------:R-:W0:Y:S02]  /*70b0*/  F2I.U64.TRUNC R4, R4 ;  /* 0x0000000400047311 */ /* 0x000e24000020d800 */
[----:B0-----:R0:W-:Y:S01]  /*70c0*/  STG.E.64 desc[UR36][R2.64], R4 ;  /* 0x0000000402007986 */ /* 0x0011e2000c101b24 */
[----:B------:R-:W-:Y:S05]  /*70d0*/  BRA `(.L_x_4931) ;  /* 0x0000000400507947 */ /* 0x000fea0003800000 */
.L_x_4948:
[----:B------:R-:W-:-:S04]  /*70e0*/  HADD2.F32 R24, -RZ, R24.H0_H0 ;  /* 0x20000018ff187230 */ /* 0x000fc80000004100 */
[----:B------:R-:W0:Y:S02]  /*70f0*/  F2I.FTZ.U32.TRUNC.NTZ R5, R24 ;  /* 0x0000001800057305 */ /* 0x000e24000021f000 */
[----:B0-----:R0:W-:Y:S01]  /*7100*/  STG.E desc[UR36][R2.64], R5 ;  /* 0x0000000502007986 */ /* 0x0011e2000c101924 */
[----:B------:R-:W-:Y:S05]  /*7110*/  BRA `(.L_x_4931) ;  /* 0x0000000400407947 */ /* 0x000fea0003800000 */
.L_x_4938:
        /* <DEDUP_REMOVED lines=11> */
.L_x_4951:
[----:B------:R-:W-:Y:S01]  /*71d0*/  HADD2.F32 R24, -RZ, R24.H0_H0 ;  /* 0x20000018ff187230 */ /* 0x000fe20000004100 */
[----:B------:R-:W-:-:S04]  /*71e0*/  CS2R R6, SRZ ;  /* 0x0000000000067805 */ /* 0x000fc8000001ff00 */
[----:B------:R-:W-:-:S06]  /*71f0*/  FMUL.FTZ R4, R24, 1 ;  /* 0x3f80000018047820 */ /* 0x000fcc0000410000 */
[----:B------:R-:W0:Y:S02]  /*7200*/  F2F.F64.F32 R4, R4 ;  /* 0x0000000400047310 */ /* 0x000e240000201800 */
[----:B0-----:R0:W-:Y:S01]  /*7210*/  STG.E.128 desc[UR36][R2.64], R4 ;  /* 0x0000000402007986 */ /* 0x0011e2000c101d24 */
[----:B------:R-:W-:Y:S05]  /*7220*/  BRA `(.L_x_4931) ;  /* 0x0000000000fc7947 */ /* 0x000fea0003800000 */
.L_x_4950:
[----:B------:R-:W-:-:S13]  /*7230*/  ISETP.NE.AND P0, PT, R0, 0xf, PT ;  /* 0x0000000f0000780c */ /* 0x000fda0003f05270 */
[----:B------:R-:W-:Y:S05]  /*7240*/  @!P0 BRA `(.L_x_4952) ;  /* 0x0000000000e88947 */ /* 0x000fea0003800000 */
[----:B------:R-:W-:-:S13]  /*7250*/  ISETP.NE.AND P0, PT, R0, 0x17, PT ;  /* 0x000000170000780c */ /* 0x000fda0003f05270 */
[----:B------:R-:W-:Y:S05]  /*7260*/  @!P0 BRA `(.L_x_4953) ;  /* 0x0000000000908947 */ /* 0x000fea0003800000 */
[----:B------:R-:W-:-:S13]  /*7270*/  ISETP.NE.AND P0, PT, R0, 0x18, PT ;  /* 0x000000180000780c */ /* 0x000fda0003f05270 */
[----:B------:R-:W-:Y:S05]  /*7280*/  @!P0 BRA `(.L_x_4954) ;  /* 0x0000000000448947 */ /* 0x000fea0003800000 */
.L_x_4930:
        /* <DEDUP_REMOVED lines=16> */
.L_x_4955:
[----:B------:R-:W-:Y:S05]  /*7390*/  BRA `(.L_x_4931) ;  /* 0x0000000000a07947 */ /* 0x000fea0003800000 */
.L_x_4954:
        /* <DEDUP_REMOVED lines=13> */
.L_x_4957:
[----:B------:R-:W-:Y:S05]  /*7470*/  BSYNC.RECONVERGENT B0 ;  /* 0x0000000000007941 */ /* 0x000fea0003800200 */
.L_x_4956:
[----:B------:R-:W-:-:S05]  /*7480*/  LOP3.LUT R5, R0, 0x80, R5, 0xf8, !PT ;  /* 0x0000008000057812 */ /* 0x000fca00078ef805 */
[----:B------:R0:W-:Y:S01]  /*7490*/  STG.E.U8 desc[UR36][R2.64], R5 ;  /* 0x0000000502007986 */ /* 0x0001e2000c101124 */
[----:B------:R-:W-:Y:S05]  /*74a0*/  BRA `(.L_x_4931) ;  /* 0x00000000005c7947 */ /* 0x000fea0003800000 */
.L_x_4953:
        /* <DEDUP_REMOVED lines=12> */
.L_x_4959:
[----:B------:R-:W-:Y:S01]  /*7570*/  IMAD.MOV.U32 R0, RZ, RZ, 0x7f ;  /* 0x0000007fff007424 */ /* 0x000fe200078e00ff */
[----:B------:R-:W-:-:S04]  /*7580*/  ISETP.GT.U32.AND P0, PT, R4, 0x7f800000, PT ;  /* 0x7f8000000400780c */ /* 0x000fc80003f04070 */
[----:B------:R-:W-:-:S09]  /*7590*/  SEL R0, R0, 0x7c, P0 ;  /* 0x0000007c00007807 */ /* 0x000fd20000000000 */
.L_x_4960:
[----:B------:R-:W-:Y:S05]  /*75a0*/  BSYNC.RECONVERGENT B0 ;  /* 0x0000000000007941 */ /* 0x000fea0003800200 */
.L_x_4958:
[----:B------:R-:W-:-:S04]  /*75b0*/  SHF.R.U32.HI R5, RZ, 0x18, R5 ;  /* 0x00000018ff057819 */ /* 0x000fc80000011605 */
[----:B------:R-:W-:-:S05]  /*75c0*/  LOP3.LUT R5, R0, 0x80, R5, 0xf8, !PT ;  /* 0x0000008000057812 */ /* 0x000fca00078ef805 */
[----:B------:R0:W-:Y:S01]  /*75d0*/  STG.E.U8 desc[UR36][R2.64], R5 ;  /* 0x0000000502007986 */ /* 0x0001e2000c101124 */
[----:B------:R-:W-:Y:S05]  /*75e0*/  BRA `(.L_x_4931) ;  /* 0x00000000000c7947 */ /* 0x000fea0003800000 */
.L_x_4952:
[----:B------:R-:W-:-:S05]  /*75f0*/  HADD2.F32 R0, -RZ, R24.H0_H0 ;  /* 0x20000018ff007230 */ /* 0x000fca0000004100 */
[----:B------:R-:W-:-:S05]  /*7600*/  F2FP.BF16.F32.PACK_AB R0, RZ, R0 ;  /* 0x00000000ff00723e */ /* 0x000fca00000010ff */
[----:B------:R0:W-:Y:S02]  /*7610*/  STG.E.U16 desc[UR36][R2.64], R0 ;  /* 0x0000000002007986 */ /* 0x0001e4000c101524 */
.L_x_4931:
[----:B------:R-:W-:-:S07]  /*7620*/  VIADD R19, R19, 0x80 ;  /* 0x0000008013137836 */ /* 0x000fce0000000000 */
.L_x_4890:
[----:B------:R-:W-:Y:S05]  /*7630*/  BSYNC.RECONVERGENT B6 ;  /* 0x0000000000067941 */ /* 0x000fea0003800200 */
.L_x_4889:
[----:B------:R-:W-:-:S13]  /*7640*/  ISETP.GE.AND P0, PT, R19, R17, PT ;  /* 0x000000111300720c */ /* 0x000fda0003f06270 */
[----:B------:R-:W-:Y:S05]  /*7650*/  @P0 EXIT ;  /* 0x000000000000094d */ /* 0x000fea0003800000 */
[----:B01234-:R-:W0:Y:S01]  /*7660*/  LDC.64 R2, c[0x0][0x388] ;  /* 0x0000e200ff027b82 */ /* 0x01fe220000000a00 */
        /* <DEDUP_REMOVED lines=20> */
.L_x_4964:
[----:B------:R-:W-:-:S06]  /*77b0*/  HADD2.F32 R5, -RZ, R23.H0_H0 ;  /* 0x20000017ff057230 */ /* 0x000fcc0000004100 */
[----:B------:R-:W0:Y:S02]  /*77c0*/  F2I.S64.TRUNC R4, R5 ;  /* 0x0000000500047311 */ /* 0x000e24000020d900 */
[----:B0-----:R-:W-:Y:S01]  /*77d0*/  STG.E.U8 desc[UR36][R2.64], R4 ;  /* 0x0000000402007986 */ /* 0x001fe2000c101124 */
[----:B------:R-:W-:Y:S05]  /*77e0*/  EXIT ;  /* 0x000000000000794d */ /* 0x000fea0003800000 */
.L_x_4963:
        /* <DEDUP_REMOVED lines=10> */
.L_x_4967:
[----:B------:R-:W-:-:S06]  /*7890*/  HADD2.F32 R23, -RZ, R23.H0_H0 ;  /* 0x20000017ff177230 */ /* 0x000fcc0000004100 */
[----:B------:R-:W0:Y:S02]  /*78a0*/  F2I.FTZ.TRUNC.NTZ R23, R23 ;  /* 0x0000001700177305 */ /* 0x000e24000021f100 */
[----:B0-----:R-:W-:Y:S01]  /*78b0*/  STG.E desc[UR36][R2.64], R23 ;  /* 0x0000001702007986 */ /* 0x001fe2000c101924 */
[----:B------:R-:W-:Y:S05]  /*78c0*/  EXIT ;  /* 0x000000000000794d */ /* 0x000fea0003800000 */
.L_x_4966:
[----:B------:R-:W-:-:S06]  /*78d0*/  HADD2.F32 R23, -RZ, R23.H0_H0 ;  /* 0x20000017ff177230 */ /* 0x000fcc0000004100 */
[----:B------:R-:W0:Y:S02]  /*78e0*/  F2I.FTZ.TRUNC.NTZ R23, R23 ;  /* 0x0000001700177305 */ /* 0x000e24000021f100 */
[----:B0-----:R-:W-:Y:S01]  /*78f0*/  STG.E.U16 desc[UR36][R2.64], R23 ;  /* 0x0000001702007986 */ /* 0x001fe2000c101524 */
[----:B------:R-:W-:Y:S05]  /*7900*/  EXIT ;  /* 0x000000000000794d */ /* 0x000fea0003800000 */
.L_x_4962:
        /* <DEDUP_REMOVED lines=9> */
.L_x_4969:
[----:B------:R-:W-:Y:S01]  /*79a0*/  STG.E.U16 desc[UR36][R2.64], R23 ;  /* 0x0000001702007986 */ /* 0x000fe2000c101524 */
[----:B------:R-:W-:Y:S05]  /*79b0*/  EXIT ;  /* 0x000000000000794d */ /* 0x000fea0003800000 */
.L_x_4968:
        /* <DEDUP_REMOVED lines=10> */
.L_x_4971:
[----:B------:R-:W-:-:S05]  /*7a60*/  HADD2.F32 R0, -RZ, R23.H0_H0 ;  /* 0x20000017ff007230 */ /* 0x000fca0000004100 */
[----:B------:R-:W-:-:S04]  /*7a70*/  F2FP.F16.F32.PACK_AB R0, RZ, R0 ;  /* 0x00000000ff00723e */ /* 0x000fc800000000ff */
[----:B------:R-:W-:-:S05]  /*7a80*/  PRMT R0, R0, 0x5410, RZ ;  /* 0x0000541000007816 */ /* 0x000fca00000000ff */
[----:B------:R-:W-:Y:S01]  /*7a90*/  STG.E desc[UR36][R2.64], R0 ;  /* 0x0000000002007986 */ /* 0x000fe2000c101924 */
[----:B------:R-:W-:Y:S05]  /*7aa0*/  EXIT ;  /* 0x000000000000794d */ /* 0x000fea0003800000 */
.L_x_4970:
[----:B------:R-:W-:-:S05]  /*7ab0*/  HADD2.F32 R4, -RZ, R23.H0_H0 ;  /* 0x20000017ff047230 */ /* 0x000fca0000004100 */
[----:B------:R-:W-:-:S06]  /*7ac0*/  FMUL.FTZ R4, R4, 1 ;  /* 0x3f80000004047820 */ /* 0x000fcc0000410000 */
[----:B------:R-:W0:Y:S02]  /*7ad0*/  F2F.F64.F32 R4, R4 ;  /* 0x0000000400047310 */ /* 0x000e240000201800 */
[----:B0-----:R-:W-:Y:S01]  /*7ae0*/  STG.E.64 desc[UR36][R2.64], R4 ;  /* 0x0000000402007986 */ /* 0x001fe2000c101b24 */
[----:B------:R-:W-:Y:S05]  /*7af0*/  EXIT ;  /* 0x000000000000794d */ /* 0x000fea0003800000 */
.L_x_4961:
        /* <DEDUP_REMOVED lines=14> */
.L_x_4975:
        /* <DEDUP_REMOVED lines=18> */
.L_x_4978:
[----:B------:R-:W-:-:S04]  /*7d00*/  SHF.R.U32.HI R5, RZ, 0x18, R5 ;  /* 0x00000018ff057819 */ /* 0x000fc80000011605 */
[----:B------:R-:W-:-:S07]  /*7d10*/  LOP3.LUT R0, R0, 0x80, R5, 0xf8, !PT ;  /* 0x0000008000007812 */ /* 0x000fce00078ef805 */
.L_x_4977:
[----:B------:R-:W-:Y:S05]  /*7d20*/  BSYNC.RECONVERGENT B0 ;  /* 0x0000000000007941 */ /* 0x000fea0003800200 */
.L_x_4976:
[----:B------:R-:W-:Y:S01]  /*7d30*/  STG.E.U8 desc[UR36][R2.64], R0 ;  /* 0x0000000002007986 */ /* 0x000fe2000c101124 */
[----:B------:R-:W-:Y:S05]  /*7d40*/  EXIT ;  /* 0x000000000000794d */ /* 0x000fea0003800000 */
.L_x_4974:
        /* <DEDUP_REMOVED lines=18> */
.L_x_4981:
[----:B------:R-:W-:-:S04]  /*7e70*/  SHF.R.U32.HI R5, RZ, 0x18, R5 ;  /* 0x00000018ff057819 */ /* 0x000fc80000011605 */
[----:B------:R-:W-:-:S07]  /*7e80*/  LOP3.LUT R0, R0, 0x80, R5, 0xf8, !PT ;  /* 0x0000008000007812 */ /* 0x000fce00078ef805 */
.L_x_4980:
[----:B------:R-:W-:Y:S05]  /*7e90*/  BSYNC.RECONVERGENT B0 ;  /* 0x0000000000007941 */ /* 0x000fea0003800200 */
.L_x_4979:
[----:B------:R-:W-:Y:S01]  /*7ea0*/  STG.E.U8 desc[UR36][R2.64], R0 ;  /* 0x0000000002007986 */ /* 0x000fe2000c101124 */
[----:B------:R-:W-:Y:S05]  /*7eb0*/  EXIT ;  /* 0x000000000000794d */ /* 0x000fea0003800000 */
.L_x_4973:
        /* <DEDUP_REMOVED lines=22> */
.L_x_4983:
[----:B------:R-:W-:-:S06]  /*8020*/  HADD2.F32 R4, -RZ, R23.H0_H0 ;  /* 0x20000017ff047230 */ /* 0x000fcc0000004100 */
[----:B------:R-:W0:Y:S02]  /*8030*/  F2I.U64.TRUNC R4, R4 ;  /* 0x0000000400047311 */ /* 0x000e24000020d800 */
[----:B0-----:R-:W-:Y:S01]  /*8040*/  STG.E.64 desc[UR36][R2.64], R4 ;  /* 0x0000000402007986 */ /* 0x001fe2000c101b24 */
[----:B------:R-:W-:Y:S05]  /*8050*/  EXIT ;  /* 0x000000000000794d */ /* 0x000fea0003800000 */
.L_x_4982:
[----:B------:R-:W-:-:S06]  /*8060*/  HADD2.F32 R23, -RZ, R23.H0_H0 ;  /* 0x20000017ff177230 */ /* 0x000fcc0000004100 */
[----:B------:R-:W0:Y:S02]  /*8070*/  F2I.FTZ.U32.TRUNC.NTZ R23, R23 ;  /* 0x0000001700177305 */ /* 0x000e24000021f000 */
[----:B0-----:R-:W-:Y:S01]  /*8080*/  STG.E desc[UR36][R2.64], R23 ;  /* 0x0000001702007986 */ /* 0x001fe2000c101924 */
[----:B------:R-:W-:Y:S05]  /*8090*/  EXIT ;  /* 0x000000000000794d */ /* 0x000fea0003800000 */
.L_x_4972:
        /* <DEDUP_REMOVED lines=11> */
.L_x_4985:
[----:B------:R-:W-:Y:S01]  /*8150*/  HADD2.F32 R23, -RZ, R23.H0_H0 ;  /* 0x20000017ff177230 */ /* 0x000fe20000004100 */
[----:B------:R-:W-:-:S04]  /*8160*/  CS2R R6, SRZ ;  /* 0x0000000000067805 */ /* 0x000fc8000001ff00 */
[----:B------:R-:W-:-:S06]  /*8170*/  FMUL.FTZ R4, R23, 1 ;  /* 0x3f80000017047820 */ /* 0x000fcc0000410000 */
[----:B------:R-:W0:Y:S02]  /*8180*/  F2F.F64.F32 R4, R4 ;  /* 0x0000000400047310 */ /* 0x000e240000201800 */
[----:B0-----:R-:W-:Y:S01]  /*8190*/  STG.E.128 desc[UR36][R2.64], R4 ;  /* 0x0000000402007986 */ /* 0x001fe2000c101d24 */
[----:B------:R-:W-:Y:S05]  /*81a0*/  EXIT ;  /* 0x000000000000794d */ /* 0x000fea0003800000 */
.L_x_4984:
[----:B------:R-:W-:-:S13]  /*81b0*/  ISETP.NE.AND P0, PT, R0, 0xf, PT ;  /* 0x0000000f0000780c */ /* 0x000fda0003f05270 */
[----:B------:R-:W-:Y:S05]  /*81c0*/  @!P0 BRA `(.L_x_4986) ;  /* 0x0000000000e88947 */ /* 0x000fea0003800000 */
[----:B------:R-:W-:-:S13]  /*81d0*/  ISETP.NE.AND P0, PT, R0, 0x17, PT ;  /* 0x000000170000780c */ /* 0x000fda0003f05270 */
[----:B------:R-:W-:Y:S05]  /*81e0*/  @!P0 BRA `(.L_x_4987) ;  /* 0x0000000000908947 */ /* 0x000fea0003800000 */
[----:B------:R-:W-:-:S13]  /*81f0*/  ISETP.NE.AND P0, PT, R0, 0x18, PT ;  /* 0x000000180000780c */ /* 0x000fda0003f05270 */
[----:B------:R-:W-:Y:S05]  /*8200*/  @!P0 BRA `(.L_x_4988) ;  /* 0x0000000000448947 */ /* 0x000fea0003800000 */
.L_x_4965:
        /* <DEDUP_REMOVED lines=16> */
.L_x_4989:
[----:B------:R-:W-:Y:S05]  /*8310*/  EXIT ;  /* 0x000000000000794d */ /* 0x000fea0003800000 */
.L_x_4988:
        /* <DEDUP_REMOVED lines=13> */
.L_x_4991:
[----:B------:R-:W-:Y:S05]  /*83f0*/  BSYNC.RECONVERGENT B0 ;  /* 0x0000000000007941 */ /* 0x000fea0003800200 */
.L_x_4990:
[----:B------:R-:W-:-:S05]  /*8400*/  LOP3.LUT R5, R0, 0x80, R5, 0xf8, !PT ;  /* 0x0000008000057812 */ /* 0x000fca00078ef805 */
[----:B------:R-:W-:Y:S01]  /*8410*/  STG.E.U8 desc[UR36][R2.64], R5 ;  /* 0x0000000502007986 */ /* 0x000fe2000c101124 */
[----:B------:R-:W-:Y:S05]  /*8420*/  EXIT ;  /* 0x000000000000794d */ /* 0x000fea0003800000 */
.L_x_4987:
        /* <DEDUP_REMOVED lines=12> */
.L_x_4993:
[----:B------:R-:W-:Y:S01]  /*84f0*/  IMAD.MOV.U32 R0, RZ, RZ, 0x7f ;  /* 0x0000007fff007424 */ /* 0x000fe200078e00ff */
[----:B------:R-:W-:-:S04]  /*8500*/  ISETP.GT.U32.AND P0, PT, R4, 0x7f800000, PT ;  /* 0x7f8000000400780c */ /* 0x000fc80003f04070 */
[----:B------:R-:W-:-:S09]  /*8510*/  SEL R0, R0, 0x7c, P0 ;  /* 0x0000007c00007807 */ /* 0x000fd20000000000 */
.L_x_4994:
[----:B------:R-:W-:Y:S05]  /*8520*/  BSYNC.RECONVERGENT B0 ;  /* 0x0000000000007941 */ /* 0x000fea0003800200 */
.L_x_4992:
[----:B------:R-:W-:-:S04]  /*8530*/  SHF.R.U32.HI R5, RZ, 0x18, R5 ;  /* 0x00000018ff057819 */ /* 0x000fc80000011605 */
[----:B------:R-:W-:-:S05]  /*8540*/  LOP3.LUT R5, R0, 0x80, R5, 0xf8, !PT ;  /* 0x0000008000057812 */ /* 0x000fca00078ef805 */
[----:B------:R-:W-:Y:S01]  /*8550*/  STG.E.U8 desc[UR36][R2.64], R5 ;  /* 0x0000000502007986 */ /* 0x000fe2000c101124 */
[----:B------:R-:W-:Y:S05]  /*8560*/  EXIT ;  /* 0x000000000000794d */ /* 0x000fea0003800000 */
.L_x_4986:
[----:B------:R-:W-:-:S05]  /*8570*/  HADD2.F32 R0, -RZ, R23.H0_H0 ;  /* 0x20000017ff007230 */ /* 0x000fca0000004100 */
[----:B------:R-:W-:-:S05]  /*8580*/  F2FP.BF16.F32.PACK_AB R0, RZ, R0 ;  /* 0x00000000ff00723e */ /* 0x000fca00000010ff */
[----:B------:R-:W-:Y:S01]  /*8590*/  STG.E.U16 desc[UR36][R2.64], R0 ;  /* 0x0000000002007986 */ /* 0x000fe2000c101524 */
[----:B------:R-:W-:Y:S05]  /*85a0*/  EXIT ;  /* 0x000000000000794d */ /* 0x000fea0003800000 */
.L_x_4995:
        /* <DEDUP_REMOVED lines=13> */
.L_x_11418:


//--------------------- .text._ZN2at6native18elementwise_kernelILi128ELi4EZNS0_22gpu_kernel_impl_nocastIZZZNS0_61_GLOBAL__N__132982cb_23_ActivationSiluKernel_cu_9e10b42f_311311silu_kernelERNS_18TensorIteratorBaseEENKUlvE_clEvENKUlvE3_clEvEUlN3c104HalfEE_EEvS5_RKT_EUliE_EEviT1_ --------------------------
	.section	.text._ZN2at6native18elementwise_kernelILi128ELi4EZNS0_22gpu_kernel_impl_nocastIZZZNS0_61_GLOBAL__N__132982cb_23_ActivationSiluKernel_cu_9e10b42f_311311silu_kernelERNS_18TensorIteratorBaseEENKUlvE_clEvENKUlvE3_clEvEUlN3c104HalfEE_EEvS5_RKT_EUliE_EEviT1_,"ax",@progbits
	.align	128
        .global         _ZN2at6native18elementwise_kernelILi128ELi4EZNS0_22gpu_kernel_impl_nocastIZZZNS0_61_GLOBAL__N__132982cb_23_ActivationSiluKernel_cu_9e10b42f_311311silu_kernelERNS_18TensorIteratorBaseEENKUlvE_clEvENKUlvE3_clEvEUlN3c104HalfEE_EEvS5_RKT_EUliE_EEviT1_
        .type           _ZN2at6native18elementwise_kernelILi128ELi4EZNS0_22gpu_kernel_impl_nocastIZZZNS0_61_GLOBAL__N__132982cb_23_ActivationSiluKernel_cu_9e10b42f_311311silu_kernelERNS_18TensorIteratorBaseEENKUlvE_clEvENKUlvE3_clEvEUlN3c104HalfEE_EEvS5_RKT_EUliE_EEviT1_,@function
        .size           _ZN2at6native18elementwise_kernelILi128ELi4EZNS0_22gpu_kernel_impl_nocastIZZZNS0_61_GLOBAL__N__132982cb_23_ActivationSiluKernel_cu_9e10b42f_311311silu_kernelERNS_18TensorIteratorBaseEENKUlvE_clEvENKUlvE3_clEvEUlN3c104HalfEE_EEvS5_RKT_EUliE_EEviT1_,(.L_x_11419 - _ZN2at6native18elementwise_kernelILi128ELi4EZNS0_22gpu_kernel_impl_nocastIZZZNS0_61_GLOBAL__N__132982cb_23_ActivationSiluKernel_cu_9e10b42f_311311silu_kernelERNS_18TensorIteratorBaseEENKUlvE_clEvENKUlvE3_clEvEUlN3c104HalfEE_EEvS5_RKT_EUliE_EEviT1_)
        .other          _ZN2at6native18elementwise_kernelILi128ELi4EZNS0_22gpu_kernel_impl_nocastIZZZNS0_61_GLOBAL__N__132982cb_23_ActivationSiluKernel_cu_9e10b42f_311311silu_kernelERNS_18TensorIteratorBaseEENKUlvE_clEvENKUlvE3_clEvEUlN3c104HalfEE_EEvS5_RKT_EUliE_EEviT1_,@"STO_CUDA_ENTRY STV_DEFAULT"
_ZN2at6native18elementwise_kernelILi128ELi4EZNS0_22gpu_kernel_impl_nocastIZZZNS0_61_GLOBAL__N__132982cb_23_ActivationSiluKernel_cu_9e10b42f_311311silu_kernelERNS_18TensorIteratorBaseEENKUlvE_clEvENKUlvE3_clEvEUlN3c104HalfEE_EEvS5_RKT_EUliE_EEviT1_:
.text._ZN2at6native18elementwise_kernelILi128ELi4EZNS0_22gpu_kernel_impl_nocastIZZZNS0_61_GLOBAL__N__132982cb_23_ActivationSiluKernel_cu_9e10b42f_311311silu_kernelERNS_18TensorIteratorBaseEENKUlvE_clEvENKUlvE3_clEvEUlN3c104HalfEE_EEvS5_RKT_EUliE_EEviT1_:
        /* <DEDUP_REMOVED lines=20> */
[----:B--2---:R-:W-:-:S05]  /*0140*/  HADD2.F32 R0, -RZ, R4.H0_H0 ;  /* 0x20000004ff007230 */ /* 0x004fca0000004100 */
[----:B------:R-:W-:-:S06]  /*0150*/  FMUL.FTZ R2, R0, -1.4426950216293334961 ;  /* 0xbfb8aa3b00027820 */ /* 0x000fcc0000410000 */
[----:B------:R-:W1:Y:S02]  /*0160*/  MUFU.EX2 R2, R2 ;  /* 0x0000000200027308 */ /* 0x000e640000000800 */
[----:B-1----:R-:W-:-:S06]  /*0170*/  FADD.FTZ R8, R2, 1 ;  /* 0x3f80000002087421 */ /* 0x002fcc0000010000 */
[----:B------:R-:W1:Y:S02]  /*0180*/  MUFU.RCP R9, R8 ;  /* 0x0000000800097308 */ /* 0x000e640000001000 */
[----:B-1----:R-:W-:-:S05]  /*0190*/  FMUL.FTZ R0, R0, R9 ;  /* 0x0000000900007220 */ /* 0x002fca0000410000 */
[----:B------:R-:W-:-:S05]  /*01a0*/  F2FP.F16.F32.PACK_AB R0, RZ, R0 ;  /* 0x00000000ff00723e */ /* 0x000fca00000000ff */
[----:B0-----:R0:W-:Y:S01]  /*01b0*/  STG.E.U16 desc[UR6][R6.64], R0 ;  /* 0x0000000006007986 */ /* 0x0011e2000c101506 */
[----:B------:R-:W-:Y:S05]  /*01c0*/  @P0 BRA `(.L_x_5000) ;  /* 0x0000000000700947 */ /* 0x000fea0003800000 */
[----:B------:R-:W1:Y:S02]  /*01d0*/  LDC.64 R4, c[0x0][0x588] ;  /* 0x00016200ff047b82 */ /* 0x000e640000000a00 */
[----:B-1----:R-:W2:Y:S06]  /*01e0*/  LDG.E.U16 R4, desc[UR6][R4.64] ;  /* 0x0000000604047981 */ /* 0x002eac000c1e1500 */
[----:B0-----:R-:W0:Y:S01]  /*01f0*/  LDC.64 R6, c[0x0][0x580] ;  /* 0x00016000ff067b82 */ /* 0x001e220000000a00 */
[----:B------:R-:W-:Y:S01]  /*0200*/  IADD3 R3, PT, PT, R3, 0x80, RZ ;  /* 0x0000008003037810 */ /* 0x000fe20007ffe0ff */
[----:B--2---:R-:W-:-:S05]  /*0210*/  HADD2.F32 R0, -RZ, R4.H0_H0 ;  /* 0x20000004ff007230 */ /* 0x004fca0000004100 */
[----:B------:R-:W-:-:S06]  /*0220*/  FMUL.FTZ R2, R0, -1.4426950216293334961 ;  /* 0xbfb8aa3b00027820 */ /* 0x000fcc0000410000 */
[----:B------:R-:W1:Y:S02]  /*0230*/  MUFU.EX2 R2, R2 ;  /* 0x0000000200027308 */ /* 0x000e640000000800 */
[----:B-1----:R-:W-:-:S06]  /*0240*/  FADD.FTZ R8, R2, 1 ;  /* 0x3f80000002087421 */ /* 0x002fcc0000010000 */
[----:B------:R-:W1:Y:S02]  /*0250*/  MUFU.RCP R9, R8 ;  /* 0x0000000800097308 */ /* 0x000e640000001000 */
[----:B-1----:R-:W-:-:S05]  /*0260*/  FMUL.FTZ R0, R0, R9 ;  /* 0x0000000900007220 */ /* 0x002fca0000410000 */
[----:B------:R-:W-:-:S05]  /*0270*/  F2FP.F16.F32.PACK_AB R0, RZ, R0 ;  /* 0x00000000ff00723e */ /* 0x000fca00000000ff */
[----:B0-----:R0:W-:Y:S02]  /*0280*/  STG.E.U16 desc[UR6][R6.64], R0 ;  /* 0x0000000006007986 */ /* 0x0011e4000c101506 */
.L_x_4999:
[----:B------:R-:W-:-:S13]  /*0290*/  ISETP.GE.AND P0, PT, R3, UR4, PT ;  /* 0x0000000403007c0c */ /* 0x000fda000bf06270 */
[----:B------:R-:W-:Y:S05]  /*02a0*/  @P0 BREAK.RELIABLE B1 ;  /* 0x0000000000010942 */ /* 0x000fea0003800100 */
[----:B------:R-:W-:Y:S05]  /*02b0*/  @P0 BRA `(.L_x_5000) ;  /* 0x0000000000340947 */ /* 0x000fea0003800000 */
[----:B------:R-:W-:Y:S05]  /*02c0*/  BSYNC.RELIABLE B1 ;  /* 0x0000000000017941 */ /* 0x000fea0003800100 */
.L_x_4998:
        /* <DEDUP_REMOVED lines=12> */
.L_x_5000:
[----:B------:R-:W-:Y:S05]  /*0390*/  BSYNC.RECONVERGENT B0 ;  /* 0x0000000000007941 */ /* 0x000fea0003800200 */
.L_x_4997:
[----:B------:R-:W-:Y:S05]  /*03a0*/  WARPSYNC.ALL ;  /* 0x0000000000007948 */ /* 0x000fea0003800000 */
[----:B------:R-:W-:-:S13]  /*03b0*/  ISETP.GE.AND P0, PT, R3, UR4, PT ;  /* 0x0000000403007c0c */ /* 0x000fda000bf06270 */
[----:B------:R-:W-:Y:S05]  /*03c0*/  @P0 EXIT ;  /* 0x000000000000094d */ /* 0x000fea0003800000 */
[----:B------:R-:W2:Y:S02]  /*03d0*/  LDC.64 R2, c[0x0][0x588] ;  /* 0x00016200ff027b82 */ /* 0x000ea40000000a00 */
[----:B--2---:R-:W0:Y:S06]  /*03e0*/  LDG.E.U16 R2, desc[UR6][R2.64] ;  /* 0x0000000602027981 */ /* 0x004e2c000c1e1500 */
[----:B------:R-:W2:Y:S01]  /*03f0*/  LDC.64 R4, c[0x0][0x580] ;  /* 0x00016000ff047b82 */ /* 0x000ea20000000a00 */
[----:B01----:R-:W-:-:S05]  /*0400*/  HADD2.F32 R0, -RZ, R2.H0_H0 ;  /* 0x20000002ff007230 */ /* 0x003fca0000004100 */
[----:B------:R-:W-:-:S06]  /*0410*/  FMUL.FTZ R6, R0, -1.4426950216293334961 ;  /* 0xbfb8aa3b00067820 */ /* 0x000fcc0000410000 */
[----:B------:R-:W0:Y:S02]  /*0420*/  MUFU.EX2 R6, R6 ;  /* 0x0000000600067308 */ /* 0x000e240000000800 */
[----:B0-----:R-:W-:-:S06]  /*0430*/  FADD.FTZ R7, R6, 1 ;  /* 0x3f80000006077421 */ /* 0x001fcc0000010000 */
[----:B------:R-:W0:Y:S02]  /*0440*/  MUFU.RCP R7, R7 ;  /* 0x0000000700077308 */ /* 0x000e240000001000 */
[----:B0-----:R-:W-:-:S05]  /*0450*/  FMUL.FTZ R0, R0, R7 ;  /* 0x0000000700007220 */ /* 0x001fca0000410000 */
[----:B------:R-:W-:-:S05]  /*0460*/  F2FP.F16.F32.PACK_AB R0, RZ, R0 ;  /* 0x00000000ff00723e */ /* 0x000fca00000000ff */
[----:B--2---:R-:W-:Y:S01]  /*0470*/  STG.E.U16 desc[UR6][R4.64], R0 ;  /* 0x0000000004007986 */ /* 0x004fe2000c101506 */
[----:B------:R-:W-:Y:S05]  /*0480*/  EXIT ;  /* 0x000000000000794d */ /* 0x000fea0003800000 */
.L_x_4996:
        /* <DEDUP_REMOVED lines=231> */
[----:B------:R-:W-:-:S05]  /*1300*/  SHF.R.U32.HI R7, RZ, UR9, R6 ;  /* 0x00000009ff077c19 */ /* 0x000fca0008011606 */
[----:B------:R-:W-:-:S04]  /*1310*/  IMAD.MOV R8, RZ, RZ, -R7 ;  /* 0x000000ffff087224 */ /* 0x000fc800078e0a07 */
        /* <DEDUP_REMOVED lines=73> */
.L_x_5004:
[----:B------:R-:W0:Y:S02]  /*17b0*/  LDCU.128 UR8, c[0x0][0x580] ;  /* 0x0000b000ff0877ac */ /* 0x000e240008000c00 */
[----:B0-----:R-:W-:-:S04]  /*17c0*/  IADD3 R6, P0, PT, R4, UR10, RZ ;  /* 0x0000000a04067c10 */ /* 0x001fc8000ff1e0ff */
[----:B------:R-:W-:-:S05]  /*17d0*/  IADD3.X R7, PT, PT, RZ, UR11, RZ, P0, !PT ;  /* 0x0000000bff077c10 */ /* 0x000fca00087fe4ff */
[----:B------:R-:W2:Y:S01]  /*17e0*/  LDG.E.U16 R6, desc[UR6][R6.64] ;  /* 0x0000000606067981 */ /* 0x000ea2000c1e1500 */
[----:B------:R-:W-:Y:S01]  /*17f0*/  IADD3 R3, PT, PT, R3, 0x80, RZ ;  /* 0x0000008003037810 */ /* 0x000fe20007ffe0ff */
[----:B--2---:R-:W-:-:S05]  /*1800*/  HADD2.F32 R4, -RZ, R6.H0_H0 ;  /* 0x20000006ff047230 */ /* 0x004fca0000004100 */
[----:B------:R-:W-:-:S06]  /*1810*/  FMUL.FTZ R8, R4, -1.4426950216293334961 ;  /* 0xbfb8aa3b04087820 */ /* 0x000fcc0000410000 */
[----:B------:R-:W0:Y:S02]  /*1820*/  MUFU.EX2 R8, R8 ;  /* 0x0000000800087308 */ /* 0x000e240000000800 */
[----:B0-----:R-:W-:-:S06]  /*1830*/  FADD.FTZ R9, R8, 1 ;  /* 0x3f80000008097421 */ /* 0x001fcc0000010000 */
[----:B------:R-:W0:Y:S02]  /*1840*/  MUFU.RCP R9, R9 ;  /* 0x0000000900097308 */ /* 0x000e240000001000 */
[----:B0-----:R-:W-:Y:S01]  /*1850*/  FMUL.FTZ R10, R4, R9 ;  /* 0x00000009040a7220 */ /* 0x001fe20000410000 */
[----:B------:R-:W-:-:S04]  /*1860*/  IADD3 R4, P0, PT, R5, UR8, RZ ;  /* 0x0000000805047c10 */ /* 0x000fc8000ff1e0ff */
        /* <DEDUP_REMOVED lines=304> */
.L_x_5006:
        /* <DEDUP_REMOVED lines=13> */
[----:B------:R-:W-:-:S05]  /*2c40*/  IADD3.X R5, PT, PT, RZ, UR9, RZ, P0, !PT ;  /* 0x00000009ff057c10 */ /* 0x000fca00087fe4ff */
[----:B------:R0:W-:Y:S02]  /*2c50*/  STG.E.U16 desc[UR6][R4.64], R10 ;  /* 0x0000000a04007986 */ /* 0x0001e4000c101506 */
.L_x_5003:
[----:B------:R-:W-:-:S13]  /*2c60*/  ISETP.GE.AND P0, PT, R3, UR4, PT ;  /* 0x0000000403007c0c */ /* 0x000fda000bf06270 */
[----:B------:R-:W-:Y:S05]  /*2c70*/  @P0 BREAK.RELIABLE B1 ;  /* 0x0000000000010942 */ /* 0x000fea0003800100 */
[----:B------:R-:W-:Y:S05]  /*2c80*/  @P0 BRA `(.L_x_5005) ;  /* 0x0000001000e80947 */ /* 0x000fea0003800000 */
[----:B------:R-:W-:Y:S05]  /*2c90*/  BSYNC.RELIABLE B1 ;  /* 0x0000000000017941 */ /* 0x000fea0003800100 */
.L_x_5002:
        /* <DEDUP_REMOVED lines=298> */
.L_x_5007:
        /* <DEDUP_REMOVED lines=15> */
.L_x_5005:
[----:B------:R-:W-:Y:S05]  /*4030*/  BSYNC.RECONVERGENT B0 ;  /* 0x0000000000007941 */ /* 0x000fea0003800200 */
.L_x_5001:
[----:B------:R-:W-:Y:S05]  /*4040*/  WARPSYNC.ALL ;  /* 0x0000000000007948 */ /* 0x000fea0003800000 */
[----:B------:R-:W-:-:S13]  /*4050*/  ISETP.GE.AND P0, PT, R3, UR4, PT ;  /* 0x0000000403007c0c */ /* 0x000fda000bf06270 */
[----:B------:R-:W-:Y:S05]  /*4060*/  @P0 EXIT ;  /* 0x000000000000094d */ /* 0x000fea0003800000 */
[----:B------:R-:W2:Y:S01]  /*4070*/  LDCU.64 UR4, c[0x0][0x390] ;  /* 0x00007200ff0477ac */ /* 0x000ea20008000a00 */
[----:B01----:R-:W-:Y:S02]  /*4080*/  MOV R4, RZ ;  /* 0x000000ff00047202 */ /* 0x003fe40000000f00 */
        /* <DEDUP_REMOVED lines=296> */
.L_x_5008:
[----:B------:R-:W0:Y:S02]  /*5310*/  LDCU.128 UR8, c[0x0][0x580] ;  /* 0x0000b000ff0877ac */ /* 0x000e240008000c00 */
[----:B0-----:R-:W-:-:S04]  /*5320*/  IADD3 R4, P0, PT, R2, UR10, RZ ;  /* 0x0000000a02047c10 */ /* 0x001fc8000ff1e0ff */
[----:B------:R-:W-:-:S05]  /*5330*/  IADD3.X R5, PT, PT, RZ, UR11, RZ, P0, !PT ;  /* 0x0000000bff057c10 */ /* 0x000fca00087fe4ff */
[----:B------:R-:W2:Y:S01]  /*5340*/  LDG.E.U16 R4, desc[UR6][R4.64] ;  /* 0x0000000604047981 */ /* 0x000ea2000c1e1500 */
[----:B------:R-:W-:-:S04]  /*5350*/  IADD3 R2, P0, PT, R3, UR8, RZ ;  /* 0x0000000803027c10 */ /* 0x000fc8000ff1e0ff */
[----:B------:R-:W-:Y:S01]  /*5360*/  IADD3.X R3, PT, PT, RZ, UR9, RZ, P0, !PT ;  /* 0x00000009ff037c10 */ /* 0x000fe200087fe4ff */
[----:B--2---:R-:W-:-:S05]  /*5370*/  HADD2.F32 R0, -RZ, R4.H0_H0 ;  /* 0x20000004ff007230 */ /* 0x004fca0000004100 */
[----:B------:R-:W-:-:S06]  /*5380*/  FMUL.FTZ R6, R0, -1.4426950216293334961 ;  /* 0xbfb8aa3b00067820 */ /* 0x000fcc0000410000 */
[----:B------:R-:W0:Y:S02]  /*5390*/  MUFU.EX2 R6, R6 ;  /* 0x0000000600067308 */ /* 0x000e240000000800 */
[----:B0-----:R-:W-:-:S06]  /*53a0*/  FADD.FTZ R7, R6, 1 ;  /* 0x3f80000006077421 */ /* 0x001fcc0000010000 */
[----:B------:R-:W0:Y:S02]  /*53b0*/  MUFU.RCP R7, R7 ;  /* 0x0000000700077308 */ /* 0x000e240000001000 */
[----:B0-----:R-:W-:-:S05]  /*53c0*/  FMUL.FTZ R0, R0, R7 ;  /* 0x0000000700007220 */ /* 0x001fca0000410000 */
[----:B------:R-:W-:-:S05]  /*53d0*/  F2FP.F16.F32.PACK_AB R0, RZ, R0 ;  /* 0x00000000ff00723e */ /* 0x000fca00000000ff */
[----:B------:R-:W-:Y:S01]  /*53e0*/  STG.E.U16 desc[UR6][R2.64], R0 ;  /* 0x0000000002007986 */ /* 0x000fe2000c101506 */
[----:B------:R-:W-:Y:S05]  /*53f0*/  EXIT ;  /* 0x000000000000794d */ /* 0x000fea0003800000 */
.L_x_5009:
        /* <DEDUP_REMOVED lines=16> */
.L_x_11419:


//--------------------- .text._ZN2at6native27unrolled_elementwise_kernelIZZZNS0_61_GLOBAL__N__132982cb_23_ActivationSiluKernel_cu_9e10b42f_311311silu_kernelERNS_18TensorIteratorBaseEENKUlvE_clEvENKUlvE3_clEvEUlN3c104HalfEE_St5arrayIPcLm2EELi4E23TrivialOffsetCalculatorILi1EjESE_NS0_6memory15LoadWithoutCastENSF_16StoreWithoutCastEEEviT_T0_T2_T3_T4_T5_ --------------------------
	.section	.text._ZN2at6native27unrolled_elementwise_kernelIZZZNS0_61_GLOBAL__N__132982cb_23_ActivationSiluKernel_cu_9e10b42f_311311silu_kernelERNS_18TensorIteratorBaseEENKUlvE_clEvENKUlvE3_clEvEUlN3c104HalfEE_St5arrayIPcLm2EELi4E23TrivialOffsetCalculatorILi1EjESE_NS0_6memory15LoadWithoutCastENSF_16StoreWithoutCastEEEviT_T0_T2_T3_T4_T5_,"ax",@progbits
	.align	128
        .global         _ZN2at6native27unrolled_elementwise_kernelIZZZNS0_61_GLOBAL__N__132982cb_23_ActivationSiluKernel_cu_9e10b42f_311311silu_kernelERNS_18TensorIteratorBaseEENKUlvE_clEvENKUlvE3_clEvEUlN3c104HalfEE_St5arrayIPcLm2EELi4E23TrivialOffsetCalculatorILi1EjESE_NS0_6memory15LoadWithoutCastENSF_16StoreWithoutCastEEEviT_T0_T2_T3_T4_T5_
        .type           _ZN2at6native27unrolled_elementwise_kernelIZZZNS0_61_GLOBAL__N__132982cb_23_ActivationSiluKernel_cu_9e10b42f_311311silu_kernelERNS_18TensorIteratorBaseEENKUlvE_clEvENKUlvE3_clEvEUlN3c104HalfEE_St5arrayIPcLm2EELi4E23TrivialOffsetCalculatorILi1EjESE_NS0_6memory15LoadWithoutCastENSF_16StoreWithoutCastEEEviT_T0_T2_T3_T4_T5_,@function
        .size           _ZN2at6native27unrolled_elementwise_kernelIZZZNS0_61_GLOBAL__N__132982cb_23_ActivationSiluKernel_cu_9e10b42f_311311silu_kernelERNS_18TensorIteratorBaseEENKUlvE_clEvENKUlvE3_clEvEUlN3c104HalfEE_St5arrayIPcLm2EELi4E23TrivialOffsetCalculatorILi1EjESE_NS0_6memory15LoadWithoutCastENSF_16StoreWithoutCastEEEviT_T0_T2_T3_T4_T5_,(.L_x_11420 - _ZN2at6native27unrolled_elementwise_kernelIZZZNS0_61_GLOBAL__N__132982cb_23_ActivationSiluKernel_cu_9e10b42f_311311silu_kernelERNS_18TensorIteratorBaseEENKUlvE_clEvENKUlvE3_clEvEUlN3c104HalfEE_St5arrayIPcLm2EELi4E23TrivialOffsetCalculatorILi1EjESE_NS0_6memory15LoadWithoutCastENSF_16StoreWithoutCastEEEviT_T0_T2_T3_T4_T5_)
        .other          _ZN2at6native27unrolled_elementwise_kernelIZZZNS0_61_GLOBAL__N__132982cb_23_ActivationSiluKernel_cu_9e10b42f_311311silu_kernelERNS_18TensorIteratorBaseEENKUlvE_clEvENKUlvE3_clEvEUlN3c104HalfEE_St5arrayIPcLm2EELi4E23TrivialOffsetCalculatorILi1EjESE_NS0_6memory15LoadWithoutCastENSF_16StoreWithoutCastEEEviT_T0_T2_T3_T4_T5_,@"STO_CUDA_ENTRY STV_DEFAULT"
_ZN2at6native27unrolled_elementwise_kernelIZZZNS0_61_GLOBAL__N__132982cb_23_ActivationSiluKernel_cu_9e10b42f_311311silu_kernelERNS_18TensorIteratorBaseEENKUlvE_clEvENKUlvE3_clEvEUlN3c104HalfEE_St5arrayIPcLm2EELi4E23TrivialOffsetCalculatorILi1EjESE_NS0_6memory15LoadWithoutCastENSF_16StoreWithoutCastEEEviT_T0_T2_T3_T4_T5_:
.text._ZN2at6native27unrolled_elementwise_kernelIZZZNS0_61_GLOBAL__N__132982cb_23_ActivationSiluKernel_cu_9e10b42f_311311silu_kernelERNS_18TensorIteratorBaseEENKUlvE_clEvENKUlvE3_clEvEUlN3c104HalfEE_St5arrayIPcLm2EELi4E23TrivialOffsetCalculatorILi1EjESE_NS0_6memory15LoadWithoutCastENSF_16StoreWithoutCastEEEviT_T0_T2_T3_T4_T5_:
        /* <DEDUP_REMOVED lines=8> */
[----:B------:R-:W-:Y:S01]  /*0080*/  @!P0 IADD3 R19, PT, PT, R3, 0x80, RZ ;  /* 0x0000008003138810 */ /* 0x000fe20007ffe0ff */
[----:B------:R-:W0:Y:S01]  /*0090*/  @!P0 LDC.64 R12, c[0x0][0x390] ;  /* 0x0000e400ff0c8b82 */ /* 0x000e220000000a00 */
[----:B------:R-:W-:Y:S02]  /*00a0*/  @!P0 IMAD R7, R0, 0x200, R3 ;  /* 0x0000020000078824 */ /* 0x000fe400078e0203 */
[----:B------:R-:W-:-:S13]  /*00b0*/  ISETP.GE.AND P1, PT, R19, R2, PT ;  /* 0x000000021300720c */ /* 0x000fda0003f26270 */
[----:B------:R-:W-:Y:S01]  /*00c0*/  @!P1 IMAD R15, R0, 0x200, R19 ;  /* 0x00000200000f9824 */ /* 0x000fe200078e0213 */
[----:B------:R-:W-:Y:S01]  /*00d0*/  @!P1 IADD3 R19, PT, PT, R19, 0x80, RZ ;  /* 0x0000008013139810 */ /* 0x000fe20007ffe0ff */
[----:B------:R-:W2:Y:S03]  /*00e0*/  @!P1 LDC.64 R10, c[0x0][0x390] ;  /* 0x0000e400ff0a9b82 */ /* 0x000ea60000000a00 */
[----:B------:R-:W-:Y:S01]  /*00f0*/  ISETP.GE.AND P2, PT, R19, R2, PT ;  /* 0x000000021300720c */ /* 0x000fe20003f46270 */
[----:B0-----:R-:W-:Y:S01]  /*0100*/  @!P0 IMAD.WIDE.U32 R12, R7, 0x2, R12 ;  /* 0x00000002070c8825 */ /* 0x001fe200078e000c */
[----:B------:R-:W-:-:S06]  /*0110*/  PRMT R7, RZ, 0x7610, R7 ;  /* 0x00007610ff077816 */ /* 0x000fcc0000000007 */
[----:B-1----:R0:W3:Y:S05]  /*0120*/  @!P0 LDG.E.U16 R7, desc[UR4][R12.64] ;  /* 0x000000040c078981 */ /* 0x0020ea000c1e1500 */
[----:B------:R-:W1:Y:S01]  /*0130*/  @!P2 LDC.64 R8, c[0x0][0x390] ;  /* 0x0000e400ff08ab82 */ /* 0x000e620000000a00 */
[----:B------:R-:W-:Y:S01]  /*0140*/  @!P2 LEA R17, R0, R19, 0x9 ;  /* 0x000000130011a211 */ /* 0x000fe200078e48ff */
[----:B------:R-:W-:Y:S01]  /*0150*/  @!P2 VIADD R19, R19, 0x80 ;  /* 0x000000801313a836 */ /* 0x000fe20000000000 */
[----:B------:R-:W-:Y:S02]  /*0160*/  PRMT R20, RZ, 0x7610, R20 ;  /* 0x00007610ff147816 */ /* 0x000fe40000000014 */
[----:B------:R-:W-:-:S02]  /*0170*/  PRMT R18, RZ, 0x7610, R18 ;  /* 0x00007610ff127816 */ /* 0x000fc40000000012 */
[----:B------:R-:W-:Y:S01]  /*0180*/  ISETP.GE.AND P0, PT, R19, R2, PT ;  /* 0x000000021300720c */ /* 0x000fe20003f06270 */
[----:B--2---:R-:W-:-:S05]  /*0190*/  @!P1 IMAD.WIDE.U32 R14, R15, 0x2, R10 ;  /* 0x000000020f0e9825 */ /* 0x004fca00078e000a */
[----:B------:R-:W2:Y:S01]  /*01a0*/  @!P1 LDG.E.U16 R18, desc[UR4][R14.64] ;  /* 0x000000040e129981 */ /* 0x000ea2000c1e1500 */
[----:B-1----:R-:W-:-:S06]  /*01b0*/  @!P2 IMAD.WIDE.U32 R16, R17, 0x2, R8 ;  /* 0x000000021110a825 */ /* 0x002fcc00078e0008 */
[----:B------:R-:W1:Y:S01]  /*01c0*/  @!P0 LDC.64 R8, c[0x0][0x390] ;  /* 0x0000e400ff088b82 */ /* 0x000e620000000a00 */
[----:B------:R-:W4:Y:S01]  /*01d0*/  @!P2 LDG.E.U16 R20, desc[UR4][R16.64] ;  /* 0x000000041014a981 */ /* 0x000f22000c1e1500 */
[----:B------:R-:W-:Y:S02]  /*01e0*/  @!P0 LEA R11, R0, R19, 0x9 ;  /* 0x00000013000b8211 */ /* 0x000fe400078e48ff */
[----:B------:R-:W-:-:S03]  /*01f0*/  PRMT R10, RZ, 0x7610, R10 ;  /* 0x00007610ff0a7816 */ /* 0x000fc6000000000a */
[----:B-1----:R-:W-:-:S05]  /*0200*/  @!P0 IMAD.WIDE.U32 R8, R11, 0x2, R8 ;  /* 0x000000020b088825 */ /* 0x002fca00078e0008 */
[----:B------:R1:W5:Y:S01]  /*0210*/  @!P0 LDG.E.U16 R10, desc[UR4][R8.64] ;  /* 0x00000004080a8981 */ /* 0x000362000c1e1500 */
[C---:B------:R-:W-:Y:S01]  /*0220*/  ISETP.GE.AND P1, PT, R3.reuse, R2, PT ;  /* 0x000000020300720c */ /* 0x040fe20003f26270 */
[----:B0-----:R-:W-:-:S05]  /*0230*/  VIADD R13, R3, 0x100 ;  /* 0x00000100030d7836 */ /* 0x001fca0000000000 */
[----:B------:R-:W-:Y:S02]  /*0240*/  ISETP.GE.AND P3, PT, R13, R2, PT ;  /* 0x000000020d00720c */ /* 0x000fe40003f66270 */
[----:B------:R-:W-:-:S04]  /*0250*/  IADD3 R11, PT, PT, R3, 0x80, RZ ;  /* 0x00000080030b7810 */ /* 0x000fc80007ffe0ff */
[----:B------:R-:W-:Y:S02]  /*0260*/  ISETP.GE.AND P2, PT, R11, R2, PT ;  /* 0x000000020b00720c */ /* 0x000fe40003f46270 */
[----:B-1----:R-:W-:-:S04]  /*0270*/  IADD3 R9, PT, PT, R3, 0x180, RZ ;  /* 0x0000018003097810 */ /* 0x002fc80007ffe0ff */
[----:B------:R-:W-:Y:S02]  /*0280*/  ISETP.GE.AND P0, PT, R9, R2, PT ;  /* 0x000000020900720c */ /* 0x000fe40003f06270 */
[----:B------:R-:W0:Y:S01]  /*0290*/  @!P1 LDC.64 R8, c[0x0][0x388] ;  /* 0x0000e200ff089b82 */ /* 0x000e220000000a00 */
[----:B------:R-:W-:Y:S01]  /*02a0*/  BSSY.RECONVERGENT B0, `(.L_x_5010) ;  /* 0x0000029000007945 */ /* 0x000fe20003800200 */
[----:B---3--:R-:W-:-:S05]  /*02b0*/  @!P1 HADD2.F32 R13, -RZ, R7.H0_H0 ;  /* 0x20000007ff0d9230 */ /* 0x008fca0000004100 */
[----:B------:R-:W-:-:S06]  /*02c0*/  @!P1 FMUL.FTZ R14, R13, -1.4426950216293334961 ;  /* 0xbfb8aa3b0d0e9820 */ /* 0x000fcc0000410000 */
[----:B------:R-:W1:Y:S01]  /*02d0*/  @!P1 MUFU.EX2 R14, R14 ;  /* 0x0000000e000e9308 */ /* 0x000e620000000800 */
[----:B--2---:R-:W-:-:S05]  /*02e0*/  @!P2 HADD2.F32 R7, -RZ, R18.H0_H0 ;  /* 0x20000012ff07a230 */ /* 0x004fca0000004100 */
[----:B------:R-:W-:Y:S01]  /*02f0*/  @!P2 FMUL.FTZ R16, R7, -1.4426950216293334961 ;  /* 0xbfb8aa3b0710a820 */ /* 0x000fe20000410000 */
[----:B----4-:R-:W-:Y:S02]  /*0300*/  @!P3 HADD2.F32 R12, -RZ, R20.H0_H0 ;  /* 0x20000014ff0cb230 */ /* 0x010fe40000004100 */
[----:B-1----:R-:W-:-:S03]  /*0310*/  @!P1 FADD.FTZ R15, R14, 1 ;  /* 0x3f8000000e0f9421 */ /* 0x002fc60000010000 */
[----:B------:R-:W-:Y:S01]  /*0320*/  @!P3 FMUL.FTZ R17, R12, -1.4426950216293334961 ;  /* 0xbfb8aa3b0c11b820 */ /* 0x000fe20000410000 */
[----:B------:R-:W1:Y:S08]  /*0330*/  @!P1 MUFU.RCP R20, R15 ;  /* 0x0000000f00149308 */ /* 0x000e700000001000 */
[----:B------:R-:W2:Y:S08]  /*0340*/  @!P3 MUFU.EX2 R17, R17 ;  /* 0x000000110011b308 */ /* 0x000eb00000000800 */
[----:B------:R-:W3:Y:S01]  /*0350*/  @!P2 MUFU.EX2 R16, R16 ;  /* 0x000000100010a308 */ /* 0x000ee20000000800 */
[----:B-1----:R-:W-:Y:S01]  /*0360*/  @!P1 FMUL.FTZ R13, R13, R20 ;  /* 0x000000140d0d9220 */ /* 0x002fe20000410000 */
[----:B--2---:R-:W-:Y:S01]  /*0370*/  @!P3 FADD.FTZ R18, R17, 1 ;  /* 0x3f8000001112b421 */ /* 0x004fe20000010000 */
[----:B------:R-:W-:-:S03]  /*0380*/  @!P1 LEA R17, R0, R3, 0x9 ;  /* 0x0000000300119211 */ /* 0x000fc600078e48ff */
[----:B------:R-:W-:Y:S01]  /*0390*/  @!P1 F2FP.F16.F32.PACK_AB R6, RZ, R13 ;  /* 0x0000000dff06923e */ /* 0x000fe200000000ff */
[----:B---3--:R-:W-:Y:S01]  /*03a0*/  @!P2 FADD.FTZ R14, R16, 1 ;  /* 0x3f800000100ea421 */ /* 0x008fe20000010000 */
[----:B0-----:R-:W-:Y:S01]  /*03b0*/  @!P1 IMAD.WIDE.U32 R8, R17, 0x2, R8 ;  /* 0x0000000211089825 */ /* 0x001fe200078e0008 */
[----:B------:R-:W0:Y:S03]  /*03c0*/  @!P3 MUFU.RCP R19, R18 ;  /* 0x000000120013b308 */ /* 0x000e260000001000 */
[----:B-----5:R-:W-:Y:S01]  /*03d0*/  @!P0 HADD2.F32 R10, -RZ, R10.H0_H0 ;  /* 0x2000000aff0a8230 */ /* 0x020fe20000004100 */
[----:B------:R1:W-:Y:S01]  /*03e0*/  @!P1 STG.E.U16 desc[UR4][R8.64], R6 ;  /* 0x0000000608009986 */ /* 0x0003e2000c101504 */
[----:B------:R-:W-:-:S03]  /*03f0*/  @!P1 IMAD.MOV.U32 R3, RZ, RZ, R11 ;  /* 0x000000ffff039224 */ /* 0x000fc600078e000b */
[----:B------:R-:W2:Y:S01]  /*0400*/  @!P2 MUFU.RCP R14, R14 ;  /* 0x0000000e000ea308 */ /* 0x000ea20000001000 */
[----:B------:R-:W-:Y:S01]  /*0410*/  @!P0 FMUL.FTZ R16, R10, -1.4426950216293334961 ;  /* 0xbfb8aa3b0a108820 */ /* 0x000fe20000410000 */
[----:B------:R-:W-:-:S06]  /*0420*/  ISETP.GE.AND P4, PT, R3, R2, PT ;  /* 0x000000020300720c */ /* 0x000fcc0003f86270 */
[----:B------:R1:W3:Y:S01]  /*0430*/  @!P0 MUFU.EX2 R11, R16 ;  /* 0x00000010000b8308 */ /* 0x0002e20000000800 */
[----:B0-----:R-:W-:Y:S01]  /*0440*/  @!P3 FMUL.FTZ R12, R12, R19 ;  /* 0x000000130c0cb220 */ /* 0x001fe20000410000 */
[----:B--2---:R-:W-:-:S04]  /*0450*/  @!P2 FMUL.FTZ R7, R7, R14 ;  /* 0x0000000e0707a220 */ /* 0x004fc80000410000 */
[----:B------:R-:W-:Y:S02]  /*0460*/  @!P3 F2FP.F16.F32.PACK_AB R5, RZ, R12 ;  /* 0x0000000cff05b23e */ /* 0x000fe400000000ff */
[----:B------:R-:W-:Y:S01]  /*0470*/  @!P2 F2FP.F16.F32.PACK_AB R4, RZ, R7 ;  /* 0x00000007ff04a23e */ /* 0x000fe200000000ff */
[----:B-1----:R-:W-:Y:S06]  /*0480*/  @P4 BRA `(.L_x_5011) ;  /* 0x0000000000284947 */ /* 0x002fec0003800000 */
[----:B------:R-:W0:Y:S01]  /*0490*/  LDC.64 R6, c[0x0][0x388] ;  /* 0x0000e200ff067b82 */ /* 0x000e220000000a00 */
[----:B------:R-:W-:Y:S02]  /*04a0*/  LEA R9, R0, R3, 0x9 ;  /* 0x0000000300097211 */ /* 0x000fe400078e48ff */
        /* <DEDUP_REMOVED lines=8> */
.L_x_5011:
[----:B------:R-:W-:Y:S05]  /*0530*/  BSYNC.RECONVERGENT B0 ;  /* 0x0000000000007941 */ /* 0x000fea0003800200 */
.L_x_5010:
[----:B---3--:R-:W-:Y:S01]  /*0540*/  @!P0 FADD.FTZ R11, R11, 1 ;  /* 0x3f8000000b0b8421 */ /* 0x008fe20000010000 */
[----:B------:R-:W-:-:S05]  /*0550*/  ISETP.GE.AND P1, PT, R3, R2, PT ;  /* 0x000000020300720c */ /* 0x000fca0003f26270 */
[----:B------:R-:W1:Y:S08]  /*0560*/  @!P0 MUFU.RCP R11, R11 ;  /* 0x0000000b000b8308 */ /* 0x000e700000001000 */
[----:B------:R-:W-:Y:S05]  /*0570*/  @P1 EXIT ;  /* 0x000000000000194d */ /* 0x000fea0003800000 */
[----:B0-----:R-:W0:Y:S01]  /*0580*/  LDC.64 R4, c[0x0][0x388] ;  /* 0x0000e200ff047b82 */ /* 0x001e220000000a00 */
[----:B-1----:R-:W-:Y:S01]  /*0590*/  @!P0 FMUL.FTZ R10, R10, R11 ;  /* 0x0000000b0a0a8220 */ /* 0x002fe20000410000 */
[----:B------:R-:W-:-:S04]  /*05a0*/  LEA R3, R0, R3, 0x9 ;  /* 0x0000000300037211 */ /* 0x000fc800078e48ff */
[----:B------:R-:W-:-:S04]  /*05b0*/  @!P0 F2FP.F16.F32.PACK_AB R2, RZ, R10 ;  /* 0x0000000aff02823e */ /* 0x000fc800000000ff */
[----:B------:R-:W-:Y:S01]  /*05c0*/  PRMT R0, R2, 0x7610, R0 ;  /* 0x0000761002007816 */ /* 0x000fe20000000000 */
[----:B0-----:R-:W-:-:S05]  /*05d0*/  IMAD.WIDE.U32 R2, R3, 0x2, R4 ;  /* 0x0000000203027825 */ /* 0x001fca00078e0004 */
[----:B------:R-:W-:Y:S01]  /*05e0*/  STG.E.U16 desc[UR4][R2.64], R0 ;  /* 0x0000000002007986 */ /* 0x000fe2000c101504 */
[----:B------:R-:W-:Y:S05]  /*05f0*/  EXIT ;  /* 0x000000000000794d */ /* 0x000fea0003800000 */
.L_x_5012:
        /* <DEDUP_REMOVED lines=16> */
.L_x_11420:


//--------------------- .text._ZN2at6native29vectorized_elementwise_kernelILi2EZZZNS0_61_GLOBAL__N__132982cb_23_ActivationSiluKernel_cu_9e10b42f_311311silu_kernelERNS_18TensorIteratorBaseEENKUlvE_clEvENKUlvE3_clEvEUlN3c104HalfEE_St5arrayIPcLm2EEEEviT0_T1_ --------------------------
	.section	.text._ZN2at6native29vectorized_elementwise_kernelILi2EZZZNS0_61_GLOBAL__N__132982cb_23_ActivationSiluKernel_cu_9e10b42f_311311silu_kernelERNS_18TensorIteratorBaseEENKUlvE_clEvENKUlvE3_clEvEUlN3c104HalfEE_St5arrayIPcLm2EEEEviT0_T1_,"ax",@progbits
	.align	128
        .global         _ZN2at6native29vectorized_elementwise_kernelILi2EZZZNS0_61_GLOBAL__N__132982cb_23_ActivationSiluKernel_cu_9e10b42f_311311silu_kernelERNS_18TensorIteratorBaseEENKUlvE_clEvENKUlvE3_clEvEUlN3c104HalfEE_St5arrayIPcLm2EEEEviT0_T1_
        .type           _ZN2at6native29vectorized_elementwise_kernelILi2EZZZNS0_61_GLOBAL__N__132982cb_23_ActivationSiluKernel_cu_9e10b42f_311311silu_kernelERNS_18TensorIteratorBaseEENKUlvE_clEvENKUlvE3_clEvEUlN3c104HalfEE_St5arrayIPcLm2EEEEviT0_T1_,@function
        .size           _ZN2at6native29vectorized_elementwise_kernelILi2EZZZNS0_61_GLOBAL__N__132982cb_23_ActivationSiluKernel_cu_9e10b42f_311311silu_kernelERNS_18TensorIteratorBaseEENKUlvE_clEvENKUlvE3_clEvEUlN3c104HalfEE_St5arrayIPcLm2EEEEviT0_T1_,(.L_x_11421 - _ZN2at6native29vectorized_elementwise_kernelILi2EZZZNS0_61_GLOBAL__N__132982cb_23_ActivationSiluKernel_cu_9e10b42f_311311silu_kernelERNS_18TensorIteratorBaseEENKUlvE_clEvENKUlvE3_clEvEUlN3c104HalfEE_St5arrayIPcLm2EEEEviT0_T1_)
        .other          _ZN2at6native29vectorized_elementwise_kernelILi2EZZZNS0_61_GLOBAL__N__132982cb_23_ActivationSiluKernel_cu_9e10b42f_311311silu_kernelERNS_18TensorIteratorBaseEENKUlvE_clEvENKUlvE3_clEvEUlN3c104HalfEE_St5arrayIPcLm2EEEEviT0_T1_,@"STO_CUDA_ENTRY STV_DEFAULT"
_ZN2at6native29vectorized_elementwise_kernelILi2EZZZNS0_61_GLOBAL__N__132982cb_23_ActivationSiluKernel_cu_9e10b42f_311311silu_kernelERNS_18TensorIteratorBaseEENKUlvE_clEvENKUlvE3_clEvEUlN3c104HalfEE_St5arrayIPcLm2EEEEviT0_T1_:
.text._ZN2at6native29vectorized_elementwise_kernelILi2EZZZNS0_61_GLOBAL__N__132982cb_23_ActivationSiluKernel_cu_9e10b42f_311311silu_kernelERNS_18TensorIteratorBaseEENKUlvE_clEvENKUlvE3_clEvEUlN3c104HalfEE_St5arrayIPcLm2EEEEviT0_T1_:
        /* <DEDUP_REMOVED lines=12> */
[----:B------:R-:W-:Y:S01]  /*00c0*/  @!P1 IADD3 R0, PT, PT, R2, 0x80, RZ ;  /* 0x0000008002009810 */ /* 0x000fe20007ffe0ff */
[----:B------:R-:W0:Y:S01]  /*00d0*/  @!P1 LDC.64 R14, c[0x0][0x390] ;  /* 0x0000e400ff0e9b82 */ /* 0x000e220000000a00 */
[----:B------:R-:W-:Y:S02]  /*00e0*/  @!P1 IADD3 R13, PT, PT, R3, R2, RZ ;  /* 0x00000002030d9210 */ /* 0x000fe40007ffe0ff */
[----:B------:R-:W-:-:S13]  /*00f0*/  ISETP.GE.U32.AND P2, PT, R0, R5, PT ;  /* 0x000000050000720c */ /* 0x000fda0003f46070 */
[----:B------:R-:W-:Y:S02]  /*0100*/  @!P2 IADD3 R23, PT, PT, R3, R0, RZ ;  /* 0x000000000317a210 */ /* 0x000fe40007ffe0ff */
[----:B------:R-:W-:-:S04]  /*0110*/  @!P2 IADD3 R0, PT, PT, R0, 0x80, RZ ;  /* 0x000000800000a810 */ /* 0x000fc80007ffe0ff */
        /* <DEDUP_REMOVED lines=8> */
[----:B------:R-:W-:Y:S01]  /*01a0*/  @!P4 IADD3 R25, PT, PT, R3, R0, RZ ;  /* 0x000000000319c210 */ /* 0x000fe20007ffe0ff */
[----:B------:R-:W4:Y:S01]  /*01b0*/  @!P4 LDC.64 R28, c[0x0][0x390] ;  /* 0x0000e400ff1ccb82 */ /* 0x000f220000000a00 */
[----:B------:R-:W-:-:S04]  /*01c0*/  @!P4 IADD3 R0, PT, PT, R0, 0x80, RZ ;  /* 0x000000800000c810 */ /* 0x000fc80007ffe0ff */
[----:B------:R-:W-:Y:S01]  /*01d0*/  ISETP.GE.U32.AND P0, PT, R0, R5, PT ;  /* 0x000000050000720c */ /* 0x000fe20003f06070 */
[----:B---3--:R-:W-:Y:S01]  /*01e0*/  @!P3 IMAD.WIDE.U32 R16, R19, 0x2, R16 ;  /* 0x000000021310b825 */ /* 0x008fe200078e0010 */
[----:B------:R-:W-:-:S06]  /*01f0*/  PRMT R19, RZ, 0x7610, R19 ;  /* 0x00007610ff137816 */ /* 0x000fcc0000000013 */
[----:B------:R3:W5:Y:S05]  /*0200*/  @!P3 LDG.E.U16 R19, desc[UR4][R16.64] ;  /* 0x000000041013b981 */ /* 0x00076a000c1e1500 */
[----:B-1----:R-:W-:Y:S01]  /*0210*/  @!P0 IADD3 R15, PT, PT, R3, R0, RZ ;  /* 0x00000000030f8210 */ /* 0x002fe20007ffe0ff */
[----:B------:R-:W1:Y:S01]  /*0220*/  @!P0 LDC.64 R20, c[0x0][0x390] ;  /* 0x0000e400ff148b82 */ /* 0x000e620000000a00 */
[----:B------:R-:W-:-:S04]  /*0230*/  @!P0 IADD3 R0, PT, PT, R0, 0x80, RZ ;  /* 0x0000008000008810 */ /* 0x000fc80007ffe0ff */
[----:B------:R-:W-:-:S13]  /*0240*/  ISETP.GE.U32.AND P5, PT, R0, R5, PT ;  /* 0x000000050000720c */ /* 0x000fda0003fa6070 */
[----:B------:R-:W-:Y:S01]  /*0250*/  @!P5 IADD3 R27, PT, PT, R3, R0, RZ ;  /* 0x00000000031bd210 */ /* 0x000fe20007ffe0ff */
[----:B0-----:R-:W-:Y:S01]  /*0260*/  @!P2 IMAD.WIDE.U32 R12, R23, 0x2, R12 ;  /* 0x00000002170ca825 */ /* 0x001fe200078e000c */
[----:B------:R-:W-:Y:S01]  /*0270*/  @!P5 IADD3 R0, PT, PT, R0, 0x80, RZ ;  /* 0x000000800000d810 */ /* 0x000fe20007ffe0ff */
[----:B---3--:R-:W0:Y:S03]  /*0280*/  @!P5 LDC.64 R16, c[0x0][0x390] ;  /* 0x0000e400ff10db82 */ /* 0x008e260000000a00 */
[----:B------:R-:W-:Y:S02]  /*0290*/  ISETP.GE.U32.AND P3, PT, R0, R5, PT ;  /* 0x000000050000720c */ /* 0x000fe40003f66070 */
[----:B------:R-:W-:Y:S01]  /*02a0*/  PRMT R23, RZ, 0x7610, R23 ;  /* 0x00007610ff177816 */ /* 0x000fe20000000017 */
[----:B-1----:R-:W-:Y:S01]  /*02b0*/  @!P0 IMAD.WIDE.U32 R20, R15, 0x2, R20 ;  /* 0x000000020f148825 */ /* 0x002fe200078e0014 */
[----:B------:R-:W-:-:S03]  /*02c0*/  PRMT R24, RZ, 0x7610, R24 ;  /* 0x00007610ff187816 */ /* 0x000fc60000000018 */
        /* <DEDUP_REMOVED lines=10> */
[----:B------:R-:W-:Y:S01]  /*0370*/  @!P1 IADD3 R29, PT, PT, R3, R0, RZ ;  /* 0x00000000031d9210 */ /* 0x000fe20007ffe0ff */
[----:B0-----:R-:W-:Y:S01]  /*0380*/  @!P5 IMAD.WIDE.U32 R16, R27, 0x2, R16 ;  /* 0x000000021b10d825 */ /* 0x001fe200078e0010 */
        /* <DEDUP_REMOVED lines=10> */
[-C--:B------:R-:W-:Y:S02]  /*0430*/  ISETP.GE.U32.AND P5, PT, R0, R5.reuse, PT ;  /* 0x000000050000720c */ /* 0x080fe40003fa6070 */
[C---:B------:R-:W-:Y:S02]  /*0440*/  IADD3 R0, PT, PT, R2.reuse, 0x80, RZ ;  /* 0x0000008002007810 */ /* 0x040fe40007ffe0ff */
[----:B0-----:R-:W-:Y:S02]  /*0450*/  IADD3 R12, PT, PT, R2, 0x180, RZ ;  /* 0x00000180020c7810 */ /* 0x001fe40007ffe0ff */
[----:B------:R-:W-:-:S02]  /*0460*/  ISETP.GE.U32.AND P1, PT, R0, R5, PT ;  /* 0x000000050000720c */ /* 0x000fc40003f26070 */
[----:B------:R-:W-:Y:S02]  /*0470*/  ISETP.GE.U32.AND P2, PT, R12, R5, PT ;  /* 0x000000050c00720c */ /* 0x000fe40003f46070 */
[----:B------:R-:W-:-:S04]  /*0480*/  IADD3 R12, PT, PT, R2, 0x200, RZ ;  /* 0x00000200020c7810 */ /* 0x000fc80007ffe0ff */
[----:B------:R-:W-:Y:S02]  /*0490*/  ISETP.GE.U32.AND P3, PT, R12, R5, PT ;  /* 0x000000050c00720c */ /* 0x000fe40003f66070 */
[----:B------:R-:W-:-:S04]  /*04a0*/  IADD3 R28, PT, PT, R2, 0x280, RZ ;  /* 0x00000280021c7810 */ /* 0x000fc80007ffe0ff */
[----:B------:R-:W-:Y:S02]  /*04b0*/  ISETP.GE.U32.AND P4, PT, R28, R5, PT ;  /* 0x000000051c00720c */ /* 0x000fe40003f86070 */
[----:B------:R-:W-:Y:S01]  /*04c0*/  IADD3 R28, PT, PT, R2, 0x380, RZ ;  /* 0x00000380021c7810 */ /* 0x000fe20007ffe0ff */
[----:B------:R-:W-:Y:S04]  /*04d0*/  BSSY.RECONVERGENT B0, `(.L_x_5014) ;  /* 0x000006d000007945 */ /* 0x000fe80003800200 */
[----:B------:R-:W-:Y:S01]  /*04e0*/  BSSY.RELIABLE B1, `(.L_x_5015) ;  /* 0x0000065000017945 */ /* 0x000fe20003800100 */
[----:B--2---:R-:W-:-:S05]  /*04f0*/  @!P0 HADD2.F32 R22, -RZ, R22.H0_H0 ;  /* 0x20000016ff168230 */ /* 0x004fca0000004100 */
[----:B------:R-:W-:-:S06]  /*0500*/  @!P0 FMUL.FTZ R16, R22, -1.4426950216293334961 ;  /* 0xbfb8aa3b16108820 */ /* 0x000fcc0000410000 */
[----:B------:R-:W0:Y:S01]  /*0510*/  @!P0 MUFU.EX2 R16, R16 ;  /* 0x0000001000108308 */ /* 0x000e220000000800 */
[----:B-----5:R-:W-:-:S05]  /*0520*/  @!P5 HADD2.F32 R19, -RZ, R19.H0_H0 ;  /* 0x20000013ff13d230 */ /* 0x020fca0000004100 */
[----:B------:R-:W-:-:S06]  /*0530*/  @!P5 FMUL.FTZ R14, R19, -1.4426950216293334961 ;  /* 0xbfb8aa3b130ed820 */ /* 0x000fcc0000410000 */
[----:B------:R-:W1:Y:S01]  /*0540*/  @!P5 MUFU.EX2 R14, R14 ;  /* 0x0000000e000ed308 */ /* 0x000e620000000800 */
[----:B0-----:R-:W-:Y:S01]  /*0550*/  @!P0 FADD.FTZ R17, R16, 1 ;  /* 0x3f80000010118421 */ /* 0x001fe20000010000 */
[----:B-1----:R-:W-:-:S06]  /*0560*/  @!P5 FADD.FTZ R16, R14, 1 ;  /* 0x3f8000000e10d421 */ /* 0x002fcc0000010000 */
[----:B------:R0:W1:Y:S01]  /*0570*/  @!P5 MUFU.RCP R14, R16 ;  /* 0x00000010000ed308 */ /* 0x0000620000001000 */
[----:B---3--:R-:W-:-:S05]  /*0580*/  @!P1 HADD2.F32 R23, -RZ, R23.H0_H0 ;  /* 0x20000017ff179230 */ /* 0x008fca0000004100 */
[----:B------:R-:W-:Y:S01]  /*0590*/  @!P1 FMUL.FTZ R12, R23, -1.4426950216293334961 ;  /* 0xbfb8aa3b170c9820 */ /* 0x000fe20000410000 */
[----:B------:R-:W-:Y:S01]  /*05a0*/  @!P2 HADD2.F32 R24, -RZ, R24.H0_H0 ;  /* 0x20000018ff18a230 */ /* 0x000fe20000004100 */
[----:B0-----:R-:W-:Y:S01]  /*05b0*/  IADD3 R16, PT, PT, R2, 0x300, RZ ;  /* 0x0000030002107810 */ /* 0x001fe20007ffe0ff */
[----:B-1----:R-:W-:-:S03]  /*05c0*/  @!P5 FMUL.FTZ R19, R19, R14 ;  /* 0x0000000e1313d220 */ /* 0x002fc60000410000 */
[----:B------:R-:W-:Y:S01]  /*05d0*/  @!P2 FMUL.FTZ R15, R24, -1.4426950216293334961 ;  /* 0xbfb8aa3b180fa820 */ /* 0x000fe20000410000 */
[----:B------:R-:W0:Y:S01]  /*05e0*/  @!P1 MUFU.EX2 R12, R12 ;  /* 0x0000000c000c9308 */ /* 0x000e220000000800 */
[----:B------:R-:W-:Y:S01]  /*05f0*/  @!P3 HADD2.F32 R25, -RZ, R25.H0_H0 ;  /* 0x20000019ff19b230 */ /* 0x000fe20000004100 */
[----:B------:R-:W-:-:S06]  /*0600*/  ISETP.GE.U32.AND P6, PT, R16, R5, PT ;  /* 0x000000051000720c */ /* 0x000fcc0003fc6070 */
[----:B------:R-:W1:Y:S01]  /*0610*/  @!P2 MUFU.EX2 R15, R15 ;  /* 0x0000000f000fa308 */ /* 0x000e620000000800 */
[----:B------:R-:W-:Y:S01]  /*0620*/  @!P5 F2FP.F16.F32.PACK_AB R4, RZ, R19 ;  /* 0x00000013ff04d23e */ /* 0x000fe200000000ff */
[----:B------:R-:W-:Y:S01]  /*0630*/  @!P3 FMUL.FTZ R13, R25, -1.4426950216293334961 ;  /* 0xbfb8aa3b190db820 */ /* 0x000fe20000410000 */
[----:B------:R-:W-:-:S05]  /*0640*/  ISETP.GE.U32.AND P5, PT, R28, R5, PT ;  /* 0x000000051c00720c */ /* 0x000fca0003fa6070 */
[----:B------:R-:W2:Y:S01]  /*0650*/  @!P3 MUFU.EX2 R13, R13 ;  /* 0x0000000d000db308 */ /* 0x000ea20000000800 */
[----:B0-----:R-:W-:Y:S01]  /*0660*/  @!P1 FADD.FTZ R21, R12, 1 ;  /* 0x3f8000000c159421 */ /* 0x001fe20000010000 */
[----:B----4-:R-:W-:Y:S02]  /*0670*/  @!P4 HADD2.F32 R27, -RZ, R27.H0_H0 ;  /* 0x2000001bff1bc230 */ /* 0x010fe40000004100 */
[----:B------:R-:W-:Y:S02]  /*0680*/  @!P6 HADD2.F32 R26, -RZ, R26.H0_H0 ;  /* 0x2000001aff1ae230 */ /* 0x000fe40000004100 */
[----:B-1----:R-:W-:Y:S02]  /*0690*/  @!P2 FADD.FTZ R12, R15, 1 ;  /* 0x3f8000000f0ca421 */ /* 0x002fe40000010000 */
[----:B------:R0:W-:Y:S01]  /*06a0*/  @!P1 MUFU.RCP R14, R21 ;  /* 0x00000015000e9308 */ /* 0x0001e20000001000 */
[----:B------:R-:W-:Y:S01]  /*06b0*/  @!P4 FMUL.FTZ R29, R27, -1.4426950216293334961 ;  /* 0xbfb8aa3b1b1dc820 */ /* 0x000fe20000410000 */
[----:B------:R-:W-:Y:S01]  /*06c0*/  @!P6 FMUL.FTZ R19, R26, -1.4426950216293334961 ;  /* 0xbfb8aa3b1a13e820 */ /* 0x000fe20000410000 */
[----:B------:R-:W-:-:S05]  /*06d0*/  @!P5 HADD2.F32 R20, -RZ, R20.H0_H0 ;  /* 0x20000014ff14d230 */ /* 0x000fca0000004100 */
[----:B------:R1:W-:Y:S01]  /*06e0*/  @!P2 MUFU.RCP R15, R12 ;  /* 0x0000000c000fa308 */ /* 0x0003e20000001000 */
[----:B--2---:R-:W-:Y:S01]  /*06f0*/  @!P3 FADD.FTZ R16, R13, 1 ;  /* 0x3f8000000d10b421 */ /* 0x004fe20000010000 */
[----:B0-----:R-:W-:-:S06]  /*0700*/  @!P5 FMUL.FTZ R21, R20, -1.4426950216293334961 ;  /* 0xbfb8aa3b1415d820 */ /* 0x001fcc0000410000 */
        /* <DEDUP_REMOVED lines=9> */
[----:B------:R-:W-:Y:S01]  /*07a0*/  @!P0 F2FP.F16.F32.PACK_AB R18, RZ, R17 ;  /* 0x00000011ff12823e */ /* 0x000fe200000000ff */
        /* <DEDUP_REMOVED lines=14> */
[----:B------:R-:W-:Y:S02]  /*0890*/  @!P1 F2FP.F16.F32.PACK_AB R6, RZ, R14 ;  /* 0x0000000eff06923e */ /* 0x000fe400000000ff */
[----:B------:R-:W-:Y:S01]  /*08a0*/  @!P2 F2FP.F16.F32.PACK_AB R7, RZ, R15 ;  /* 0x0000000fff07a23e */ /* 0x000fe200000000ff */
[----:B----4-:R-:W-:Y:S01]  /*08b0*/  @!P5 FMUL.FTZ R17, R20, R17 ;  /* 0x000000111411d220 */ /* 0x010fe20000410000 */
[----:B------:R-:W-:-:S02]  /*08c0*/  @!P3 F2FP.F16.F32.PACK_AB R8, RZ, R16 ;  /* 0x00000010ff08b23e */ /* 0x000fc400000000ff */
[----:B------:R-:W-:Y:S02]  /*08d0*/  @!P4 F2FP.F16.F32.PACK_AB R9, RZ, R28 ;  /* 0x0000001cff09c23e */ /* 0x000fe400000000ff */
[----:B------:R-:W-:Y:S02]  /*08e0*/  @!P6 F2FP.F16.F32.PACK_AB R10, RZ, R19 ;  /* 0x00000013ff0ae23e */ /* 0x000fe400000000ff */
[----:B------:R-:W-:Y:S01]  /*08f0*/  @!P5 F2FP.F16.F32.PACK_AB R11, RZ, R17 ;  /* 0x00000011ff0bd23e */ /* 0x000fe200000000ff */
[----:B--2---:R-:W-:Y:S06]  /*0900*/  @P0 BRA `(.L_x_5016) ;  /* 0x0000000000300947 */ /* 0x004fec0003800000 */
[----:B------:R-:W0:Y:S01]  /*0910*/  LDC.64 R12, c[0x0][0x388] ;  /* 0x0000e200ff0c7b82 */ /* 0x000e220000000a00 */
        /* <DEDUP_REMOVED lines=11> */
.L_x_5016:
[----:B------:R-:W-:-:S13]  /*09d0*/  ISETP.GE.U32.AND P0, PT, R2, R5, PT ;  /* 0x000000050200720c */ /* 0x000fda0003f06070 */
[----:B------:R-:W-:Y:S05]  /*09e0*/  @P0 BRA `(.L_x_5018) ;  /* 0x0000000000300947 */ /* 0x000fea0003800000 */
[----:B0-----:R-:W0:Y:S01]  /*09f0*/  LDC.64 R12, c[0x0][0x388] ;  /* 0x0000e200ff0c7b82 */ /* 0x001e220000000a00 */
[----:B------:R-:W-:Y:S02]  /*0a00*/  IADD3 R15, PT, PT, R3, R2, RZ ;  /* 0x00000002030f7210 */ /* 0x000fe40007ffe0ff */
[----:B------:R-:W-:-:S03]  /*0a10*/  IADD3 R2, PT, PT, R2, 0x80, RZ ;  /* 0x0000008002027810 */ /* 0x000fc60007ffe0ff */
[----:B0-----:R-:W-:-:S05]  /*0a20*/  IMAD.WIDE.U32 R12, R15, 0x2, R12 ;  /* 0x000000020f0c7825 */ /* 0x001fca00078e000c */
[----:B------:R1:W-:Y:S02]  /*0a30*/  STG.E.U16 desc[UR4][R12.64], R7 ;  /* 0x000000070c007986 */ /* 0x0003e4000c101504 */
.L_x_5017:
[----:B------:R-:W-:-:S13]  /*0a40*/  ISETP.GE.U32.AND P0, PT, R2, R5, PT ;  /* 0x000000050200720c */ /* 0x000fda0003f06070 */
[----:B------:R-:W-:Y:S05]  /*0a50*/  @P0 BRA `(.L_x_5019) ;  /* 0x0000000000340947 */ /* 0x000fea0003800000 */
[----:B01----:R-:W0:Y:S01]  /*0a60*/  LDC.64 R6, c[0x0][0x388] ;  /* 0x0000e200ff067b82 */ /* 0x003e220000000a00 */
[----:B------:R-:W-:Y:S02]  /*0a70*/  IADD3 R13, PT, PT, R3, R2, RZ ;  /* 0x00000002030d7210 */ /* 0x000fe40007ffe0ff */
[----:B------:R-:W-:-:S03]  /*0a80*/  IADD3 R2, PT, PT, R2, 0x80, RZ ;  /* 0x0000008002027810 */ /* 0x000fc60007ffe0ff */
[----:B0-----:R-:W-:-:S05]  /*0a90*/  IMAD.WIDE.U32 R6, R13, 0x2, R6 ;  /* 0x000000020d067825 */ /* 0x001fca00078e0006 */
[----:B------:R1:W-:Y:S02]  /*0aa0*/  STG.E.U16 desc[UR4][R6.64], R8 ;  /* 0x0000000806007986 */ /* 0x0003e4000c101504 */
.L_x_5018:
[----:B------:R-:W-:-:S13]  /*0ab0*/  ISETP.GE.U32.AND P0, PT, R2, R5, PT ;  /* 0x000000050200720c */ /* 0x000fda0003f06070 */
[----:B------:R-:W-:Y:S05]  /*0ac0*/  @P0 BREAK.RELIABLE B1 ;  /* 0x0000000000010942 */ /* 0x000fea0003800100 */
[----:B------:R-:W-:Y:S05]  /*0ad0*/  @P0 BRA `(.L_x_5020) ;  /* 0x0000000000300947 */ /* 0x000fea0003800000 */
[----:B-1----:R-:W1:Y:S01]  /*0ae0*/  LDC.64 R6, c[0x0][0x388] ;  /* 0x0000e200ff067b82 */ /* 0x002e620000000a00 */
[----:B0-----:R-:W-:Y:S02]  /*0af0*/  IADD3 R13, PT, PT, R3, R2, RZ ;  /* 0x00000002030d7210 */ /* 0x001fe40007ffe0ff */
[----:B------:R-:W-:-:S03]  /*0b00*/  IADD3 R2, PT, PT, R2, 0x80, RZ ;  /* 0x0000008002027810 */ /* 0x000fc60007ffe0ff */
[----:B-1----:R-:W-:-:S05]  /*0b10*/  IMAD.WIDE.U32 R6, R13, 0x2, R6 ;  /* 0x000000020d067825 */ /* 0x002fca00078e0006 */
[----:B------:R2:W-:Y:S02]  /*0b20*/  STG.E.U16 desc[UR4][R6.64], R9 ;  /* 0x0000000906007986 */ /* 0x0005e4000c101504 */
.L_x_5019:
[----:B------:R-:W-:Y:S05]  /*0b30*/  BSYNC.RELIABLE B1 ;  /* 0x0000000000017941 */ /* 0x000fea0003800100 */
.L_x_5015:
[----:B------:R-:W-:-:S13]  /*0b40*/  ISETP.GE.U32.AND P0, PT, R2, R5, PT ;  /* 0x000000050200720c */ /* 0x000fda0003f06070 */
[----:B012---:R-:W0:Y:S01]  /*0b50*/  @!P0 LDC.64 R6, c[0x0][0x388] ;  /* 0x0000e200ff068b82 */ /* 0x007e220000000a00 */
[----:B------:R-:W-:Y:S02]  /*0b60*/  @!P0 IADD3 R9, PT, PT, R3, R2, RZ ;  /* 0x0000000203098210 */ /* 0x000fe40007ffe0ff */
[----:B------:R-:W-:-:S03]  /*0b70*/  @!P0 IADD3 R2, PT, PT, R2, 0x80, RZ ;  /* 0x0000008002028810 */ /* 0x000fc60007ffe0ff */
[----:B0-----:R-:W-:-:S05]  /*0b80*/  @!P0 IMAD.WIDE.U32 R6, R9, 0x2, R6 ;  /* 0x0000000209068825 */ /* 0x001fca00078e0006 */
[----:B------:R2:W-:Y:S02]  /*0b90*/  @!P0 STG.E.U16 desc[UR4][R6.64], R10 ;  /* 0x0000000a06008986 */ /* 0x0005e4000c101504 */
.L_x_5020:
[----:B------:R-:W-:Y:S05]  /*0ba0*/  BSYNC.RECONVERGENT B0 ;  /* 0x0000000000007941 */ /* 0x000fea0003800200 */
.L_x_5014:
[----:B------:R-:W-:Y:S05]  /*0bb0*/  WARPSYNC.ALL ;  /* 0x0000000000007948 */ /* 0x000fea0003800000 */
[----:B------:R-:W-:-:S13]  /*0bc0*/  ISETP.GE.U32.AND P0, PT, R2, R5, PT ;  /* 0x000000050200720c */ /* 0x000fda0003f06070 */
[----:B------:R-:W-:Y:S05]  /*0bd0*/  @P0 EXIT ;  /* 0x000000000000094d */ /* 0x000fea0003800000 */
[----:B0-----:R-:W0:Y:S01]  /*0be0*/  LDC.64 R4, c[0x0][0x388] ;  /* 0x0000e200ff047b82 */ /* 0x001e220000000a00 */
[----:B------:R-:W-:-:S05]  /*0bf0*/  IADD3 R3, PT, PT, R3, R2, RZ ;  /* 0x0000000203037210 */ /* 0x000fca0007ffe0ff */
[----:B0-----:R-:W-:-:S05]  /*0c00*/  IMAD.WIDE.U32 R2, R3, 0x2, R4 ;  /* 0x0000000203027825 */ /* 0x001fca00078e0004 */
[----:B------:R-:W-:Y:S01]  /*0c10*/  STG.E.U16 desc[UR4][R2.64], R11 ;  /* 0x0000000b02007986 */ /* 0x000fe2000c101504 */
[----:B------:R-:W-:Y:S05]  /*0c20*/  EXIT ;  /* 0x000000000000794d */ /* 0x000fea0003800000 */
.L_x_5013:
        /* <DEDUP_REMOVED lines=8> */
[----:B--2---:R-:W-:-:S02]  /*0cb0*/  HADD2.F32 R2, -RZ, R9.H0_H0 ;  /* 0x20000009ff027230 */ /* 0x004fc40000004100 */
[----:B------:R-:W-:Y:S02]  /*0cc0*/  HADD2.F32 R9, -RZ, R9.H1_H1 ;  /* 0x30000009ff097230 */ /* 0x000fe40000004100 */
[--C-:B---3--:R-:W-:Y:S02]  /*0cd0*/  HADD2.F32 R6, -RZ, R8.reuse.H0_H0 ;  /* 0x20000008ff067230 */ /* 0x108fe40000004100 */
[----:B------:R-:W-:Y:S01]  /*0ce0*/  FMUL.FTZ R10, R2, -1.4426950216293334961 ;  /* 0xbfb8aa3b020a7820 */ /* 0x000fe20000410000 */
[----:B------:R-:W-:Y:S02]  /*0cf0*/  HADD2.F32 R8, -RZ, R8.H1_H1 ;  /* 0x30000008ff087230 */ /* 0x000fe40000004100 */
[----:B------:R-:W-:Y:S01]  /*0d00*/  FMUL.FTZ R13, R9, -1.4426950216293334961 ;  /* 0xbfb8aa3b090d7820 */ /* 0x000fe20000410000 */
[--C-:B----4-:R-:W-:Y:S01]  /*0d10*/  HADD2.F32 R7, -RZ, R11.reuse.H0_H0 ;  /* 0x2000000bff077230 */ /* 0x110fe20000004100 */
[----:B------:R5:W1:Y:S01]  /*0d20*/  MUFU.EX2 R15, R10 ;  /* 0x0000000a000f7308 */ /* 0x000a620000000800 */
[----:B------:R-:W-:-:S02]  /*0d30*/  HADD2.F32 R11, -RZ, R11.H1_H1 ;  /* 0x3000000bff0b7230 */ /* 0x000fc40000004100 */
[----:B------:R-:W-:Y:S01]  /*0d40*/  FMUL.FTZ R14, R6, -1.4426950216293334961 ;  /* 0xbfb8aa3b060e7820 */ /* 0x000fe20000410000 */
[----:B0-----:R-:W-:Y:S01]  /*0d50*/  FMUL.FTZ R5, R8, -1.4426950216293334961 ;  /* 0xbfb8aa3b08057820 */ /* 0x001fe20000410000 */
[----:B------:R-:W-:Y:S01]  /*0d60*/  FMUL.FTZ R18, R7, -1.4426950216293334961 ;  /* 0xbfb8aa3b07127820 */ /* 0x000fe20000410000 */
[----:B------:R-:W-:Y:S02]  /*0d70*/  FMUL.FTZ R4, R11, -1.4426950216293334961 ;  /* 0xbfb8aa3b0b047820 */ /* 0x000fe40000410000 */
[----:B------:R0:W2:Y:S01]  /*0d80*/  MUFU.EX2 R16, R13 ;  /* 0x0000000d00107308 */ /* 0x0000a20000000800 */
[--C-:B-----5:R-:W-:Y:S02]  /*0d90*/  HADD2.F32 R10, -RZ, R12.reuse.H0_H0 ;  /* 0x2000000cff0a7230 */ /* 0x120fe40000004100 */
[----:B------:R-:W-:-:S05]  /*0da0*/  HADD2.F32 R12, -RZ, R12.H1_H1 ;  /* 0x3000000cff0c7230 */ /* 0x000fca0000004100 */
[----:B------:R3:W4:Y:S01]  /*0db0*/  MUFU.EX2 R19, R14 ;  /* 0x0000000e00137308 */ /* 0x0007220000000800 */
[----:B0-----:R-:W-:Y:S01]  /*0dc0*/  FMUL.FTZ R13, R12, -1.4426950216293334961 ;  /* 0xbfb8aa3b0c0d7820 */ /* 0x001fe20000410000 */
[----:B-1----:R-:W-:-:S06]  /*0dd0*/  FADD.FTZ R17, R15, 1 ;  /* 0x3f8000000f117421 */ /* 0x002fcc0000010000 */
[----:B------:R-:W0:Y:S01]  /*0de0*/  MUFU.EX2 R5, R5 ;  /* 0x0000000500057308 */ /* 0x000e220000000800 */
[----:B---3--:R-:W-:Y:S01]  /*0df0*/  FMUL.FTZ R14, R10, -1.4426950216293334961 ;  /* 0xbfb8aa3b0a0e7820 */ /* 0x008fe20000410000 */
[----:B--2---:R-:W-:-:S06]  /*0e00*/  FADD.FTZ R16, R16, 1 ;  /* 0x3f80000010107421 */ /* 0x004fcc0000010000 */
[----:B------:R-:W1:Y:S01]  /*0e10*/  MUFU.EX2 R4, R4 ;  /* 0x0000000400047308 */ /* 0x000e620000000800 */
[----:B----4-:R-:W-:-:S07]  /*0e20*/  FADD.FTZ R15, R19, 1 ;  /* 0x3f800000130f7421 */ /* 0x010fce0000010000 */
[----:B------:R-:W2:Y:S01]  /*0e30*/  MUFU.EX2 R18, R18 ;  /* 0x0000001200127308 */ /* 0x000ea20000000800 */
[----:B0-----:R-:W-:-:S07]  /*0e40*/  FADD.FTZ R19, R5, 1 ;  /* 0x3f80000005137421 */ /* 0x001fce0000010000 */
[----:B------:R-:W0:Y:S01]  /*0e50*/  MUFU.EX2 R13, R13 ;  /* 0x0000000d000d7308 */ /* 0x000e220000000800 */
[----:B-1----:R-:W-:Y:S02]  /*0e60*/  FADD.FTZ R20, R4, 1 ;  /* 0x3f80000004147421 */ /* 0x002fe40000010000 */
[----:B------:R-:W1:Y:S05]  /*0e70*/  LDC.64 R4, c[0x0][0x388] ;  /* 0x0000e200ff047b82 */ /* 0x000e6a0000000a00 */
[----:B------:R-:W3:Y:S01]  /*0e80*/  MUFU.EX2 R14, R14 ;  /* 0x0000000e000e7308 */ /* 0x000ee20000000800 */
[----:B--2---:R-:W-:-:S07]  /*0e90*/  FADD.FTZ R18, R18, 1 ;  /* 0x3f80000012127421 */ /* 0x004fce0000010000 */
[----:B------:R-:W2:Y:S01]  /*0ea0*/  MUFU.RCP R17, R17 ;  /* 0x0000001100117308 */ /* 0x000ea20000001000 */
[----:B0-----:R-:W-:-:S07]  /*0eb0*/  FADD.FTZ R13, R13, 1 ;  /* 0x3f8000000d0d7421 */ /* 0x001fce0000010000 */
[----:B------:R-:W0:Y:S01]  /*0ec0*/  MUFU.RCP R16, R16 ;  /* 0x0000001000107308 */ /* 0x000e220000001000 */
[----:B---3--:R-:W-:Y:S01]  /*0ed0*/  FADD.FTZ R14, R14, 1 ;  /* 0x3f8000000e0e7421 */ /* 0x008fe20000010000 */
[----:B-1----:R-:W-:-:S06]  /*0ee0*/  IMAD.WIDE.U32 R4, R3, 0x2, R4 ;  /* 0x0000000203047825 */ /* 0x002fcc00078e0004 */
[----:B------:R-:W1:Y:S01]  /*0ef0*/  MUFU.RCP R15, R15 ;  /* 0x0000000f000f7308 */ /* 0x000e620000001000 */
[----:B--2---:R-:W-:Y:S01]  /*0f00*/  FMUL.FTZ R17, R2, R17 ;  /* 0x0000001102117220 */ /* 0x004fe20000410000 */
[----:B------:R-:W-:-:S06]  /*0f10*/  IMAD.WIDE.U32 R4, R0, 0x4, R4 ;  /* 0x0000000400047825 */ /* 0x000fcc00078e0004 */
[----:B------:R-:W2:Y:S01]  /*0f20*/  MUFU.RCP R19, R19 ;  /* 0x0000001300137308 */ /* 0x000ea20000001000 */
[----:B0-----:R-:W-:-:S05]  /*0f30*/  FMUL.FTZ R16, R9, R16 ;  /* 0x0000001009107220 */ /* 0x001fca0000410000 */
[----:B------:R-:W-:Y:S02]  /*0f40*/  F2FP.F16.F32.PACK_AB R17, R16, R17 ;  /* 0x000000111011723e */ /* 0x000fe400000000ff */
[----:B------:R-:W0:Y:S01]  /*0f50*/  MUFU.RCP R18, R18 ;  /* 0x0000001200127308 */ /* 0x000e220000001000 */
[----:B-1----:R-:W-:Y:S02]  /*0f60*/  FMUL.FTZ R15, R6, R15 ;  /* 0x0000000f060f7220 */ /* 0x002fe40000410000 */
[----:B------:R-:W-:Y:S05]  /*0f70*/  STG.E desc[UR4][R4.64], R17 ;  /* 0x0000001104007986 */ /* 0x000fea000c101904 */
[----:B------:R-:W1:Y:S01]  /*0f80*/  MUFU.RCP R20, R20 ;  /* 0x0000001400147308 */ /* 0x000e620000001000 */
[----:B--2---:R-:W-:-:S05]  /*0f90*/  FMUL.FTZ R8, R8, R19 ;  /* 0x0000001308087220 */ /* 0x004fca0000410000 */
[----:B------:R-:W-:Y:S02]  /*0fa0*/  F2FP.F16.F32.PACK_AB R15, R8, R15 ;  /* 0x0000000f080f723e */ /* 0x000fe400000000ff */
[----:B------:R-:W2:Y:S01]  /*0fb0*/  MUFU.RCP R21, R14 ;  /* 0x0000000e00157308 */ /* 0x000ea20000001000 */
[----:B0-----:R-:W-:Y:S02]  /*0fc0*/  FMUL.FTZ R18, R7, R18 ;  /* 0x0000001207127220 */ /* 0x001fe40000410000 */
[----:B------:R-:W-:Y:S05]  /*0fd0*/  STG.E desc[UR4][R4.64+0x200], R15 ;  /* 0x0002000f04007986 */ /* 0x000fea000c101904 */
[----:B------:R-:W0:Y:S01]  /*0fe0*/  MUFU.RCP R13, R13 ;  /* 0x0000000d000d7308 */ /* 0x000e220000001000 */
[----:B-1----:R-:W-:-:S05]  /*0ff0*/  FMUL.FTZ R11, R11, R20 ;  /* 0x000000140b0b7220 */ /* 0x002fca0000410000 */
[----:B------:R-:W-:Y:S01]  /*1000*/  F2FP.F16.F32.PACK_AB R11, R11, R18 ;  /* 0x000000120b0b723e */ /* 0x000fe200000000ff */
[----:B--2---:R-:W-:-:S04]  /*1010*/  FMUL.FTZ R21, R10, R21 ;  /* 0x000000150a157220 */ /* 0x004fc80000410000 */
[----:B------:R-:W-:Y:S01]  /*1020*/  STG.E desc[UR4][R4.64+0x400], R11 ;  /* 0x0004000b04007986 */ /* 0x000fe2000c101904 */
[----:B0-----:R-:W-:-:S05]  /*1030*/  FMUL.FTZ R12, R12, R13 ;  /* 0x0000000d0c0c7220 */ /* 0x001fca0000410000 */
[----:B------:R-:W-:-:S05]  /*1040*/  F2FP.F16.F32.PACK_AB R21, R12, R21 ;  /* 0x000000150c15723e */ /* 0x000fca00000000ff */
[----:B------:R-:W-:Y:S01]  /*1050*/  STG.E desc[UR4][R4.64+0x600], R21 ;  /* 0x0006001504007986 */ /* 0x000fe2000c101904 */
[----:B------:R-:W-:Y:S05]  /*1060*/  EXIT ;  /* 0x000000000000794d */ /* 0x000fea0003800000 */
.L_x_5021:
        /* <DEDUP_REMOVED lines=9> */
.L_x_11421:


//--------------------- .text._ZN2at6native29vectorized_elementwise_kernelILi4EZZZNS0_61_GLOBAL__N__132982cb_23_ActivationSiluKernel_cu_9e10b42f_311311silu_kernelERNS_18TensorIteratorBaseEENKUlvE_clEvENKUlvE3_clEvEUlN3c104HalfEE_St5arrayIPcLm2EEEEviT0_T1_ --------------------------
	.section	.text._ZN2at6native29vectorized_elementwise_kernelILi4EZZZNS0_61_GLOBAL__N__132982cb_23_ActivationSiluKernel_cu_9e10b42f_311311silu_kernelERNS_18TensorIteratorBaseEENKUlvE_clEvENKUlvE3_clEvEUlN3c104HalfEE_St5arrayIPcLm2EEEEviT0_T1_,"ax",@progbits
	.align	128
        .global         _ZN2at6native29vectorized_elementwise_kernelILi4EZZZNS0_61_GLOBAL__N__132982cb_23_ActivationSiluKernel_cu_9e10b42f_311311silu_kernelERNS_18TensorIteratorBaseEENKUlvE_clEvENKUlvE3_clEvEUlN3c104HalfEE_St5arrayIPcLm2EEEEviT0_T1_
        .type           _ZN2at6native29vectorized_elementwise_kernelILi4EZZZNS0_61_GLOBAL__N__132982cb_23_ActivationSiluKernel_cu_9e10b42f_311311silu_kernelERNS_18TensorIteratorBaseEENKUlvE_clEvENKUlvE3_clEvEUlN3c104HalfEE_St5arrayIPcLm2EEEEviT0_T1_,@function
        .size           _ZN2at6native29vectorized_elementwise_kernelILi4EZZZNS0_61_GLOBAL__N__132982cb_23_ActivationSiluKernel_cu_9e10b42f_311311silu_kernelERNS_18TensorIteratorBaseEENKUlvE_clEvENKUlvE3_clEvEUlN3c104HalfEE_St5arrayIPcLm2EEEEviT0_T1_,(.L_x_11422 - _ZN2at6native29vectorized_elementwise_kernelILi4EZZZNS0_61_GLOBAL__N__132982cb_23_ActivationSiluKernel_cu_9e10b42f_311311silu_kernelERNS_18TensorIteratorBaseEENKUlvE_clEvENKUlvE3_clEvEUlN3c104HalfEE_St5arrayIPcLm2EEEEviT0_T1_)
        .other          _ZN2at6native29vectorized_elementwise_kernelILi4EZZZNS0_61_GLOBAL__N__132982cb_23_ActivationSiluKernel_cu_9e10b42f_311311silu_kernelERNS_18TensorIteratorBaseEENKUlvE_clEvENKUlvE3_clEvEUlN3c104HalfEE_St5arrayIPcLm2EEEEviT0_T1_,@"STO_CUDA_ENTRY STV_DEFAULT"
_ZN2at6native29vectorized_elementwise_kernelILi4EZZZNS0_61_GLOBAL__N__132982cb_23_ActivationSiluKernel_cu_9e10b42f_311311silu_kernelERNS_18TensorIteratorBaseEENKUlvE_clEvENKUlvE3_clEvEUlN3c104HalfEE_St5arrayIPcLm2EEEEviT0_T1_:
.text._ZN2at6native29vectorized_elementwise_kernelILi4EZZZNS0_61_GLOBAL__N__132982cb_23_ActivationSiluKernel_cu_9e10b42f_311311silu_kernelERNS_18TensorIteratorBaseEENKUlvE_clEvENKUlvE3_clEvEUlN3c104HalfEE_St5arrayIPcLm2EEEEviT0_T1_:
        /* <DEDUP_REMOVED lines=157> */
.L_x_5025:
[----:B------:R-:W-:-:S13]  /*09d0*/  ISETP.GE.U32.AND P0, PT, R2, R5, PT ;  /* 0x000000050200720c */ /* 0x000fda0003f06070 */
[----:B------:R-:W-:Y:S05]  /*09e0*/  @P0 BRA `(.L_x_5027) ;  /* 0x0000000000300947 */ /* 0x000fea0003800000 */
[----:B0-----:R-:W0:Y:S01]  /*09f0*/  LDC.64 R12, c[0x0][0x388] ;  /* 0x0000e200ff0c7b82 */ /* 0x001e220000000a00 */
[----:B------:R-:W-:Y:S02]  /*0a00*/  IADD3 R15, PT, PT, R3, R2, RZ ;  /* 0x00000002030f7210 */ /* 0x000fe40007ffe0ff */
[----:B------:R-:W-:-:S03]  /*0a10*/  IADD3 R2, PT, PT, R2, 0x80, RZ ;  /* 0x0000008002027810 */ /* 0x000fc60007ffe0ff */
[----:B0-----:R-:W-:-:S05]  /*0a20*/  IMAD.WIDE.U32 R12, R15, 0x2, R12 ;  /* 0x000000020f0c7825 */ /* 0x001fca00078e000c */
[----:B------:R1:W-:Y:S02]  /*0a30*/  STG.E.U16 desc[UR4][R12.64], R7 ;  /* 0x000000070c007986 */ /* 0x0003e4000c101504 */
.L_x_5026:
[----:B------:R-:W-:-:S13]  /*0a40*/  ISETP.GE.U32.AND P0, PT, R2, R5, PT ;  /* 0x000000050200720c */ /* 0x000fda0003f06070 */
[----:B------:R-:W-:Y:S05]  /*0a50*/  @P0 BRA `(.L_x_5028) ;  /* 0x0000000000340947 */ /* 0x000fea0003800000 */
[----:B01----:R-:W0:Y:S01]  /*0a60*/  LDC.64 R6, c[0x0][0x388] ;  /* 0x0000e200ff067b82 */ /* 0x003e220000000a00 */
[----:B------:R-:W-:Y:S02]  /*0a70*/  IADD3 R13, PT, PT, R3, R2, RZ ;  /* 0x00000002030d7210 */ /* 0x000fe40007ffe0ff */
[----:B------:R-:W-:-:S03]  /*0a80*/  IADD3 R2, PT, PT, R2, 0x80, RZ ;  /* 0x0000008002027810 */ /* 0x000fc60007ffe0ff */
[----:B0-----:R-:W-:-:S05]  /*0a90*/  IMAD.WIDE.U32 R6, R13, 0x2, R6 ;  /* 0x000000020d067825 */ /* 0x001fca00078e0006 */
[----:B------:R1:W-:Y:S02]  /*0aa0*/  STG.E.U16 desc[UR4][R6.64], R8 ;  /* 0x0000000806007986 */ /* 0x0003e4000c101504 */
.L_x_5027:
        /* <DEDUP_REMOVED lines=8> */
.L_x_5028:
[----:B------:R-:W-:Y:S05]  /*0b30*/  BSYNC.RELIABLE B1 ;  /* 0x0000000000017941 */ /* 0x000fea0003800100 */
.L_x_5024:
[----:B------:R-:W-:-:S13]  /*0b40*/  ISETP.GE.U32.AND P0, PT, R2, R5, PT ;  /* 0x000000050200720c */ /* 0x000fda0003f06070 */
[----:B012---:R-:W0:Y:S01]  /*0b50*/  @!P0 LDC.64 R6, c[0x0][0x388] ;  /* 0x0000e200ff068b82 */ /* 0x007e220000000a00 */
[----:B------:R-:W-:Y:S02]  /*0b60*/  @!P0 IADD3 R9, PT, PT, R3, R2, RZ ;  /* 0x0000000203098210 */ /* 0x000fe40007ffe0ff */
[----:B------:R-:W-:-:S03]  /*0b70*/  @!P0 IADD3 R2, PT, PT, R2, 0x80, RZ ;  /* 0x0000008002028810 */ /* 0x000fc60007ffe0ff */
[----:B0-----:R-:W-:-:S05]  /*0b80*/  @!P0 IMAD.WIDE.U32 R6, R9, 0x2, R6 ;  /* 0x0000000209068825 */ /* 0x001fca00078e0006 */
[----:B------:R2:W-:Y:S02]  /*0b90*/  @!P0 STG.E.U16 desc[UR4][R6.64], R10 ;  /* 0x0000000a06008986 */ /* 0x0005e4000c101504 */
.L_x_5029:
[----:B------:R-:W-:Y:S05]  /*0ba0*/  BSYNC.RECONVERGENT B0 ;  /* 0x0000000000007941 */ /* 0x000fea0003800200 */
.L_x_5023:
        /* <DEDUP_REMOVED lines=8> */
.L_x_5022:
[----:B------:R-:W0:Y:S01]  /*0c30*/  S2R R0, SR_TID.X ;  /* 0x0000000000007919 */ /* 0x000e220000002100 */
[----:B------:R-:W1:Y:S02]  /*0c40*/  LDC.64 R4, c[0x0][0x390] ;  /* 0x0000e400ff047b82 */ /* 0x000e640000000a00 */
[----:B-1----:R-:W-:-:S04]  /*0c50*/  IMAD.WIDE.U32 R4, R3, 0x2, R4 ;  /* 0x0000000203047825 */ /* 0x002fc800078e0004 */
[----:B0-----:R-:W-:-:S05]  /*0c60*/  IMAD.WIDE.U32 R6, R0, 0x8, R4 ;  /* 0x0000000800067825 */ /* 0x001fca00078e0004 */
[----:B------:R-:W2:Y:S04]  /*0c70*/  LDG.E.64 R16, desc[UR4][R6.64] ;  /* 0x0000000406107981 */ /* 0x000ea8000c1e1b00 */
[----:B------:R-:W3:Y:S01]  /*0c80*/  LDG.E.64 R4, desc[UR4][R6.64+0x400] ;  /* 0x0004000406047981 */ /* 0x000ee2000c1e1b00 */
[--C-:B--2---:R-:W-:Y:S02]  /*0c90*/  HADD2.F32 R10, -RZ, R16.reuse.H0_H0 ;  /* 0x20000010ff0a7230 */ /* 0x104fe40000004100 */
[----:B------:R-:W-:Y:S02]  /*0ca0*/  HADD2.F32 R9, -RZ, R16.H1_H1 ;  /* 0x30000010ff097230 */ /* 0x000fe40000004100 */
[----:B------:R-:W-:Y:S02]  /*0cb0*/  HADD2.F32 R11, -RZ, R17.H0_H0 ;  /* 0x20000011ff0b7230 */ /* 0x000fe40000004100 */
[----:B------:R-:W-:Y:S01]  /*0cc0*/  FMUL.FTZ R12, R10, -1.4426950216293334961 ;  /* 0xbfb8aa3b0a0c7820 */ /* 0x000fe20000410000 */
[----:B---3--:R-:W-:-:S02]  /*0cd0*/  HADD2.F32 R8, -RZ, R4.H1_H1 ;  /* 0x30000004ff087230 */ /* 0x008fc40000004100 */
[----:B------:R-:W-:Y:S01]  /*0ce0*/  FMUL.FTZ R13, R9, -1.4426950216293334961 ;  /* 0xbfb8aa3b090d7820 */ /* 0x000fe20000410000 */
[----:B------:R-:W-:Y:S01]  /*0cf0*/  HADD2.F32 R2, -RZ, R17.H1_H1 ;  /* 0x30000011ff027230 */ /* 0x000fe20000004100 */
[----:B------:R0:W1:Y:S01]  /*0d00*/  MUFU.EX2 R15, R12 ;  /* 0x0000000c000f7308 */ /* 0x0000620000000800 */
[----:B------:R-:W-:Y:S01]  /*0d10*/  FMUL.FTZ R14, R11, -1.4426950216293334961 ;  /* 0xbfb8aa3b0b0e7820 */ /* 0x000fe20000410000 */
[----:B------:R-:W-:Y:S02]  /*0d20*/  HADD2.F32 R6, -RZ, R4.H0_H0 ;  /* 0x20000004ff067230 */ /* 0x000fe40000004100 */
[----:B------:R-:W-:Y:S01]  /*0d30*/  FMUL.FTZ R4, R8, -1.4426950216293334961 ;  /* 0xbfb8aa3b08047820 */ /* 0x000fe20000410000 */
[--C-:B------:R-:W-:Y:S02]  /*0d40*/  HADD2.F32 R7, -RZ, R5.reuse.H0_H0 ;  /* 0x20000005ff077230 */ /* 0x100fe40000004100 */
[----:B------:R-:W-:Y:S01]  /*0d50*/  FMUL.FTZ R17, R2, -1.4426950216293334961 ;  /* 0xbfb8aa3b02117820 */ /* 0x000fe20000410000 */
[----:B------:R-:W-:Y:S01]  /*0d60*/  FMUL.FTZ R19, R6, -1.4426950216293334961 ;  /* 0xbfb8aa3b06137820 */ /* 0x000fe20000410000 */
[----:B------:R2:W3:Y:S01]  /*0d70*/  MUFU.EX2 R16, R13 ;  /* 0x0000000d00107308 */ /* 0x0004e20000000800 */
[----:B0-----:R-:W-:-:S07]  /*0d80*/  HADD2.F32 R12, -RZ, R5.H1_H1 ;  /* 0x30000005ff0c7230 */ /* 0x001fce0000004100 */
[----:B------:R0:W4:Y:S01]  /*0d90*/  MUFU.EX2 R18, R14 ;  /* 0x0000000e00127308 */ /* 0x0001220000000800 */
[----:B--2---:R-:W-:Y:S01]  /*0da0*/  FMUL.FTZ R13, R12, -1.4426950216293334961 ;  /* 0xbfb8aa3b0c0d7820 */ /* 0x004fe20000410000 */
[----:B-1----:R-:W-:-:S06]  /*0db0*/  FADD.FTZ R15, R15, 1 ;  /* 0x3f8000000f0f7421 */ /* 0x002fcc0000010000 */
[----:B------:R-:W1:Y:S01]  /*0dc0*/  MUFU.EX2 R4, R4 ;  /* 0x0000000400047308 */ /* 0x000e620000000800 */
[----:B0-----:R-:W-:Y:S01]  /*0dd0*/  FMUL.FTZ R14, R7, -1.4426950216293334961 ;  /* 0xbfb8aa3b070e7820 */ /* 0x001fe20000410000 */
[----:B---3--:R-:W-:-:S06]  /*0de0*/  FADD.FTZ R16, R16, 1 ;  /* 0x3f80000010107421 */ /* 0x008fcc0000010000 */
[----:B------:R-:W0:Y:S01]  /*0df0*/  MUFU.EX2 R17, R17 ;  /* 0x0000001100117308 */ /* 0x000e220000000800 */
[----:B----4-:R-:W-:-:S07]  /*0e00*/  FADD.FTZ R18, R18, 1 ;  /* 0x3f80000012127421 */ /* 0x010fce0000010000 */
[----:B------:R-:W2:Y:S01]  /*0e10*/  MUFU.EX2 R19, R19 ;  /* 0x0000001300137308 */ /* 0x000ea20000000800 */
[----:B-1----:R-:W-:Y:S02]  /*0e20*/  FADD.FTZ R21, R4, 1 ;  /* 0x3f80000004157421 */ /* 0x002fe40000010000 */
[----:B------:R-:W1:Y:S05]  /*0e30*/  LDC.64 R4, c[0x0][0x388] ;  /* 0x0000e200ff047b82 */ /* 0x000e6a0000000a00 */
[----:B------:R-:W3:Y:S01]  /*0e40*/  MUFU.EX2 R14, R14 ;  /* 0x0000000e000e7308 */ /* 0x000ee20000000800 */
[----:B0-----:R-:W-:-:S07]  /*0e50*/  FADD.FTZ R17, R17, 1 ;  /* 0x3f80000011117421 */ /* 0x001fce0000010000 */
[----:B------:R-:W0:Y:S01]  /*0e60*/  MUFU.EX2 R13, R13 ;  /* 0x0000000d000d7308 */ /* 0x000e220000000800 */
[----:B--2---:R-:W-:-:S07]  /*0e70*/  FADD.FTZ R19, R19, 1 ;  /* 0x3f80000013137421 */ /* 0x004fce0000010000 */
[----:B------:R-:W2:Y:S01]  /*0e80*/  MUFU.RCP R15, R15 ;  /* 0x0000000f000f7308 */ /* 0x000ea20000001000 */
[----:B---3--:R-:W-:Y:S01]  /*0e90*/  FADD.FTZ R14, R14, 1 ;  /* 0x3f8000000e0e7421 */ /* 0x008fe20000010000 */
[----:B-1----:R-:W-:-:S06]  /*0ea0*/  IMAD.WIDE.U32 R4, R3, 0x2, R4 ;  /* 0x0000000203047825 */ /* 0x002fcc00078e0004 */
[----:B------:R-:W1:Y:S01]  /*0eb0*/  MUFU.RCP R16, R16 ;  /* 0x0000001000107308 */ /* 0x000e620000001000 */
[----:B0-----:R-:W-:Y:S01]  /*0ec0*/  FADD.FTZ R13, R13, 1 ;  /* 0x3f8000000d0d7421 */ /* 0x001fe20000010000 */
[----:B------:R-:W-:-:S06]  /*0ed0*/  IMAD.WIDE.U32 R4, R0, 0x8, R4 ;  /* 0x0000000800047825 */ /* 0x000fcc00078e0004 */
[----:B------:R-:W0:Y:S01]  /*0ee0*/  MUFU.RCP R18, R18 ;  /* 0x0000001200127308 */ /* 0x000e220000001000 */
[----:B--2---:R-:W-:-:S07]  /*0ef0*/  FMUL.FTZ R15, R10, R15 ;  /* 0x0000000f0a0f7220 */ /* 0x004fce0000410000 */
[----:B------:R-:W2:Y:S01]  /*0f00*/  MUFU.RCP R17, R17 ;  /* 0x0000001100117308 */ /* 0x000ea20000001000 */
[----:B-1----:R-:W-:-:S05]  /*0f10*/  FMUL.FTZ R16, R9, R16 ;  /* 0x0000001009107220 */ /* 0x002fca0000410000 */
[----:B------:R-:W-:Y:S02]  /*0f20*/  F2FP.F16.F32.PACK_AB R16, R16, R15 ;  /* 0x0000000f1010723e */ /* 0x000fe400000000ff */
[----:B------:R-:W1:Y:S01]  /*0f30*/  MUFU.RCP R19, R19 ;  /* 0x0000001300137308 */ /* 0x000e620000001000 */
[----:B0-----:R-:W-:-:S07]  /*0f40*/  FMUL.FTZ R18, R11, R18 ;  /* 0x000000120b127220 */ /* 0x001fce0000410000 */
[----:B------:R-:W0:Y:S01]  /*0f50*/  MUFU.RCP R21, R21 ;  /* 0x0000001500157308 */ /* 0x000e220000001000 */
[----:B--2---:R-:W-:-:S05]  /*0f60*/  FMUL.FTZ R17, R2, R17 ;  /* 0x0000001102117220 */ /* 0x004fca0000410000 */
[----:B------:R-:W-:Y:S02]  /*0f70*/  F2FP.F16.F32.PACK_AB R17, R17, R18 ;  /* 0x000000121111723e */ /* 0x000fe400000000ff */
[----:B------:R-:W2:Y:S01]  /*0f80*/  MUFU.RCP R14, R14 ;  /* 0x0000000e000e7308 */ /* 0x000ea20000001000 */
[----:B-1----:R-:W-:Y:S02]  /*0f90*/  FMUL.FTZ R19, R6, R19 ;  /* 0x0000001306137220 */ /* 0x002fe40000410000 */
[----:B------:R-:W-:Y:S05]  /*0fa0*/  STG.E.64 desc[UR4][R4.64], R16 ;  /* 0x0000001004007986 */ /* 0x000fea000c101b04 */
[----:B------:R-:W1:Y:S01]  /*0fb0*/  MUFU.RCP R13, R13 ;  /* 0x0000000d000d7308 */ /* 0x000e620000001000 */
[----:B0-----:R-:W-:-:S05]  /*0fc0*/  FMUL.FTZ R8, R8, R21 ;  /* 0x0000001508087220 */ /* 0x001fca0000410000 */
[----:B------:R-:W-:Y:S01]  /*0fd0*/  F2FP.F16.F32.PACK_AB R6, R8, R19 ;  /* 0x000000130806723e */ /* 0x000fe200000000ff */
[----:B--2---:R-:W-:Y:S01]  /*0fe0*/  FMUL.FTZ R7, R7, R14 ;  /* 0x0000000e07077220 */ /* 0x004fe20000410000 */
[----:B-1----:R-:W-:-:S05]  /*0ff0*/  FMUL.FTZ R12, R12, R13 ;  /* 0x0000000d0c0c7220 */ /* 0x002fca0000410000 */
[----:B------:R-:W-:-:S05]  /*1000*/  F2FP.F16.F32.PACK_AB R7, R12, R7 ;  /* 0x000000070c07723e */ /* 0x000fca00000000ff */
[----:B------:R-:W-:Y:S01]  /*1010*/  STG.E.64 desc[UR4][R4.64+0x400], R6 ;  /* 0x0004000604007986 */ /* 0x000fe2000c101b04 */
[----:B------:R-:W-:Y:S05]  /*1020*/  EXIT ;  /* 0x000000000000794d */ /* 0x000fea0003800000 */
.L_x_5030:
        /* <DEDUP_REMOVED lines=13> */
.L_x_11422:


//--------------------- .text._ZN2at6native29vectorized_elementwise_kernelILi8EZZZNS0_61_GLOBAL__N__132982cb_23_ActivationSiluKernel_cu_9e10b42f_311311silu_kernelERNS_18TensorIteratorBaseEENKUlvE_clEvENKUlvE3_clEvEUlN3c104HalfEE_St5arrayIPcLm2EEEEviT0_T1_ --------------------------
	.section	.text._ZN2at6native29vectorized_elementwise_kernelILi8EZZZNS0_61_GLOBAL__N__132982cb_23_ActivationSiluKernel_cu_9e10b42f_311311silu_kernelERNS_18TensorIteratorBaseEENKUlvE_clEvENKUlvE3_clEvEUlN3c104HalfEE_St5arrayIPcLm2EEEEviT0_T1_,"ax",@progbits
	.align	128
        .global         _ZN2at6native29vectorized_elementwise_kernelILi8EZZZNS0_61_GLOBAL__N__132982cb_23_ActivationSiluKernel_cu_9e10b42f_311311silu_kernelERNS_18TensorIteratorBaseEENKUlvE_clEvENKUlvE3_clEvEUlN3c104HalfEE_St5arrayIPcLm2EEEEviT0_T1_
        .type           _ZN2at6native29vectorized_elementwise_kernelILi8EZZZNS0_61_GLOBAL__N__132982cb_23_ActivationSiluKernel_cu_9e10b42f_311311silu_kernelERNS_18TensorIteratorBaseEENKUlvE_clEvENKUlvE3_clEvEUlN3c104HalfEE_St5arrayIPcLm2EEEEviT0_T1_,@function
        .size           _ZN2at6native29vectorized_elementwise_kernelILi8EZZZNS0_61_GLOBAL__N__132982cb_23_ActivationSiluKernel_cu_9e10b42f_311311silu_kernelERNS_18TensorIteratorBaseEENKUlvE_clEvENKUlvE3_clEvEUlN3c104HalfEE_St5arrayIPcLm2EEEEviT0_T1_,(.L_x_11423 - _ZN2at6native29vectorized_elementwise_kernelILi8EZZZNS0_61_GLOBAL__N__132982cb_23_ActivationSiluKernel_cu_9e10b42f_311311silu_kernelERNS_18TensorIteratorBaseEENKUlvE_clEvENKUlvE3_clEvEUlN3c104HalfEE_St5arrayIPcLm2EEEEviT0_T1_)
        .other          _ZN2at6native29vectorized_elementwise_kernelILi8EZZZNS0_61_GLOBAL__N__132982cb_23_ActivationSiluKernel_cu_9e10b42f_311311silu_kernelERNS_18TensorIteratorBaseEENKUlvE_clEvENKUlvE3_clEvEUlN3c104HalfEE_St5arrayIPcLm2EEEEviT0_T1_,@"STO_CUDA_ENTRY STV_DEFAULT"
_ZN2at6native29vectorized_elementwise_kernelILi8EZZZNS0_61_GLOBAL__N__132982cb_23_ActivationSiluKernel_cu_9e10b42f_311311silu_kernelERNS_18TensorIteratorBaseEENKUlvE_clEvENKUlvE3_clEvEUlN3c104HalfEE_St5arrayIPcLm2EEEEviT0_T1_:
.text._ZN2at6native29vectorized_elementwise_kernelILi8EZZZNS0_61_GLOBAL__N__132982cb_23_ActivationSiluKernel_cu_9e10b42f_311311silu_kernelERNS_18TensorIteratorBaseEENKUlvE_clEvENKUlvE3_clEvEUlN3c104HalfEE_St5arrayIPcLm2EEEEviT0_T1_:
        /* <DEDUP_REMOVED lines=157> */
.L_x_5034:
[----:B------:R-:W-:-:S13]  /*09d0*/  ISETP.GE.U32.AND P0, PT, R2, R5, PT ;  /* 0x000000050200720c */ /* 0x000fda0003f06070 */
[----:B------:R-:W-:Y:S05]  /*09e0*/  @P0 BRA `(.L_x_5036) ;  /* 0x0000000000300947 */ /* 0x000fea0003800000 */
[----:B0-----:R-:W0:Y:S01]  /*09f0*/  LDC.64 R12, c[0x0][0x388] ;  /* 0x0000e200ff0c7b82 */ /* 0x001e220000000a00 */
[----:B------:R-:W-:Y:S02]  /*0a00*/  IADD3 R15, PT, PT, R3, R2, RZ ;  /* 0x00000002030f7210 */ /* 0x000fe40007ffe0ff */
[----:B------:R-:W-:-:S03]  /*0a10*/  IADD3 R2, PT, PT, R2, 0x80, RZ ;  /* 0x0000008002027810 */ /* 0x000fc60007ffe0ff */
[----:B0-----:R-:W-:-:S05]  /*0a20*/  IMAD.WIDE.U32 R12, R15, 0x2, R12 ;  /* 0x000000020f0c7825 */ /* 0x001fca00078e000c */
[----:B------:R1:W-:Y:S02]  /*0a30*/  STG.E.U16 desc[UR4][R12.64], R7 ;  /* 0x000000070c007986 */ /* 0x0003e4000c101504 */
.L_x_5035:
[----:B------:R-:W-:-:S13]  /*0a40*/  ISETP.GE.U32.AND P0, PT, R2, R5, PT ;  /* 0x000000050200720c */ /* 0x000fda0003f06070 */
[----:B------:R-:W-:Y:S05]  /*0a50*/  @P0 BRA `(.L_x_5037) ;  /* 0x0000000000340947 */ /* 0x000fea0003800000 */
[----:B01----:R-:W0:Y:S01]  /*0a60*/  LDC.64 R6, c[0x0][0x388] ;  /* 0x0000e200ff067b82 */ /* 0x003e220000000a00 */
[----:B------:R-:W-:Y:S02]  /*0a70*/  IADD3 R13, PT, PT, R3, R2, RZ ;  /* 0x00000002030d7210 */ /* 0x000fe40007ffe0ff */
[----:B------:R-:W-:-:S03]  /*0a80*/  IADD3 R2, PT, PT, R2, 0x80, RZ ;  /* 0x0000008002027810 */ /* 0x000fc60007ffe0ff */
[----:B0-----:R-:W-:-:S05]  /*0a90*/  IMAD.WIDE.U32 R6, R13, 0x2, R6 ;  /* 0x000000020d067825 */ /* 0x001fca00078e0006 */
[----:B------:R1:W-:Y:S02]  /*0aa0*/  STG.E.U16 desc[UR4][R6.64], R8 ;  /* 0x0000000806007986 */ /* 0x0003e4000c101504 */
.L_x_5036:
        /* <DEDUP_REMOVED lines=8> */
.L_x_5037:
[----:B------:R-:W-:Y:S05]  /*0b30*/  BSYNC.RELIABLE B1 ;  /* 0x0000000000017941 */ /* 0x000fea0003800100 */
.L_x_5033:
[----:B------:R-:W-:-:S13]  /*0b40*/  ISETP.GE.U32.AND P0, PT, R2, R5, PT ;  /* 0x000000050200720c */ /* 0x000fda0003f06070 */
[----:B012---:R-:W0:Y:S01]  /*0b50*/  @!P0 LDC.64 R6, c[0x0][0x388] ;  /* 0x0000e200ff068b82 */ /* 0x007e220000000a00 */
[----:B------:R-:W-:Y:S02]  /*0b60*/  @!P0 IADD3 R9, PT, PT, R3, R2, RZ ;  /* 0x0000000203098210 */ /* 0x000fe40007ffe0ff */
[----:B------:R-:W-:-:S03]  /*0b70*/  @!P0 IADD3 R2, PT, PT, R2, 0x80, RZ ;  /* 0x0000008002028810 */ /* 0x000fc60007ffe0ff */
[----:B0-----:R-:W-:-:S05]  /*0b80*/  @!P0 IMAD.WIDE.U32 R6, R9, 0x2, R6 ;  /* 0x0000000209068825 */ /* 0x001fca00078e0006 */
[----:B------:R2:W-:Y:S02]  /*0b90*/  @!P0 STG.E.U16 desc[UR4][R6.64], R10 ;  /* 0x0000000a06008986 */ /* 0x0005e4000c101504 */
.L_x_5038:
[----:B------:R-:W-:Y:S05]  /*0ba0*/  BSYNC.RECONVERGENT B0 ;  /* 0x0000000000007941 */ /* 0x000fea0003800200 */
.L_x_5032:
        /* <DEDUP_REMOVED lines=8> */
.L_x_5031:
[----:B------:R-:W0:Y:S01]  /*0c30*/  S2R R0, SR_TID.X ;  /* 0x0000000000007919 */ /* 0x000e220000002100 */
[----:B------:R-:W1:Y:S02]  /*0c40*/  LDC.64 R4, c[0x0][0x390] ;  /* 0x0000e400ff047b82 */ /* 0x000e640000000a00 */
[----:B-1----:R-:W-:-:S04]  /*0c50*/  IMAD.WIDE.U32 R4, R3, 0x2, R4 ;  /* 0x0000000203047825 */ /* 0x002fc800078e0004 */
[----:B0-----:R-:W-:-:S06]  /*0c60*/  IMAD.WIDE.U32 R4, R0, 0x10, R4 ;  /* 0x0000001000047825 */ /* 0x001fcc00078e0004 */
[----:B------:R-:W2:Y:S02]  /*0c70*/  LDG.E.128 R4, desc[UR4][R4.64] ;  /* 0x0000000404047981 */ /* 0x000ea4000c1e1d00 */
[----:B--2---:R-:W-:Y:S02]  /*0c80*/  HADD2.F32 R12, -RZ, R5.H0_H0 ;  /* 0x20000005ff0c7230 */ /* 0x004fe40000004100 */
[--C-:B------:R-:W-:Y:S02]  /*0c90*/  HADD2.F32 R10, -RZ, R6.reuse.H0_H0 ;  /* 0x20000006ff0a7230 */ /* 0x100fe40000004100 */
[----:B------:R-:W-:Y:S02]  /*0ca0*/  HADD2.F32 R11, -RZ, R6.H1_H1 ;  /* 0x30000006ff0b7230 */ /* 0x000fe40000004100 */
[----:B------:R-:W-:Y:S01]  /*0cb0*/  FMUL.FTZ R18, R12, -1.4426950216293334961 ;  /* 0xbfb8aa3b0c127820 */ /* 0x000fe20000410000 */
[--C-:B------:R-:W-:Y:S02]  /*0cc0*/  HADD2.F32 R2, -RZ, R4.reuse.H0_H0 ;  /* 0x20000004ff027230 */ /* 0x100fe40000004100 */
[----:B------:R-:W-:-:S02]  /*0cd0*/  HADD2.F32 R8, -RZ, R4.H1_H1 ;  /* 0x30000004ff087230 */ /* 0x000fc40000004100 */
[----:B------:R-:W-:Y:S01]  /*0ce0*/  FMUL.FTZ R4, R11, -1.4426950216293334961 ;  /* 0xbfb8aa3b0b047820 */ /* 0x000fe20000410000 */
[----:B------:R-:W-:Y:S02]  /*0cf0*/  HADD2.F32 R9, -RZ, R5.H1_H1 ;  /* 0x30000005ff097230 */ /* 0x000fe40000004100 */
[----:B------:R-:W-:Y:S01]  /*0d00*/  FMUL.FTZ R5, R10, -1.4426950216293334961 ;  /* 0xbfb8aa3b0a057820 */ /* 0x000fe20000410000 */
[--C-:B------:R-:W-:Y:S02]  /*0d10*/  HADD2.F32 R6, -RZ, R7.reuse.H0_H0 ;  /* 0x20000007ff067230 */ /* 0x100fe40000004100 */
[----:B------:R-:W-:Y:S01]  /*0d20*/  FMUL.FTZ R13, R2, -1.4426950216293334961 ;  /* 0xbfb8aa3b020d7820 */ /* 0x000fe20000410000 */
[----:B------:R-:W-:Y:S01]  /*0d30*/  FMUL.FTZ R14, R8, -1.4426950216293334961 ;  /* 0xbfb8aa3b080e7820 */ /* 0x000fe20000410000 */
[----:B------:R-:W-:Y:S02]  /*0d40*/  HADD2.F32 R7, -RZ, R7.H1_H1 ;  /* 0x30000007ff077230 */ /* 0x000fe40000004100 */
[----:B------:R-:W-:Y:S01]  /*0d50*/  FMUL.FTZ R16, R9, -1.4426950216293334961 ;  /* 0xbfb8aa3b09107820 */ /* 0x000fe20000410000 */
[----:B------:R0:W1:Y:S08]  /*0d60*/  MUFU.EX2 R15, R13 ;  /* 0x0000000d000f7308 */ /* 0x0000700000000800 */
[----:B------:R2:W3:Y:S01]  /*0d70*/  MUFU.EX2 R17, R14 ;  /* 0x0000000e00117308 */ /* 0x0004e20000000800 */
[----:B0-----:R-:W-:-:S07]  /*0d80*/  FMUL.FTZ R13, R7, -1.4426950216293334961 ;  /* 0xbfb8aa3b070d7820 */ /* 0x001fce0000410000 */
[----:B------:R-:W0:Y:S01]  /*0d90*/  MUFU.EX2 R18, R18 ;  /* 0x0000001200127308 */ /* 0x000e220000000800 */
[----:B--2---:R-:W-:Y:S01]  /*0da0*/  FMUL.FTZ R14, R6, -1.4426950216293334961 ;  /* 0xbfb8aa3b060e7820 */ /* 0x004fe20000410000 */
[----:B-1----:R-:W-:-:S06]  /*0db0*/  FADD.FTZ R15, R15, 1 ;  /* 0x3f8000000f0f7421 */ /* 0x002fcc0000010000 */
[----:B------:R-:W1:Y:S01]  /*0dc0*/  MUFU.EX2 R5, R5 ;  /* 0x0000000500057308 */ /* 0x000e620000000800 */
[----:B---3--:R-:W-:-:S07]  /*0dd0*/  FADD.FTZ R17, R17, 1 ;  /* 0x3f80000011117421 */ /* 0x008fce0000010000 */
        /* <DEDUP_REMOVED lines=9> */
[----:B------:R-:W0:Y:S01]  /*0e70*/  MUFU.RCP R19, R19 ;  /* 0x0000001300137308 */ /* 0x000e220000001000 */
[----:B-1----:R-:W-:-:S07]  /*0e80*/  FADD.FTZ R14, R14, 1 ;  /* 0x3f8000000e0e7421 */ /* 0x002fce0000010000 */
[----:B------:R-:W1:Y:S01]  /*0e90*/  MUFU.RCP R15, R15 ;  /* 0x0000000f000f7308 */ /* 0x000e620000001000 */
[----:B---3--:R-:W-:Y:S01]  /*0ea0*/  FADD.FTZ R13, R13, 1 ;  /* 0x3f8000000d0d7421 */ /* 0x008fe20000010000 */
[----:B--2---:R-:W-:-:S06]  /*0eb0*/  IMAD.WIDE.U32 R4, R3, 0x2, R4 ;  /* 0x0000000203047825 */ /* 0x004fcc00078e0004 */
[----:B------:R-:W2:Y:S01]  /*0ec0*/  MUFU.RCP R17, R17 ;  /* 0x0000001100117308 */ /* 0x000ea20000001000 */
[----:B0-----:R-:W-:-:S07]  /*0ed0*/  FMUL.FTZ R19, R10, R19 ;  /* 0x000000130a137220 */ /* 0x001fce0000410000 */
[----:B------:R-:W0:Y:S01]  /*0ee0*/  MUFU.RCP R21, R21 ;  /* 0x0000001500157308 */ /* 0x000e220000001000 */
[----:B-1----:R-:W-:Y:S01]  /*0ef0*/  FMUL.FTZ R15, R2, R15 ;  /* 0x0000000f020f7220 */ /* 0x002fe20000410000 */
[----:B------:R-:W-:-:S06]  /*0f00*/  IMAD.WIDE.U32 R2, R0, 0x10, R4 ;  /* 0x0000001000027825 */ /* 0x000fcc00078e0004 */
[----:B------:R-:W1:Y:S01]  /*0f10*/  MUFU.RCP R16, R16 ;  /* 0x0000001000107308 */ /* 0x000e620000001000 */
[----:B--2---:R-:W-:-:S05]  /*0f20*/  FMUL.FTZ R8, R8, R17 ;  /* 0x0000001108087220 */ /* 0x004fca0000410000 */
[----:B------:R-:W-:Y:S02]  /*0f30*/  F2FP.F16.F32.PACK_AB R4, R8, R15 ;  /* 0x0000000f0804723e */ /* 0x000fe400000000ff */
[----:B------:R-:W2:Y:S01]  /*0f40*/  MUFU.RCP R18, R18 ;  /* 0x0000001200127308 */ /* 0x000ea20000001000 */
[----:B0-----:R-:W-:-:S07]  /*0f50*/  FMUL.FTZ R21, R12, R21 ;  /* 0x000000150c157220 */ /* 0x001fce0000410000 */
[----:B------:R-:W0:Y:S01]  /*0f60*/  MUFU.RCP R23, R14 ;  /* 0x0000000e00177308 */ /* 0x000e220000001000 */
[----:B-1----:R-:W-:-:S05]  /*0f70*/  FMUL.FTZ R16, R9, R16 ;  /* 0x0000001009107220 */ /* 0x002fca0000410000 */
[----:B------:R-:W-:Y:S02]  /*0f80*/  F2FP.F16.F32.PACK_AB R5, R16, R21 ;  /* 0x000000151005723e */ /* 0x000fe400000000ff */
[----:B------:R-:W1:Y:S01]  /*0f90*/  MUFU.RCP R20, R13 ;  /* 0x0000000d00147308 */ /* 0x000e620000001000 */
[----:B--2---:R-:W-:Y:S01]  /*0fa0*/  FMUL.FTZ R18, R11, R18 ;  /* 0x000000120b127220 */ /* 0x004fe20000410000 */
[----:B0-----:R-:W-:-:S04]  /*0fb0*/  FMUL.FTZ R23, R6, R23 ;  /* 0x0000001706177220 */ /* 0x001fc80000410000 */
[----:B------:R-:W-:Y:S01]  /*0fc0*/  F2FP.F16.F32.PACK_AB R6, R18, R19 ;  /* 0x000000131206723e */ /* 0x000fe200000000ff */
[----:B-1----:R-:W-:-:S05]  /*0fd0*/  FMUL.FTZ R10, R7, R20 ;  /* 0x00000014070a7220 */ /* 0x002fca0000410000 */
[----:B------:R-:W-:-:S05]  /*0fe0*/  F2FP.F16.F32.PACK_AB R7, R10, R23 ;  /* 0x000000170a07723e */ /* 0x000fca00000000ff */
[----:B------:R-:W-:Y:S01]  /*0ff0*/  STG.E.128 desc[UR4][R2.64], R4 ;  /* 0x0000000402007986 */ /* 0x000fe2000c101d04 */
[----:B------:R-:W-:Y:S05]  /*1000*/  EXIT ;  /* 0x000000000000794d */ /* 0x000fea0003800000 */
.L_x_5039:
        /* <DEDUP_REMOVED lines=15> */
.L_x_11423:


//--------------------- .text._ZN2at6native18elementwise_kernelILi128ELi4EZNS0_15gpu_kernel_implIZZZNS0_61_GLOBAL__N__132982cb_23_ActivationSiluKernel_cu_9e10b42f_311311silu_kernelERNS_18TensorIteratorBaseEENKUlvE_clEvENKUlvE2_clEvEUlN3c107complexIfEEE_EEvS5_RKT_EUliE_EEviT1_ --------------------------
	.section	.text._ZN2at6native18elementwise_kernelILi128ELi4EZNS0_15gpu_kernel_implIZZZNS0_61_GLOBAL__N__132982cb_23_ActivationSiluKernel_cu_9e10b42f_311311silu_kernelERNS_18TensorIteratorBaseEENKUlvE_clEvENKUlvE2_clEvEUlN3c107complexIfEEE_EEvS5_RKT_EUliE_EEviT1_,"ax",@progbits
	.align	128
        .global         _ZN2at6native18elementwise_kernelILi128ELi4EZNS0_15gpu_kernel_implIZZZNS0_61_GLOBAL__N__132982cb_23_ActivationSiluKernel_cu_9e10b42f_311311silu_kernelERNS_18TensorIteratorBaseEENKUlvE_clEvENKUlvE2_clEvEUlN3c107complexIfEEE_EEvS5_RKT_EUliE_EEviT1_
        .type           _ZN2at6native18elementwise_kernelILi128ELi4EZNS0_15gpu_kernel_implIZZZNS0_61_GLOBAL__N__132982cb_23_ActivationSiluKernel_cu_9e10b42f_311311silu_kernelERNS_18TensorIteratorBaseEENKUlvE_clEvENKUlvE2_clEvEUlN3c107complexIfEEE_EEvS5_RKT_EUliE_EEviT1_,@function
        .size           _ZN2at6native18elementwise_kernelILi128ELi4EZNS0_15gpu_kernel_implIZZZNS0_61_GLOBAL__N__132982cb_23_ActivationSiluKernel_cu_9e10b42f_311311silu_kernelERNS_18TensorIteratorBaseEENKUlvE_clEvENKUlvE2_clEvEUlN3c107complexIfEEE_EEvS5_RKT_EUliE_EEviT1_,(.L_x_11424 - _ZN2at6native18elementwise_kernelILi128ELi4EZNS0_15gpu_kernel_implIZZZNS0_61_GLOBAL__N__132982cb_23_ActivationSiluKernel_cu_9e10b42f_311311silu_kernelERNS_18TensorIteratorBaseEENKUlvE_clEvENKUlvE2_clEvEUlN3c107complexIfEEE_EEvS5_RKT_EUliE_EEviT1_)
        .other          _ZN2at6native18elementwise_kernelILi128ELi4EZNS0_15gpu_kernel_implIZZZNS0_61_GLOBAL__N__132982cb_23_ActivationSiluKernel_cu_9e10b42f_311311silu_kernelERNS_18TensorIteratorBaseEENKUlvE_clEvENKUlvE2_clEvEUlN3c107complexIfEEE_EEvS5_RKT_EUliE_EEviT1_,@"STO_CUDA_ENTRY STV_DEFAULT"
_ZN2at6native18elementwise_kernelILi128ELi4EZNS0_15gpu_kernel_implIZZZNS0_61_GLOBAL__N__132982cb_23_ActivationSiluKernel_cu_9e10b42f_311311silu_kernelERNS_18TensorIteratorBaseEENKUlvE_clEvENKUlvE2_clEvEUlN3c107complexIfEEE_EEvS5_RKT_EUliE_EEviT1_:
.text._ZN2at6native18elementwise_kernelILi128ELi4EZNS0_15gpu_kernel_implIZZZNS0_61_GLOBAL__N__132982cb_23_ActivationSiluKernel_cu_9e10b42f_311311silu_kernelERNS_18TensorIteratorBaseEENKUlvE_clEvENKUlvE2_clEvEUlN3c107complexIfEEE_EEvS5_RKT_EUliE_EEviT1_:
        /* <DEDUP_REMOVED lines=319> */
.L_x_5042:
[----:B------:R-:W0:Y:S01]  /*13f0*/  LDCU.64 UR6, c[0x0][0x588] ;  /* 0x0000b100ff0677ac */ /* 0x000e220008000a00 */
[----:B------:R-:W-:Y:S01]  /*1400*/  BSSY.RECONVERGENT B6, `(.L_x_5043) ;  /* 0x00000f1000067945 */ /* 0x000fe20003800200 */
        /* <DEDUP_REMOVED lines=13> */
[----:B------:R-:W2:Y:S01]  /*14e0*/  LDG.E.S8 R2, desc[UR36][R4.64] ;  /* 0x0000002404027981 */ /* 0x000ea2000c1e1300 */
[----:B------:R-:W-:Y:S01]  /*14f0*/  MOV R3, RZ ;  /* 0x000000ff00037202 */ /* 0x000fe20000000f00 */
[----:B--2---:R-:W0:Y:S01]  /*1500*/  I2F.S16 R2, R2 ;  /* 0x0000000200027306 */ /* 0x004e220000101400 */
[----:B------:R-:W-:Y:S05]  /*1510*/  BRA `(.L_x_5049) ;  /* 0x0000000c007c7947 */ /* 0x000fea0003800000 */
.L_x_5047:
[----:B------:R-:W2:Y:S01]  /*1520*/  LDG.E.U8 R2, desc[UR36][R4.64] ;  /* 0x0000002404027981 */ /* 0x000ea2000c1e1100 */
[----:B------:R-:W-:Y:S01]  /*1530*/  IMAD.MOV.U32 R3, RZ, RZ, RZ ;  /* 0x000000ffff037224 */ /* 0x000fe200078e00ff */
[----:B--2---:R-:W-:Y:S01]  /*1540*/  I2FP.F32.U32 R2, R2 ;  /* 0x0000000200027245 */ /* 0x004fe20000201000 */
[----:B------:R-:W-:Y:S06]  /*1550*/  BRA `(.L_x_5049) ;  /* 0x0000000c006c7947 */ /* 0x000fec0003800000 */
.L_x_5046:
[----:B------:R-:W-:-:S09]  /*1560*/  UISETP.NE.AND UP0, UPT, UR4, 0x2, UPT ;  /* 0x000000020400788c */ /* 0x000fd2000bf05270 */
[----:B------:R-:W-:Y:S05]  /*1570*/  BRA.U !UP0, `(.L_x_5050) ;  /* 0x0000000108307547 */ /* 0x000fea000b800000 */
[----:B------:R-:W-:-:S09]  /*1580*/  UISETP.NE.AND UP0, UPT, UR4, 0x3, UPT ;  /* 0x000000030400788c */ /* 0x000fd2000bf05270 */
[----:B------:R-:W-:Y:S05]  /*1590*/  BRA.U !UP0, `(.L_x_5051) ;  /* 0x0000000108187547 */ /* 0x000fea000b800000 */
[----:B------:R-:W-:-:S09]  /*15a0*/  UISETP.NE.AND UP0, UPT, UR4, 0x4, UPT ;  /* 0x000000040400788c */ /* 0x000fd2000bf05270 */
[----:B------:R-:W-:Y:S05]  /*15b0*/  BRA.U UP0, `(.L_x_5048) ;  /* 0x0000000900cc7547 */ /* 0x000fea000b800000 */
[----:B------:R-:W2:Y:S01]  /*15c0*/  LDG.E.64 R4, desc[UR36][R4.64] ;  /* 0x0000002404047981 */ /* 0x000ea2000c1e1b00 */
[----:B------:R-:W-:Y:S01]  /*15d0*/  IMAD.MOV.U32 R3, RZ, RZ, RZ ;  /* 0x000000ffff037224 */ /* 0x000fe200078e00ff */
[----:B--2---:R4:W0:Y:S01]  /*15e0*/  I2F.S64 R2, R4 ;  /* 0x0000000400027312 */ /* 0x0048220000301400 */
[----:B------:R-:W-:Y:S05]  /*15f0*/  BRA `(.L_x_5049) ;  /* 0x0000000c00447947 */ /* 0x000fea0003800000 */
.L_x_5051:
[----:B------:R-:W2:Y:S01]  /*1600*/  LDG.E R2, desc[UR36][R4.64] ;  /* 0x0000002404027981 */ /* 0x000ea2000c1e1900 */
[----:B------:R-:W-:Y:S01]  /*1610*/  HFMA2 R3, -RZ, RZ, 0, 0 ;  /* 0x00000000ff037431 */ /* 0x000fe200000001ff */
[----:B--2---:R-:W-:Y:S01]  /*1620*/  I2FP.F32.S32 R2, R2 ;  /* 0x0000000200027245 */ /* 0x004fe20000201400 */
[----:B------:R-:W-:Y:S06]  /*1630*/  BRA `(.L_x_5049) ;  /* 0x0000000c00347947 */ /* 0x000fec0003800000 */
.L_x_5050:
[----:B------:R-:W2:Y:S01]  /*1640*/  LDG.E.U16 R2, desc[UR36][R4.64] ;  /* 0x0000002404027981 */ /* 0x000ea2000c1e1500 */
[----:B------:R-:W-:Y:S01]  /*1650*/  IMAD.MOV.U32 R3, RZ, RZ, RZ ;  /* 0x000000ffff037224 */ /* 0x000fe200078e00ff */
[----:B--2---:R-:W0:Y:S01]  /*1660*/  I2F.S16 R2, R2 ;  /* 0x0000000200027306 */ /* 0x004e220000101400 */
[----:B------:R-:W-:Y:S05]  /*1670*/  BRA `(.L_x_5049) ;  /* 0x0000000c00247947 */ /* 0x000fea0003800000 */
.L_x_5045:
[----:B------:R-:W-:-:S09]  /*1680*/  UISETP.GT.AND UP0, UPT, UR4, 0x6, UPT ;  /* 0x000000060400788c */ /* 0x000fd2000bf04270 */
[----:B------:R-:W-:Y:S05]  /*1690*/  BRA.U UP0, `(.L_x_5052) ;  /* 0x00000001002c7547 */ /* 0x000fea000b800000 */
[----:B------:R-:W-:-:S09]  /*16a0*/  UISETP.NE.AND UP0, UPT, UR4, 0x5, UPT ;  /* 0x000000050400788c */ /* 0x000fd2000bf05270 */
[----:B------:R-:W-:Y:S05]  /*16b0*/  BRA.U !UP0, `(.L_x_5053) ;  /* 0x0000000108147547 */ /* 0x000fea000b800000 */
[----:B------:R-:W-:-:S09]  /*16c0*/  UISETP.NE.AND UP0, UPT, UR4, 0x6, UPT ;  /* 0x000000060400788c */ /* 0x000fd2000bf05270 */
[----:B------:R-:W-:Y:S05]  /*16d0*/  BRA.U UP0, `(.L_x_5048) ;  /* 0x0000000900847547 */ /* 0x000fea000b800000 */
[----:B------:R2:W5:Y:S01]  /*16e0*/  LDG.E R2, desc[UR36][R4.64] ;  /* 0x0000002404027981 */ /* 0x000562000c1e1900 */
[----:B------:R-:W-:Y:S01]  /*16f0*/  IMAD.MOV.U32 R3, RZ, RZ, RZ ;  /* 0x000000ffff037224 */ /* 0x000fe200078e00ff */
[----:B------:R-:W-:Y:S06]  /*1700*/  BRA `(.L_x_5049) ;  /* 0x0000000c00007947 */ /* 0x000fec0003800000 */
.L_x_5053:
[----:B------:R-:W2:Y:S01]  /*1710*/  LDG.E.U16 R2, desc[UR36][R4.64] ;  /* 0x0000002404027981 */ /* 0x000ea2000c1e1500 */
[----:B------:R-:W-:Y:S01]  /*1720*/  MOV R3, RZ ;  /* 0x000000ff00037202 */ /* 0x000fe20000000f00 */
[----:B--2---:R-:W-:Y:S01]  /*1730*/  HADD2.F32 R2, -RZ, R2.H0_H0 ;  /* 0x20000002ff027230 */ /* 0x004fe20000004100 */
[----:B------:R-:W-:Y:S06]  /*1740*/  BRA `(.L_x_5049) ;  /* 0x0000000800f07947 */ /* 0x000fec0003800000 */
.L_x_5052:
[----:B------:R-:W-:-:S09]  /*1750*/  UISETP.NE.AND UP0, UPT, UR4, 0x7, UPT ;  /* 0x000000070400788c */ /* 0x000fd2000bf05270 */
[----:B------:R-:W-:Y:S05]  /*1760*/  BRA.U !UP0, `(.L_x_5054) ;  /* 0x0000000108287547 */ /* 0x000fea000b800000 */
[----:B------:R-:W-:-:S09]  /*1770*/  UISETP.NE.AND UP0, UPT, UR4, 0x8, UPT ;  /* 0x000000080400788c */ /* 0x000fd2000bf05270 */
[----:B------:R-:W-:Y:S05]  /*1780*/  BRA.U !UP0, `(.L_x_5055) ;  /* 0x0000000108107547 */ /* 0x000fea000b800000 */
[----:B------:R-:W-:-:S09]  /*1790*/  UISETP.NE.AND UP0, UPT, UR4, 0x9, UPT ;  /* 0x000000090400788c */ /* 0x000fd2000bf05270 */
[----:B------:R-:W-:Y:S05]  /*17a0*/  BRA.U UP0, `(.L_x_5048) ;  /* 0x0000000900507547 */ /* 0x000fea000b800000 */
[----:B------:R3:W5:Y:S01]  /*17b0*/  LDG.E.64 R2, desc[UR36][R4.64] ;  /* 0x0000002404027981 */ /* 0x000762000c1e1b00 */
[----:B------:R-:W-:Y:S05]  /*17c0*/  BRA `(.L_x_5049) ;  /* 0x0000000800d07947 */ /* 0x000fea0003800000 */
.L_x_5055:
[----:B------:R-:W2:Y:S02]  /*17d0*/  LDG.E R3, desc[UR36][R4.64] ;  /* 0x0000002404037981 */ /* 0x000ea4000c1e1900 */
[--C-:B--2---:R-:W-:Y:S02]  /*17e0*/  HADD2.F32 R2, -RZ, R3.reuse.H0_H0 ;  /* 0x20000003ff027230 */ /* 0x104fe40000004100 */
[----:B------:R-:W-:Y:S01]  /*17f0*/  HADD2.F32 R3, -RZ, R3.H1_H1 ;  /* 0x30000003ff037230 */ /* 0x000fe20000004100 */
[----:B------:R-:W-:Y:S06]  /*1800*/  BRA `(.L_x_5049) ;  /* 0x0000000800c07947 */ /* 0x000fec0003800000 */
.L_x_5054:
[----:B------:R-:W2:Y:S01]  /*1810*/  LDG.E.64 R4, desc[UR36][R4.64] ;  /* 0x0000002404047981 */ /* 0x000ea2000c1e1b00 */
[----:B------:R-:W-:Y:S01]  /*1820*/  UMOV UR4, 0xf0000000 ;  /* 0xf000000000047882 */ /* 0x000fe20000000000 */
[----:B------:R-:W-:Y:S01]  /*1830*/  UMOV UR5, 0x380fffff ;  /* 0x380fffff00057882 */ /* 0x000fe20000000000 */
[----:B------:R-:W-:Y:S01]  /*1840*/  IMAD.MOV.U32 R3, RZ, RZ, RZ ;  /* 0x000000ffff037224 */ /* 0x000fe200078e00ff */
[----:B--2---:R-:W0:Y:S01]  /*1850*/  F2F.F32.F64 R2, R4 ;  /* 0x0000000400027310 */ /* 0x004e220000301000 */
[----:B------:R-:W-:-:S14]  /*1860*/  DSETP.GEU.AND P0, PT, |R4|, UR4, PT ;  /* 0x0000000404007e2a */ /* 0x000fdc000bf0e200 */
[----:B0-----:R-:W-:Y:S01]  /*1870*/  @!P0 FMUL R2, R2, 1.175494350822287508e-38 ;  /* 0x0080000002028820 */ /* 0x001fe20000400000 */
[----:B------:R-:W-:Y:S06]  /*1880*/  BRA `(.L_x_5049) ;  /* 0x0000000800a07947 */ /* 0x000fec0003800000 */
.L_x_5044:
        /* <DEDUP_REMOVED lines=11> */
[----:B------:R-:W-:Y:S01]  /*1940*/  FSEL R2, RZ, 1, !P0 ;  /* 0x3f800000ff027808 */ /* 0x000fe20004000000 */
[----:B------:R-:W-:Y:S08]  /*1950*/  BRA `(.L_x_5049) ;  /* 0x00000008006c7947 */ /* 0x000ff00003800000 */
.L_x_5058:
[----:B------:R-:W2:Y:S01]  /*1960*/  LDG.E.128 R4, desc[UR36][R4.64] ;  /* 0x0000002404047981 */ /* 0x000ea2000c1e1d00 */
[----:B------:R-:W-:Y:S01]  /*1970*/  UMOV UR4, 0xf0000000 ;  /* 0xf000000000047882 */ /* 0x000fe20000000000 */
[----:B------:R-:W-:Y:S01]  /*1980*/  UMOV UR5, 0x380fffff ;  /* 0x380fffff00057882 */ /* 0x000fe20000000000 */
[----:B--2---:R-:W0:Y:S01]  /*1990*/  F2F.F32.F64 R2, R4 ;  /* 0x0000000400027310 */ /* 0x004e220000301000 */
[----:B------:R-:W-:Y:S02]  /*19a0*/  DSETP.GEU.AND P0, PT, |R4|, UR4, PT ;  /* 0x0000000404007e2a */ /* 0x000fe4000bf0e200 */
[----:B------:R-:W-:-:S05]  /*19b0*/  DSETP.GEU.AND P1, PT, |R6|, UR4, PT ;  /* 0x0000000406007e2a */ /* 0x000fca000bf2e200 */
[----:B------:R-:W1:Y:S07]  /*19c0*/  F2F.F32.F64 R3, R6 ;  /* 0x0000000600037310 */ /* 0x000e6e0000301000 */
[----:B0-----:R-:W-:Y:S02]  /*19d0*/  @!P0 FMUL R2, R2, 1.175494350822287508e-38 ;  /* 0x0080000002028820 */ /* 0x001fe40000400000 */
[----:B-1----:R-:W-:Y:S01]  /*19e0*/  @!P1 FMUL R3, R3, 1.175494350822287508e-38 ;  /* 0x0080000003039820 */ /* 0x002fe20000400000 */
[----:B------:R-:W-:Y:S06]  /*19f0*/  BRA `(.L_x_5049) ;  /* 0x0000000800447947 */ /* 0x000fec0003800000 */
.L_x_5057:
        /* <DEDUP_REMOVED lines=22> */
[----:B------:R-:W-:Y:S01]  /*1b60*/  SEL R5, R3, RZ, P0 ;  /* 0x000000ff03057207 */ /* 0x000fe20000000000 */
[----:B------:R-:W-:-:S03]  /*1b70*/  IMAD.MOV.U32 R3, RZ, RZ, RZ ;  /* 0x000000ffff037224 */ /* 0x000fc600078e00ff */
[----:B------:R-:W-:Y:S01]  /*1b80*/  LOP3.LUT R2, R5, 0x80000000, R2, 0xf8, !PT ;  /* 0x8000000005027812 */ /* 0x000fe200078ef802 */
[----:B------:R-:W-:Y:S06]  /*1b90*/  BRA `(.L_x_5049) ;  /* 0x0000000400dc7947 */ /* 0x000fec0003800000 */
.L_x_5060:
[----:B------:R-:W2:Y:S02]  /*1ba0*/  LDG.E.U8 R3, desc[UR36][R4.64] ;  /* 0x0000002404037981 */ /* 0x000ea4000c1e1100 */
[C---:B--2---:R-:W-:Y:S01]  /*1bb0*/  IMAD.SHL.U32 R2, R3.reuse, 0x2000000, RZ ;  /* 0x0200000003027824 */ /* 0x044fe200078e00ff */
[----:B------:R-:W-:-:S04]  /*1bc0*/  SHF.L.U32 R3, R3, 0x8, RZ ;  /* 0x0000000803037819 */ /* 0x000fc800000006ff */
[----:B------:R-:W-:Y:S02]  /*1bd0*/  ISETP.GT.U32.AND P0, PT, R2, 0x7ffffff, PT ;  /* 0x07ffffff0200780c */ /* 0x000fe40003f04070 */
[----:B------:R-:W-:-:S11]  /*1be0*/  PRMT R7, R3, 0x9910, RZ ;  /* 0x0000991003077816 */ /* 0x000fd600000000ff */
[----:B------:R-:W-:Y:S01]  /*1bf0*/  @!P0 LOP3.LUT R0, R3, 0x7f00, RZ, 0xc0, !PT ;  /* 0x00007f0003008812 */ /* 0x000fe200078ec0ff */
[----:B------:R-:W-:Y:S01]  /*1c00*/  IMAD.MOV.U32 R3, RZ, RZ, RZ ;  /* 0x000000ffff037224 */ /* 0x000fe200078e00ff */
[----:B------:R-:W-:Y:S02]  /*1c10*/  @P0 LEA.HI R2, R2, 0x70000000, RZ, 0x1c ;  /* 0x7000000002020811 */ /* 0x000fe400078fe0ff */
[----:B------:R-:W-:-:S05]  /*1c20*/  @!P0 LOP3.LUT R0, R0, 0x3f000000, RZ, 0xfc, !PT ;  /* 0x3f00000000008812 */ /* 0x000fca00078efcff */
[----:B------:R-:W-:Y:S01]  /*1c30*/  @!P0 FADD.FTZ R0, R0, -0.5 ;  /* 0xbf00000000008421 */ /* 0x000fe20000010000 */
[----:B------:R-:W-:-:S05]  /*1c40*/  @P0 FMUL.FTZ R0, R2, 1.9259299443872358531e-34 ;  /* 0x0780000002000820 */ /* 0x000fca0000410000 */
[----:B------:R-:W-:Y:S01]  /*1c50*/  LOP3.LUT R2, R0, 0x80000000, R7, 0xf8, !PT ;  /* 0x8000000000027812 */ /* 0x000fe200078ef807 */
[----:B------:R-:W-:Y:S06]  /*1c60*/  BRA `(.L_x_5049) ;  /* 0x0000000400a87947 */ /* 0x000fec0003800000 */
.L_x_5059:
[----:B------:R-:W2:Y:S01]  /*1c70*/  LDG.E.U16 R2, desc[UR36][R4.64] ;  /* 0x0000002404027981 */ /* 0x000ea2000c1e1500 */
[----:B------:R-:W-:Y:S01]  /*1c80*/  IMAD.MOV.U32 R3, RZ, RZ, RZ ;  /* 0x000000ffff037224 */ /* 0x000fe200078e00ff */
[----:B--2---:R-:W-:Y:S01]  /*1c90*/  SHF.L.U32 R2, R2, 0x10, RZ ;  /* 0x0000001002027819 */ /* 0x004fe200000006ff */
[----:B------:R-:W-:Y:S06]  /*1ca0*/  BRA `(.L_x_5049) ;  /* 0x0000000400987947 */ /* 0x000fec0003800000 */
.L_x_5056:
        /* <DEDUP_REMOVED lines=8> */
[----:B------:R-:W2:Y:S01]  /*1d30*/  LDG.E.U16 R2, desc[UR36][R4.64] ;  /* 0x0000002404027981 */ /* 0x000ea2000c1e1500 */
[----:B------:R-:W-:Y:S01]  /*1d40*/  IMAD.MOV.U32 R3, RZ, RZ, RZ ;  /* 0x000000ffff037224 */ /* 0x000fe200078e00ff */
[----:B--2---:R-:W-:Y:S01]  /*1d50*/  I2FP.F32.U32 R2, R2 ;  /* 0x0000000200027245 */ /* 0x004fe20000201000 */
[----:B------:R-:W-:Y:S06]  /*1d60*/  BRA `(.L_x_5049) ;  /* 0x0000000400687947 */ /* 0x000fec0003800000 */
.L_x_5063:
[----:B------:R-:W2:Y:S01]  /*1d70*/  LDG.E.U8 R4, desc[UR36][R4.64] ;  /* 0x0000002404047981 */ /* 0x000ea2000c1e1100 */
[----:B------:R-:W-:Y:S02]  /*1d80*/  CS2R R2, SRZ ;  /* 0x0000000000027805 */ /* 0x000fe4000001ff00 */
        /* <DEDUP_REMOVED lines=18> */
.L_x_5065:
[----:B------:R-:W-:Y:S05]  /*1eb0*/  BSYNC.RECONVERGENT B0 ;  /* 0x0000000000007941 */ /* 0x000fea0003800200 */
.L_x_5064:
[----:B------:R-:W-:Y:S01]  /*1ec0*/  IMAD.SHL.U32 R0, R0, 0x100000, RZ ;  /* 0x0010000000007824 */ /* 0x000fe200078e00ff */
[----:B------:R-:W-:-:S04]  /*1ed0*/  LEA R2, R2, 0x3b800000, 0x17 ;  /* 0x3b80000002027811 */ /* 0x000fc800078eb8ff */
[----:B------:R-:W-:Y:S01]  /*1ee0*/  LOP3.LUT R2, R2, R0, R9, 0xfe, !PT ;  /* 0x0000000002027212 */ /* 0x000fe200078efe09 */
[----:B------:R-:W-:Y:S06]  /*1ef0*/  BRA `(.L_x_5049) ;  /* 0x0000000400047947 */ /* 0x000fec0003800000 */
.L_x_5062:
[----:B------:R-:W2:Y:S01]  /*1f00*/  LDG.E.U8 R4, desc[UR36][R4.64] ;  /* 0x0000002404047981 */ /* 0x000ea2000c1e1100 */
[----:B------:R-:W-:Y:S02]  /*1f10*/  CS2R R2, SRZ ;  /* 0x0000000000027805 */ /* 0x000fe4000001ff00 */
        /* <DEDUP_REMOVED lines=18> */
.L_x_5067:
[----:B------:R-:W-:Y:S05]  /*2040*/  BSYNC.RECONVERGENT B0 ;  /* 0x0000000000007941 */ /* 0x000fea0003800200 */
.L_x_5066:
[----:B------:R-:W-:Y:S02]  /*2050*/  SHF.L.U32 R0, R0, 0x15, RZ ;  /* 0x0000001500007819 */ /* 0x000fe400000006ff */
[----:B------:R-:W-:-:S04]  /*2060*/  LEA R2, R2, 0x37800000, 0x17 ;  /* 0x3780000002027811 */ /* 0x000fc800078eb8ff */
[----:B------:R-:W-:Y:S01]  /*2070*/  LOP3.LUT R2, R2, R0, R9, 0xfe, !PT ;  /* 0x0000000002027212 */ /* 0x000fe200078efe09 */
[----:B------:R-:W-:Y:S06]  /*2080*/  BRA `(.L_x_5049) ;  /* 0x0000000000a07947 */ /* 0x000fec0003800000 */
.L_x_5061:
[----:B------:R-:W-:-:S09]  /*2090*/  UISETP.NE.AND UP0, UPT, UR4, 0x1c, UPT ;  /* 0x0000001c0400788c */ /* 0x000fd2000bf05270 */
[----:B------:R-:W-:Y:S05]  /*20a0*/  BRA.U !UP0, `(.L_x_5068) ;  /* 0x00000001088c7547 */ /* 0x000fea000b800000 */
[----:B------:R-:W-:-:S09]  /*20b0*/  UISETP.NE.AND UP0, UPT, UR4, 0x1d, UPT ;  /* 0x0000001d0400788c */ /* 0x000fd2000bf05270 */
[----:B------:R-:W-:Y:S05]  /*20c0*/  BRA.U !UP0, `(.L_x_5069) ;  /* 0x0000000108747547 */ /* 0x000fea000b800000 */
[----:B------:R-:W-:-:S09]  /*20d0*/  UISETP.NE.AND UP0, UPT, UR4, 0x2c, UPT ;  /* 0x0000002c0400788c */ /* 0x000fd2000bf05270 */
[----:B------:R-:W-:Y:S05]  /*20e0*/  BRA.U !UP0, `(.L_x_5070) ;  /* 0x0000000108487547 */ /* 0x000fea000b800000 */
.L_x_5048:
        /* <DEDUP_REMOVED lines=16> */
.L_x_5071:
[----:B------:R-:W-:Y:S01]  /*21f0*/  CS2R R2, SRZ ;  /* 0x0000000000027805 */ /* 0x000fe2000001ff00 */
[----:B------:R-:W-:Y:S06]  /*2200*/  BRA `(.L_x_5049) ;  /* 0x0000000000407947 */ /* 0x000fec0003800000 */
.L_x_5070:
[----:B------:R-:W2:Y:S01]  /*2210*/  LDG.E.U8 R4, desc[UR36][R4.64] ;  /* 0x0000002404047981 */ /* 0x000ea2000c1e1100 */
[----:B------:R-:W-:Y:S02]  /*2220*/  IMAD.MOV.U32 R2, RZ, RZ, 0x400000 ;  /* 0x00400000ff027424 */ /* 0x000fe400078e00ff */
[----:B------:R-:W-:Y:S01]  /*2230*/  IMAD.MOV.U32 R3, RZ, RZ, RZ ;  /* 0x000000ffff037224 */ /* 0x000fe200078e00ff */
[----:B--2---:R-:W-:-:S13]  /*2240*/  ISETP.NE.AND P0, PT, R4, RZ, PT ;  /* 0x000000ff0400720c */ /* 0x004fda0003f05270 */
[----:B------:R-:W-:Y:S05]  /*2250*/  @!P0 BRA `(.L_x_5049) ;  /* 0x00000000002c8947 */ /* 0x000fea0003800000 */
[----:B------:R-:W-:-:S13]  /*2260*/  ISETP.NE.AND P0, PT, R4, 0xff, PT ;  /* 0x000000ff0400780c */ /* 0x000fda0003f05270 */
[----:B------:R-:W-:Y:S01]  /*2270*/  @!P0 MOV R2, 0x7f800001 ;  /* 0x7f80000100028802 */ /* 0x000fe20000000f00 */
[----:B------:R-:W-:Y:S01]  /*2280*/  @P0 IMAD.SHL.U32 R2, R4, 0x800000, RZ ;  /* 0x0080000004020824 */ /* 0x000fe200078e00ff */
[----:B------:R-:W-:Y:S06]  /*2290*/  BRA `(.L_x_5049) ;  /* 0x00000000001c7947 */ /* 0x000fec0003800000 */
.L_x_5069:
[----:B------:R-:W2:Y:S01]  /*22a0*/  LDG.E.64 R4, desc[UR36][R4.64] ;  /* 0x0000002404047981 */ /* 0x000ea2000c1e1b00 */
[----:B------:R-:W-:Y:S01]  /*22b0*/  IMAD.MOV.U32 R3, RZ, RZ, RZ ;  /* 0x000000ffff037224 */ /* 0x000fe200078e00ff */
[----:B--2---:R0:W1:Y:S01]  /*22c0*/  I2F.U64 R2, R4 ;  /* 0x0000000400027312 */ /* 0x0040620000301000 */
[----:B------:R-:W-:Y:S05]  /*22d0*/  BRA `(.L_x_5049) ;  /* 0x00000000000c7947 */ /* 0x000fea0003800000 */
.L_x_5068:
[----:B------:R-:W2:Y:S01]  /*22e0*/  LDG.E R2, desc[UR36][R4.64] ;  /* 0x0000002404027981 */ /* 0x000ea2000c1e1900 */
[----:B------:R-:W-:Y:S01]  /*22f0*/  HFMA2 R3, -RZ, RZ, 0, 0 ;  /* 0x00000000ff037431 */ /* 0x000fe200000001ff */
[----:B--2---:R-:W-:-:S07]  /*2300*/  I2FP.F32.U32 R2, R2 ;  /* 0x0000000200027245 */ /* 0x004fce0000201000 */
.L_x_5049:
[----:B------:R-:W-:Y:S05]  /*2310*/  BSYNC.RECONVERGENT B6 ;  /* 0x0000000000067941 */ /* 0x000fea0003800200 */
.L_x_5043:
[----:B-----5:R-:W-:Y:S01]  /*2320*/  FADD.FTZ R0, -R3, -RZ ;  /* 0x800000ff03007221 */ /* 0x020fe20000010100 */
[----:B------:R-:W-:Y:S04]  /*2330*/  BSSY.RECONVERGENT B0, `(.L_x_5072) ;  /* 0x0000036000007945 */ /* 0x000fe80003800200 */
[----:B------:R-:W-:-:S13]  /*2340*/  LOP3.LUT P0, R7, R0, 0x7fffffff, RZ, 0xc0, !PT ;  /* 0x7fffffff00077812 */ /* 0x000fda000780c0ff */
[----:B01234-:R-:W-:-:S06]  /*2350*/  @!P0 FMUL.FTZ R4, R2, -1.4426950216293334961 ;  /* 0xbfb8aa3b02048820 */ /* 0x01ffcc0000410000 */
[----:B------:R-:W0:Y:S01]  /*2360*/  @!P0 MUFU.EX2 R4, R4 ;  /* 0x0000000400048308 */ /* 0x000e220000000800 */
[----:B------:R-:W-:Y:S05]  /*2370*/  @!P0 BRA `(.L_x_5073) ;  /* 0x0000000000c48947 */ /* 0x000fea0003800000 */
[----:B------:R-:W-:-:S05]  /*2380*/  FADD.FTZ R6, -R2, -RZ ;  /* 0x800000ff02067221 */ /* 0x000fca0000010100 */
[----:B------:R-:W-:-:S13]  /*2390*/  LOP3.LUT P0, R8, R6, 0x7fffffff, RZ, 0xc0, !PT ;  /* 0x7fffffff06087812 */ /* 0x000fda000780c0ff */
[----:B------:R-:W-:-:S04]  /*23a0*/  @!P0 FMUL.RZ R5, R0, 0.15915493667125701904 ;  /* 0x3e22f98300058820 */ /* 0x000fc8000040c000 */
[----:B------:R1:W2:Y:S08]  /*23b0*/  @!P0 MUFU.SIN R0, R5 ;  /* 0x0000000500008308 */ /* 0x0002b00000000400 */
[----:B0-----:R1:W3:Y:S01]  /*23c0*/  @!P0 MUFU.COS R4, R5 ;  /* 0x0000000500048308 */ /* 0x0012e20000000000 */
[----:B------:R-:W-:Y:S05]  /*23d0*/  @!P0 BRA `(.L_x_5073) ;  /* 0x0000000000ac8947 */ /* 0x000fea0003800000 */
[----:B------:R-:W-:-:S13]  /*23e0*/  ISETP.GE.U32.AND P0, PT, R7, 0x7f800000, PT ;  /* 0x7f8000000700780c */ /* 0x000fda0003f06070 */
[----:B------:R-:W-:Y:S05]  /*23f0*/  @!P0 BRA `(.L_x_5074) ;  /* 0x00000000001c8947 */ /* 0x000fea0003800000 */
[----:B------:R-:W-:Y:S01]  /*2400*/  ISETP.NE.AND P1, PT, R8, 0x7f800000, PT ;  /* 0x7f8000000800780c */ /* 0x000fe20003f25270 */
[----:B--2---:R-:W-:-:S12]  /*2410*/  FADD.FTZ R0, R3, -R3 ;  /* 0x8000000303007221 */ /* 0x004fd80000010000 */
[----:B------:R-:W-:Y:S01]  /*2420*/  @!P1 ISETP.GT.AND P0, PT, R6, -0x1, PT ;  /* 0xffffffff0600980c */ /* 0x000fe20003f04270 */
[----:B---3--:R-:W-:-:S03]  /*2430*/  @P1 IMAD.MOV.U32 R4, RZ, RZ, R0 ;  /* 0x000000ffff041224 */ /* 0x008fc600078e0000 */
[----:B------:R-:W-:Y:S02]  /*2440*/  @!P1 FSEL R4, R6, RZ, P0 ;  /* 0x000000ff06049208 */ /* 0x000fe40000000000 */
[----:B------:R-:W-:Y:S01]  /*2450*/  @!P1 FSEL R0, R0, RZ, P0 ;  /* 0x000000ff00009208 */ /* 0x000fe20000000000 */
[----:B------:R-:W-:Y:S06]  /*2460*/  BRA `(.L_x_5073) ;  /* 0x0000000000887947 */ /* 0x000fec0003800000 */
.L_x_5074:
[----:B---3--:R-:W-:-:S05]  /*2470*/  VIADD R4, R6, 0xbd4e8de8 ;  /* 0xbd4e8de806047836 */ /* 0x008fca0000000000 */
[----:B------:R-:W-:-:S13]  /*2480*/  ISETP.GT.U32.AND P0, PT, R4, 0x8e8e5c, PT ;  /* 0x008e8e5c0400780c */ /* 0x000fda0003f04070 */
[----:B------:R-:W-:Y:S05]  /*2490*/  @P0 BRA `(.L_x_5075) ;  /* 0x0000000000600947 */ /* 0x000fea0003800000 */
[----:B------:R-:W-:Y:S01]  /*24a0*/  FADD.FTZ R4, -R2, -162.88958740234375 ;  /* 0xc322e3bc02047421 */ /* 0x000fe20000010100 */
[----:B--2---:R-:W-:-:S03]  /*24b0*/  FMUL.RZ R8, R0, 0.15915493667125701904 ;  /* 0x3e22f98300087820 */ /* 0x004fc6000040c000 */
[----:B------:R-:W-:Y:S01]  /*24c0*/  FMUL.FTZ R4, R4, 1.4426950216293334961 ;  /* 0x3fb8aa3b04047820 */ /* 0x000fe20000410000 */
[----:B------:R-:W-:Y:S08]  /*24d0*/  MUFU.COS R7, R8 ;  /* 0x0000000800077308 */ /* 0x000ff00000000000 */
[----:B------:R-:W1:Y:S08]  /*24e0*/  MUFU.EX2 R4, R4 ;  /* 0x0000000400047308 */ /* 0x000e700000000800 */
[----:B------:R-:W0:Y:S01]  /*24f0*/  MUFU.SIN R9, R8 ;  /* 0x0000000800097308 */ /* 0x000e220000000400 */
[----:B-1----:R-:W-:-:S02]  /*2500*/  LEA.HI R5, R4, 0xffffffed, RZ, 0x9 ;  /* 0xffffffed04057811 */ /* 0x002fc400078f48ff */
[----:B------:R-:W-:Y:S02]  /*2510*/  LOP3.LUT R4, R4, 0x7fffff, RZ, 0xc0, !PT ;  /* 0x007fffff04047812 */ /* 0x000fe400078ec0ff */
[----:B------:R-:W-:Y:S02]  /*2520*/  LOP3.LUT R6, R5, 0xffff, RZ, 0xc0, !PT ;  /* 0x0000ffff05067812 */ /* 0x000fe400078ec0ff */
[----:B------:R-:W-:Y:S02]  /*2530*/  LOP3.LUT R4, R4, 0x7f000000, RZ, 0xfc, !PT ;  /* 0x7f00000004047812 */ /* 0x000fe400078efcff */
[----:B------:R-:W-:-:S03]  /*2540*/  LEA.HI R0, R6, R5, RZ, 0x11 ;  /* 0x0000000506007211 */ /* 0x000fc600078f88ff */
[-C--:B------:R-:W-:Y:S01]  /*2550*/  FMUL.FTZ R7, R7, R4.reuse ;  /* 0x0000000407077220 */ /* 0x080fe20000410000 */
[----:B------:R-:W-:Y:S01]  /*2560*/  PRMT R0, R0, 0x9910, RZ ;  /* 0x0000991000007816 */ /* 0x000fe200000000ff */
[----:B0-----:R-:W-:-:S03]  /*2570*/  FMUL.FTZ R9, R9, R4 ;  /* 0x0000000409097220 */ /* 0x001fc60000410000 */
[----:B------:R-:W-:-:S04]  /*2580*/  SHF.R.S32.HI R0, RZ, 0x1, R0 ;  /* 0x00000001ff007819 */ /* 0x000fc80000011400 */
[----:B------:R-:W-:-:S04]  /*2590*/  PRMT R0, R0, 0x9910, RZ ;  /* 0x0000991000007816 */ /* 0x000fc800000000ff */
[----:B------:R-:W-:Y:S02]  /*25a0*/  IADD3 R5, PT, PT, R5, -R0, RZ ;  /* 0x8000000005057210 */ /* 0x000fe40007ffe0ff */
[----:B------:R-:W-:Y:S02]  /*25b0*/  LEA R0, R0, 0x3f800000, 0x17 ;  /* 0x3f80000000007811 */ /* 0x000fe400078eb8ff */
[----:B------:R-:W-:-:S03]  /*25c0*/  LEA R5, R5, 0x3f800000, 0x17 ;  /* 0x3f80000005057811 */ /* 0x000fc600078eb8ff */
[C---:B------:R-:W-:Y:S01]  /*25d0*/  FMUL.FTZ R4, R0.reuse, R7 ;  /* 0x0000000700047220 */ /* 0x040fe20000410000 */
[----:B------:R-:W-:-:S03]  /*25e0*/  FMUL.FTZ R0, R0, R9 ;  /* 0x0000000900007220 */ /* 0x000fc60000410000 */
[C---:B------:R-:W-:Y:S01]  /*25f0*/  FMUL.FTZ R4, R5.reuse, R4 ;  /* 0x0000000405047220 */ /* 0x040fe20000410000 */
[----:B------:R-:W-:Y:S01]  /*2600*/  FMUL.FTZ R0, R5, R0 ;  /* 0x0000000005007220 */ /* 0x000fe20000410000 */
[----:B------:R-:W-:Y:S06]  /*2610*/  BRA `(.L_x_5073) ;  /* 0x00000000001c7947 */ /* 0x000fec0003800000 */
.L_x_5075:
[----:B-1----:R-:W-:Y:S01]  /*2620*/  FMUL.FTZ R5, R2, -1.4426950216293334961 ;  /* 0xbfb8aa3b02057820 */ /* 0x002fe20000410000 */
[----:B--2---:R-:W-:-:S04]  /*2630*/  FMUL.RZ R6, R0, 0.15915493667125701904 ;  /* 0x3e22f98300067820 */ /* 0x004fc8000040c000 */
[----:B------:R-:W-:Y:S08]  /*2640*/  MUFU.COS R4, R6 ;  /* 0x0000000600047308 */ /* 0x000ff00000000000 */
[----:B------:R-:W0:Y:S08]  /*2650*/  MUFU.EX2 R5, R5 ;  /* 0x0000000500057308 */ /* 0x000e300000000800 */
[----:B------:R-:W1:Y:S01]  /*2660*/  MUFU.SIN R0, R6 ;  /* 0x0000000600007308 */ /* 0x000e620000000400 */
[C---:B0-----:R-:W-:Y:S01]  /*2670*/  FMUL.FTZ R4, R5.reuse, R4 ;  /* 0x0000000405047220 */ /* 0x041fe20000410000 */
[----:B-1----:R-:W-:-:S07]  /*2680*/  FMUL.FTZ R0, R5, R0 ;  /* 0x0000000005007220 */ /* 0x002fce0000410000 */
.L_x_5073:
[----:B------:R-:W-:Y:S05]  /*2690*/  BSYNC.RECONVERGENT B0 ;  /* 0x0000000000007941 */ /* 0x000fea0003800200 */
.L_x_5072:
[----:B0--3--:R-:W-:Y:S01]  /*26a0*/  FADD.FTZ R9, R4, 1 ;  /* 0x3f80000004097421 */ /* 0x009fe20000010000 */
[----:B--2---:R-:W-:Y:S01]  /*26b0*/  FADD.FTZ R8, RZ, R0 ;  /* 0x00000000ff087221 */ /* 0x004fe20000010000 */
[----:B------:R-:W-:Y:S04]  /*26c0*/  BSSY.RECONVERGENT B0, `(.L_x_5076) ;  /* 0x000001e000007945 */ /* 0x000fe80003800200 */
[----:B------:R-:W-:-:S13]  /*26d0*/  FSETP.GE.FTZ.AND P0, PT, |R9|, |R8|, PT ;  /* 0x400000080900720b */ /* 0x000fda0003f16200 */
[----:B------:R-:W-:Y:S05]  /*26e0*/  @!P0 BRA `(.L_x_5077) ;  /* 0x00000000004c8947 */ /* 0x000fea0003800000 */
[C---:B------:R-:W-:Y:S01]  /*26f0*/  FSETP.NEU.FTZ.AND P0, PT, |R9|.reuse, RZ, PT ;  /* 0x000000ff0900720b */ /* 0x040fe20003f1d200 */
[C---:B------:R-:W-:Y:S01]  /*2700*/  FADD.FTZ R0, |R8|.reuse, -RZ ;  /* 0x800000ff08007221 */ /* 0x040fe20000010200 */
[----:B------:R-:W-:Y:S01]  /*2710*/  FSETP.NEU.FTZ.AND P1, PT, |R8|, RZ, PT ;  /* 0x000000ff0800720b */ /* 0x000fe20003f3d200 */
[----:B------:R-:W-:-:S03]  /*2720*/  FADD.FTZ R6, |R9|, -RZ ;  /* 0x800000ff09067221 */ /* 0x000fc60000010200 */
[----:B------:R-:W-:-:S13]  /*2730*/  PLOP3.LUT P0, PT, P0, P1, PT, 0xf8, 0x8f ;  /* 0x00000000008f781c */ /* 0x000fda0000703f70 */
[----:B-1----:R-:W0:Y:S08]  /*2740*/  @!P0 MUFU.RCP R5, R6 ;  /* 0x0000000600058308 */ /* 0x002e300000001000 */
[----:B------:R-:W1:Y:S01]  /*2750*/  @!P0 MUFU.RCP R0, R0 ;  /* 0x0000000000008308 */ /* 0x000e620000001000 */
[----:B0-----:R-:W-:Y:S01]  /*2760*/  @!P0 FMUL.FTZ R4, R5, R2 ;  /* 0x0000000205048220 */ /* 0x001fe20000410000 */
[----:B-1----:R-:W-:Y:S01]  /*2770*/  @!P0 FMUL.FTZ R5, R0, R3 ;  /* 0x0000000300058220 */ /* 0x002fe20000410000 */
[----:B------:R-:W-:Y:S06]  /*2780*/  @!P0 BRA `(.L_x_5078) ;  /* 0x0000000000448947 */ /* 0x000fec0003800000 */
[----:B------:R-:W0:Y:S02]  /*2790*/  MUFU.RCP R5, R9 ;  /* 0x0000000900057308 */ /* 0x000e240000001000 */
[----:B0-----:R-:W-:-:S04]  /*27a0*/  FMUL.FTZ R5, R8, R5 ;  /* 0x0000000508057220 */ /* 0x001fc80000410000 */
[----:B------:R-:W-:Y:S01]  /*27b0*/  FFMA.FTZ R0, R8, R5, R9 ;  /* 0x0000000508007223 */ /* 0x000fe20000010009 */
[C---:B------:R-:W-:Y:S01]  /*27c0*/  FFMA.FTZ R7, R5.reuse, R3, R2 ;  /* 0x0000000305077223 */ /* 0x040fe20000010002 */
[----:B------:R-:W-:-:S04]  /*27d0*/  FFMA.FTZ R5, R5, -R2, R3 ;  /* 0x8000000205057223 */ /* 0x000fc80000010003 */
[----:B------:R-:W0:Y:S02]  /*27e0*/  MUFU.RCP R0, R0 ;  /* 0x0000000000007308 */ /* 0x000e240000001000 */
[C---:B0-----:R-:W-:Y:S01]  /*27f0*/  FMUL.FTZ R4, R0.reuse, R7 ;  /* 0x0000000700047220 */ /* 0x041fe20000410000 */
[----:B------:R-:W-:Y:S01]  /*2800*/  FMUL.FTZ R5, R0, R5 ;  /* 0x0000000500057220 */ /* 0x000fe20000410000 */
[----:B------:R-:W-:Y:S06]  /*2810*/  BRA `(.L_x_5078) ;  /* 0x0000000000207947 */ /* 0x000fec0003800000 */
.L_x_5077:
[----:B------:R-:W0:Y:S02]  /*2820*/  MUFU.RCP R0, R8 ;  /* 0x0000000800007308 */ /* 0x000e240000001000 */
[----:B0-----:R-:W-:-:S04]  /*2830*/  FMUL.FTZ R0, R9, R0 ;  /* 0x0000000009007220 */ /* 0x001fc80000410000 */
[----:B------:R-:W-:Y:S01]  /*2840*/  FFMA.FTZ R6, R9, R0, R8 ;  /* 0x0000000009067223 */ /* 0x000fe20000010008 */
[C---:B-1----:R-:W-:Y:S01]  /*2850*/  FFMA.FTZ R5, R0.reuse, R2, R3 ;  /* 0x0000000200057223 */ /* 0x042fe20000010003 */
[----:B------:R-:W-:-:S04]  /*2860*/  FFMA.FTZ R3, R0, R3, -R2 ;  /* 0x0000000300037223 */ /* 0x000fc80000010802 */
[----:B------:R-:W0:Y:S02]  /*2870*/  MUFU.RCP R6, R6 ;  /* 0x0000000600067308 */ /* 0x000e240000001000 */
[C---:B0-----:R-:W-:Y:S01]  /*2880*/  FMUL.FTZ R4, R6.reuse, R5 ;  /* 0x0000000506047220 */ /* 0x041fe20000410000 */
[----:B------:R-:W-:-:S07]  /*2890*/  FMUL.FTZ R5, R6, R3 ;  /* 0x0000000306057220 */ /* 0x000fce0000410000 */
.L_x_5078:
[----:B------:R-:W-:Y:S05]  /*28a0*/  BSYNC.RECONVERGENT B0 ;  /* 0x0000000000007941 */ /* 0x000fea0003800200 */
.L_x_5076:
        /* <DEDUP_REMOVED lines=17> */
.L_x_5082:
[----:B------:R-:W0:Y:S02]  /*29c0*/  F2I.S64.TRUNC R4, R4 ;  /* 0x0000000400047311 */ /* 0x000e24000020d900 */
[----:B0-----:R-:W-:-:S05]  /*29d0*/  IMAD.MOV.U32 R7, RZ, RZ, R4 ;  /* 0x000000ffff077224 */ /* 0x001fca00078e0004 */
[----:B------:R3:W-:Y:S01]  /*29e0*/  STG.E.U8 desc[UR36][R2.64], R7 ;  /* 0x0000000702007986 */ /* 0x0007e2000c101124 */
[----:B------:R-:W-:Y:S05]  /*29f0*/  BRA `(.L_x_5084) ;  /* 0x0000000c00307947 */ /* 0x000fea0003800000 */
.L_x_5081:
        /* <DEDUP_REMOVED lines=9> */
.L_x_5086:
[----:B------:R-:W0:Y:S02]  /*2a90*/  F2I.FTZ.TRUNC.NTZ R5, R4 ;  /* 0x0000000400057305 */ /* 0x000e24000021f100 */
[----:B0-----:R1:W-:Y:S01]  /*2aa0*/  STG.E desc[UR36][R2.64], R5 ;  /* 0x0000000502007986 */ /* 0x0013e2000c101924 */
[----:B------:R-:W-:Y:S05]  /*2ab0*/  BRA `(.L_x_5084) ;  /* 0x0000000c00007947 */ /* 0x000fea0003800000 */
.L_x_5085:
[----:B------:R-:W0:Y:S02]  /*2ac0*/  F2I.FTZ.TRUNC.NTZ R5, R4 ;  /* 0x0000000400057305 */ /* 0x000e24000021f100 */
[----:B0-----:R2:W-:Y:S01]  /*2ad0*/  STG.E.U16 desc[UR36][R2.64], R5 ;  /* 0x0000000502007986 */ /* 0x0015e2000c101524 */
[----:B------:R-:W-:Y:S05]  /*2ae0*/  BRA `(.L_x_5084) ;  /* 0x0000000800f47947 */ /* 0x000fea0003800000 */
.L_x_5080:
        /* <DEDUP_REMOVED lines=8> */
.L_x_5088:
[----:B------:R-:W-:-:S05]  /*2b70*/  F2FP.F16.F32.PACK_AB R4, RZ, R4 ;  /* 0x00000004ff04723e */ /* 0x000fca00000000ff */
[----:B------:R0:W-:Y:S01]  /*2b80*/  STG.E.U16 desc[UR36][R2.64], R4 ;  /* 0x0000000402007986 */ /* 0x0001e2000c101524 */
[----:B------:R-:W-:Y:S05]  /*2b90*/  BRA `(.L_x_5084) ;  /* 0x0000000800c87947 */ /* 0x000fea0003800000 */
.L_x_5087:
[----:B------:R-:W-:-:S09]  /*2ba0*/  UISETP.NE.AND UP0, UPT, UR4, 0x7, UPT ;  /* 0x000000070400788c */ /* 0x000fd2000bf05270 */
[----:B------:R-:W-:Y:S05]  /*2bb0*/  BRA.U !UP0, `(.L_x_5089) ;  /* 0x0000000108247547 */ /* 0x000fea000b800000 */
[----:B------:R-:W-:-:S09]  /*2bc0*/  UISETP.NE.AND UP0, UPT, UR4, 0x8, UPT ;  /* 0x000000080400788c */ /* 0x000fd2000bf05270 */
[----:B------:R-:W-:Y:S05]  /*2bd0*/  BRA.U !UP0, `(.L_x_5090) ;  /* 0x0000000108107547 */ /* 0x000fea000b800000 */
[----:B------:R-:W-:-:S09]  /*2be0*/  UISETP.NE.AND UP0, UPT, UR4, 0x9, UPT ;  /* 0x000000090400788c */ /* 0x000fd2000bf05270 */
[----:B------:R-:W-:Y:S05]  /*2bf0*/  BRA.U UP0, `(.L_x_5083) ;  /* 0x00000009001c7547 */ /* 0x000fea000b800000 */
[----:B------:R0:W-:Y:S01]  /*2c00*/  STG.E.64 desc[UR36][R2.64], R4 ;  /* 0x0000000402007986 */ /* 0x0001e2000c101b24 */
[----:B------:R-:W-:Y:S05]  /*2c10*/  BRA `(.L_x_5084) ;  /* 0x0000000800a87947 */ /* 0x000fea0003800000 */
.L_x_5090:
[----:B------:R-:W-:-:S05]  /*2c20*/  F2FP.F16.F32.PACK_AB R5, R5, R4 ;  /* 0x000000040505723e */ /* 0x000fca00000000ff */
[----:B------:R0:W-:Y:S01]  /*2c30*/  STG.E desc[UR36][R2.64], R5 ;  /* 0x0000000502007986 */ /* 0x0001e2000c101924 */
[----:B------:R-:W-:Y:S05]  /*2c40*/  BRA `(.L_x_5084) ;  /* 0x00000008009c7947 */ /* 0x000fea0003800000 */
.L_x_5089:
[----:B------:R-:W-:-:S06]  /*2c50*/  FMUL.FTZ R4, R4, 1 ;  /* 0x3f80000004047820 */ /* 0x000fcc0000410000 */
[----:B------:R-:W0:Y:S02]  /*2c60*/  F2F.F64.F32 R4, R4 ;  /* 0x0000000400047310 */ /* 0x000e240000201800 */
[----:B0-----:R0:W-:Y:S01]  /*2c70*/  STG.E.64 desc[UR36][R2.64], R4 ;  /* 0x0000000402007986 */ /* 0x0011e2000c101b24 */
[----:B------:R-:W-:Y:S05]  /*2c80*/  BRA `(.L_x_5084) ;  /* 0x00000008008c7947 */ /* 0x000fea0003800000 */
.L_x_5079:
        /* <DEDUP_REMOVED lines=8> */
[----:B------:R-:W-:Y:S02]  /*2d10*/  FSETP.NEU.FTZ.AND P0, PT, R4, RZ, PT ;  /* 0x000000ff0400720b */ /* 0x000fe40003f1d000 */
[----:B------:R-:W-:-:S04]  /*2d20*/  FSETP.NEU.FTZ.AND P1, PT, R5, RZ, PT ;  /* 0x000000ff0500720b */ /* 0x000fc80003f3d000 */
[----:B------:R-:W-:-:S04]  /*2d30*/  PLOP3.LUT P0, PT, P0, P1, PT, 0xf8, 0x8f ;  /* 0x00000000008f781c */ /* 0x000fc80000703f70 */
[----:B------:R-:W-:-:S05]  /*2d40*/  SEL R5, RZ, 0x1, !P0 ;  /* 0x00000001ff057807 */ /* 0x000fca0004000000 */
[----:B------:R0:W-:Y:S01]  /*2d50*/  STG.E.U8 desc[UR36][R2.64], R5 ;  /* 0x0000000502007986 */ /* 0x0001e2000c101124 */
[----:B------:R-:W-:Y:S05]  /*2d60*/  BRA `(.L_x_5084) ;  /* 0x0000000800547947 */ /* 0x000fea0003800000 */
.L_x_5093:
[----:B------:R-:W-:Y:S01]  /*2d70*/  FMUL.FTZ R8, R4, 1 ;  /* 0x3f80000004087820 */ /* 0x000fe20000410000 */
[----:B------:R-:W-:-:S05]  /*2d80*/  FMUL.FTZ R10, R5, 1 ;  /* 0x3f800000050a7820 */ /* 0x000fca0000410000 */
[----:B------:R-:W-:Y:S08]  /*2d90*/  F2F.F64.F32 R8, R8 ;  /* 0x0000000800087310 */ /* 0x000ff00000201800 */
[----:B------:R-:W0:Y:S02]  /*2da0*/  F2F.F64.F32 R10, R10 ;  /* 0x0000000a000a7310 */ /* 0x000e240000201800 */
[----:B0-----:R0:W-:Y:S01]  /*2db0*/  STG.E.128 desc[UR36][R2.64], R8 ;  /* 0x0000000802007986 */ /* 0x0011e2000c101d24 */
[----:B------:R-:W-:Y:S05]  /*2dc0*/  BRA `(.L_x_5084) ;  /* 0x00000008003c7947 */ /* 0x000fea0003800000 */
.L_x_5092:
        /* <DEDUP_REMOVED lines=8> */
[----:B------:R-:W-:Y:S02]  /*2e50*/  SHF.R.U32.HI R7, RZ, 0x18, R4 ;  /* 0x00000018ff077819 */ /* 0x000fe40000011604 */
[----:B------:R-:W-:Y:S02]  /*2e60*/  ISETP.GT.U32.AND P0, PT, R6, 0x43efffff, PT ;  /* 0x43efffff0600780c */ /* 0x000fe40003f04070 */
[----:B------:R-:W-:-:S11]  /*2e70*/  MOV R0, 0x7f ;  /* 0x0000007f00007802 */ /* 0x000fd60000000f00 */
[----:B------:R-:W-:Y:S05]  /*2e80*/  @P0 BRA `(.L_x_5097) ;  /* 0x0000000000180947 */ /* 0x000fea0003800000 */
[----:B------:R-:W-:-:S13]  /*2e90*/  ISETP.GT.U32.AND P0, PT, R6, 0x3c7fffff, PT ;  /* 0x3c7fffff0600780c */ /* 0x000fda0003f04070 */
[----:B------:R-:W-:-:S04]  /*2ea0*/  @P0 SHF.R.U32.HI R0, RZ, 0x14, R4 ;  /* 0x00000014ff000819 */ /* 0x000fc80000011604 */
[----:B------:R-:W-:Y:S01]  /*2eb0*/  @P0 LOP3.LUT R5, R0, 0x1, RZ, 0xc0, !PT ;  /* 0x0000000100050812 */ /* 0x000fe200078ec0ff */
[----:B------:R-:W-:-:S03]  /*2ec0*/  @!P0 FADD.FTZ R0, R6, 16384 ;  /* 0x4680000006008421 */ /* 0x000fc60000010000 */
[----:B------:R-:W-:-:S04]  /*2ed0*/  @P0 IADD3 R5, PT, PT, R4, 0x407ffff, R5 ;  /* 0x0407ffff04050810 */ /* 0x000fc80007ffe005 */
[----:B------:R-:W-:-:S07]  /*2ee0*/  @P0 SHF.R.U32.HI R0, RZ, 0x14, R5 ;  /* 0x00000014ff000819 */ /* 0x000fce0000011605 */
.L_x_5097:
[----:B------:R-:W-:Y:S05]  /*2ef0*/  BSYNC.RECONVERGENT B0 ;  /* 0x0000000000007941 */ /* 0x000fea0003800200 */
.L_x_5096:
[----:B------:R-:W-:-:S05]  /*2f00*/  LOP3.LUT R7, R0, 0x80, R7, 0xf8, !PT ;  /* 0x0000008000077812 */ /* 0x000fca00078ef807 */
[----:B------:R0:W-:Y:S01]  /*2f10*/  STG.E.U8 desc[UR36][R2.64], R7 ;  /* 0x0000000702007986 */ /* 0x0001e2000c101124 */
[----:B------:R-:W-:Y:S05]  /*2f20*/  BRA `(.L_x_5084) ;  /* 0x0000000400e47947 */ /* 0x000fea0003800000 */
.L_x_5095:
        /* <DEDUP_REMOVED lines=14> */
.L_x_5099:
[----:B------:R-:W-:Y:S05]  /*3010*/  BSYNC.RECONVERGENT B0 ;  /* 0x0000000000007941 */ /* 0x000fea0003800200 */
.L_x_5098:
[----:B------:R-:W-:-:S05]  /*3020*/  LOP3.LUT R5, R0, 0x80, R7, 0xf8, !PT ;  /* 0x0000008000057812 */ /* 0x000fca00078ef807 */
[----:B------:R0:W-:Y:S01]  /*3030*/  STG.E.U8 desc[UR36][R2.64], R5 ;  /* 0x0000000502007986 */ /* 0x0001e2000c101124 */
[----:B------:R-:W-:Y:S05]  /*3040*/  BRA `(.L_x_5084) ;  /* 0x00000004009c7947 */ /* 0x000fea0003800000 */
.L_x_5094:
[----:B------:R-:W-:-:S05]  /*3050*/  F2FP.BF16.F32.PACK_AB R4, RZ, R4 ;  /* 0x00000004ff04723e */ /* 0x000fca00000010ff */
[----:B------:R0:W-:Y:S01]  /*3060*/  STG.E.U16 desc[UR36][R2.64], R4 ;  /* 0x0000000402007986 */ /* 0x0001e2000c101524 */
[----:B------:R-:W-:Y:S05]  /*3070*/  BRA `(.L_x_5084) ;  /* 0x0000000400907947 */ /* 0x000fea0003800000 */
.L_x_5091:
        /* <DEDUP_REMOVED lines=11> */
.L_x_5102:
        /* <DEDUP_REMOVED lines=12> */
.L_x_5105:
[----:B------:R-:W-:-:S04]  /*31f0*/  SHF.R.U32.HI R0, RZ, 0x14, R4 ;  /* 0x00000014ff007819 */ /* 0x000fc80000011604 */
[----:B------:R-:W-:-:S04]  /*3200*/  LOP3.LUT R5, R0, 0x1, RZ, 0xc0, !PT ;  /* 0x0000000100057812 */ /* 0x000fc800078ec0ff */
[----:B------:R-:W-:-:S04]  /*3210*/  IADD3 R0, PT, PT, R4, 0x487ffff, R5 ;  /* 0x0487ffff04007810 */ /* 0x000fc80007ffe005 */
[----:B------:R-:W-:-:S04]  /*3220*/  SHF.R.U32.HI R0, RZ, 0x14, R0 ;  /* 0x00000014ff007819 */ /* 0x000fc80000011600 */
[----:B------:R-:W-:-:S07]  /*3230*/  LOP3.LUT R5, R0, 0xff, RZ, 0xc0, !PT ;  /* 0x000000ff00057812 */ /* 0x000fce00078ec0ff */
.L_x_5106:
[----:B------:R-:W-:-:S04]  /*3240*/  SHF.R.U32.HI R4, RZ, 0x18, R4 ;  /* 0x00000018ff047819 */ /* 0x000fc80000011604 */
[----:B------:R-:W-:-:S04]  /*3250*/  LOP3.LUT R5, R5, 0x80, R4, 0xf8, !PT ;  /* 0x0000008005057812 */ /* 0x000fc800078ef804 */
[----:B------:R-:W-:-:S07]  /*3260*/  PRMT R0, R5, 0x7610, R0 ;  /* 0x0000761005007816 */ /* 0x000fce0000000000 */
.L_x_5104:
[----:B------:R-:W-:Y:S05]  /*3270*/  BSYNC.RECONVERGENT B0 ;  /* 0x0000000000007941 */ /* 0x000fea0003800200 */
.L_x_5103:
[----:B------:R0:W-:Y:S01]  /*3280*/  STG.E.U8 desc[UR36][R2.64], R0 ;  /* 0x0000000002007986 */ /* 0x0001e2000c101124 */
[----:B------:R-:W-:Y:S05]  /*3290*/  BRA `(.L_x_5084) ;  /* 0x0000000400087947 */ /* 0x000fea0003800000 */
.L_x_5101:
[----:B------:R-:W-:Y:S01]  /*32a0*/  LOP3.LUT R5, R4, 0x7fffffff, RZ, 0xc0, !PT ;  /* 0x7fffffff04057812 */ /* 0x000fe200078ec0ff */
[----:B------:R-:W-:Y:S01]  /*32b0*/  BSSY.RECONVERGENT B0, `(.L_x_5107) ;  /* 0x0000013000007945 */ /* 0x000fe20003800200 */
[----:B------:R-:W-:Y:S02]  /*32c0*/  HFMA2 R0, -RZ, RZ, 0, 7.62939453125e-06 ;  /* 0x00000080ff007431 */ /* 0x000fe400000001ff */
        /* <DEDUP_REMOVED lines=9> */
.L_x_5109:
[----:B------:R-:W-:-:S04]  /*3360*/  SHF.R.U32.HI R0, RZ, 0x15, R4 ;  /* 0x00000015ff007819 */ /* 0x000fc80000011604 */
[----:B------:R-:W-:-:S04]  /*3370*/  LOP3.LUT R5, R0, 0x1, RZ, 0xc0, !PT ;  /* 0x0000000100057812 */ /* 0x000fc800078ec0ff */
[----:B------:R-:W-:-:S04]  /*3380*/  IADD3 R0, PT, PT, R4, 0x88fffff, R5 ;  /* 0x088fffff04007810 */ /* 0x000fc80007ffe005 */
[----:B------:R-:W-:-:S04]  /*3390*/  SHF.R.U32.HI R0, RZ, 0x15, R0 ;  /* 0x00000015ff007819 */ /* 0x000fc80000011600 */
[----:B------:R-:W-:-:S07]  /*33a0*/  LOP3.LUT R5, R0, 0xff, RZ, 0xc0, !PT ;  /* 0x000000ff00057812 */ /* 0x000fce00078ec0ff */
.L_x_5110:
[----:B------:R-:W-:-:S04]  /*33b0*/  SHF.R.U32.HI R4, RZ, 0x18, R4 ;  /* 0x00000018ff047819 */ /* 0x000fc80000011604 */
[----:B------:R-:W-:-:S04]  /*33c0*/  LOP3.LUT R5, R5, 0x80, R4, 0xf8, !PT ;  /* 0x0000008005057812 */ /* 0x000fc800078ef804 */
[----:B------:R-:W-:-:S07]  /*33d0*/  PRMT R0, R5, 0x7610, R0 ;  /* 0x0000761005007816 */ /* 0x000fce0000000000 */
.L_x_5108:
[----:B------:R-:W-:Y:S05]  /*33e0*/  BSYNC.RECONVERGENT B0 ;  /* 0x0000000000007941 */ /* 0x000fea0003800200 */
.L_x_5107:
[----:B------:R0:W-:Y:S01]  /*33f0*/  STG.E.U8 desc[UR36][R2.64], R0 ;  /* 0x0000000002007986 */ /* 0x0001e2000c101124 */
[----:B------:R-:W-:Y:S05]  /*3400*/  BRA `(.L_x_5084) ;  /* 0x0000000000ac7947 */ /* 0x000fea0003800000 */
.L_x_5100:
[----:B------:R-:W-:-:S09]  /*3410*/  UISETP.NE.AND UP0, UPT, UR4, 0x1c, UPT ;  /* 0x0000001c0400788c */ /* 0x000fd2000bf05270 */
[----:B------:R-:W-:Y:S05]  /*3420*/  BRA.U !UP0, `(.L_x_5111) ;  /* 0x00000001089c7547 */ /* 0x000fea000b800000 */
[----:B------:R-:W-:-:S09]  /*3430*/  UISETP.NE.AND UP0, UPT, UR4, 0x1d, UPT ;  /* 0x0000001d0400788c */ /* 0x000fd2000bf05270 */
[----:B------:R-:W-:Y:S05]  /*3440*/  BRA.U !UP0, `(.L_x_5112) ;  /* 0x0000000108887547 */ /* 0x000fea000b800000 */
[----:B------:R-:W-:-:S09]  /*3450*/  UISETP.NE.AND UP0, UPT, UR4, 0x2c, UPT ;  /* 0x0000002c0400788c */ /* 0x000fd2000bf05270 */
[----:B------:R-:W-:Y:S05]  /*3460*/  BRA.U !UP0, `(.L_x_5113) ;  /* 0x0000000108447547 */ /* 0x000fea000b800000 */
.L_x_5083:
        /* <DEDUP_REMOVED lines=16> */
.L_x_5114:
[----:B------:R-:W-:Y:S05]  /*3570*/  BRA `(.L_x_5084) ;  /* 0x0000000000507947 */ /* 0x000fea0003800000 */
.L_x_5113:
        /* <DEDUP_REMOVED lines=15> */
.L_x_5112:
[----:B------:R-:W0:Y:S02]  /*3670*/  F2I.U64.TRUNC R4, R4 ;  /* 0x0000000400047311 */ /* 0x000e24000020d800 */
[----:B0-----:R0:W-:Y:S01]  /*3680*/  STG.E.64 desc[UR36][R2.64], R4 ;  /* 0x0000000402007986 */ /* 0x0011e2000c101b24 */
[----:B------:R-:W-:Y:S05]  /*3690*/  BRA `(.L_x_5084) ;  /* 0x0000000000087947 */ /* 0x000fea0003800000 */
.L_x_5111:
[----:B------:R-:W0:Y:S02]  /*36a0*/  F2I.FTZ.U32.TRUNC.NTZ R5, R4 ;  /* 0x0000000400057305 */ /* 0x000e24000021f000 */
[----:B0-----:R0:W-:Y:S02]  /*36b0*/  STG.E desc[UR36][R2.64], R5 ;  /* 0x0000000502007986 */ /* 0x0011e4000c101924 */
.L_x_5084:
[----:B------:R-:W-:-:S07]  /*36c0*/  VIADD R17, R17, 0x80 ;  /* 0x0000008011117836 */ /* 0x000fce0000000000 */
.L_x_5041:
[----:B------:R-:W-:Y:S05]  /*36d0*/  BSYNC.RECONVERGENT B7 ;  /* 0x0000000000077941 */ /* 0x000fea0003800200 */
.L_x_5040:
        /* <DEDUP_REMOVED lines=307> */
.L_x_5117:
[----:B------:R-:W0:Y:S01]  /*4a10*/  LDCU.64 UR6, c[0x0][0x588] ;  /* 0x0000b100ff0677ac */ /* 0x000e220008000a00 */
[----:B------:R-:W-:Y:S01]  /*4a20*/  BSSY.RECONVERGENT B6, `(.L_x_5118) ;  /* 0x00000f1000067945 */ /* 0x000fe20003800200 */
[----:B------:R-:W-:-:S04]  /*4a30*/  UPRMT UR4, UR41, 0x9910, URZ ;  /* 0x0000991029047896 */ /* 0x000fc800080000ff */
[----:B------:R-:W-:Y:S01]  /*4a40*/  UISETP.GT.AND UP0, UPT, UR4, 0x9, UPT ;  /* 0x000000090400788c */ /* 0x000fe2000bf04270 */
[----:B0-----:R-:W-:-:S04]  /*4a50*/  IADD3 R4, P0, PT, R0, UR6, RZ ;  /* 0x0000000600047c10 */ /* 0x001fc8000ff1e0ff */
[----:B-12-4-:R-:W-:-:S04]  /*4a60*/  IADD3.X R5, PT, PT, RZ, UR7, RZ, P0, !PT ;  /* 0x00000007ff057c10 */ /* 0x016fc800087fe4ff */
        /* <DEDUP_REMOVED lines=9> */
[----:B---3--:R-:W2:Y:S01]  /*4b00*/  LDG.E.S8 R2, desc[UR36][R4.64] ;  /* 0x0000002404027981 */ /* 0x008ea2000c1e1300 */
[----:B------:R-:W-:Y:S01]  /*4b10*/  IMAD.MOV.U32 R3, RZ, RZ, RZ ;  /* 0x000000ffff037224 */ /* 0x000fe200078e00ff */
[----:B--2---:R-:W0:Y:S01]  /*4b20*/  I2F.S16 R2, R2 ;  /* 0x0000000200027306 */ /* 0x004e220000101400 */
[----:B------:R-:W-:Y:S05]  /*4b30*/  BRA `(.L_x_5124) ;  /* 0x0000000c007c7947 */ /* 0x000fea0003800000 */
.L_x_5122:
[----:B---3--:R-:W2:Y:S01]  /*4b40*/  LDG.E.U8 R2, desc[UR36][R4.64] ;  /* 0x0000002404027981 */ /* 0x008ea2000c1e1100 */
[----:B------:R-:W-:Y:S02]  /*4b50*/  MOV R3, RZ ;  /* 0x000000ff00037202 */ /* 0x000fe40000000f00 */
[----:B--2---:R-:W-:Y:S01]  /*4b60*/  I2FP.F32.U32 R2, R2 ;  /* 0x0000000200027245 */ /* 0x004fe20000201000 */
[----:B------:R-:W-:Y:S06]  /*4b70*/  BRA `(.L_x_5124) ;  /* 0x0000000c006c7947 */ /* 0x000fec0003800000 */
.L_x_5121:
[----:B------:R-:W-:-:S09]  /*4b80*/  UISETP.NE.AND UP0, UPT, UR4, 0x2, UPT ;  /* 0x000000020400788c */ /* 0x000fd2000bf05270 */
[----:B------:R-:W-:Y:S05]  /*4b90*/  BRA.U !UP0, `(.L_x_5125) ;  /* 0x0000000108307547 */ /* 0x000fea000b800000 */
[----:B------:R-:W-:-:S09]  /*4ba0*/  UISETP.NE.AND UP0, UPT, UR4, 0x3, UPT ;  /* 0x000000030400788c */ /* 0x000fd2000bf05270 */
[----:B------:R-:W-:Y:S05]  /*4bb0*/  BRA.U !UP0, `(.L_x_5126) ;  /* 0x0000000108187547 */ /* 0x000fea000b800000 */
[----:B------:R-:W-:-:S09]  /*4bc0*/  UISETP.NE.AND UP0, UPT, UR4, 0x4, UPT ;  /* 0x000000040400788c */ /* 0x000fd2000bf05270 */
[----:B------:R-:W-:Y:S05]  /*4bd0*/  BRA.U UP0, `(.L_x_5123) ;  /* 0x0000000900f07547 */ /* 0x000fea000b800000 */
[----:B------:R-:W2:Y:S01]  /*4be0*/  LDG.E.64 R4, desc[UR36][R4.64] ;  /* 0x0000002404047981 */ /* 0x000ea2000c1e1b00 */
[----:B---3--:R-:W-:Y:S01]  /*4bf0*/  IMAD.MOV.U32 R3, RZ, RZ, RZ ;  /* 0x000000ffff037224 */ /* 0x008fe200078e00ff */
[----:B--2---:R2:W3:Y:S01]  /*4c00*/  I2F.S64 R2, R4 ;  /* 0x0000000400027312 */ /* 0x0044e20000301400 */
[----:B------:R-:W-:Y:S05]  /*4c10*/  BRA `(.L_x_5124) ;  /* 0x0000000c00447947 */ /* 0x000fea0003800000 */
.L_x_5126:
[----:B---3--:R-:W2:Y:S01]  /*4c20*/  LDG.E R2, desc[UR36][R4.64] ;  /* 0x0000002404027981 */ /* 0x008ea2000c1e1900 */
[----:B------:R-:W-:Y:S01]  /*4c30*/  HFMA2 R3, -RZ, RZ, 0, 0 ;  /* 0x00000000ff037431 */ /* 0x000fe200000001ff */
[----:B--2---:R-:W-:Y:S01]  /*4c40*/  I2FP.F32.S32 R2, R2 ;  /* 0x0000000200027245 */ /* 0x004fe20000201400 */
[----:B------:R-:W-:Y:S06]  /*4c50*/  BRA `(.L_x_5124) ;  /* 0x0000000c00347947 */ /* 0x000fec0003800000 */
.L_x_5125:
[----:B---3--:R-:W2:Y:S01]  /*4c60*/  LDG.E.U16 R2, desc[UR36][R4.64] ;  /* 0x0000002404027981 */ /* 0x008ea2000c1e1500 */
[----:B------:R-:W-:Y:S01]  /*4c70*/  IMAD.MOV.U32 R3, RZ, RZ, RZ ;  /* 0x000000ffff037224 */ /* 0x000fe200078e00ff */
[----:B--2---:R-:W1:Y:S01]  /*4c80*/  I2F.S16 R2, R2 ;  /* 0x0000000200027306 */ /* 0x004e620000101400 */
[----:B------:R-:W-:Y:S05]  /*4c90*/  BRA `(.L_x_5124) ;  /* 0x0000000c00247947 */ /* 0x000fea0003800000 */
.L_x_5120:
[----:B------:R-:W-:-:S09]  /*4ca0*/  UISETP.GT.AND UP0, UPT, UR4, 0x6, UPT ;  /* 0x000000060400788c */ /* 0x000fd2000bf04270 */
[----:B------:R-:W-:Y:S05]  /*4cb0*/  BRA.U UP0, `(.L_x_5127) ;  /* 0x00000001002c7547 */ /* 0x000fea000b800000 */
[----:B------:R-:W-:-:S09]  /*4cc0*/  UISETP.NE.AND UP0, UPT, UR4, 0x5, UPT ;  /* 0x000000050400788c */ /* 0x000fd2000bf05270 */
[----:B------:R-:W-:Y:S05]  /*4cd0*/  BRA.U !UP0, `(.L_x_5128) ;  /* 0x0000000108147547 */ /* 0x000fea000b800000 */
[----:B------:R-:W-:-:S09]  /*4ce0*/  UISETP.NE.AND UP0, UPT, UR4, 0x6, UPT ;  /* 0x000000060400788c */ /* 0x000fd2000bf05270 */
[----:B------:R-:W-:Y:S05]  /*4cf0*/  BRA.U UP0, `(.L_x_5123) ;  /* 0x0000000900a87547 */ /* 0x000fea000b800000 */
[----:B---3--:R0:W5:Y:S01]  /*4d00*/  LDG.E R2, desc[UR36][R4.64] ;  /* 0x0000002404027981 */ /* 0x008162000c1e1900 */
[----:B------:R-:W-:Y:S01]  /*4d10*/  MOV R3, RZ ;  /* 0x000000ff00037202 */ /* 0x000fe20000000f00 */
[----:B------:R-:W-:Y:S06]  /*4d20*/  BRA `(.L_x_5124) ;  /* 0x0000000c00007947 */ /* 0x000fec0003800000 */
.L_x_5128:
[----:B---3--:R-:W2:Y:S01]  /*4d30*/  LDG.E.U16 R2, desc[UR36][R4.64] ;  /* 0x0000002404027981 */ /* 0x008ea2000c1e1500 */
[----:B------:R-:W-:Y:S02]  /*4d40*/  IMAD.MOV.U32 R3, RZ, RZ, RZ ;  /* 0x000000ffff037224 */ /* 0x000fe400078e00ff */
[----:B--2---:R-:W-:Y:S01]  /*4d50*/  HADD2.F32 R2, -RZ, R2.H0_H0 ;  /* 0x20000002ff027230 */ /* 0x004fe20000004100 */
[----:B------:R-:W-:Y:S06]  /*4d60*/  BRA `(.L_x_5124) ;  /* 0x0000000800f07947 */ /* 0x000fec0003800000 */
.L_x_5127:
[----:B------:R-:W-:-:S09]  /*4d70*/  UISETP.NE.AND UP0, UPT, UR4, 0x7, UPT ;  /* 0x000000070400788c */ /* 0x000fd2000bf05270 */
[----:B------:R-:W-:Y:S05]  /*4d80*/  BRA.U !UP0, `(.L_x_5129) ;  /* 0x0000000108287547 */ /* 0x000fea000b800000 */
[----:B------:R-:W-:-:S09]  /*4d90*/  UISETP.NE.AND UP0, UPT, UR4, 0x8, UPT ;  /* 0x000000080400788c */ /* 0x000fd2000bf05270 */
[----:B------:R-:W-:Y:S05]  /*4da0*/  BRA.U !UP0, `(.L_x_5130) ;  /* 0x0000000108107547 */ /* 0x000fea000b800000 */
[----:B------:R-:W-:-:S09]  /*4db0*/  UISETP.NE.AND UP0, UPT, UR4, 0x9, UPT ;  /* 0x000000090400788c */ /* 0x000fd2000bf05270 */
[----:B------:R-:W-:Y:S05]  /*4dc0*/  BRA.U UP0, `(.L_x_5123) ;  /* 0x0000000900747547 */ /* 0x000fea000b800000 */
[----:B---3--:R4:W5:Y:S01]  /*4dd0*/  LDG.E.64 R2, desc[UR36][R4.64] ;  /* 0x0000002404027981 */ /* 0x008962000c1e1b00 */
[----:B------:R-:W-:Y:S05]  /*4de0*/  BRA `(.L_x_5124) ;  /* 0x0000000800d07947 */ /* 0x000fea0003800000 */
.L_x_5130:
[----:B---3--:R-:W2:Y:S02]  /*4df0*/  LDG.E R3, desc[UR36][R4.64] ;  /* 0x0000002404037981 */ /* 0x008ea4000c1e1900 */
[--C-:B--2---:R-:W-:Y:S02]  /*4e00*/  HADD2.F32 R2, -RZ, R3.reuse.H0_H0 ;  /* 0x20000003ff027230 */ /* 0x104fe40000004100 */
[----:B------:R-:W-:Y:S01]  /*4e10*/  HADD2.F32 R3, -RZ, R3.H1_H1 ;  /* 0x30000003ff037230 */ /* 0x000fe20000004100 */
[----:B------:R-:W-:Y:S06]  /*4e20*/  BRA `(.L_x_5124) ;  /* 0x0000000800c07947 */ /* 0x000fec0003800000 */
.L_x_5129:
[----:B------:R-:W2:Y:S01]  /*4e30*/  LDG.E.64 R4, desc[UR36][R4.64] ;  /* 0x0000002404047981 */ /* 0x000ea2000c1e1b00 */
[----:B------:R-:W-:Y:S01]  /*4e40*/  UMOV UR4, 0xf0000000 ;  /* 0xf000000000047882 */ /* 0x000fe20000000000 */
[----:B------:R-:W-:Y:S01]  /*4e50*/  UMOV UR5, 0x380fffff ;  /* 0x380fffff00057882 */ /* 0x000fe20000000000 */
[----:B---3--:R-:W-:Y:S01]  /*4e60*/  MOV R3, RZ ;  /* 0x000000ff00037202 */ /* 0x008fe20000000f00 */
[----:B--2---:R-:W0:Y:S01]  /*4e70*/  F2F.F32.F64 R2, R4 ;  /* 0x0000000400027310 */ /* 0x004e220000301000 */
[----:B------:R-:W-:-:S14]  /*4e80*/  DSETP.GEU.AND P0, PT, |R4|, UR4, PT ;  /* 0x0000000404007e2a */ /* 0x000fdc000bf0e200 */
[----:B0-----:R-:W-:Y:S01]  /*4e90*/  @!P0 FMUL R2, R2, 1.175494350822287508e-38 ;  /* 0x0080000002028820 */ /* 0x001fe20000400000 */
[----:B------:R-:W-:Y:S06]  /*4ea0*/  BRA `(.L_x_5124) ;  /* 0x0000000800a07947 */ /* 0x000fec0003800000 */
.L_x_5119:
        /* <DEDUP_REMOVED lines=9> */
[----:B---3--:R-:W-:Y:S01]  /*4f40*/  IMAD.MOV.U32 R3, RZ, RZ, RZ ;  /* 0x000000ffff037224 */ /* 0x008fe200078e00ff */
[----:B--2---:R-:W-:-:S04]  /*4f50*/  ISETP.NE.AND P0, PT, R4, RZ, PT ;  /* 0x000000ff0400720c */ /* 0x004fc80003f05270 */
[----:B------:R-:W-:Y:S01]  /*4f60*/  FSEL R2, RZ, 1, !P0 ;  /* 0x3f800000ff027808 */ /* 0x000fe20004000000 */
[----:B------:R-:W-:Y:S08]  /*4f70*/  BRA `(.L_x_5124) ;  /* 0x00000008006c7947 */ /* 0x000ff00003800000 */
.L_x_5133:
[----:B---3--:R-:W2:Y:S01]  /*4f80*/  LDG.E.128 R4, desc[UR36][R4.64] ;  /* 0x0000002404047981 */ /* 0x008ea2000c1e1d00 */
        /* <DEDUP_REMOVED lines=9> */
.L_x_5132:
[----:B------:R-:W-:-:S09]  /*5020*/  UISETP.NE.AND UP0, UPT, UR4, 0xf, UPT ;  /* 0x0000000f0400788c */ /* 0x000fd2000bf05270 */
[----:B------:R-:W-:Y:S05]  /*5030*/  BRA.U !UP0, `(.L_x_5134) ;  /* 0x0000000108947547 */ /* 0x000fea000b800000 */
[----:B------:R-:W-:-:S09]  /*5040*/  UISETP.NE.AND UP0, UPT, UR4, 0x17, UPT ;  /* 0x000000170400788c */ /* 0x000fd2000bf05270 */
[----:B------:R-:W-:Y:S05]  /*5050*/  BRA.U !UP0, `(.L_x_5135) ;  /* 0x0000000108587547 */ /* 0x000fea000b800000 */
[----:B------:R-:W-:-:S09]  /*5060*/  UISETP.NE.AND UP0, UPT, UR4, 0x18, UPT ;  /* 0x000000180400788c */ /* 0x000fd2000bf05270 */
[----:B------:R-:W-:Y:S05]  /*5070*/  BRA.U UP0, `(.L_x_5123) ;  /* 0x0000000500c87547 */ /* 0x000fea000b800000 */
[----:B---3--:R-:W2:Y:S01]  /*5080*/  LDG.E.U8 R2, desc[UR36][R4.64] ;  /* 0x0000002404027981 */ /* 0x008ea2000c1e1100 */
[----:B------:R-:W-:Y:S01]  /*5090*/  IMAD.MOV.U32 R6, RZ, RZ, 0x1f ;  /* 0x0000001fff067424 */ /* 0x000fe200078e00ff */
[----:B--2---:R-:W-:-:S04]  /*50a0*/  SHF.L.U32 R2, R2, 0x18, RZ ;  /* 0x0000001802027819 */ /* 0x004fc800000006ff */
[C---:B------:R-:W-:Y:S02]  /*50b0*/  LOP3.LUT R0, R2.reuse, 0x7f000000, RZ, 0xc0, !PT ;  /* 0x7f00000002007812 */ /* 0x040fe400078ec0ff */
[----:B------:R-:W-:Y:S02]  /*50c0*/  LOP3.LUT P0, RZ, R2, 0x7f000000, RZ, 0xc0, !PT ;  /* 0x7f00000002ff7812 */ /* 0x000fe4000780c0ff */
[----:B------:R-:W0:Y:S02]  /*50d0*/  FLO.U32 R3, R0 ;  /* 0x0000000000037300 */ /* 0x000e2400000e0000 */
[----:B0-----:R-:W-:-:S04]  /*50e0*/  IADD3 R3, PT, PT, -R3, RZ, RZ ;  /* 0x000000ff03037210 */ /* 0x001fc80007ffe1ff */
[----:B------:R-:W-:-:S05]  /*50f0*/  VIADDMNMX.U32 R3, R3, R6, 0x4, !PT ;  /* 0x0000000403037446 */ /* 0x000fca0007800006 */
[----:B------:R-:W-:-:S05]  /*5100*/  VIADD R3, R3, 0xfffffffc ;  /* 0xfffffffc03037836 */ /* 0x000fca0000000000 */
[C---:B------:R-:W-:Y:S02]  /*5110*/  SHF.L.U32 R6, R0.reuse, R3, RZ ;  /* 0x0000000300067219 */ /* 0x040fe400000006ff */
[----:B------:R-:W-:Y:S01]  /*5120*/  SHF.L.U32 R7, R3, 0x17, RZ ;  /* 0x0000001703077819 */ /* 0x000fe200000006ff */
        /* <DEDUP_REMOVED lines=9> */
.L_x_5135:
[----:B---3--:R-:W2:Y:S02]  /*51c0*/  LDG.E.U8 R3, desc[UR36][R4.64] ;  /* 0x0000002404037981 */ /* 0x008ea4000c1e1100 */
[C---:B--2---:R-:W-:Y:S01]  /*51d0*/  SHF.L.U32 R0, R3.reuse, 0x19, RZ ;  /* 0x0000001903007819 */ /* 0x044fe200000006ff */
[----:B------:R-:W-:-:S03]  /*51e0*/  IMAD.SHL.U32 R3, R3, 0x100, RZ ;  /* 0x0000010003037824 */ /* 0x000fc600078e00ff */
[----:B------:R-:W-:Y:S02]  /*51f0*/  ISETP.GE.U32.AND P0, PT, R0, 0x8000000, PT ;  /* 0x080000000000780c */ /* 0x000fe40003f06070 */
[----:B------:R-:W-:-:S11]  /*5200*/  PRMT R7, R3, 0x9910, RZ ;  /* 0x0000991003077816 */ /* 0x000fd600000000ff */
[----:B------:R-:W-:Y:S02]  /*5210*/  @!P0 LOP3.LUT R2, R3, 0x7f00, RZ, 0xc0, !PT ;  /* 0x00007f0003028812 */ /* 0x000fe400078ec0ff */
[----:B------:R-:W-:Y:S02]  /*5220*/  @P0 LEA.HI R0, R0, 0x70000000, RZ, 0x1c ;  /* 0x7000000000000811 */ /* 0x000fe400078fe0ff */
[----:B------:R-:W-:Y:S02]  /*5230*/  @!P0 LOP3.LUT R2, R2, 0x3f000000, RZ, 0xfc, !PT ;  /* 0x3f00000002028812 */ /* 0x000fe400078efcff */
[----:B------:R-:W-:Y:S01]  /*5240*/  MOV R3, RZ ;  /* 0x000000ff00037202 */ /* 0x000fe20000000f00 */
[----:B------:R-:W-:Y:S02]  /*5250*/  @P0 FMUL.FTZ R0, R0, 1.9259299443872358531e-34 ;  /* 0x0780000000000820 */ /* 0x000fe40000410000 */
[----:B------:R-:W-:-:S05]  /*5260*/  @!P0 FADD.FTZ R0, R2, -0.5 ;  /* 0xbf00000002008421 */ /* 0x000fca0000010000 */
[----:B------:R-:W-:Y:S01]  /*5270*/  LOP3.LUT R2, R0, 0x80000000, R7, 0xf8, !PT ;  /* 0x8000000000027812 */ /* 0x000fe200078ef807 */
[----:B------:R-:W-:Y:S06]  /*5280*/  BRA `(.L_x_5124) ;  /* 0x0000000400a87947 */ /* 0x000fec0003800000 */
.L_x_5134:
[----:B---3--:R-:W2:Y:S01]  /*5290*/  LDG.E.U16 R2, desc[UR36][R4.64] ;  /* 0x0000002404027981 */ /* 0x008ea2000c1e1500 */
[----:B------:R-:W-:Y:S01]  /*52a0*/  IMAD.MOV.U32 R3, RZ, RZ, RZ ;  /* 0x000000ffff037224 */ /* 0x000fe200078e00ff */
[----:B--2---:R-:W-:Y:S01]  /*52b0*/  SHF.L.U32 R2, R2, 0x10, RZ ;  /* 0x0000001002027819 */ /* 0x004fe200000006ff */
[----:B------:R-:W-:Y:S06]  /*52c0*/  BRA `(.L_x_5124) ;  /* 0x0000000400987947 */ /* 0x000fec0003800000 */
.L_x_5131:
        /* <DEDUP_REMOVED lines=8> */
[----:B---3--:R-:W2:Y:S01]  /*5350*/  LDG.E.U16 R2, desc[UR36][R4.64] ;  /* 0x0000002404027981 */ /* 0x008ea2000c1e1500 */
[----:B------:R-:W-:Y:S01]  /*5360*/  IMAD.MOV.U32 R3, RZ, RZ, RZ ;  /* 0x000000ffff037224 */ /* 0x000fe200078e00ff */
[----:B--2---:R-:W-:Y:S01]  /*5370*/  I2FP.F32.U32 R2, R2 ;  /* 0x0000000200027245 */ /* 0x004fe20000201000 */
[----:B------:R-:W-:Y:S06]  /*5380*/  BRA `(.L_x_5124) ;  /* 0x0000000400687947 */ /* 0x000fec0003800000 */
.L_x_5138:
[----:B------:R-:W2:Y:S01]  /*5390*/  LDG.E.U8 R4, desc[UR36][R4.64] ;  /* 0x0000002404047981 */ /* 0x000ea2000c1e1100 */
[----:B---3--:R-:W-:Y:S02]  /*53a0*/  CS2R R2, SRZ ;  /* 0x0000000000027805 */ /* 0x008fe4000001ff00 */
        /* <DEDUP_REMOVED lines=18> */
.L_x_5140:
[----:B------:R-:W-:Y:S05]  /*54d0*/  BSYNC.RECONVERGENT B0 ;  /* 0x0000000000007941 */ /* 0x000fea0003800200 */
.L_x_5139:
[----:B------:R-:W-:Y:S01]  /*54e0*/  IMAD.SHL.U32 R0, R0, 0x100000, RZ ;  /* 0x0010000000007824 */ /* 0x000fe200078e00ff */
[----:B------:R-:W-:-:S04]  /*54f0*/  LEA R2, R2, 0x3b800000, 0x17 ;  /* 0x3b80000002027811 */ /* 0x000fc800078eb8ff */
[----:B------:R-:W-:Y:S01]  /*5500*/  LOP3.LUT R2, R2, R0, R9, 0xfe, !PT ;  /* 0x0000000002027212 */ /* 0x000fe200078efe09 */
[----:B------:R-:W-:Y:S06]  /*5510*/  BRA `(.L_x_5124) ;  /* 0x0000000400047947 */ /* 0x000fec0003800000 */
.L_x_5137:
        /* <DEDUP_REMOVED lines=20> */
.L_x_5142:
[----:B------:R-:W-:Y:S05]  /*5660*/  BSYNC.RECONVERGENT B0 ;  /* 0x0000000000007941 */ /* 0x000fea0003800200 */
.L_x_5141:
[----:B------:R-:W-:Y:S01]  /*5670*/  IMAD.SHL.U32 R0, R0, 0x200000, RZ ;  /* 0x0020000000007824 */ /* 0x000fe200078e00ff */
[----:B------:R-:W-:-:S04]  /*5680*/  LEA R2, R2, 0x37800000, 0x17 ;  /* 0x3780000002027811 */ /* 0x000fc800078eb8ff */
[----:B------:R-:W-:Y:S01]  /*5690*/  LOP3.LUT R2, R2, R0, R9, 0xfe, !PT ;  /* 0x0000000002027212 */ /* 0x000fe200078efe09 */
[----:B------:R-:W-:Y:S06]  /*56a0*/  BRA `(.L_x_5124) ;  /* 0x0000000000a07947 */ /* 0x000fec0003800000 */
.L_x_5136:
[----:B------:R-:W-:-:S09]  /*56b0*/  UISETP.NE.AND UP0, UPT, UR4, 0x1c, UPT ;  /* 0x0000001c0400788c */ /* 0x000fd2000bf05270 */
[----:B------:R-:W-:Y:S05]  /*56c0*/  BRA.U !UP0, `(.L_x_5143) ;  /* 0x00000001088c7547 */ /* 0x000fea000b800000 */
[----:B------:R-:W-:-:S09]  /*56d0*/  UISETP.NE.AND UP0, UPT, UR4, 0x1d, UPT ;  /* 0x0000001d0400788c */ /* 0x000fd2000bf05270 */
[----:B------:R-:W-:Y:S05]  /*56e0*/  BRA.U !UP0, `(.L_x_5144) ;  /* 0x0000000108747547 */ /* 0x000fea000b800000 */
[----:B------:R-:W-:-:S09]  /*56f0*/  UISETP.NE.AND UP0, UPT, UR4, 0x2c, UPT ;  /* 0x0000002c0400788c */ /* 0x000fd2000bf05270 */
[----:B------:R-:W-:Y:S05]  /*5700*/  BRA.U UP0, `(.L_x_5123) ;  /* 0x0000000100247547 */ /* 0x000fea000b800000 */
[----:B------:R-:W2:Y:S01]  /*5710*/  LDG.E.U8 R4, desc[UR36][R4.64] ;  /* 0x0000002404047981 */ /* 0x000ea2000c1e1100 */
[----:B---3--:R-:W-:Y:S02]  /*5720*/  HFMA2 R2, -RZ, RZ, 3.814697265625e-06, 0 ;  /* 0x00400000ff027431 */ /* 0x008fe400000001ff */
[----:B------:R-:W-:Y:S01]  /*5730*/  IMAD.MOV.U32 R3, RZ, RZ, RZ ;  /* 0x000000ffff037224 */ /* 0x000fe200078e00ff */
[----:B--2---:R-:W-:-:S13]  /*5740*/  ISETP.NE.AND P0, PT, R4, RZ, PT ;  /* 0x000000ff0400720c */ /* 0x004fda0003f05270 */
[----:B------:R-:W-:Y:S05]  /*5750*/  @!P0 BRA `(.L_x_5124) ;  /* 0x0000000000748947 */ /* 0x000fea0003800000 */
[----:B------:R-:W-:-:S13]  /*5760*/  ISETP.NE.AND P0, PT, R4, 0xff, PT ;  /* 0x000000ff0400780c */ /* 0x000fda0003f05270 */
[----:B------:R-:W-:Y:S01]  /*5770*/  @!P0 MOV R2, 0x7f800001 ;  /* 0x7f80000100028802 */ /* 0x000fe20000000f00 */
[----:B------:R-:W-:Y:S01]  /*5780*/  @P0 IMAD.SHL.U32 R2, R4, 0x800000, RZ ;  /* 0x0080000004020824 */ /* 0x000fe200078e00ff */
[----:B------:R-:W-:Y:S06]  /*5790*/  BRA `(.L_x_5124) ;  /* 0x0000000000647947 */ /* 0x000fec0003800000 */
.L_x_5123:
[----:B---3--:R-:W-:Y:S01]  /*57a0*/  MOV R2, 0x0 ;  /* 0x0000000000027802 */ /* 0x008fe20000000f00 */
        /* <DEDUP_REMOVED lines=15> */
.L_x_5145:
[----:B------:R-:W-:Y:S01]  /*58a0*/  CS2R R2, SRZ ;  /* 0x0000000000027805 */ /* 0x000fe2000001ff00 */
[----:B------:R-:W-:Y:S06]  /*58b0*/  BRA `(.L_x_5124) ;  /* 0x00000000001c7947 */ /* 0x000fec0003800000 */
.L_x_5144:
[----:B------:R-:W2:Y:S01]  /*58c0*/  LDG.E.64 R4, desc[UR36][R4.64] ;  /* 0x0000002404047981 */ /* 0x000ea2000c1e1b00 */
[----:B---3--:R-:W-:Y:S01]  /*58d0*/  IMAD.MOV.U32 R3, RZ, RZ, RZ ;  /* 0x000000ffff037224 */ /* 0x008fe200078e00ff */
[----:B--2---:R0:W1:Y:S01]  /*58e0*/  I2F.U64 R2, R4 ;  /* 0x0000000400027312 */ /* 0x0040620000301000 */
[----:B------:R-:W-:Y:S05]  /*58f0*/  BRA `(.L_x_5124) ;  /* 0x00000000000c7947 */ /* 0x000fea0003800000 */
.L_x_5143:
[----:B---3--:R-:W2:Y:S01]  /*5900*/  LDG.E R2, desc[UR36][R4.64] ;  /* 0x0000002404027981 */ /* 0x008ea2000c1e1900 */
[----:B------:R-:W-:Y:S01]  /*5910*/  HFMA2 R3, -RZ, RZ, 0, 0 ;  /* 0x00000000ff037431 */ /* 0x000fe200000001ff */
[----:B--2---:R-:W-:-:S07]  /*5920*/  I2FP.F32.U32 R2, R2 ;  /* 0x0000000200027245 */ /* 0x004fce0000201000 */
.L_x_5124:
[----:B------:R-:W-:Y:S05]  /*5930*/  BSYNC.RECONVERGENT B6 ;  /* 0x0000000000067941 */ /* 0x000fea0003800200 */
.L_x_5118:
[----:B-----5:R-:W-:Y:S01]  /*5940*/  FADD.FTZ R0, -R3, -RZ ;  /* 0x800000ff03007221 */ /* 0x020fe20000010100 */
[----:B------:R-:W-:Y:S04]  /*5950*/  BSSY.RECONVERGENT B0, `(.L_x_5146) ;  /* 0x0000037000007945 */ /* 0x000fe80003800200 */
[----:B0-2-4-:R-:W-:-:S13]  /*5960*/  LOP3.LUT P0, R5, R0, 0x7fffffff, RZ, 0xc0, !PT ;  /* 0x7fffffff00057812 */ /* 0x015fda000780c0ff */
[----:B------:R-:W-:Y:S05]  /*5970*/  @!P0 BRA `(.L_x_5147) ;  /* 0x0000000000c88947 */ /* 0x000fea0003800000 */
[----:B-1-3--:R-:W-:-:S05]  /*5980*/  FADD.FTZ R4, -R2, -RZ ;  /* 0x800000ff02047221 */ /* 0x00afca0000010100 */
[----:B------:R-:W-:-:S13]  /*5990*/  LOP3.LUT P0, R6, R4, 0x7fffffff, RZ, 0xc0, !PT ;  /* 0x7fffffff04067812 */ /* 0x000fda000780c0ff */
[----:B------:R-:W-:Y:S05]  /*59a0*/  @!P0 BRA `(.L_x_5148) ;  /* 0x0000000000ac8947 */ /* 0x000fea0003800000 */
[----:B------:R-:W-:-:S13]  /*59b0*/  ISETP.GT.U32.AND P0, PT, R5, 0x7f7fffff, PT ;  /* 0x7f7fffff0500780c */ /* 0x000fda0003f04070 */
[----:B------:R-:W-:Y:S05]  /*59c0*/  @P0 BRA `(.L_x_5149) ;  /* 0x0000000000880947 */ /* 0x000fea0003800000 */
[----:B------:R-:W-:-:S05]  /*59d0*/  VIADD R4, R4, 0xbd4e8de8 ;  /* 0xbd4e8de804047836 */ /* 0x000fca0000000000 */
[----:B------:R-:W-:-:S13]  /*59e0*/  ISETP.GE.U32.AND P0, PT, R4, 0x8e8e5d, PT ;  /* 0x008e8e5d0400780c */ /* 0x000fda0003f06070 */
[----:B------:R-:W-:Y:S01]  /*59f0*/  @P0 FMUL.FTZ R4, R2, -1.4426950216293334961 ;  /* 0xbfb8aa3b02040820 */ /* 0x000fe20000410000 */
[----:B------:R-:W-:-:S04]  /*5a00*/  @P0 FMUL.RZ R6, R0, 0.15915493667125701904 ;  /* 0x3e22f98300060820 */ /* 0x000fc8000040c000 */
[----:B------:R-:W-:Y:S08]  /*5a10*/  @P0 MUFU.SIN R7, R6 ;  /* 0x0000000600070308 */ /* 0x000ff00000000400 */
[----:B------:R-:W0:Y:S08]  /*5a20*/  @P0 MUFU.EX2 R4, R4 ;  /* 0x0000000400040308 */ /* 0x000e300000000800 */
[----:B------:R-:W1:Y:S01]  /*5a30*/  @P0 MUFU.COS R5, R6 ;  /* 0x0000000600050308 */ /* 0x000e620000000000 */
[C---:B0-----:R-:W-:Y:S01]  /*5a40*/  @P0 FMUL.FTZ R0, R4.reuse, R7 ;  /* 0x0000000704000220 */ /* 0x041fe20000410000 */
[----:B-1----:R-:W-:Y:S01]  /*5a50*/  @P0 FMUL.FTZ R5, R4, R5 ;  /* 0x0000000504050220 */ /* 0x002fe20000410000 */
[----:B------:R-:W-:Y:S06]  /*5a60*/  @P0 BRA `(.L_x_5150) ;  /* 0x0000000000940947 */ /* 0x000fec0003800000 */
[----:B------:R-:W-:Y:S01]  /*5a70*/  FADD.FTZ R4, -R2, -162.88958740234375 ;  /* 0xc322e3bc02047421 */ /* 0x000fe20000010100 */
[----:B------:R-:W-:-:S03]  /*5a80*/  FMUL.RZ R8, R0, 0.15915493667125701904 ;  /* 0x3e22f98300087820 */ /* 0x000fc6000040c000 */
[----:B------:R-:W-:Y:S01]  /*5a90*/  FMUL.FTZ R4, R4, 1.4426950216293334961 ;  /* 0x3fb8aa3b04047820 */ /* 0x000fe20000410000 */
[----:B------:R-:W-:Y:S08]  /*5aa0*/  MUFU.COS R7, R8 ;  /* 0x0000000800077308 */ /* 0x000ff00000000000 */
[----:B------:R-:W0:Y:S08]  /*5ab0*/  MUFU.EX2 R4, R4 ;  /* 0x0000000400047308 */ /* 0x000e300000000800 */
[----:B------:R-:W1:Y:S01]  /*5ac0*/  MUFU.SIN R9, R8 ;  /* 0x0000000800097308 */ /* 0x000e620000000400 */
[----:B0-----:R-:W-:-:S02]  /*5ad0*/  LEA.HI R5, R4, 0xffffffed, RZ, 0x9 ;  /* 0xffffffed04057811 */ /* 0x001fc400078f48ff */
[----:B------:R-:W-:Y:S02]  /*5ae0*/  LOP3.LUT R4, R4, 0x7fffff, RZ, 0xc0, !PT ;  /* 0x007fffff04047812 */ /* 0x000fe400078ec0ff */
[----:B------:R-:W-:Y:S02]  /*5af0*/  LOP3.LUT R6, R5, 0xffff, RZ, 0xc0, !PT ;  /* 0x0000ffff05067812 */ /* 0x000fe400078ec0ff */
[----:B------:R-:W-:Y:S02]  /*5b00*/  LOP3.LUT R4, R4, 0x7f000000, RZ, 0xfc, !PT ;  /* 0x7f00000004047812 */ /* 0x000fe400078efcff */
[----:B------:R-:W-:-:S03]  /*5b10*/  LEA.HI R0, R6, R5, RZ, 0x11 ;  /* 0x0000000506007211 */ /* 0x000fc600078f88ff */
[-C--:B------:R-:W-:Y:S01]  /*5b20*/  FMUL.FTZ R7, R7, R4.reuse ;  /* 0x0000000407077220 */ /* 0x080fe20000410000 */
[----:B------:R-:W-:Y:S01]  /*5b30*/  PRMT R0, R0, 0x9910, RZ ;  /* 0x0000991000007816 */ /* 0x000fe200000000ff */
[----:B-1----:R-:W-:-:S03]  /*5b40*/  FMUL.FTZ R9, R9, R4 ;  /* 0x0000000409097220 */ /* 0x002fc60000410000 */
        /* <DEDUP_REMOVED lines=10> */
.L_x_5149:
[----:B------:R-:W-:Y:S01]  /*5bf0*/  ISETP.NE.AND P1, PT, R6, 0x7f800000, PT ;  /* 0x7f8000000600780c */ /* 0x000fe20003f25270 */
[----:B------:R-:W-:-:S12]  /*5c00*/  FADD.FTZ R0, R3, -R3 ;  /* 0x8000000303007221 */ /* 0x000fd80000010000 */
[----:B------:R-:W-:Y:S01]  /*5c10*/  @!P1 ISETP.GT.AND P0, PT, R4, -0x1, PT ;  /* 0xffffffff0400980c */ /* 0x000fe20003f04270 */
[----:B------:R-:W-:-:S03]  /*5c20*/  @P1 IMAD.MOV.U32 R5, RZ, RZ, R0 ;  /* 0x000000ffff051224 */ /* 0x000fc600078e0000 */
[----:B------:R-:W-:Y:S02]  /*5c30*/  @!P1 FSEL R5, R4, RZ, P0 ;  /* 0x000000ff04059208 */ /* 0x000fe40000000000 */
[----:B------:R-:W-:Y:S01]  /*5c40*/  @!P1 FSEL R0, R0, RZ, P0 ;  /* 0x000000ff00009208 */ /* 0x000fe20000000000 */
[----:B------:R-:W-:Y:S06]  /*5c50*/  BRA `(.L_x_5150) ;  /* 0x0000000000187947 */ /* 0x000fec0003800000 */
.L_x_5148:
[----:B------:R-:W-:-:S04]  /*5c60*/  FMUL.RZ R4, R0, 0.15915493667125701904 ;  /* 0x3e22f98300047820 */ /* 0x000fc8000040c000 */
[----:B------:R0:W1:Y:S08]  /*5c70*/  MUFU.COS R5, R4 ;  /* 0x0000000400057308 */ /* 0x0000700000000000 */
[----:B------:R0:W2:Y:S01]  /*5c80*/  MUFU.SIN R0, R4 ;  /* 0x0000000400007308 */ /* 0x0000a20000000400 */
[----:B------:R-:W-:Y:S05]  /*5c90*/  BRA `(.L_x_5150) ;  /* 0x0000000000087947 */ /* 0x000fea0003800000 */
.L_x_5147:
[----:B-1-3--:R-:W-:-:S06]  /*5ca0*/  FMUL.FTZ R5, R2, -1.4426950216293334961 ;  /* 0xbfb8aa3b02057820 */ /* 0x00afcc0000410000 */
[----:B------:R-:W3:Y:S02]  /*5cb0*/  MUFU.EX2 R5, R5 ;  /* 0x0000000500057308 */ /* 0x000ee40000000800 */
.L_x_5150:
[----:B------:R-:W-:Y:S05]  /*5cc0*/  BSYNC.RECONVERGENT B0 ;  /* 0x0000000000007941 */ /* 0x000fea0003800200 */
.L_x_5146:
[----:B-1-3--:R-:W-:Y:S01]  /*5cd0*/  FADD.FTZ R9, R5, 1 ;  /* 0x3f80000005097421 */ /* 0x00afe20000010000 */
[----:B--2---:R-:W-:Y:S01]  /*5ce0*/  FADD.FTZ R8, RZ, R0 ;  /* 0x00000000ff087221 */ /* 0x004fe20000010000 */
[----:B------:R-:W-:Y:S04]  /*5cf0*/  BSSY.RECONVERGENT B0, `(.L_x_5151) ;  /* 0x000001e000007945 */ /* 0x000fe80003800200 */
[----:B------:R-:W-:-:S13]  /*5d00*/  FSETP.GE.FTZ.AND P0, PT, |R9|, |R8|, PT ;  /* 0x400000080900720b */ /* 0x000fda0003f16200 */
[----:B------:R-:W-:Y:S05]  /*5d10*/  @!P0 BRA `(.L_x_5152) ;  /* 0x00000000004c8947 */ /* 0x000fea0003800000 */
[C---:B------:R-:W-:Y:S01]  /*5d20*/  FSETP.NEU.FTZ.AND P1, PT, |R9|.reuse, RZ, PT ;  /* 0x000000ff0900720b */ /* 0x040fe20003f3d200 */
[----:B------:R-:W-:Y:S01]  /*5d30*/  FADD.FTZ R6, |R9|, -RZ ;  /* 0x800000ff09067221 */ /* 0x000fe20000010200 */
[C---:B------:R-:W-:Y:S01]  /*5d40*/  FSETP.NEU.FTZ.AND P0, PT, |R8|.reuse, RZ, PT ;  /* 0x000000ff0800720b */ /* 0x040fe20003f1d200 */
[----:B------:R-:W-:-:S12]  /*5d50*/  FADD.FTZ R0, |R8|, -RZ ;  /* 0x800000ff08007221 */ /* 0x000fd80000010200 */
[----:B------:R-:W-:Y:S05]  /*5d60*/  @!P0 BRA !P1, `(.L_x_5153) ;  /* 0x0000000000248947 */ /* 0x000fea0004800000 */
[----:B------:R-:W1:Y:S02]  /*5d70*/  MUFU.RCP R5, R9 ;  /* 0x0000000900057308 */ /* 0x000e640000001000 */
[----:B-1----:R-:W-:-:S04]  /*5d80*/  FMUL.FTZ R5, R8, R5 ;  /* 0x0000000508057220 */ /* 0x002fc80000410000 */
[----:B------:R-:W-:Y:S01]  /*5d90*/  FFMA.FTZ R0, R8, R5, R9 ;  /* 0x0000000508007223 */ /* 0x000fe20000010009 */
[C---:B------:R-:W-:Y:S01]  /*5da0*/  FFMA.FTZ R7, R5.reuse, R3, R2 ;  /* 0x0000000305077223 */ /* 0x040fe20000010002 */
[----:B------:R-:W-:-:S04]  /*5db0*/  FFMA.FTZ R5, R5, -R2, R3 ;  /* 0x8000000205057223 */ /* 0x000fc80000010003 */
[----:B------:R-:W0:Y:S02]  /*5dc0*/  MUFU.RCP R0, R0 ;  /* 0x0000000000007308 */ /* 0x000e240000001000 */
[C---:B0-----:R-:W-:Y:S01]  /*5dd0*/  FMUL.FTZ R4, R0.reuse, R7 ;  /* 0x0000000700047220 */ /* 0x041fe20000410000 */
[----:B------:R-:W-:Y:S01]  /*5de0*/  FMUL.FTZ R5, R0, R5 ;  /* 0x0000000500057220 */ /* 0x000fe20000410000 */
[----:B------:R-:W-:Y:S06]  /*5df0*/  BRA `(.L_x_5154) ;  /* 0x0000000000347947 */ /* 0x000fec0003800000 */
.L_x_5153:
[----:B------:R-:W0:Y:S08]  /*5e00*/  MUFU.RCP R5, R6 ;  /* 0x0000000600057308 */ /* 0x000e300000001000 */
[----:B------:R-:W1:Y:S01]  /*5e10*/  MUFU.RCP R0, R0 ;  /* 0x0000000000007308 */ /* 0x000e620000001000 */
[----:B0-----:R-:W-:Y:S01]  /*5e20*/  FMUL.FTZ R4, R5, R2 ;  /* 0x0000000205047220 */ /* 0x001fe20000410000 */
[----:B-1----:R-:W-:Y:S01]  /*5e30*/  FMUL.FTZ R5, R0, R3 ;  /* 0x0000000300057220 */ /* 0x002fe20000410000 */
[----:B------:R-:W-:Y:S06]  /*5e40*/  BRA `(.L_x_5154) ;  /* 0x0000000000207947 */ /* 0x000fec0003800000 */
.L_x_5152:
[----:B------:R-:W1:Y:S02]  /*5e50*/  MUFU.RCP R0, R8 ;  /* 0x0000000800007308 */ /* 0x000e640000001000 */
[----:B-1----:R-:W-:-:S04]  /*5e60*/  FMUL.FTZ R0, R9, R0 ;  /* 0x0000000009007220 */ /* 0x002fc80000410000 */
[----:B------:R-:W-:Y:S01]  /*5e70*/  FFMA.FTZ R6, R9, R0, R8 ;  /* 0x0000000009067223 */ /* 0x000fe20000010008 */
[C---:B------:R-:W-:Y:S01]  /*5e80*/  FFMA.FTZ R5, R0.reuse, R2, R3 ;  /* 0x0000000200057223 */ /* 0x040fe20000010003 */
[----:B------:R-:W-:-:S04]  /*5e90*/  FFMA.FTZ R3, R0, R3, -R2 ;  /* 0x0000000300037223 */ /* 0x000fc80000010802 */
[----:B------:R-:W0:Y:S02]  /*5ea0*/  MUFU.RCP R6, R6 ;  /* 0x0000000600067308 */ /* 0x000e240000001000 */
[C---:B0-----:R-:W-:Y:S01]  /*5eb0*/  FMUL.FTZ R4, R6.reuse, R5 ;  /* 0x0000000506047220 */ /* 0x041fe20000410000 */
[----:B------:R-:W-:-:S07]  /*5ec0*/  FMUL.FTZ R5, R6, R3 ;  /* 0x0000000306057220 */ /* 0x000fce0000410000 */
.L_x_5154:
[----:B------:R-:W-:Y:S05]  /*5ed0*/  BSYNC.RECONVERGENT B0 ;  /* 0x0000000000007941 */ /* 0x000fea0003800200 */
.L_x_5151:
        /* <DEDUP_REMOVED lines=17> */
.L_x_5158:
[----:B------:R-:W0:Y:S02]  /*5ff0*/  F2I.S64.TRUNC R4, R4 ;  /* 0x0000000400047311 */ /* 0x000e24000020d900 */
[----:B0-----:R-:W-:-:S05]  /*6000*/  IMAD.MOV.U32 R7, RZ, RZ, R4 ;  /* 0x000000ffff077224 */ /* 0x001fca00078e0004 */
[----:B------:R0:W-:Y:S01]  /*6010*/  STG.E.U8 desc[UR36][R2.64], R7 ;  /* 0x0000000702007986 */ /* 0x0001e2000c101124 */
[----:B------:R-:W-:Y:S05]  /*6020*/  BRA `(.L_x_5160) ;  /* 0x0000000c002c7947 */ /* 0x000fea0003800000 */
.L_x_5157:
        /* <DEDUP_REMOVED lines=9> */
.L_x_5162:
[----:B------:R-:W0:Y:S02]  /*60c0*/  F2I.FTZ.TRUNC.NTZ R5, R4 ;  /* 0x0000000400057305 */ /* 0x000e24000021f100 */
[----:B0-----:R0:W-:Y:S01]  /*60d0*/  STG.E desc[UR36][R2.64], R5 ;  /* 0x0000000502007986 */ /* 0x0011e2000c101924 */
[----:B------:R-:W-:Y:S05]  /*60e0*/  BRA `(.L_x_5160) ;  /* 0x0000000800fc7947 */ /* 0x000fea0003800000 */
.L_x_5161:
[----:B------:R-:W0:Y:S02]  /*60f0*/  F2I.FTZ.TRUNC.NTZ R5, R4 ;  /* 0x0000000400057305 */ /* 0x000e24000021f100 */
[----:B0-----:R0:W-:Y:S01]  /*6100*/  STG.E.U16 desc[UR36][R2.64], R5 ;  /* 0x0000000502007986 */ /* 0x0011e2000c101524 */
[----:B------:R-:W-:Y:S05]  /*6110*/  BRA `(.L_x_5160) ;  /* 0x0000000800f07947 */ /* 0x000fea0003800000 */
.L_x_5156:
        /* <DEDUP_REMOVED lines=8> */
.L_x_5164:
[----:B------:R-:W-:-:S05]  /*61a0*/  F2FP.F16.F32.PACK_AB R4, RZ, R4 ;  /* 0x00000004ff04723e */ /* 0x000fca00000000ff */
[----:B------:R0:W-:Y:S01]  /*61b0*/  STG.E.U16 desc[UR36][R2.64], R4 ;  /* 0x0000000402007986 */ /* 0x0001e2000c101524 */
[----:B------:R-:W-:Y:S05]  /*61c0*/  BRA `(.L_x_5160) ;  /* 0x0000000800c47947 */ /* 0x000fea0003800000 */
.L_x_5163:
        /* <DEDUP_REMOVED lines=8> */
.L_x_5166:
[----:B------:R-:W-:-:S05]  /*6250*/  F2FP.F16.F32.PACK_AB R5, R5, R4 ;  /* 0x000000040505723e */ /* 0x000fca00000000ff */
[----:B------:R0:W-:Y:S01]  /*6260*/  STG.E desc[UR36][R2.64], R5 ;  /* 0x0000000502007986 */ /* 0x0001e2000c101924 */
[----:B------:R-:W-:Y:S05]  /*6270*/  BRA `(.L_x_5160) ;  /* 0x0000000800987947 */ /* 0x000fea0003800000 */
.L_x_5165:
[----:B------:R-:W-:-:S06]  /*6280*/  FMUL.FTZ R4, R4, 1 ;  /* 0x3f80000004047820 */ /* 0x000fcc0000410000 */
[----:B------:R-:W0:Y:S02]  /*6290*/  F2F.F64.F32 R4, R4 ;  /* 0x0000000400047310 */ /* 0x000e240000201800 */
[----:B0-----:R0:W-:Y:S01]  /*62a0*/  STG.E.64 desc[UR36][R2.64], R4 ;  /* 0x0000000402007986 */ /* 0x0011e2000c101b24 */
[----:B------:R-:W-:Y:S05]  /*62b0*/  BRA `(.L_x_5160) ;  /* 0x0000000800887947 */ /* 0x000fea0003800000 */
.L_x_5155:
        /* <DEDUP_REMOVED lines=13> */
.L_x_5170:
        /* <DEDUP_REMOVED lines=16> */
.L_x_5173:
[----:B------:R-:W-:-:S04]  /*6490*/  SHF.R.U32.HI R4, RZ, 0x18, R4 ;  /* 0x00000018ff047819 */ /* 0x000fc80000011604 */
[----:B------:R-:W-:-:S04]  /*64a0*/  LOP3.LUT R4, R5, 0x80, R4, 0xf8, !PT ;  /* 0x0000008005047812 */ /* 0x000fc800078ef804 */
[----:B------:R-:W-:-:S07]  /*64b0*/  PRMT R0, R4, 0x7610, R0 ;  /* 0x0000761004007816 */ /* 0x000fce0000000000 */
.L_x_5172:
[----:B------:R-:W-:Y:S05]  /*64c0*/  BSYNC.RECONVERGENT B0 ;  /* 0x0000000000007941 */ /* 0x000fea0003800200 */
.L_x_5171:
[----:B------:R0:W-:Y:S01]  /*64d0*/  STG.E.U8 desc[UR36][R2.64], R0 ;  /* 0x0000000002007986 */ /* 0x0001e2000c101124 */
[----:B------:R-:W-:Y:S05]  /*64e0*/  BRA `(.L_x_5160) ;  /* 0x0000000400fc7947 */ /* 0x000fea0003800000 */
.L_x_5169:
        /* <DEDUP_REMOVED lines=16> */
.L_x_5176:
[----:B------:R-:W-:-:S04]  /*65f0*/  SHF.R.U32.HI R4, RZ, 0x18, R4 ;  /* 0x00000018ff047819 */ /* 0x000fc80000011604 */
[----:B------:R-:W-:-:S04]  /*6600*/  LOP3.LUT R5, R5, 0x80, R4, 0xf8, !PT ;  /* 0x0000008005057812 */ /* 0x000fc800078ef804 */
[----:B------:R-:W-:-:S07]  /*6610*/  PRMT R0, R5, 0x7610, R0 ;  /* 0x0000761005007816 */ /* 0x000fce0000000000 */
.L_x_5175:
[----:B------:R-:W-:Y:S05]  /*6620*/  BSYNC.RECONVERGENT B0 ;  /* 0x0000000000007941 */ /* 0x000fea0003800200 */
.L_x_5174:
[----:B------:R0:W-:Y:S01]  /*6630*/  STG.E.U8 desc[UR36][R2.64], R0 ;  /* 0x0000000002007986 */ /* 0x0001e2000c101124 */
[----:B------:R-:W-:Y:S05]  /*6640*/  BRA `(.L_x_5160) ;  /* 0x0000000400a47947 */ /* 0x000fea0003800000 */
.L_x_5168:
        /* <DEDUP_REMOVED lines=21> */
.L_x_5178:
[----:B------:R-:W0:Y:S02]  /*67a0*/  F2I.U64.TRUNC R4, R4 ;  /* 0x0000000400047311 */ /* 0x000e24000020d800 */
[----:B0-----:R0:W-:Y:S01]  /*67b0*/  STG.E.64 desc[UR36][R2.64], R4 ;  /* 0x0000000402007986 */ /* 0x0011e2000c101b24 */
[----:B------:R-:W-:Y:S05]  /*67c0*/  BRA `(.L_x_5160) ;  /* 0x0000000400447947 */ /* 0x000fea0003800000 */
.L_x_5177:
[----:B------:R-:W0:Y:S02]  /*67d0*/  F2I.FTZ.U32.TRUNC.NTZ R5, R4 ;  /* 0x0000000400057305 */ /* 0x000e24000021f000 */
[----:B0-----:R0:W-:Y:S01]  /*67e0*/  STG.E desc[UR36][R2.64], R5 ;  /* 0x0000000502007986 */ /* 0x0011e2000c101924 */
[----:B------:R-:W-:Y:S05]  /*67f0*/  BRA `(.L_x_5160) ;  /* 0x0000000400387947 */ /* 0x000fea0003800000 */
.L_x_5167:
        /* <DEDUP_REMOVED lines=12> */
.L_x_5180:
[----:B------:R-:W-:Y:S01]  /*68c0*/  FMUL.FTZ R8, R4, 1 ;  /* 0x3f80000004087820 */ /* 0x000fe20000410000 */
[----:B------:R-:W-:-:S05]  /*68d0*/  FMUL.FTZ R10, R5, 1 ;  /* 0x3f800000050a7820 */ /* 0x000fca0000410000 */
[----:B------:R-:W-:Y:S08]  /*68e0*/  F2F.F64.F32 R8, R8 ;  /* 0x0000000800087310 */ /* 0x000ff00000201800 */
[----:B------:R-:W0:Y:S02]  /*68f0*/  F2F.F64.F32 R10, R10 ;  /* 0x0000000a000a7310 */ /* 0x000e240000201800 */
[----:B0-----:R4:W-:Y:S01]  /*6900*/  STG.E.128 desc[UR36][R2.64], R8 ;  /* 0x0000000802007986 */ /* 0x0019e2000c101d24 */
[----:B------:R-:W-:Y:S05]  /*6910*/  BRA `(.L_x_5160) ;  /* 0x0000000000f07947 */ /* 0x000fea0003800000 */
.L_x_5179:
[----:B------:R-:W-:-:S09]  /*6920*/  UISETP.NE.AND UP0, UPT, UR4, 0xf, UPT ;  /* 0x0000000f0400788c */ /* 0x000fd2000bf05270 */
[----:B------:R-:W-:Y:S05]  /*6930*/  BRA.U !UP0, `(.L_x_5181) ;  /* 0x0000000108e07547 */ /* 0x000fea000b800000 */
[----:B------:R-:W-:-:S09]  /*6940*/  UISETP.NE.AND UP0, UPT, UR4, 0x17, UPT ;  /* 0x000000170400788c */ /* 0x000fd2000bf05270 */
[----:B------:R-:W-:Y:S05]  /*6950*/  BRA.U !UP0, `(.L_x_5182) ;  /* 0x00000001088c7547 */ /* 0x000fea000b800000 */
[----:B------:R-:W-:-:S09]  /*6960*/  UISETP.NE.AND UP0, UPT, UR4, 0x18, UPT ;  /* 0x000000180400788c */ /* 0x000fd2000bf05270 */
[----:B------:R-:W-:Y:S05]  /*6970*/  BRA.U !UP0, `(.L_x_5183) ;  /* 0x0000000108447547 */ /* 0x000fea000b800000 */
.L_x_5159:
        /* <DEDUP_REMOVED lines=16> */
.L_x_5184:
[----:B------:R-:W-:Y:S05]  /*6a80*/  BRA `(.L_x_5160) ;  /* 0x0000000000947947 */ /* 0x000fea0003800000 */
.L_x_5183:
        /* <DEDUP_REMOVED lines=12> */
.L_x_5186:
[----:B------:R-:W-:Y:S05]  /*6b50*/  BSYNC.RECONVERGENT B0 ;  /* 0x0000000000007941 */ /* 0x000fea0003800200 */
.L_x_5185:
[----:B------:R-:W-:-:S05]  /*6b60*/  LOP3.LUT R5, R0, 0x80, R7, 0xf8, !PT ;  /* 0x0000008000057812 */ /* 0x000fca00078ef807 */
[----:B------:R2:W-:Y:S01]  /*6b70*/  STG.E.U8 desc[UR36][R2.64], R5 ;  /* 0x0000000502007986 */ /* 0x0005e2000c101124 */
[----:B------:R-:W-:Y:S05]  /*6b80*/  BRA `(.L_x_5160) ;  /* 0x0000000000547947 */ /* 0x000fea0003800000 */
.L_x_5182:
        /* <DEDUP_REMOVED lines=11> */
.L_x_5188:
[----:B------:R-:W-:Y:S01]  /*6c40*/  HFMA2 R0, -RZ, RZ, 0, 7.569789886474609375e-06 ;  /* 0x0000007fff007431 */ /* 0x000fe200000001ff */
[----:B------:R-:W-:-:S04]  /*6c50*/  ISETP.GT.U32.AND P0, PT, R6, 0x7f800000, PT ;  /* 0x7f8000000600780c */ /* 0x000fc80003f04070 */
[----:B------:R-:W-:-:S09]  /*6c60*/  SEL R0, R0, 0x7c, P0 ;  /* 0x0000007c00007807 */ /* 0x000fd20000000000 */
.L_x_5189:
[----:B------:R-:W-:Y:S05]  /*6c70*/  BSYNC.RECONVERGENT B0 ;  /* 0x0000000000007941 */ /* 0x000fea0003800200 */
.L_x_5187:
[----:B------:R-:W-:-:S04]  /*6c80*/  SHF.R.U32.HI R5, RZ, 0x18, R4 ;  /* 0x00000018ff057819 */ /* 0x000fc80000011604 */
[----:B------:R-:W-:-:S05]  /*6c90*/  LOP3.LUT R5, R0, 0x80, R5, 0xf8, !PT ;  /* 0x0000008000057812 */ /* 0x000fca00078ef805 */
[----:B------:R1:W-:Y:S01]  /*6ca0*/  STG.E.U8 desc[UR36][R2.64], R5 ;  /* 0x0000000502007986 */ /* 0x0003e2000c101124 */
[----:B------:R-:W-:Y:S05]  /*6cb0*/  BRA `(.L_x_5160) ;  /* 0x0000000000087947 */ /* 0x000fea0003800000 */
.L_x_5181:
[----:B------:R-:W-:-:S05]  /*6cc0*/  F2FP.BF16.F32.PACK_AB R4, RZ, R4 ;  /* 0x00000004ff04723e */ /* 0x000fca00000010ff */
[----:B------:R0:W-:Y:S02]  /*6cd0*/  STG.E.U16 desc[UR36][R2.64], R4 ;  /* 0x0000000402007986 */ /* 0x0001e4000c101524 */
.L_x_5160:
[----:B------:R-:W-:-:S07]  /*6ce0*/  VIADD R17, R17, 0x80 ;  /* 0x0000008011117836 */ /* 0x000fce0000000000 */
.L_x_5116:
[----:B------:R-:W-:Y:S05]  /*6cf0*/  BSYNC.RECONVERGENT B7 ;  /* 0x0000000000077941 */ /* 0x000fea0003800200 */
.L_x_5115:
        /* <DEDUP_REMOVED lines=307> */
.L_x_5192:
[----:B------:R-:W0:Y:S01]  /*8030*/  LDCU.64 UR6, c[0x0][0x588] ;  /* 0x0000b100ff0677ac */ /* 0x000e220008000a00 */
[----:B------:R-:W-:Y:S01]  /*8040*/  BSSY.RECONVERGENT B6, `(.L_x_5193) ;  /* 0x00000f1000067945 */ /* 0x000fe20003800200 */
[----:B------:R-:W-:-:S04]  /*8050*/  UPRMT UR4, UR41, 0x9910, URZ ;  /* 0x0000991029047896 */ /* 0x000fc800080000ff */
[----:B------:R-:W-:Y:S01]  /*8060*/  UISETP.GT.AND UP0, UPT, UR4, 0x9, UPT ;  /* 0x000000090400788c */ /* 0x000fe2000bf04270 */
[----:B0-----:R-:W-:-:S04]  /*8070*/  IADD3 R4, P0, PT, R0, UR6, RZ ;  /* 0x0000000600047c10 */ /* 0x001fc8000ff1e0ff */
[----:B-1234-:R-:W-:-:S04]  /*8080*/  IADD3.X R5, PT, PT, RZ, UR7, RZ, P0, !PT ;  /* 0x00000007ff057c10 */ /* 0x01efc800087fe4ff */
        /* <DEDUP_REMOVED lines=10> */
[----:B------:R-:W-:Y:S01]  /*8130*/  IMAD.MOV.U32 R3, RZ, RZ, RZ ;  /* 0x000000ffff037224 */ /* 0x000fe200078e00ff */
[----:B--2---:R-:W0:Y:S01]  /*8140*/  I2F.S16 R2, R2 ;  /* 0x0000000200027306 */ /* 0x004e220000101400 */
[----:B------:R-:W-:Y:S05]  /*8150*/  BRA `(.L_x_5199) ;  /* 0x0000000c007c7947 */ /* 0x000fea0003800000 */
.L_x_5197:
[----:B------:R-:W2:Y:S01]  /*8160*/  LDG.E.U8 R2, desc[UR36][R4.64] ;  /* 0x0000002404027981 */ /* 0x000ea2000c1e1100 */
[----:B------:R-:W-:Y:S02]  /*8170*/  MOV R3, RZ ;  /* 0x000000ff00037202 */ /* 0x000fe40000000f00 */
[----:B--2---:R-:W-:Y:S01]  /*8180*/  I2FP.F32.U32 R2, R2 ;  /* 0x0000000200027245 */ /* 0x004fe20000201000 */
[----:B------:R-:W-:Y:S06]  /*8190*/  BRA `(.L_x_5199) ;  /* 0x0000000c006c7947 */ /* 0x000fec0003800000 */
.L_x_5196:
        /* <DEDUP_REMOVED lines=8> */
[----:B--2---:R2:W3:Y:S01]  /*8220*/  I2F.S64 R2, R4 ;  /* 0x0000000400027312 */ /* 0x0044e20000301400 */
[----:B------:R-:W-:Y:S05]  /*8230*/  BRA `(.L_x_5199) ;  /* 0x0000000c00447947 */ /* 0x000fea0003800000 */
.L_x_5201:
[----:B------:R-:W2:Y:S01]  /*8240*/  LDG.E R2, desc[UR36][R4.64] ;  /* 0x0000002404027981 */ /* 0x000ea2000c1e1900 */
[----:B------:R-:W-:Y:S01]  /*8250*/  HFMA2 R3, -RZ, RZ, 0, 0 ;  /* 0x00000000ff037431 */ /* 0x000fe200000001ff */
[----:B--2---:R-:W-:Y:S01]  /*8260*/  I2FP.F32.S32 R2, R2 ;  /* 0x0000000200027245 */ /* 0x004fe20000201400 */
[----:B------:R-:W-:Y:S06]  /*8270*/  BRA `(.L_x_5199) ;  /* 0x0000000c00347947 */ /* 0x000fec0003800000 */
.L_x_5200:
[----:B------:R-:W2:Y:S01]  /*8280*/  LDG.E.U16 R2, desc[UR36][R4.64] ;  /* 0x0000002404027981 */ /* 0x000ea2000c1e1500 */
[----:B------:R-:W-:Y:S01]  /*8290*/  IMAD.MOV.U32 R3, RZ, RZ, RZ ;  /* 0x000000ffff037224 */ /* 0x000fe200078e00ff */
[----:B--2---:R-:W4:Y:S01]  /*82a0*/  I2F.S16 R2, R2 ;  /* 0x0000000200027306 */ /* 0x004f220000101400 */
[----:B------:R-:W-:Y:S05]  /*82b0*/  BRA `(.L_x_5199) ;  /* 0x0000000c00247947 */ /* 0x000fea0003800000 */
.L_x_5195:
[----:B------:R-:W-:-:S09]  /*82c0*/  UISETP.GT.AND UP0, UPT, UR4, 0x6, UPT ;  /* 0x000000060400788c */ /* 0x000fd2000bf04270 */
[----:B------:R-:W-:Y:S05]  /*82d0*/  BRA.U UP0, `(.L_x_5202) ;  /* 0x00000001002c7547 */ /* 0x000fea000b800000 */
[----:B------:R-:W-:-:S09]  /*82e0*/  UISETP.NE.AND UP0, UPT, UR4, 0x5, UPT ;  /* 0x000000050400788c */ /* 0x000fd2000bf05270 */
[----:B------:R-:W-:Y:S05]  /*82f0*/  BRA.U !UP0, `(.L_x_5203) ;  /* 0x0000000108147547 */ /* 0x000fea000b800000 */
[----:B------:R-:W-:-:S09]  /*8300*/  UISETP.NE.AND UP0, UPT, UR4, 0x6, UPT ;  /* 0x000000060400788c */ /* 0x000fd2000bf05270 */
[----:B------:R-:W-:Y:S05]  /*8310*/  BRA.U UP0, `(.L_x_5198) ;  /* 0x0000000900a87547 */ /* 0x000fea000b800000 */
[----:B------:R0:W5:Y:S01]  /*8320*/  LDG.E R2, desc[UR36][R4.64] ;  /* 0x0000002404027981 */ /* 0x000162000c1e1900 */
[----:B------:R-:W-:Y:S01]  /*8330*/  MOV R3, RZ ;  /* 0x000000ff00037202 */ /* 0x000fe20000000f00 */
[----:B------:R-:W-:Y:S06]  /*8340*/  BRA `(.L_x_5199) ;  /* 0x0000000c00007947 */ /* 0x000fec0003800000 */
.L_x_5203:
[----:B------:R-:W2:Y:S01]  /*8350*/  LDG.E.U16 R2, desc[UR36][R4.64] ;  /* 0x0000002404027981 */ /* 0x000ea2000c1e1500 */
[----:B------:R-:W-:Y:S02]  /*8360*/  IMAD.MOV.U32 R3, RZ, RZ, RZ ;  /* 0x000000ffff037224 */ /* 0x000fe400078e00ff */
[----:B--2---:R-:W-:Y:S01]  /*8370*/  HADD2.F32 R2, -RZ, R2.H0_H0 ;  /* 0x20000002ff027230 */ /* 0x004fe20000004100 */
[----:B------:R-:W-:Y:S06]  /*8380*/  BRA `(.L_x_5199) ;  /* 0x0000000800f07947 */ /* 0x000fec0003800000 */
.L_x_5202:
        /* <DEDUP_REMOVED lines=8> */
.L_x_5205:
[----:B------:R-:W2:Y:S02]  /*8410*/  LDG.E R3, desc[UR36][R4.64] ;  /* 0x0000002404037981 */ /* 0x000ea4000c1e1900 */
[--C-:B--2---:R-:W-:Y:S02]  /*8420*/  HADD2.F32 R2, -RZ, R3.reuse.H0_H0 ;  /* 0x20000003ff027230 */ /* 0x104fe40000004100 */
[----:B------:R-:W-:Y:S01]  /*8430*/  HADD2.F32 R3, -RZ, R3.H1_H1 ;  /* 0x30000003ff037230 */ /* 0x000fe20000004100 */
[----:B------:R-:W-:Y:S06]  /*8440*/  BRA `(.L_x_5199) ;  /* 0x0000000800c07947 */ /* 0x000fec0003800000 */
.L_x_5204:
[----:B------:R-:W2:Y:S01]  /*8450*/  LDG.E.64 R4, desc[UR36][R4.64] ;  /* 0x0000002404047981 */ /* 0x000ea2000c1e1b00 */
[----:B------:R-:W-:Y:S01]  /*8460*/  UMOV UR4, 0xf0000000 ;  /* 0xf000000000047882 */ /* 0x000fe20000000000 */
[----:B------:R-:W-:Y:S01]  /*8470*/  UMOV UR5, 0x380fffff ;  /* 0x380fffff00057882 */ /* 0x000fe20000000000 */
[----:B------:R-:W-:Y:S01]  /*8480*/  MOV R3, RZ ;  /* 0x000000ff00037202 */ /* 0x000fe20000000f00 */
[----:B--2---:R-:W0:Y:S01]  /*8490*/  F2F.F32.F64 R2, R4 ;  /* 0x0000000400027310 */ /* 0x004e220000301000 */
[----:B------:R-:W-:-:S14]  /*84a0*/  DSETP.GEU.AND P0, PT, |R4|, UR4, PT ;  /* 0x0000000404007e2a */ /* 0x000fdc000bf0e200 */
[----:B0-----:R-:W-:Y:S01]  /*84b0*/  @!P0 FMUL R2, R2, 1.175494350822287508e-38 ;  /* 0x0080000002028820 */ /* 0x001fe20000400000 */
[----:B------:R-:W-:Y:S06]  /*84c0*/  BRA `(.L_x_5199) ;  /* 0x0000000800a07947 */ /* 0x000fec0003800000 */
.L_x_5194:
        /* <DEDUP_REMOVED lines=13> */
.L_x_5208:
        /* <DEDUP_REMOVED lines=10> */
.L_x_5207:
        /* <DEDUP_REMOVED lines=26> */
.L_x_5210:
[----:B------:R-:W2:Y:S02]  /*87e0*/  LDG.E.U8 R3, desc[UR36][R4.64] ;  /* 0x0000002404037981 */ /* 0x000ea4000c1e1100 */
        /* <DEDUP_REMOVED lines=12> */
.L_x_5209:
[----:B------:R-:W2:Y:S01]  /*88b0*/  LDG.E.U16 R2, desc[UR36][R4.64] ;  /* 0x0000002404027981 */ /* 0x000ea2000c1e1500 */
[----:B------:R-:W-:Y:S01]  /*88c0*/  IMAD.MOV.U32 R3, RZ, RZ, RZ ;  /* 0x000000ffff037224 */ /* 0x000fe200078e00ff */
[----:B--2---:R-:W-:Y:S01]  /*88d0*/  SHF.L.U32 R2, R2, 0x10, RZ ;  /* 0x0000001002027819 */ /* 0x004fe200000006ff */
[----:B------:R-:W-:Y:S06]  /*88e0*/  BRA `(.L_x_5199) ;  /* 0x0000000400987947 */ /* 0x000fec0003800000 */
.L_x_5206:
        /* <DEDUP_REMOVED lines=12> */
.L_x_5213:
        /* <DEDUP_REMOVED lines=20> */
.L_x_5215:
[----:B------:R-:W-:Y:S05]  /*8af0*/  BSYNC.RECONVERGENT B0 ;  /* 0x0000000000007941 */ /* 0x000fea0003800200 */
.L_x_5214:
[----:B------:R-:W-:Y:S01]  /*8b00*/  IMAD.SHL.U32 R0, R0, 0x100000, RZ ;  /* 0x0010000000007824 */ /* 0x000fe200078e00ff */
[----:B------:R-:W-:-:S04]  /*8b10*/  LEA R2, R2, 0x3b800000, 0x17 ;  /* 0x3b80000002027811 */ /* 0x000fc800078eb8ff */
[----:B------:R-:W-:Y:S01]  /*8b20*/  LOP3.LUT R2, R2, R0, R9, 0xfe, !PT ;  /* 0x0000000002027212 */ /* 0x000fe200078efe09 */
[----:B------:R-:W-:Y:S06]  /*8b30*/  BRA `(.L_x_5199) ;  /* 0x0000000400047947 */ /* 0x000fec0003800000 */
.L_x_5212:
        /* <DEDUP_REMOVED lines=20> */
.L_x_5217:
[----:B------:R-:W-:Y:S05]  /*8c80*/  BSYNC.RECONVERGENT B0 ;  /* 0x0000000000007941 */ /* 0x000fea0003800200 */
.L_x_5216:
[----:B------:R-:W-:Y:S01]  /*8c90*/  IMAD.SHL.U32 R0, R0, 0x200000, RZ ;  /* 0x0020000000007824 */ /* 0x000fe200078e00ff */
[----:B------:R-:W-:-:S04]  /*8ca0*/  LEA R2, R2, 0x37800000, 0x17 ;  /* 0x3780000002027811 */ /* 0x000fc800078eb8ff */
[----:B------:R-:W-:Y:S01]  /*8cb0*/  LOP3.LUT R2, R2, R0, R9, 0xfe, !PT ;  /* 0x0000000002027212 */ /* 0x000fe200078efe09 */
[----:B------:R-:W-:Y:S06]  /*8cc0*/  BRA `(.L_x_5199) ;  /* 0x0000000000a07947 */ /* 0x000fec0003800000 */
.L_x_5211:
[----:B------:R-:W-:-:S09]  /*8cd0*/  UISETP.NE.AND UP0, UPT, UR4, 0x1c, UPT ;  /* 0x0000001c0400788c */ /* 0x000fd2000bf05270 */
[----:B------:R-:W-:Y:S05]  /*8ce0*/  BRA.U !UP0, `(.L_x_5218) ;  /* 0x00000001088c7547 */ /* 0x000fea000b800000 */
[----:B------:R-:W-:-:S09]  /*8cf0*/  UISETP.NE.AND UP0, UPT, UR4, 0x1d, UPT ;  /* 0x0000001d0400788c */ /* 0x000fd2000bf05270 */
[----:B------:R-:W-:Y:S05]  /*8d00*/  BRA.U !UP0, `(.L_x_5219) ;  /* 0x0000000108747547 */ /* 0x000fea000b800000 */
[----:B------:R-:W-:-:S09]  /*8d10*/  UISETP.NE.AND UP0, UPT, UR4, 0x2c, UPT ;  /* 0x0000002c0400788c */ /* 0x000fd2000bf05270 */
[----:B------:R-:W-:Y:S05]  /*8d20*/  BRA.U UP0, `(.L_x_5198) ;  /* 0x0000000100247547 */ /* 0x000fea000b800000 */
[----:B------:R-:W2:Y:S01]  /*8d30*/  LDG.E.U8 R4, desc[UR36][R4.64] ;  /* 0x0000002404047981 */ /* 0x000ea2000c1e1100 */
[----:B------:R-:W-:Y:S02]  /*8d40*/  HFMA2 R2, -RZ, RZ, 3.814697265625e-06, 0 ;  /* 0x00400000ff027431 */ /* 0x000fe400000001ff */
[----:B------:R-:W-:Y:S01]  /*8d50*/  IMAD.MOV.U32 R3, RZ, RZ, RZ ;  /* 0x000000ffff037224 */ /* 0x000fe200078e00ff */
[----:B--2---:R-:W-:-:S13]  /*8d60*/  ISETP.NE.AND P0, PT, R4, RZ, PT ;  /* 0x000000ff0400720c */ /* 0x004fda0003f05270 */
[----:B------:R-:W-:Y:S05]  /*8d70*/  @!P0 BRA `(.L_x_5199) ;  /* 0x0000000000748947 */ /* 0x000fea0003800000 */
[----:B------:R-:W-:-:S13]  /*8d80*/  ISETP.NE.AND P0, PT, R4, 0xff, PT ;  /* 0x000000ff0400780c */ /* 0x000fda0003f05270 */
[----:B------:R-:W-:Y:S01]  /*8d90*/  @!P0 MOV R2, 0x7f800001 ;  /* 0x7f80000100028802 */ /* 0x000fe20000000f00 */
[----:B------:R-:W-:Y:S01]  /*8da0*/  @P0 IMAD.SHL.U32 R2, R4, 0x800000, RZ ;  /* 0x0080000004020824 */ /* 0x000fe200078e00ff */
[----:B------:R-:W-:Y:S06]  /*8db0*/  BRA `(.L_x_5199) ;  /* 0x0000000000647947 */ /* 0x000fec0003800000 */
.L_x_5198:
        /* <DEDUP_REMOVED lines=16> */
.L_x_5220:
[----:B------:R-:W-:Y:S01]  /*8ec0*/  CS2R R2, SRZ ;  /* 0x0000000000027805 */ /* 0x000fe2000001ff00 */
[----:B------:R-:W-:Y:S06]  /*8ed0*/  BRA `(.L_x_5199) ;  /* 0x00000000001c7947 */ /* 0x000fec0003800000 */
.L_x_5219:
[----:B------:R-:W2:Y:S01]  /*8ee0*/  LDG.E.64 R4, desc[UR36][R4.64] ;  /* 0x0000002404047981 */ /* 0x000ea2000c1e1b00 */
[----:B------:R-:W-:Y:S01]  /*8ef0*/  IMAD.MOV.U32 R3, RZ, RZ, RZ ;  /* 0x000000ffff037224 */ /* 0x000fe200078e00ff */
[----:B--2---:R0:W1:Y:S01]  /*8f00*/  I2F.U64 R2, R4 ;  /* 0x0000000400027312 */ /* 0x0040620000301000 */
[----:B------:R-:W-:Y:S05]  /*8f10*/  BRA `(.L_x_5199) ;  /* 0x00000000000c7947 */ /* 0x000fea0003800000 */
.L_x_5218:
[----:B------:R-:W2:Y:S01]  /*8f20*/  LDG.E R2, desc[UR36][R4.64] ;  /* 0x0000002404027981 */ /* 0x000ea2000c1e1900 */
[----:B------:R-:W-:Y:S01]  /*8f30*/  HFMA2 R3, -RZ, RZ, 0, 0 ;  /* 0x00000000ff037431 */ /* 0x000fe200000001ff */
[----:B--2---:R-:W-:-:S07]  /*8f40*/  I2FP.F32.U32 R2, R2 ;  /* 0x0000000200027245 */ /* 0x004fce0000201000 */
.L_x_5199:
[----:B------:R-:W-:Y:S05]  /*8f50*/  BSYNC.RECONVERGENT B6 ;  /* 0x0000000000067941 */ /* 0x000fea0003800200 */
.L_x_5193:
[----:B-----5:R-:W-:Y:S01]  /*8f60*/  FADD.FTZ R0, -R3, -RZ ;  /* 0x800000ff03007221 */ /* 0x020fe20000010100 */
[----:B------:R-:W-:Y:S04]  /*8f70*/  BSSY.RECONVERGENT B0, `(.L_x_5221) ;  /* 0x0000037000007945 */ /* 0x000fe80003800200 */
[----:B0-2---:R-:W-:-:S13]  /*8f80*/  LOP3.LUT P0, R5, R0, 0x7fffffff, RZ, 0xc0, !PT ;  /* 0x7fffffff00057812 */ /* 0x005fda000780c0ff */
[----:B------:R-:W-:Y:S05]  /*8f90*/  @!P0 BRA `(.L_x_5222) ;  /* 0x0000000000c88947 */ /* 0x000fea0003800000 */
[----:B-1-34-:R-:W-:-:S05]  /*8fa0*/  FADD.FTZ R4, -R2, -RZ ;  /* 0x800000ff02047221 */ /* 0x01afca0000010100 */
        /* <DEDUP_REMOVED lines=38> */
.L_x_5224:
[----:B------:R-:W-:Y:S01]  /*9210*/  ISETP.NE.AND P1, PT, R6, 0x7f800000, PT ;  /* 0x7f8000000600780c */ /* 0x000fe20003f25270 */
[----:B------:R-:W-:-:S12]  /*9220*/  FADD.FTZ R0, R3, -R3 ;  /* 0x8000000303007221 */ /* 0x000fd80000010000 */
[----:B------:R-:W-:Y:S01]  /*9230*/  @!P1 ISETP.GT.AND P0, PT, R4, -0x1, PT ;  /* 0xffffffff0400980c */ /* 0x000fe20003f04270 */
[----:B------:R-:W-:-:S03]  /*9240*/  @P1 IMAD.MOV.U32 R5, RZ, RZ, R0 ;  /* 0x000000ffff051224 */ /* 0x000fc600078e0000 */
[----:B------:R-:W-:Y:S02]  /*9250*/  @!P1 FSEL R5, R4, RZ, P0 ;  /* 0x000000ff04059208 */ /* 0x000fe40000000000 */
[----:B------:R-:W-:Y:S01]  /*9260*/  @!P1 FSEL R0, R0, RZ, P0 ;  /* 0x000000ff00009208 */ /* 0x000fe20000000000 */
[----:B------:R-:W-:Y:S06]  /*9270*/  BRA `(.L_x_5225) ;  /* 0x0000000000187947 */ /* 0x000fec0003800000 */
.L_x_5223:
[----:B------:R-:W-:-:S04]  /*9280*/  FMUL.RZ R4, R0, 0.15915493667125701904 ;  /* 0x3e22f98300047820 */ /* 0x000fc8000040c000 */
[----:B------:R0:W1:Y:S08]  /*9290*/  MUFU.COS R5, R4 ;  /* 0x0000000400057308 */ /* 0x0000700000000000 */
[----:B------:R0:W2:Y:S01]  /*92a0*/  MUFU.SIN R0, R4 ;  /* 0x0000000400007308 */ /* 0x0000a20000000400 */
[----:B------:R-:W-:Y:S05]  /*92b0*/  BRA `(.L_x_5225) ;  /* 0x0000000000087947 */ /* 0x000fea0003800000 */
.L_x_5222:
[----:B-1-34-:R-:W-:-:S06]  /*92c0*/  FMUL.FTZ R5, R2, -1.4426950216293334961 ;  /* 0xbfb8aa3b02057820 */ /* 0x01afcc0000410000 */
[----:B------:R-:W3:Y:S02]  /*92d0*/  MUFU.EX2 R5, R5 ;  /* 0x0000000500057308 */ /* 0x000ee40000000800 */
.L_x_5225:
[----:B------:R-:W-:Y:S05]  /*92e0*/  BSYNC.RECONVERGENT B0 ;  /* 0x0000000000007941 */ /* 0x000fea0003800200 */
.L_x_5221:
        /* <DEDUP_REMOVED lines=19> */
.L_x_5228:
[----:B------:R-:W0:Y:S08]  /*9420*/  MUFU.RCP R5, R6 ;  /* 0x0000000600057308 */ /* 0x000e300000001000 */
[----:B------:R-:W1:Y:S01]  /*9430*/  MUFU.RCP R0, R0 ;  /* 0x0000000000007308 */ /* 0x000e620000001000 */
[----:B0-----:R-:W-:Y:S01]  /*9440*/  FMUL.FTZ R4, R5, R2 ;  /* 0x0000000205047220 */ /* 0x001fe20000410000 */
[----:B-1----:R-:W-:Y:S01]  /*9450*/  FMUL.FTZ R5, R0, R3 ;  /* 0x0000000300057220 */ /* 0x002fe20000410000 */
[----:B------:R-:W-:Y:S06]  /*9460*/  BRA `(.L_x_5229) ;  /* 0x0000000000207947 */ /* 0x000fec0003800000 */
.L_x_5227:
        /* <DEDUP_REMOVED lines=8> */
.L_x_5229:
[----:B------:R-:W-:Y:S05]  /*94f0*/  BSYNC.RECONVERGENT B0 ;  /* 0x0000000000007941 */ /* 0x000fea0003800200 */
.L_x_5226:
        /* <DEDUP_REMOVED lines=17> */
.L_x_5233:
[----:B------:R-:W0:Y:S02]  /*9610*/  F2I.S64.TRUNC R4, R4 ;  /* 0x0000000400047311 */ /* 0x000e24000020d900 */
[----:B0-----:R-:W-:-:S05]  /*9620*/  IMAD.MOV.U32 R7, RZ, RZ, R4 ;  /* 0x000000ffff077224 */ /* 0x001fca00078e0004 */
[----:B------:R0:W-:Y:S01]  /*9630*/  STG.E.U8 desc[UR36][R2.64], R7 ;  /* 0x0000000702007986 */ /* 0x0001e2000c101124 */
[----:B------:R-:W-:Y:S05]  /*9640*/  BRA `(.L_x_5235) ;  /* 0x0000000c002c7947 */ /* 0x000fea0003800000 */
.L_x_5232:
        /* <DEDUP_REMOVED lines=9> */
.L_x_5237:
[----:B------:R-:W0:Y:S02]  /*96e0*/  F2I.FTZ.TRUNC.NTZ R5, R4 ;  /* 0x0000000400057305 */ /* 0x000e24000021f100 */
[----:B0-----:R0:W-:Y:S01]  /*96f0*/  STG.E desc[UR36][R2.64], R5 ;  /* 0x0000000502007986 */ /* 0x0011e2000c101924 */
[----:B------:R-:W-:Y:S05]  /*9700*/  BRA `(.L_x_5235) ;  /* 0x0000000800fc7947 */ /* 0x000fea0003800000 */
.L_x_5236:
[----:B------:R-:W0:Y:S02]  /*9710*/  F2I.FTZ.TRUNC.NTZ R5, R4 ;  /* 0x0000000400057305 */ /* 0x000e24000021f100 */
[----:B0-----:R0:W-:Y:S01]  /*9720*/  STG.E.U16 desc[UR36][R2.64], R5 ;  /* 0x0000000502007986 */ /* 0x0011e2000c101524 */
[----:B------:R-:W-:Y:S05]  /*9730*/  BRA `(.L_x_5235) ;  /* 0x0000000800f07947 */ /* 0x000fea0003800000 */
.L_x_5231:
        /* <DEDUP_REMOVED lines=8> */
.L_x_5239:
[----:B------:R-:W-:-:S05]  /*97c0*/  F2FP.F16.F32.PACK_AB R4, RZ, R4 ;  /* 0x00000004ff04723e */ /* 0x000fca00000000ff */
[----:B------:R0:W-:Y:S01]  /*97d0*/  STG.E.U16 desc[UR36][R2.64], R4 ;  /* 0x0000000402007986 */ /* 0x0001e2000c101524 */
[----:B------:R-:W-:Y:S05]  /*97e0*/  BRA `(.L_x_5235) ;  /* 0x0000000800c47947 */ /* 0x000fea0003800000 */
.L_x_5238:
        /* <DEDUP_REMOVED lines=8> */
.L_x_5241:
[----:B------:R-:W-:-:S05]  /*9870*/  F2FP.F16.F32.PACK_AB R5, R5, R4 ;  /* 0x000000040505723e */ /* 0x000fca00000000ff */
[----:B------:R0:W-:Y:S01]  /*9880*/  STG.E desc[UR36][R2.64], R5 ;  /* 0x0000000502007986 */ /* 0x0001e2000c101924 */
[----:B------:R-:W-:Y:S05]  /*9890*/  BRA `(.L_x_5235) ;  /* 0x0000000800987947 */ /* 0x000fea0003800000 */
.L_x_5240:
[----:B------:R-:W-:-:S06]  /*98a0*/  FMUL.FTZ R4, R4, 1 ;  /* 0x3f80000004047820 */ /* 0x000fcc0000410000 */
[----:B------:R-:W0:Y:S02]  /*98b0*/  F2F.F64.F32 R4, R4 ;  /* 0x0000000400047310 */ /* 0x000e240000201800 */
[----:B0-----:R0:W-:Y:S01]  /*98c0*/  STG.E.64 desc[UR36][R2.64], R4 ;  /* 0x0000000402007986 */ /* 0x0011e2000c101b24 */
[----:B------:R-:W-:Y:S05]  /*98d0*/  BRA `(.L_x_5235) ;  /* 0x0000000800887947 */ /* 0x000fea0003800000 */
.L_x_5230:
        /* <DEDUP_REMOVED lines=13> */
.L_x_5245:
        /* <DEDUP_REMOVED lines=16> */
.L_x_5248:
[----:B------:R-:W-:-:S04]  /*9ab0*/  SHF.R.U32.HI R4, RZ, 0x18, R4 ;  /* 0x00000018ff047819 */ /* 0x000fc80000011604 */
[----:B------:R-:W-:-:S04]  /*9ac0*/  LOP3.LUT R4, R5, 0x80, R4, 0xf8, !PT ;  /* 0x0000008005047812 */ /* 0x000fc800078ef804 */
[----:B------:R-:W-:-:S07]  /*9ad0*/  PRMT R0, R4, 0x7610, R0 ;  /* 0x0000761004007816 */ /* 0x000fce0000000000 */
.L_x_5247:
[----:B------:R-:W-:Y:S05]  /*9ae0*/  BSYNC.RECONVERGENT B0 ;  /* 0x0000000000007941 */ /* 0x000fea0003800200 */
.L_x_5246:
[----:B------:R0:W-:Y:S01]  /*9af0*/  STG.E.U8 desc[UR36][R2.64], R0 ;  /* 0x0000000002007986 */ /* 0x0001e2000c101124 */
[----:B------:R-:W-:Y:S05]  /*9b00*/  BRA `(.L_x_5235) ;  /* 0x0000000400fc7947 */ /* 0x000fea0003800000 */
.L_x_5244:
        /* <DEDUP_REMOVED lines=16> */
.L_x_5251:
[----:B------:R-:W-:-:S04]  /*9c10*/  SHF.R.U32.HI R4, RZ, 0x18, R4 ;  /* 0x00000018ff047819 */ /* 0x000fc80000011604 */
[----:B------:R-:W-:-:S04]  /*9c20*/  LOP3.LUT R5, R5, 0x80, R4, 0xf8, !PT ;  /* 0x0000008005057812 */ /* 0x000fc800078ef804 */
[----:B------:R-:W-:-:S07]  /*9c30*/  PRMT R0, R5, 0x7610, R0 ;  /* 0x0000761005007816 */ /* 0x000fce0000000000 */
.L_x_5250:
[----:B------:R-:W-:Y:S05]  /*9c40*/  BSYNC.RECONVERGENT B0 ;  /* 0x0000000000007941 */ /* 0x000fea0003800200 */
.L_x_5249:
[----:B------:R0:W-:Y:S01]  /*9c50*/  STG.E.U8 desc[UR36][R2.64], R0 ;  /* 0x0000000002007986 */ /* 0x0001e2000c101124 */
[----:B------:R-:W-:Y:S05]  /*9c60*/  BRA `(.L_x_5235) ;  /* 0x0000000400a47947 */ /* 0x000fea0003800000 */
.L_x_5243:
        /* <DEDUP_REMOVED lines=21> */
.L_x_5253:
[----:B------:R-:W0:Y:S02]  /*9dc0*/  F2I.U64.TRUNC R4, R4 ;  /* 0x0000000400047311 */ /* 0x000e24000020d800 */
[----:B0-----:R0:W-:Y:S01]  /*9dd0*/  STG.E.64 desc[UR36][R2.64], R4 ;  /* 0x0000000402007986 */ /* 0x0011e2000c101b24 */
[----:B------:R-:W-:Y:S05]  /*9de0*/  BRA `(.L_x_5235) ;  /* 0x0000000400447947 */ /* 0x000fea0003800000 */
.L_x_5252:
[----:B------:R-:W0:Y:S02]  /*9df0*/  F2I.FTZ.U32.TRUNC.NTZ R5, R4 ;  /* 0x0000000400057305 */ /* 0x000e24000021f000 */
[----:B0-----:R0:W-:Y:S01]  /*9e00*/  STG.E desc[UR36][R2.64], R5 ;  /* 0x0000000502007986 */ /* 0x0011e2000c101924 */
[----:B------:R-:W-:Y:S05]  /*9e10*/  BRA `(.L_x_5235) ;  /* 0x0000000400387947 */ /* 0x000fea0003800000 */
.L_x_5242:
        /* <DEDUP_REMOVED lines=12> */
.L_x_5255:
[----:B------:R-:W-:Y:S01]  /*9ee0*/  FMUL.FTZ R8, R4, 1 ;  /* 0x3f80000004087820 */ /* 0x000fe20000410000 */
[----:B------:R-:W-:-:S05]  /*9ef0*/  FMUL.FTZ R10, R5, 1 ;  /* 0x3f800000050a7820 */ /* 0x000fca0000410000 */
[----:B------:R-:W-:Y:S08]  /*9f00*/  F2F.F64.F32 R8, R8 ;  /* 0x0000000800087310 */ /* 0x000ff00000201800 */
[----:B------:R-:W0:Y:S02]  /*9f10*/  F2F.F64.F32 R10, R10 ;  /* 0x0000000a000a7310 */ /* 0x000e240000201800 */
[----:B0-----:R4:W-:Y:S01]  /*9f20*/  STG.E.128 desc[UR36][R2.64], R8 ;  /* 0x0000000802007986 */ /* 0x0019e2000c101d24 */
[----:B------:R-:W-:Y:S05]  /*9f30*/  BRA `(.L_x_5235) ;  /* 0x0000000000f07947 */ /* 0x000fea0003800000 */
.L_x_5254:
[----:B------:R-:W-:-:S09]  /*9f40*/  UISETP.NE.AND UP0, UPT, UR4, 0xf, UPT ;  /* 0x0000000f0400788c */ /* 0x000fd2000bf05270 */
[----:B------:R-:W-:Y:S05]  /*9f50*/  BRA.U !UP0, `(.L_x_5256) ;  /* 0x0000000108e07547 */ /* 0x000fea000b800000 */
[----:B------:R-:W-:-:S09]  /*9f60*/  UISETP.NE.AND UP0, UPT, UR4, 0x17, UPT ;  /* 0x000000170400788c */ /* 0x000fd2000bf05270 */
[----:B------:R-:W-:Y:S05]  /*9f70*/  BRA.U !UP0, `(.L_x_5257) ;  /* 0x00000001088c7547 */ /* 0x000fea000b800000 */
[----:B------:R-:W-:-:S09]  /*9f80*/  UISETP.NE.AND UP0, UPT, UR4, 0x18, UPT ;  /* 0x000000180400788c */ /* 0x000fd2000bf05270 */
[----:B------:R-:W-:Y:S05]  /*9f90*/  BRA.U !UP0, `(.L_x_5258) ;  /* 0x0000000108447547 */ /* 0x000fea000b800000 */
.L_x_5234:
        /* <DEDUP_REMOVED lines=16> */
.L_x_5259:
[----:B------:R-:W-:Y:S05]  /*a0a0*/  BRA `(.L_x_5235) ;  /* 0x0000000000947947 */ /* 0x000fea0003800000 */
.L_x_5258:
        /* <DEDUP_REMOVED lines=12> */
.L_x_5261:
[----:B------:R-:W-:Y:S05]  /*a170*/  BSYNC.RECONVERGENT B0 ;  /* 0x0000000000007941 */ /* 0x000fea0003800200 */
.L_x_5260:
[----:B------:R-:W-:-:S05]  /*a180*/  LOP3.LUT R5, R0, 0x80, R7, 0xf8, !PT ;  /* 0x0000008000057812 */ /* 0x000fca00078ef807 */
[----:B------:R1:W-:Y:S01]  /*a190*/  STG.E.U8 desc[UR36][R2.64], R5 ;  /* 0x0000000502007986 */ /* 0x0003e2000c101124 */
[----:B------:R-:W-:Y:S05]  /*a1a0*/  BRA `(.L_x_5235) ;  /* 0x0000000000547947 */ /* 0x000fea0003800000 */
.L_x_5257:
        /* <DEDUP_REMOVED lines=11> */
.L_x_5263:
[----:B------:R-:W-:Y:S01]  /*a260*/  HFMA2 R0, -RZ, RZ, 0, 7.569789886474609375e-06 ;  /* 0x0000007fff007431 */ /* 0x000fe200000001ff */
[----:B------:R-:W-:-:S04]  /*a270*/  ISETP.GT.U32.AND P0, PT, R6, 0x7f800000, PT ;  /* 0x7f8000000600780c */ /* 0x000fc80003f04070 */
[----:B------:R-:W-:-:S09]  /*a280*/  SEL R0, R0, 0x7c, P0 ;  /* 0x0000007c00007807 */ /* 0x000fd20000000000 */
.L_x_5264:
[----:B------:R-:W-:Y:S05]  /*a290*/  BSYNC.RECONVERGENT B0 ;  /* 0x0000000000007941 */ /* 0x000fea0003800200 */
.L_x_5262:
[----:B------:R-:W-:-:S04]  /*a2a0*/  SHF.R.U32.HI R5, RZ, 0x18, R4 ;  /* 0x00000018ff057819 */ /* 0x000fc80000011604 */
[----:B------:R-:W-:-:S05]  /*a2b0*/  LOP3.LUT R5, R0, 0x80, R5, 0xf8, !PT ;  /* 0x0000008000057812 */ /* 0x000fca00078ef805 */
[----:B------:R0:W-:Y:S01]  /*a2c0*/  STG.E.U8 desc[UR36][R2.64], R5 ;  /* 0x0000000502007986 */ /* 0x0001e2000c101124 */
[----:B------:R-:W-:Y:S05]  /*a2d0*/  BRA `(.L_x_5235) ;  /* 0x0000000000087947 */ /* 0x000fea0003800000 */
.L_x_5256:
[----:B------:R-:W-:-:S05]  /*a2e0*/  F2FP.BF16.F32.PACK_AB R4, RZ, R4 ;  /* 0x00000004ff04723e */ /* 0x000fca00000010ff */
[----:B------:R2:W-:Y:S02]  /*a2f0*/  STG.E.U16 desc[UR36][R2.64], R4 ;  /* 0x0000000402007986 */ /* 0x0005e4000c101524 */
.L_x_5235:
[----:B------:R-:W-:-:S07]  /*a300*/  VIADD R17, R17, 0x80 ;  /* 0x0000008011117836 */ /* 0x000fce0000000000 */
.L_x_5191:
[----:B------:R-:W-:Y:S05]  /*a310*/  BSYNC.RECONVERGENT B7 ;  /* 0x0000000000077941 */ /* 0x000fea0003800200 */
.L_x_5190:
[----:B------:R-:W5:Y:S02]  /*a320*/  LDCU UR4, c[0x0][0x380] ;  /* 0x00007000ff0477ac */ /* 0x000f640008000800 */
[----:B-----5:R-:W-:-:S13]  /*a330*/  ISETP.GE.AND P0, PT, R17, UR4, PT ;  /* 0x0000000411007c0c */ /* 0x020fda000bf06270 */
[----:B------:R-:W-:Y:S05]  /*a340*/  @P0 EXIT ;  /* 0x000000000000094d */ /* 0x000fea0003800000 */
        /* <DEDUP_REMOVED lines=303> */
.L_x_5265:
[----:B------:R-:W2:Y:S01]  /*b640*/  LDCU.128 UR8, c[0x0][0x580] ;  /* 0x0000b000ff0877ac */ /* 0x000ea20008000c00 */
[----:B------:R-:W-:Y:S01]  /*b650*/  BSSY.RECONVERGENT B6, `(.L_x_5266) ;  /* 0x00000f3000067945 */ /* 0x000fe20003800200 */
[----:B------:R-:W-:-:S04]  /*b660*/  UPRMT UR4, UR41, 0x9910, URZ ;  /* 0x0000991029047896 */ /* 0x000fc800080000ff */
[----:B------:R-:W-:Y:S01]  /*b670*/  UISETP.GT.AND UP0, UPT, UR4, 0x9, UPT ;  /* 0x000000090400788c */ /* 0x000fe2000bf04270 */
[----:B--2---:R-:W-:Y:S02]  /*b680*/  IADD3 R4, P1, PT, R0, UR10, RZ ;  /* 0x0000000a00047c10 */ /* 0x004fe4000ff3e0ff */
[----:B------:R-:W-:-:S03]  /*b690*/  IADD3 R16, P0, PT, R16, UR8, RZ ;  /* 0x0000000810107c10 */ /* 0x000fc6000ff1e0ff */
[----:B-1-34-:R-:W-:Y:S01]  /*b6a0*/  IMAD.X R5, RZ, RZ, UR11, P1 ;  /* 0x0000000bff057e24 */ /* 0x01afe200088e06ff */
        /* <DEDUP_REMOVED lines=12> */
[----:B--2---:R-:W4:Y:S01]  /*b770*/  I2F.S16 R2, R2 ;  /* 0x0000000200027306 */ /* 0x004f220000101400 */
[----:B------:R-:W-:Y:S05]  /*b780*/  BRA `(.L_x_5272) ;  /* 0x0000000c007c7947 */ /* 0x000fea0003800000 */
.L_x_5270:
[----:B------:R-:W2:Y:S01]  /*b790*/  LDG.E.U8 R2, desc[UR36][R4.64] ;  /* 0x0000002404027981 */ /* 0x000ea2000c1e1100 */
[----:B------:R-:W-:Y:S01]  /*b7a0*/  IMAD.MOV.U32 R3, RZ, RZ, RZ ;  /* 0x000000ffff037224 */ /* 0x000fe200078e00ff */
[----:B--2---:R-:W-:Y:S01]  /*b7b0*/  I2FP.F32.U32 R2, R2 ;  /* 0x0000000200027245 */ /* 0x004fe20000201000 */
[----:B------:R-:W-:Y:S06]  /*b7c0*/  BRA `(.L_x_5272) ;  /* 0x0000000c006c7947 */ /* 0x000fec0003800000 */
.L_x_5269:
[----:B------:R-:W-:-:S09]  /*b7d0*/  UISETP.NE.AND UP0, UPT, UR4, 0x2, UPT ;  /* 0x000000020400788c */ /* 0x000fd2000bf05270 */
[----:B------:R-:W-:Y:S05]  /*b7e0*/  BRA.U !UP0, `(.L_x_5273) ;  /* 0x0000000108307547 */ /* 0x000fea000b800000 */
[----:B------:R-:W-:-:S09]  /*b7f0*/  UISETP.NE.AND UP0, UPT, UR4, 0x3, UPT ;  /* 0x000000030400788c */ /* 0x000fd2000bf05270 */
[----:B------:R-:W-:Y:S05]  /*b800*/  BRA.U !UP0, `(.L_x_5274) ;  /* 0x0000000108187547 */ /* 0x000fea000b800000 */
[----:B------:R-:W-:-:S09]  /*b810*/  UISETP.NE.AND UP0, UPT, UR4, 0x4, UPT ;  /* 0x000000040400788c */ /* 0x000fd2000bf05270 */
[----:B------:R-:W-:Y:S05]  /*b820*/  BRA.U UP0, `(.L_x_5271) ;  /* 0x0000000900f07547 */ /* 0x000fea000b800000 */
[----:B------:R-:W2:Y:S01]  /*b830*/  LDG.E.64 R4, desc[UR36][R4.64] ;  /* 0x0000002404047981 */ /* 0x000ea2000c1e1b00 */
[----:B------:R-:W-:Y:S01]  /*b840*/  HFMA2 R3, -RZ, RZ, 0, 0 ;  /* 0x00000000ff037431 */ /* 0x000fe200000001ff */
[----:B--2---:R0:W1:Y:S01]  /*b850*/  I2F.S64 R2, R4 ;  /* 0x0000000400027312 */ /* 0x0040620000301400 */
[----:B------:R-:W-:Y:S05]  /*b860*/  BRA `(.L_x_5272) ;  /* 0x0000000c00447947 */ /* 0x000fea0003800000 */
.L_x_5274:
[----:B------:R-:W2:Y:S01]  /*b870*/  LDG.E R2, desc[UR36][R4.64] ;  /* 0x0000002404027981 */ /* 0x000ea2000c1e1900 */
[----:B------:R-:W-:Y:S01]  /*b880*/  IMAD.MOV.U32 R3, RZ, RZ, RZ ;  /* 0x000000ffff037224 */ /* 0x000fe200078e00ff */
[----:B--2---:R-:W-:Y:S01]  /*b890*/  I2FP.F32.S32 R2, R2 ;  /* 0x0000000200027245 */ /* 0x004fe20000201400 */
[----:B------:R-:W-:Y:S06]  /*b8a0*/  BRA `(.L_x_5272) ;  /* 0x0000000c00347947 */ /* 0x000fec0003800000 */
.L_x_5273:
[----:B------:R-:W2:Y:S01]  /*b8b0*/  LDG.E.U16 R2, desc[UR36][R4.64] ;  /* 0x0000002404027981 */ /* 0x000ea2000c1e1500 */
[----:B------:R-:W-:Y:S01]  /*b8c0*/  MOV R3, RZ ;  /* 0x000000ff00037202 */ /* 0x000fe20000000f00 */
[----:B--2---:R-:W0:Y:S01]  /*b8d0*/  I2F.S16 R2, R2 ;  /* 0x0000000200027306 */ /* 0x004e220000101400 */
[----:B------:R-:W-:Y:S05]  /*b8e0*/  BRA `(.L_x_5272) ;  /* 0x0000000c00247947 */ /* 0x000fea0003800000 */
.L_x_5268:
        /* <DEDUP_REMOVED lines=9> */
.L_x_5276:
[----:B------:R-:W2:Y:S01]  /*b980*/  LDG.E.U16 R2, desc[UR36][R4.64] ;  /* 0x0000002404027981 */ /* 0x000ea2000c1e1500 */
[----:B------:R-:W-:Y:S02]  /*b990*/  HFMA2 R3, -RZ, RZ, 0, 0 ;  /* 0x00000000ff037431 */ /* 0x000fe400000001ff */
[----:B--2---:R-:W-:Y:S01]  /*b9a0*/  HADD2.F32 R2, -RZ, R2.H0_H0 ;  /* 0x20000002ff027230 */ /* 0x004fe20000004100 */
[----:B------:R-:W-:Y:S06]  /*b9b0*/  BRA `(.L_x_5272) ;  /* 0x0000000800f07947 */ /* 0x000fec0003800000 */
.L_x_5275:
        /* <DEDUP_REMOVED lines=8> */
.L_x_5278:
[----:B------:R-:W2:Y:S02]  /*ba40*/  LDG.E R3, desc[UR36][R4.64] ;  /* 0x0000002404037981 */ /* 0x000ea4000c1e1900 */
[--C-:B--2---:R-:W-:Y:S02]  /*ba50*/  HADD2.F32 R2, -RZ, R3.reuse.H0_H0 ;  /* 0x20000003ff027230 */ /* 0x104fe40000004100 */
[----:B------:R-:W-:Y:S01]  /*ba60*/  HADD2.F32 R3, -RZ, R3.H1_H1 ;  /* 0x30000003ff037230 */ /* 0x000fe20000004100 */
[----:B------:R-:W-:Y:S06]  /*ba70*/  BRA `(.L_x_5272) ;  /* 0x0000000800c07947 */ /* 0x000fec0003800000 */
.L_x_5277:
        /* <DEDUP_REMOVED lines=8> */
.L_x_5267:
        /* <DEDUP_REMOVED lines=11> */
[----:B------:R-:W-:Y:S01]  /*bbb0*/  FSEL R2, RZ, 1, !P0 ;  /* 0x3f800000ff027808 */ /* 0x000fe20004000000 */
[----:B------:R-:W-:Y:S08]  /*bbc0*/  BRA `(.L_x_5272) ;  /* 0x00000008006c7947 */ /* 0x000ff00003800000 */
.L_x_5281:
        /* <DEDUP_REMOVED lines=10> */
.L_x_5280:
        /* <DEDUP_REMOVED lines=22> */
[----:B------:R-:W-:Y:S01]  /*bdd0*/  SEL R5, R3, RZ, P0 ;  /* 0x000000ff03057207 */ /* 0x000fe20000000000 */
[----:B------:R-:W-:-:S03]  /*bde0*/  HFMA2 R3, -RZ, RZ, 0, 0 ;  /* 0x00000000ff037431 */ /* 0x000fc600000001ff */
[----:B------:R-:W-:Y:S01]  /*bdf0*/  LOP3.LUT R2, R5, 0x80000000, R2, 0xf8, !PT ;  /* 0x8000000005027812 */ /* 0x000fe200078ef802 */
[----:B------:R-:W-:Y:S06]  /*be00*/  BRA `(.L_x_5272) ;  /* 0x0000000400dc7947 */ /* 0x000fec0003800000 */
.L_x_5283:
[----:B------:R-:W2:Y:S02]  /*be10*/  LDG.E.U8 R3, desc[UR36][R4.64] ;  /* 0x0000002404037981 */ /* 0x000ea4000c1e1100 */
[C---:B--2---:R-:W-:Y:S01]  /*be20*/  IMAD.SHL.U32 R0, R3.reuse, 0x2000000, RZ ;  /* 0x0200000003007824 */ /* 0x044fe200078e00ff */
[----:B------:R-:W-:-:S04]  /*be30*/  SHF.L.U32 R3, R3, 0x8, RZ ;  /* 0x0000000803037819 */ /* 0x000fc800000006ff */
[----:B------:R-:W-:Y:S02]  /*be40*/  ISETP.GE.U32.AND P0, PT, R0, 0x8000000, PT ;  /* 0x080000000000780c */ /* 0x000fe40003f06070 */
[----:B------:R-:W-:-:S11]  /*be50*/  PRMT R7, R3, 0x9910, RZ ;  /* 0x0000991003077816 */ /* 0x000fd600000000ff */
[----:B------:R-:W-:Y:S01]  /*be60*/  @!P0 LOP3.LUT R2, R3, 0x7f00, RZ, 0xc0, !PT ;  /* 0x00007f0003028812 */ /* 0x000fe200078ec0ff */
[----:B------:R-:W-:Y:S01]  /*be70*/  IMAD.MOV.U32 R3, RZ, RZ, RZ ;  /* 0x000000ffff037224 */ /* 0x000fe200078e00ff */
[----:B------:R-:W-:Y:S02]  /*be80*/  @P0 LEA.HI R0, R0, 0x70000000, RZ, 0x1c ;  /* 0x7000000000000811 */ /* 0x000fe400078fe0ff */
[----:B------:R-:W-:-:S03]  /*be90*/  @!P0 LOP3.LUT R2, R2, 0x3f000000, RZ, 0xfc, !PT ;  /* 0x3f00000002028812 */ /* 0x000fc600078efcff */
[----:B------:R-:W-:Y:S02]  /*bea0*/  @P0 FMUL.FTZ R0, R0, 1.9259299443872358531e-34 ;  /* 0x0780000000000820 */ /* 0x000fe40000410000 */
[----:B------:R-:W-:-:S05]  /*beb0*/  @!P0 FADD.FTZ R0, R2, -0.5 ;  /* 0xbf00000002008421 */ /* 0x000fca0000010000 */
[----:B------:R-:W-:Y:S01]  /*bec0*/  LOP3.LUT R2, R0, 0x80000000, R7, 0xf8, !PT ;  /* 0x8000000000027812 */ /* 0x000fe200078ef807 */
[----:B------:R-:W-:Y:S06]  /*bed0*/  BRA `(.L_x_5272) ;  /* 0x0000000400a87947 */ /* 0x000fec0003800000 */
.L_x_5282:
[----:B------:R-:W2:Y:S01]  /*bee0*/  LDG.E.U16 R2, desc[UR36][R4.64] ;  /* 0x0000002404027981 */ /* 0x000ea2000c1e1500 */
[----:B------:R-:W-:Y:S01]  /*bef0*/  MOV R3, RZ ;  /* 0x000000ff00037202 */ /* 0x000fe20000000f00 */
[----:B--2---:R-:W-:Y:S01]  /*bf00*/  IMAD.U32 R2, R2, 0x10000, RZ ;  /* 0x0001000002027824 */ /* 0x004fe200078e00ff */
[----:B------:R-:W-:Y:S06]  /*bf10*/  BRA `(.L_x_5272) ;  /* 0x0000000400987947 */ /* 0x000fec0003800000 */
.L_x_5279:
        /* <DEDUP_REMOVED lines=9> */
[----:B------:R-:W-:Y:S01]  /*bfb0*/  HFMA2 R3, -RZ, RZ, 0, 0 ;  /* 0x00000000ff037431 */ /* 0x000fe200000001ff */
[----:B--2---:R-:W-:Y:S01]  /*bfc0*/  I2FP.F32.U32 R2, R2 ;  /* 0x0000000200027245 */ /* 0x004fe20000201000 */
[----:B------:R-:W-:Y:S06]  /*bfd0*/  BRA `(.L_x_5272) ;  /* 0x0000000400687947 */ /* 0x000fec0003800000 */
.L_x_5286:
        /* <DEDUP_REMOVED lines=20> */
.L_x_5288:
[----:B------:R-:W-:Y:S05]  /*c120*/  BSYNC.RECONVERGENT B0 ;  /* 0x0000000000007941 */ /* 0x000fea0003800200 */
.L_x_5287:
[----:B------:R-:W-:Y:S02]  /*c130*/  SHF.L.U32 R0, R0, 0x14, RZ ;  /* 0x0000001400007819 */ /* 0x000fe400000006ff */
[----:B------:R-:W-:-:S04]  /*c140*/  LEA R2, R2, 0x3b800000, 0x17 ;  /* 0x3b80000002027811 */ /* 0x000fc800078eb8ff */
[----:B------:R-:W-:Y:S01]  /*c150*/  LOP3.LUT R2, R2, R0, R9, 0xfe, !PT ;  /* 0x0000000002027212 */ /* 0x000fe200078efe09 */
[----:B------:R-:W-:Y:S06]  /*c160*/  BRA `(.L_x_5272) ;  /* 0x0000000400047947 */ /* 0x000fec0003800000 */
.L_x_5285:
        /* <DEDUP_REMOVED lines=20> */
.L_x_5290:
[----:B------:R-:W-:Y:S05]  /*c2b0*/  BSYNC.RECONVERGENT B0 ;  /* 0x0000000000007941 */ /* 0x000fea0003800200 */
.L_x_5289:
[----:B------:R-:W-:Y:S02]  /*c2c0*/  SHF.L.U32 R0, R0, 0x15, RZ ;  /* 0x0000001500007819 */ /* 0x000fe400000006ff */
[----:B------:R-:W-:-:S04]  /*c2d0*/  LEA R2, R2, 0x37800000, 0x17 ;  /* 0x3780000002027811 */ /* 0x000fc800078eb8ff */
[----:B------:R-:W-:Y:S01]  /*c2e0*/  LOP3.LUT R2, R2, R0, R9, 0xfe, !PT ;  /* 0x0000000002027212 */ /* 0x000fe200078efe09 */
[----:B------:R-:W-:Y:S06]  /*c2f0*/  BRA `(.L_x_5272) ;  /* 0x0000000000a07947 */ /* 0x000fec0003800000 */
.L_x_5284:
        /* <DEDUP_REMOVED lines=8> */
[----:B------:R-:W-:Y:S02]  /*c380*/  MOV R3, RZ ;  /* 0x000000ff00037202 */ /* 0x000fe40000000f00 */
[----:B--2---:R-:W-:-:S13]  /*c390*/  ISETP.NE.AND P0, PT, R4, RZ, PT ;  /* 0x000000ff0400720c */ /* 0x004fda0003f05270 */
[----:B------:R-:W-:Y:S05]  /*c3a0*/  @!P0 BRA `(.L_x_5272) ;  /* 0x0000000000748947 */ /* 0x000fea0003800000 */
[----:B------:R-:W-:-:S13]  /*c3b0*/  ISETP.NE.AND P0, PT, R4, 0xff, PT ;  /* 0x000000ff0400780c */ /* 0x000fda0003f05270 */
[----:B------:R-:W-:Y:S01]  /*c3c0*/  @!P0 IMAD.MOV.U32 R2, RZ, RZ, 0x7f800001 ;  /* 0x7f800001ff028424 */ /* 0x000fe200078e00ff */
[----:B------:R-:W-:Y:S01]  /*c3d0*/  @P0 SHF.L.U32 R2, R4, 0x17, RZ ;  /* 0x0000001704020819 */ /* 0x000fe200000006ff */
[----:B------:R-:W-:Y:S06]  /*c3e0*/  BRA `(.L_x_5272) ;  /* 0x0000000000647947 */ /* 0x000fec0003800000 */
.L_x_5271:
        /* <DEDUP_REMOVED lines=16> */
.L_x_5293:
[----:B------:R-:W-:Y:S01]  /*c4f0*/  CS2R R2, SRZ ;  /* 0x0000000000027805 */ /* 0x000fe2000001ff00 */
[----:B------:R-:W-:Y:S06]  /*c500*/  BRA `(.L_x_5272) ;  /* 0x00000000001c7947 */ /* 0x000fec0003800000 */
.L_x_5292:
[----:B------:R-:W2:Y:S01]  /*c510*/  LDG.E.64 R4, desc[UR36][R4.64] ;  /* 0x0000002404047981 */ /* 0x000ea2000c1e1b00 */
[----:B------:R-:W-:Y:S01]  /*c520*/  MOV R3, RZ ;  /* 0x000000ff00037202 */ /* 0x000fe20000000f00 */
[----:B--2---:R0:W1:Y:S01]  /*c530*/  I2F.U64 R2, R4 ;  /* 0x0000000400027312 */ /* 0x0040620000301000 */
[----:B------:R-:W-:Y:S05]  /*c540*/  BRA `(.L_x_5272) ;  /* 0x00000000000c7947 */ /* 0x000fea0003800000 */
.L_x_5291:
[----:B------:R-:W2:Y:S01]  /*c550*/  LDG.E R2, desc[UR36][R4.64] ;  /* 0x0000002404027981 */ /* 0x000ea2000c1e1900 */
[----:B------:R-:W-:Y:S01]  /*c560*/  IMAD.MOV.U32 R3, RZ, RZ, RZ ;  /* 0x000000ffff037224 */ /* 0x000fe200078e00ff */
[----:B--2---:R-:W-:-:S07]  /*c570*/  I2FP.F32.U32 R2, R2 ;  /* 0x0000000200027245 */ /* 0x004fce0000201000 */
.L_x_5272:
[----:B------:R-:W-:Y:S05]  /*c580*/  BSYNC.RECONVERGENT B6 ;  /* 0x0000000000067941 */ /* 0x000fea0003800200 */
.L_x_5266:
[----:B-----5:R-:W-:Y:S01]  /*c590*/  FADD.FTZ R0, -R3, -RZ ;  /* 0x800000ff03007221 */ /* 0x020fe20000010100 */
[----:B------:R-:W-:Y:S04]  /*c5a0*/  BSSY.RECONVERGENT B0, `(.L_x_5294) ;  /* 0x0000037000007945 */ /* 0x000fe80003800200 */
[----:B0-23--:R-:W-:-:S13]  /*c5b0*/  LOP3.LUT P0, R5, R0, 0x7fffffff, RZ, 0xc0, !PT ;  /* 0x7fffffff00057812 */ /* 0x00dfda000780c0ff */
[----:B------:R-:W-:Y:S05]  /*c5c0*/  @!P0 BRA `(.L_x_5295) ;  /* 0x0000000000c88947 */ /* 0x000fea0003800000 */
[----:B-1--4-:R-:W-:-:S05]  /*c5d0*/  FADD.FTZ R4, -R2, -RZ ;  /* 0x800000ff02047221 */ /* 0x012fca0000010100 */
[----:B------:R-:W-:-:S13]  /*c5e0*/  LOP3.LUT P0, R6, R4, 0x7fffffff, RZ, 0xc0, !PT ;  /* 0x7fffffff04067812 */ /* 0x000fda000780c0ff */
[----:B------:R-:W-:Y:S05]  /*c5f0*/  @!P0 BRA `(.L_x_5296) ;  /* 0x0000000000ac8947 */ /* 0x000fea0003800000 */
[----:B------:R-:W-:-:S13]  /*c600*/  ISETP.GT.U32.AND P0, PT, R5, 0x7f7fffff, PT ;  /* 0x7f7fffff0500780c */ /* 0x000fda0003f04070 */
[----:B------:R-:W-:Y:S05]  /*c610*/  @P0 BRA `(.L_x_5297) ;  /* 0x0000000000880947 */ /* 0x000fea0003800000 */
[----:B------:R-:W-:-:S04]  /*c620*/  IADD3 R4, PT, PT, R4, -0x42b17218, RZ ;  /* 0xbd4e8de804047810 */ /* 0x000fc80007ffe0ff */
        /* <DEDUP_REMOVED lines=24> */
[----:B------:R-:W-:-:S05]  /*c7b0*/  PRMT R0, R0, 0x9910, RZ ;  /* 0x0000991000007816 */ /* 0x000fca00000000ff */
[----:B------:R-:W-:Y:S01]  /*c7c0*/  IMAD.IADD R5, R5, 0x1, -R0 ;  /* 0x0000000105057824 */ /* 0x000fe200078e0a00 */
[----:B------:R-:W-:-:S04]  /*c7d0*/  LEA R0, R0, 0x3f800000, 0x17 ;  /* 0x3f80000000007811 */ /* 0x000fc800078eb8ff */
[----:B------:R-:W-:Y:S01]  /*c7e0*/  LEA R4, R5, 0x3f800000, 0x17 ;  /* 0x3f80000005047811 */ /* 0x000fe200078eb8ff */
[C---:B------:R-:W-:Y:S01]  /*c7f0*/  FMUL.FTZ R7, R0.reuse, R7 ;  /* 0x0000000700077220 */ /* 0x040fe20000410000 */
[----:B------:R-:W-:-:S03]  /*c800*/  FMUL.FTZ R9, R0, R9 ;  /* 0x0000000900097220 */ /* 0x000fc60000410000 */
[C---:B------:R-:W-:Y:S01]  /*c810*/  FMUL.FTZ R5, R4.reuse, R7 ;  /* 0x0000000704057220 */ /* 0x040fe20000410000 */
[----:B------:R-:W-:Y:S01]  /*c820*/  FMUL.FTZ R0, R4, R9 ;  /* 0x0000000904007220 */ /* 0x000fe20000410000 */
[----:B------:R-:W-:Y:S06]  /*c830*/  BRA `(.L_x_5298) ;  /* 0x0000000000347947 */ /* 0x000fec0003800000 */
.L_x_5297:
[----:B------:R-:W-:Y:S01]  /*c840*/  ISETP.NE.AND P1, PT, R6, 0x7f800000, PT ;  /* 0x7f8000000600780c */ /* 0x000fe20003f25270 */
[----:B------:R-:W-:-:S12]  /*c850*/  FADD.FTZ R0, R3, -R3 ;  /* 0x8000000303007221 */ /* 0x000fd80000010000 */
[C---:B------:R-:W-:Y:S02]  /*c860*/  @!P1 ISETP.GT.AND P0, PT, R4.reuse, -0x1, PT ;  /* 0xffffffff0400980c */ /* 0x040fe40003f04270 */
[----:B------:R-:W-:Y:S02]  /*c870*/  @P1 MOV R5, R0 ;  /* 0x0000000000051202 */ /* 0x000fe40000000f00 */
[----:B------:R-:W-:Y:S02]  /*c880*/  @!P1 FSEL R5, R4, RZ, P0 ;  /* 0x000000ff04059208 */ /* 0x000fe40000000000 */
[----:B------:R-:W-:Y:S01]  /*c890*/  @!P1 FSEL R0, R0, RZ, P0 ;  /* 0x000000ff00009208 */ /* 0x000fe20000000000 */
[----:B------:R-:W-:Y:S06]  /*c8a0*/  BRA `(.L_x_5298) ;  /* 0x0000000000187947 */ /* 0x000fec0003800000 */
.L_x_5296:
[----:B------:R-:W-:-:S04]  /*c8b0*/  FMUL.RZ R4, R0, 0.15915493667125701904 ;  /* 0x3e22f98300047820 */ /* 0x000fc8000040c000 */
[----:B------:R1:W2:Y:S08]  /*c8c0*/  MUFU.COS R5, R4 ;  /* 0x0000000400057308 */ /* 0x0002b00000000000 */
[----:B------:R1:W3:Y:S01]  /*c8d0*/  MUFU.SIN R0, R4 ;  /* 0x0000000400007308 */ /* 0x0002e20000000400 */
[----:B------:R-:W-:Y:S05]  /*c8e0*/  BRA `(.L_x_5298) ;  /* 0x0000000000087947 */ /* 0x000fea0003800000 */
.L_x_5295:
[----:B-1--4-:R-:W-:-:S06]  /*c8f0*/  FMUL.FTZ R5, R2, -1.4426950216293334961 ;  /* 0xbfb8aa3b02057820 */ /* 0x012fcc0000410000 */
[----:B------:R-:W0:Y:S02]  /*c900*/  MUFU.EX2 R5, R5 ;  /* 0x0000000500057308 */ /* 0x000e240000000800 */
.L_x_5298:
[----:B------:R-:W-:Y:S05]  /*c910*/  BSYNC.RECONVERGENT B0 ;  /* 0x0000000000007941 */ /* 0x000fea0003800200 */
.L_x_5294:
[----:B0-2---:R-:W-:Y:S01]  /*c920*/  FADD.FTZ R9, R5, 1 ;  /* 0x3f80000005097421 */ /* 0x005fe20000010000 */
[----:B---3--:R-:W-:Y:S01]  /*c930*/  FADD.FTZ R6, RZ, R0 ;  /* 0x00000000ff067221 */ /* 0x008fe20000010000 */
        /* <DEDUP_REMOVED lines=17> */
.L_x_5301:
[----:B------:R-:W0:Y:S08]  /*ca50*/  MUFU.RCP R5, R5 ;  /* 0x0000000500057308 */ /* 0x000e300000001000 */
[----:B------:R-:W2:Y:S01]  /*ca60*/  MUFU.RCP R0, R0 ;  /* 0x0000000000007308 */ /* 0x000ea20000001000 */
[----:B0-----:R-:W-:Y:S01]  /*ca70*/  FMUL.FTZ R2, R5, R2 ;  /* 0x0000000205027220 */ /* 0x001fe20000410000 */
[----:B--2---:R-:W-:Y:S01]  /*ca80*/  FMUL.FTZ R3, R0, R3 ;  /* 0x0000000300037220 */ /* 0x004fe20000410000 */
[----:B------:R-:W-:Y:S06]  /*ca90*/  BRA `(.L_x_5302) ;  /* 0x0000000000207947 */ /* 0x000fec0003800000 */
.L_x_5300:
[----:B------:R-:W0:Y:S02]  /*caa0*/  MUFU.RCP R0, R6 ;  /* 0x0000000600007308 */ /* 0x000e240000001000 */
[----:B0-----:R-:W-:-:S04]  /*cab0*/  FMUL.FTZ R0, R9, R0 ;  /* 0x0000000009007220 */ /* 0x001fc80000410000 */
[----:B-1----:R-:W-:Y:S01]  /*cac0*/  FFMA.FTZ R4, R9, R0, R6 ;  /* 0x0000000009047223 */ /* 0x002fe20000010006 */
[C---:B------:R-:W-:Y:S01]  /*cad0*/  FFMA.FTZ R5, R0.reuse, R2, R3 ;  /* 0x0000000200057223 */ /* 0x040fe20000010003 */
[----:B------:R-:W-:-:S04]  /*cae0*/  FFMA.FTZ R3, R0, R3, -R2 ;  /* 0x0000000300037223 */ /* 0x000fc80000010802 */
[----:B------:R-:W0:Y:S02]  /*caf0*/  MUFU.RCP R4, R4 ;  /* 0x0000000400047308 */ /* 0x000e240000001000 */
[C---:B0-----:R-:W-:Y:S01]  /*cb00*/  FMUL.FTZ R2, R4.reuse, R5 ;  /* 0x0000000504027220 */ /* 0x041fe20000410000 */
[----:B------:R-:W-:-:S07]  /*cb10*/  FMUL.FTZ R3, R4, R3 ;  /* 0x0000000304037220 */ /* 0x000fce0000410000 */
.L_x_5302:
[----:B------:R-:W-:Y:S05]  /*cb20*/  BSYNC.RECONVERGENT B0 ;  /* 0x0000000000007941 */ /* 0x000fea0003800200 */
.L_x_5299:
[----:B------:R-:W-:-:S04]  /*cb30*/  UPRMT UR4, UR42, 0x9910, URZ ;  /* 0x000099102a047896 */ /* 0x000fc800080000ff */
[----:B------:R-:W-:-:S09]  /*cb40*/  UISETP.GT.AND UP0, UPT, UR4, 0x9, UPT ;  /* 0x000000090400788c */ /* 0x000fd2000bf04270 */
        /* <DEDUP_REMOVED lines=12> */
.L_x_5306:
[----:B------:R-:W0:Y:S02]  /*cc10*/  F2I.S64.TRUNC R2, R2 ;  /* 0x0000000200027311 */ /* 0x000e24000020d900 */
[----:B0-----:R-:W-:-:S05]  /*cc20*/  IMAD.MOV.U32 R5, RZ, RZ, R2 ;  /* 0x000000ffff057224 */ /* 0x001fca00078e0002 */
[----:B------:R-:W-:Y:S01]  /*cc30*/  STG.E.U8 desc[UR36][R16.64], R5 ;  /* 0x0000000510007986 */ /* 0x000fe2000c101124 */
[----:B------:R-:W-:Y:S05]  /*cc40*/  EXIT ;  /* 0x000000000000794d */ /* 0x000fea0003800000 */
.L_x_5305:
        /* <DEDUP_REMOVED lines=9> */
.L_x_5309:
[----:B------:R-:W0:Y:S02]  /*cce0*/  F2I.FTZ.TRUNC.NTZ R3, R2 ;  /* 0x0000000200037305 */ /* 0x000e24000021f100 */
[----:B0-----:R-:W-:Y:S01]  /*ccf0*/  STG.E desc[UR36][R16.64], R3 ;  /* 0x0000000310007986 */ /* 0x001fe2000c101924 */
[----:B------:R-:W-:Y:S05]  /*cd00*/  EXIT ;  /* 0x000000000000794d */ /* 0x000fea0003800000 */
.L_x_5308:
[----:B------:R-:W0:Y:S02]  /*cd10*/  F2I.FTZ.TRUNC.NTZ R3, R2 ;  /* 0x0000000200037305 */ /* 0x000e24000021f100 */
[----:B0-----:R-:W-:Y:S01]  /*cd20*/  STG.E.U16 desc[UR36][R16.64], R3 ;  /* 0x0000000310007986 */ /* 0x001fe2000c101524 */
[----:B------:R-:W-:Y:S05]  /*cd30*/  EXIT ;  /* 0x000000000000794d */ /* 0x000fea0003800000 */
.L_x_5304:
        /* <DEDUP_REMOVED lines=8> */
.L_x_5311:
[----:B------:R-:W-:-:S05]  /*cdc0*/  F2FP.F16.F32.PACK_AB R2, RZ, R2 ;  /* 0x00000002ff02723e */ /* 0x000fca00000000ff */
[----:B------:R-:W-:Y:S01]  /*cdd0*/  STG.E.U16 desc[UR36][R16.64], R2 ;  /* 0x0000000210007986 */ /* 0x000fe2000c101524 */
[----:B------:R-:W-:Y:S05]  /*cde0*/  EXIT ;  /* 0x000000000000794d */ /* 0x000fea0003800000 */
.L_x_5310:
[----:B------:R-:W-:-:S09]  /*cdf0*/  UISETP.NE.AND UP0, UPT, UR4, 0x7, UPT ;  /* 0x000000070400788c */ /* 0x000fd2000bf05270 */
[----:B------:R-:W-:Y:S05]  /*ce00*/  BRA.U !UP0, `(.L_x_5312) ;  /* 0x0000000108247547 */ /* 0x000fea000b800000 */
[----:B------:R-:W-:-:S09]  /*ce10*/  UISETP.NE.AND UP0, UPT, UR4, 0x8, UPT ;  /* 0x000000080400788c */ /* 0x000fd2000bf05270 */
[----:B------:R-:W-:Y:S05]  /*ce20*/  BRA.U !UP0, `(.L_x_5313) ;  /* 0x0000000108107547 */ /* 0x000fea000b800000 */
[----:B------:R-:W-:-:S09]  /*ce30*/  UISETP.NE.AND UP0, UPT, UR4, 0x9, UPT ;  /* 0x000000090400788c */ /* 0x000fd2000bf05270 */
[----:B------:R-:W-:Y:S05]  /*ce40*/  BRA.U UP0, `(.L_x_5307) ;  /* 0x0000000500d47547 */ /* 0x000fea000b800000 */
[----:B------:R-:W-:Y:S01]  /*ce50*/  STG.E.64 desc[UR36][R16.64], R2 ;  /* 0x0000000210007986 */ /* 0x000fe2000c101b24 */
[----:B------:R-:W-:Y:S05]  /*ce60*/  EXIT ;  /* 0x000000000000794d */ /* 0x000fea0003800000 */
.L_x_5313:
[----:B------:R-:W-:-:S05]  /*ce70*/  F2FP.F16.F32.PACK_AB R3, R3, R2 ;  /* 0x000000020303723e */ /* 0x000fca00000000ff */
[----:B------:R-:W-:Y:S01]  /*ce80*/  STG.E desc[UR36][R16.64], R3 ;  /* 0x0000000310007986 */ /* 0x000fe2000c101924 */
[----:B------:R-:W-:Y:S05]  /*ce90*/  EXIT ;  /* 0x000000000000794d */ /* 0x000fea0003800000 */
.L_x_5312:
[----:B------:R-:W-:-:S06]  /*cea0*/  FMUL.FTZ R2, R2, 1 ;  /* 0x3f80000002027820 */ /* 0x000fcc0000410000 */
[----:B------:R-:W0:Y:S02]  /*ceb0*/  F2F.F64.F32 R2, R2 ;  /* 0x0000000200027310 */ /* 0x000e240000201800 */
[----:B0-----:R-:W-:Y:S01]  /*cec0*/  STG.E.64 desc[UR36][R16.64], R2 ;  /* 0x0000000210007986 */ /* 0x001fe2000c101b24 */
[----:B------:R-:W-:Y:S05]  /*ced0*/  EXIT ;  /* 0x000000000000794d */ /* 0x000fea0003800000 */
.L_x_5303:
        /* <DEDUP_REMOVED lines=13> */
.L_x_5317:
[----:B-1----:R-:W-:Y:S01]  /*cfb0*/  LOP3.LUT R4, R2, 0x7fffffff, RZ, 0xc0, !PT ;  /* 0x7fffffff02047812 */ /* 0x002fe200078ec0ff */
        /* <DEDUP_REMOVED lines=15> */
.L_x_5320:
[----:B------:R-:W-:-:S04]  /*d0b0*/  SHF.R.U32.HI R2, RZ, 0x18, R2 ;  /* 0x00000018ff027819 */ /* 0x000fc80000011602 */
[----:B------:R-:W-:-:S04]  /*d0c0*/  LOP3.LUT R2, R3, 0x80, R2, 0xf8, !PT ;  /* 0x0000008003027812 */ /* 0x000fc800078ef802 */
[----:B------:R-:W-:-:S07]  /*d0d0*/  PRMT R8, R2, 0x7610, R8 ;  /* 0x0000761002087816 */ /* 0x000fce0000000008 */
.L_x_5319:
[----:B------:R-:W-:Y:S05]  /*d0e0*/  BSYNC.RECONVERGENT B0 ;  /* 0x0000000000007941 */ /* 0x000fea0003800200 */
.L_x_5318:
[----:B------:R-:W-:Y:S01]  /*d0f0*/  STG.E.U8 desc[UR36][R16.64], R8 ;  /* 0x0000000810007986 */ /* 0x000fe2000c101124 */
[----:B------:R-:W-:Y:S05]  /*d100*/  EXIT ;  /* 0x000000000000794d */ /* 0x000fea0003800000 */
.L_x_5316:
[----:B-1----:R-:W-:Y:S01]  /*d110*/  LOP3.LUT R4, R2, 0x7fffffff, RZ, 0xc0, !PT ;  /* 0x7fffffff02047812 */ /* 0x002fe200078ec0ff */
        /* <DEDUP_REMOVED lines=15> */
.L_x_5323:
[----:B------:R-:W-:-:S04]  /*d210*/  SHF.R.U32.HI R2, RZ, 0x18, R2 ;  /* 0x00000018ff027819 */ /* 0x000fc80000011602 */
[----:B------:R-:W-:-:S04]  /*d220*/  LOP3.LUT R3, R3, 0x80, R2, 0xf8, !PT ;  /* 0x0000008003037812 */ /* 0x000fc800078ef802 */
[----:B------:R-:W-:-:S07]  /*d230*/  PRMT R8, R3, 0x7610, R8 ;  /* 0x0000761003087816 */ /* 0x000fce0000000008 */
.L_x_5322:
[----:B------:R-:W-:Y:S05]  /*d240*/  BSYNC.RECONVERGENT B0 ;  /* 0x0000000000007941 */ /* 0x000fea0003800200 */
.L_x_5321:
[----:B------:R-:W-:Y:S01]  /*d250*/  STG.E.U8 desc[UR36][R16.64], R8 ;  /* 0x0000000810007986 */ /* 0x000fe2000c101124 */
[----:B------:R-:W-:Y:S05]  /*d260*/  EXIT ;  /* 0x000000000000794d */ /* 0x000fea0003800000 */
.L_x_5315:
[----:B------:R-:W-:-:S09]  /*d270*/  UISETP.NE.AND UP0, UPT, UR4, 0x1c, UPT ;  /* 0x0000001c0400788c */ /* 0x000fd2000bf05270 */
[----:B------:R-:W-:Y:S05]  /*d280*/  BRA.U !UP0, `(.L_x_5324) ;  /* 0x0000000108587547 */ /* 0x000fea000b800000 */
[----:B------:R-:W-:-:S09]  /*d290*/  UISETP.NE.AND UP0, UPT, UR4, 0x1d, UPT ;  /* 0x0000001d0400788c */ /* 0x000fd2000bf05270 */
[----:B------:R-:W-:Y:S05]  /*d2a0*/  BRA.U !UP0, `(.L_x_5325) ;  /* 0x0000000108447547 */ /* 0x000fea000b800000 */
[----:B------:R-:W-:-:S09]  /*d2b0*/  UISETP.NE.AND UP0, UPT, UR4, 0x2c, UPT ;  /* 0x0000002c0400788c */ /* 0x000fd2000bf05270 */
[----:B------:R-:W-:Y:S05]  /*d2c0*/  BRA.U UP0, `(.L_x_5307) ;  /* 0x0000000100b47547 */ /* 0x000fea000b800000 */
[----:B-1----:R-:W-:-:S04]  /*d2d0*/  SHF.R.U32.HI R4, RZ, 0x17, R2 ;  /* 0x00000017ff047819 */ /* 0x002fc80000011602 */
        /* <DEDUP_REMOVED lines=14> */
.L_x_5325:
[----:B------:R-:W0:Y:S02]  /*d3c0*/  F2I.U64.TRUNC R2, R2 ;  /* 0x0000000200027311 */ /* 0x000e24000020d800 */
[----:B0-----:R-:W-:Y:S01]  /*d3d0*/  STG.E.64 desc[UR36][R16.64], R2 ;  /* 0x0000000210007986 */ /* 0x001fe2000c101b24 */
[----:B------:R-:W-:Y:S05]  /*d3e0*/  EXIT ;  /* 0x000000000000794d */ /* 0x000fea0003800000 */
.L_x_5324:
[----:B------:R-:W0:Y:S02]  /*d3f0*/  F2I.FTZ.U32.TRUNC.NTZ R3, R2 ;  /* 0x0000000200037305 */ /* 0x000e24000021f000 */
[----:B0-----:R-:W-:Y:S01]  /*d400*/  STG.E desc[UR36][R16.64], R3 ;  /* 0x0000000310007986 */ /* 0x001fe2000c101924 */
[----:B------:R-:W-:Y:S05]  /*d410*/  EXIT ;  /* 0x000000000000794d */ /* 0x000fea0003800000 */
.L_x_5314:
        /* <DEDUP_REMOVED lines=10> */
[----:B------:R-:W-:Y:S01]  /*d4c0*/  STG.E.U8 desc[UR36][R16.64], R3 ;  /* 0x0000000310007986 */ /* 0x000fe2000c101124 */
[----:B------:R-:W-:Y:S05]  /*d4d0*/  EXIT ;  /* 0x000000000000794d */ /* 0x000fea0003800000 */
.L_x_5327:
[----:B-1----:R-:W-:Y:S01]  /*d4e0*/  FMUL.FTZ R4, R2, 1 ;  /* 0x3f80000002047820 */ /* 0x002fe20000410000 */
[----:B------:R-:W-:-:S05]  /*d4f0*/  FMUL.FTZ R6, R3, 1 ;  /* 0x3f80000003067820 */ /* 0x000fca0000410000 */
[----:B------:R-:W-:Y:S08]  /*d500*/  F2F.F64.F32 R4, R4 ;  /* 0x0000000400047310 */ /* 0x000ff00000201800 */
[----:B------:R-:W0:Y:S02]  /*d510*/  F2F.F64.F32 R6, R6 ;  /* 0x0000000600067310 */ /* 0x000e240000201800 */
[----:B0-----:R-:W-:Y:S01]  /*d520*/  STG.E.128 desc[UR36][R16.64], R4 ;  /* 0x0000000410007986 */ /* 0x001fe2000c101d24 */
[----:B------:R-:W-:Y:S05]  /*d530*/  EXIT ;  /* 0x000000000000794d */ /* 0x000fea0003800000 */
.L_x_5326:
[----:B------:R-:W-:-:S09]  /*d540*/  UISETP.NE.AND UP0, UPT, UR4, 0xf, UPT ;  /* 0x0000000f0400788c */ /* 0x000fd2000bf05270 */
[----:B------:R-:W-:Y:S05]  /*d550*/  BRA.U !UP0, `(.L_x_5328) ;  /* 0x0000000108e07547 */ /* 0x000fea000b800000 */
[----:B------:R-:W-:-:S09]  /*d560*/  UISETP.NE.AND UP0, UPT, UR4, 0x17, UPT ;  /* 0x000000170400788c */ /* 0x000fd2000bf05270 */
[----:B------:R-:W-:Y:S05]  /*d570*/  BRA.U !UP0, `(.L_x_5329) ;  /* 0x00000001088c7547 */ /* 0x000fea000b800000 */
[----:B------:R-:W-:-:S09]  /*d580*/  UISETP.NE.AND UP0, UPT, UR4, 0x18, UPT ;  /* 0x000000180400788c */ /* 0x000fd2000bf05270 */
[----:B------:R-:W-:Y:S05]  /*d590*/  BRA.U !UP0, `(.L_x_5330) ;  /* 0x0000000108447547 */ /* 0x000fea000b800000 */
.L_x_5307:
[----:B------:R-:W-:Y:S01]  /*d5a0*/  MOV R0, 0x0 ;  /* 0x0000000000007802 */ /* 0x000fe20000000f00 */
[----:B------:R-:W1:Y:S01]  /*d5b0*/  LDCU.64 UR4, c[0x4][0x148] ;  /* 0x01002900ff0477ac */ /* 0x000e620008000a00 */
[----:B------:R-:W-:Y:S02]  /*d5c0*/  HFMA2 R8, -RZ, RZ, 0, 6.020069122314453125e-06 ;  /* 0x00000065ff087431 */ /* 0x000fe400000001ff */
[----:B------:R-:W-:Y:S01]  /*d5d0*/  IMAD.MOV.U32 R12, RZ, RZ, 0x1 ;  /* 0x00000001ff0c7424 */ /* 0x000fe200078e00ff */
[----:B------:R0:W2:Y:S01]  /*d5e0*/  LDC.64 R2, c[0x4][R0] ;  /* 0x0100000000027b82 */ /* 0x0000a20000000a00 */
[----:B------:R-:W3:Y:S01]  /*d5f0*/  LDCU.64 UR6, c[0x4][0x150] ;  /* 0x01002a00ff0677ac */ /* 0x000ee20008000a00 */
[----:B------:R-:W-:Y:S01]  /*d600*/  MOV R13, RZ ;  /* 0x000000ff000d7202 */ /* 0x000fe20000000f00 */
[----:B------:R-:W4:Y:S01]  /*d610*/  LDCU.64 UR8, c[0x4][0x40] ;  /* 0x01000800ff0877ac */ /* 0x000f220008000a00 */
[----:B-1----:R-:W-:Y:S01]  /*d620*/  MOV R4, UR4 ;  /* 0x0000000400047c02 */ /* 0x002fe20008000f00 */
[----:B------:R-:W-:Y:S01]  /*d630*/  IMAD.U32 R5, RZ, RZ, UR5 ;  /* 0x00000005ff057e24 */ /* 0x000fe2000f8e00ff */
[----:B---3--:R-:W-:Y:S01]  /*d640*/  MOV R6, UR6 ;  /* 0x0000000600067c02 */ /* 0x008fe20008000f00 */
[----:B------:R-:W-:Y:S01]  /*d650*/  IMAD.U32 R7, RZ, RZ, UR7 ;  /* 0x00000007ff077e24 */ /* 0x000fe2000f8e00ff */
[----:B----4-:R-:W-:Y:S01]  /*d660*/  MOV R10, UR8 ;  /* 0x00000008000a7c02 */ /* 0x010fe20008000f00 */
[----:B0-----:R-:W-:-:S07]  /*d670*/  IMAD.U32 R11, RZ, RZ, UR9 ;  /* 0x00000009ff0b7e24 */ /* 0x001fce000f8e00ff */
[----:B------:R-:W-:-:S07]  /*d680*/  LEPC R20, `(.L_x_5331) ;  /* 0x000000001014794e */ /* 0x000fce0000000000 */
[----:B--2---:R-:W-:Y:S05]  /*d690*/  CALL.ABS.NOINC R2 ;  /* 0x0000000002007343 */ /* 0x004fea0003c00000 */
.L_x_5331:
[----:B------:R-:W-:Y:S05]  /*d6a0*/  EXIT ;  /* 0x000000000000794d */ /* 0x000fea0003800000 */
.L_x_5330:
[----:B-1----:R-:W-:Y:S01]  /*d6b0*/  LOP3.LUT R4, R2, 0x7fffffff, RZ, 0xc0, !PT ;  /* 0x7fffffff02047812 */ /* 0x002fe200078ec0ff */
        /* <DEDUP_REMOVED lines=11> */
.L_x_5333:
[----:B------:R-:W-:Y:S05]  /*d770*/  BSYNC.RECONVERGENT B0 ;  /* 0x0000000000007941 */ /* 0x000fea0003800200 */
.L_x_5332:
[----:B------:R-:W-:-:S05]  /*d780*/  LOP3.LUT R3, R0, 0x80, R5, 0xf8, !PT ;  /* 0x0000008000037812 */ /* 0x000fca00078ef805 */
[----:B------:R-:W-:Y:S01]  /*d790*/  STG.E.U8 desc[UR36][R16.64], R3 ;  /* 0x0000000310007986 */ /* 0x000fe2000c101124 */
[----:B------:R-:W-:Y:S05]  /*d7a0*/  EXIT ;  /* 0x000000000000794d */ /* 0x000fea0003800000 */
.L_x_5329:
[----:B-1----:R-:W-:Y:S01]  /*d7b0*/  LOP3.LUT R4, R2, 0x7fffffff, RZ, 0xc0, !PT ;  /* 0x7fffffff02047812 */ /* 0x002fe200078ec0ff */
        /* <DEDUP_REMOVED lines=10> */
.L_x_5335:
[----:B------:R-:W-:Y:S01]  /*d860*/  HFMA2 R0, -RZ, RZ, 0, 7.569789886474609375e-06 ;  /* 0x0000007fff007431 */ /* 0x000fe200000001ff */
[----:B------:R-:W-:-:S04]  /*d870*/  ISETP.GT.U32.AND P0, PT, R4, 0x7f800000, PT ;  /* 0x7f8000000400780c */ /* 0x000fc80003f04070 */
[----:B------:R-:W-:-:S09]  /*d880*/  SEL R0, R0, 0x7c, P0 ;  /* 0x0000007c00007807 */ /* 0x000fd20000000000 */
.L_x_5336:
[----:B------:R-:W-:Y:S05]  /*d890*/  BSYNC.RECONVERGENT B0 ;  /* 0x0000000000007941 */ /* 0x000fea0003800200 */
.L_x_5334:
[----:B------:R-:W-:-:S04]  /*d8a0*/  SHF.R.U32.HI R3, RZ, 0x18, R2 ;  /* 0x00000018ff037819 */ /* 0x000fc80000011602 */
[----:B------:R-:W-:-:S05]  /*d8b0*/  LOP3.LUT R3, R0, 0x80, R3, 0xf8, !PT ;  /* 0x0000008000037812 */ /* 0x000fca00078ef803 */
[----:B------:R-:W-:Y:S01]  /*d8c0*/  STG.E.U8 desc[UR36][R16.64], R3 ;  /* 0x0000000310007986 */ /* 0x000fe2000c101124 */
[----:B------:R-:W-:Y:S05]  /*d8d0*/  EXIT ;  /* 0x000000000000794d */ /* 0x000fea0003800000 */
.L_x_5328:
[----:B------:R-:W-:-:S05]  /*d8e0*/  F2FP.BF16.F32.PACK_AB R2, RZ, R2 ;  /* 0x00000002ff02723e */ /* 0x000fca00000010ff */
[----:B------:R-:W-:Y:S01]  /*d8f0*/  STG.E.U16 desc[UR36][R16.64], R2 ;  /* 0x0000000210007986 */ /* 0x000fe2000c101524 */
[----:B------:R-:W-:Y:S05]  /*d900*/  EXIT ;  /* 0x000000000000794d */ /* 0x000fea0003800000 */
.L_x_5337:
        /* <DEDUP_REMOVED lines=15> */
.L_x_11424:


//--------------------- .text._ZN2at6native27unrolled_elementwise_kernelIZZZNS0_61_GLOBAL__N__132982cb_23_ActivationSiluKernel_cu_9e10b42f_311311silu_kernelERNS_18TensorIteratorBaseEENKUlvE_clEvENKUlvE2_clEvEUlN3c107complexIfEEE_St5arrayIPcLm2EELi4E23TrivialOffsetCalculatorILi1EjESF_NS0_6memory12LoadWithCastILi1EEENSG_13StoreWithCastILi1EEEEEviT_T0_T2_T3_T4_T5_ --------------------------
	.section	.text._ZN2at6native27unrolled_elementwise_kernelIZZZNS0_61_GLOBAL__N__132982cb_23_ActivationSiluKernel_cu_9e10b42f_311311silu_kernelERNS_18TensorIteratorBaseEENKUlvE_clEvENKUlvE2_clEvEUlN3c107complexIfEEE_St5arrayIPcLm2EELi4E23TrivialOffsetCalculatorILi1EjESF_NS0_6memory12LoadWithCastILi1EEENSG_13StoreWithCastILi1EEEEEviT_T0_T2_T3_T4_T5_,"ax",@progbits
	.align	128
        .global         _ZN2at6native27unrolled_elementwise_kernelIZZZNS0_61_GLOBAL__N__132982cb_23_ActivationSiluKernel_cu_9e10b42f_311311silu_kernelERNS_18TensorIteratorBaseEENKUlvE_clEvENKUlvE2_clEvEUlN3c107complexIfEEE_St5arrayIPcLm2EELi4E23TrivialOffsetCalculatorILi1EjESF_NS0_6memory12LoadWithCastILi1EEENSG_13StoreWithCastILi1EEEEEviT_T0_T2_T3_T4_T5_
        .type           _ZN2at6native27unrolled_elementwise_kernelIZZZNS0_61_GLOBAL__N__132982cb_23_ActivationSiluKernel_cu_9e10b42f_311311silu_kernelERNS_18TensorIteratorBaseEENKUlvE_clEvENKUlvE2_clEvEUlN3c107complexIfEEE_St5arrayIPcLm2EELi4E23TrivialOffsetCalculatorILi1EjESF_NS0_6memory12LoadWithCastILi1EEENSG_13StoreWithCastILi1EEEEEviT_T0_T2_T3_T4_T5_,@function
        .size           _ZN2at6native27unrolled_elementwise_kernelIZZZNS0_61_GLOBAL__N__132982cb_23_ActivationSiluKernel_cu_9e10b42f_311311silu_kernelERNS_18TensorIteratorBaseEENKUlvE_clEvENKUlvE2_clEvEUlN3c107complexIfEEE_St5arrayIPcLm2EELi4E23TrivialOffsetCalculatorILi1EjESF_NS0_6memory12LoadWithCastILi1EEENSG_13StoreWithCastILi1EEEEEviT_T0_T2_T3_T4_T5_,(.L_x_11425 - _ZN2at6native27unrolled_elementwise_kernelIZZZNS0_61_GLOBAL__N__132982cb_23_ActivationSiluKernel_cu_9e10b42f_311311silu_kernelERNS_18TensorIteratorBaseEENKUlvE_clEvENKUlvE2_clEvEUlN3c107complexIfEEE_St5arrayIPcLm2EELi4E23TrivialOffsetCalculatorILi1EjESF_NS0_6memory12LoadWithCastILi1EEENSG_13StoreWithCastILi1EEEEEviT_T0_T2_T3_T4_T5_)
        .other          _ZN2at6native27unrolled_elementwise_kernelIZZZNS0_61_GLOBAL__N__132982cb_23_ActivationSiluKernel_cu_9e10b42f_311311silu_kernelERNS_18TensorIteratorBaseEENKUlvE_clEvENKUlvE2_clEvEUlN3c107complexIfEEE_St5arrayIPcLm2EELi4E23TrivialOffsetCalculatorILi1EjESF_NS0_6memory12LoadWithCastILi1EEENSG_13StoreWithCastILi1EEEEEviT_T0_T2_T3_T4_T5_,@"STO_CUDA_ENTRY STV_DEFAULT"
_ZN2at6native27unrolled_elementwise_kernelIZZZNS0_61_GLOBAL__N__132982cb_23_ActivationSiluKernel_cu_9e10b42f_311311silu_kernelERNS_18TensorIteratorBaseEENKUlvE_clEvENKUlvE2_clEvEUlN3c107complexIfEEE_St5arrayIPcLm2EELi4E23TrivialOffsetCalculatorILi1EjESF_NS0_6memory12LoadWithCastILi1EEENSG_13StoreWithCastILi1EEEEEviT_T0_T2_T3_T4_T5_:
.text._ZN2at6native27unrolled_elementwise_kernelIZZZNS0_61_GLOBAL__N__132982cb_23_ActivationSiluKernel_cu_9e10b42f_311311silu_kernelERNS_18TensorIteratorBaseEENKUlvE_clEvENKUlvE2_clEvEUlN3c107complexIfEEE_St5arrayIPcLm2EELi4E23TrivialOffsetCalculatorILi1EjESF_NS0_6memory12LoadWithCastILi1EEENSG_13StoreWithCastILi1EEEEEviT_T0_T2_T3_T4_T5_:
        /* <DEDUP_REMOVED lines=32> */
[----:B--2---:R4:W0:Y:S01]  /*0200*/  I2F.S16 R16, R4 ;  /* 0x0000000400107306 */ /* 0x0048220000101400 */
[----:B------:R-:W-:Y:S05]  /*0210*/  BRA `(.L_x_5346) ;  /* 0x0000000c00807947 */ /* 0x000fea0003800000 */
.L_x_5344:
[----:B------:R-:W2:Y:S01]  /*0220*/  LDG.E.U8 R4, desc[UR36][R4.64] ;  /* 0x0000002404047981 */ /* 0x000ea2000c1e1100 */
[----:B------:R-:W-:Y:S01]  /*0230*/  IMAD.MOV.U32 R17, RZ, RZ, RZ ;  /* 0x000000ffff117224 */ /* 0x000fe200078e00ff */
[----:B--2---:R-:W-:Y:S01]  /*0240*/  I2FP.F32.U32 R16, R4 ;  /* 0x0000000400107245 */ /* 0x004fe20000201000 */
[----:B------:R-:W-:Y:S06]  /*0250*/  BRA `(.L_x_5346) ;  /* 0x0000000c00707947 */ /* 0x000fec0003800000 */
.L_x_5343:
        /* <DEDUP_REMOVED lines=8> */
[----:B--2---:R0:W1:Y:S01]  /*02e0*/  I2F.S64 R16, R4 ;  /* 0x0000000400107312 */ /* 0x0040620000301400 */
[----:B------:R-:W-:Y:S05]  /*02f0*/  BRA `(.L_x_5346) ;  /* 0x0000000c00487947 */ /* 0x000fea0003800000 */
.L_x_5348:
[----:B------:R-:W2:Y:S01]  /*0300*/  LDG.E R4, desc[UR36][R4.64] ;  /* 0x0000002404047981 */ /* 0x000ea2000c1e1900 */
[----:B------:R-:W-:Y:S01]  /*0310*/  IMAD.MOV.U32 R17, RZ, RZ, RZ ;  /* 0x000000ffff117224 */ /* 0x000fe200078e00ff */
[----:B--2---:R-:W-:Y:S01]  /*0320*/  I2FP.F32.S32 R16, R4 ;  /* 0x0000000400107245 */ /* 0x004fe20000201400 */
[----:B------:R-:W-:Y:S06]  /*0330*/  BRA `(.L_x_5346) ;  /* 0x0000000c00387947 */ /* 0x000fec0003800000 */
.L_x_5347:
[----:B------:R-:W2:Y:S01]  /*0340*/  LDG.E.U16 R4, desc[UR36][R4.64] ;  /* 0x0000002404047981 */ /* 0x000ea2000c1e1500 */
[----:B------:R-:W-:Y:S01]  /*0350*/  IMAD.MOV.U32 R17, RZ, RZ, RZ ;  /* 0x000000ffff117224 */ /* 0x000fe200078e00ff */
[----:B--2---:R2:W3:Y:S01]  /*0360*/  I2F.S16 R16, R4 ;  /* 0x0000000400107306 */ /* 0x0044e20000101400 */
[----:B------:R-:W-:Y:S05]  /*0370*/  BRA `(.L_x_5346) ;  /* 0x0000000c00287947 */ /* 0x000fea0003800000 */
.L_x_5342:
        /* <DEDUP_REMOVED lines=9> */
.L_x_5350:
[----:B------:R-:W2:Y:S01]  /*0410*/  LDG.E.U16 R4, desc[UR36][R4.64] ;  /* 0x0000002404047981 */ /* 0x000ea2000c1e1500 */
[----:B------:R-:W-:Y:S02]  /*0420*/  IMAD.MOV.U32 R17, RZ, RZ, RZ ;  /* 0x000000ffff117224 */ /* 0x000fe400078e00ff */
[----:B--2---:R-:W-:Y:S01]  /*0430*/  HADD2.F32 R16, -RZ, R4.H0_H0 ;  /* 0x20000004ff107230 */ /* 0x004fe20000004100 */
[----:B------:R-:W-:Y:S06]  /*0440*/  BRA `(.L_x_5346) ;  /* 0x0000000800f47947 */ /* 0x000fec0003800000 */
.L_x_5349:
        /* <DEDUP_REMOVED lines=8> */
.L_x_5352:
[----:B------:R-:W2:Y:S02]  /*04d0*/  LDG.E R4, desc[UR36][R4.64] ;  /* 0x0000002404047981 */ /* 0x000ea4000c1e1900 */
[--C-:B--2---:R-:W-:Y:S02]  /*04e0*/  HADD2.F32 R16, -RZ, R4.reuse.H0_H0 ;  /* 0x20000004ff107230 */ /* 0x104fe40000004100 */
[----:B------:R-:W-:Y:S01]  /*04f0*/  HADD2.F32 R17, -RZ, R4.H1_H1 ;  /* 0x30000004ff117230 */ /* 0x000fe20000004100 */
[----:B------:R-:W-:Y:S06]  /*0500*/  BRA `(.L_x_5346) ;  /* 0x0000000800c47947 */ /* 0x000fec0003800000 */
.L_x_5351:
        /* <DEDUP_REMOVED lines=8> */
.L_x_5341:
        /* <DEDUP_REMOVED lines=13> */
.L_x_5355:
        /* <DEDUP_REMOVED lines=10> */
.L_x_5354:
        /* <DEDUP_REMOVED lines=8> */
[----:B------:R-:W-:Y:S02]  /*0780*/  IMAD.MOV.U32 R17, RZ, RZ, RZ ;  /* 0x000000ffff117224 */ /* 0x000fe400078e00ff */
        /* <DEDUP_REMOVED lines=17> */
.L_x_5357:
[----:B------:R-:W2:Y:S01]  /*08a0*/  LDG.E.U8 R4, desc[UR36][R4.64] ;  /* 0x0000002404047981 */ /* 0x000ea2000c1e1100 */
[----:B------:R-:W-:Y:S02]  /*08b0*/  IMAD.MOV.U32 R17, RZ, RZ, RZ ;  /* 0x000000ffff117224 */ /* 0x000fe400078e00ff */
        /* <DEDUP_REMOVED lines=12> */
.L_x_5356:
[----:B------:R-:W2:Y:S01]  /*0980*/  LDG.E.U16 R4, desc[UR36][R4.64] ;  /* 0x0000002404047981 */ /* 0x000ea2000c1e1500 */
[----:B------:R-:W-:Y:S02]  /*0990*/  IMAD.MOV.U32 R17, RZ, RZ, RZ ;  /* 0x000000ffff117224 */ /* 0x000fe400078e00ff */
[----:B--2---:R-:W-:Y:S01]  /*09a0*/  IMAD.U32 R16, R4, 0x10000, RZ ;  /* 0x0001000004107824 */ /* 0x004fe200078e00ff */
[----:B------:R-:W-:Y:S06]  /*09b0*/  BRA `(.L_x_5346) ;  /* 0x0000000400987947 */ /* 0x000fec0003800000 */
.L_x_5353:
        /* <DEDUP_REMOVED lines=12> */
.L_x_5360:
        /* <DEDUP_REMOVED lines=20> */
.L_x_5362:
[----:B------:R-:W-:Y:S05]  /*0bc0*/  BSYNC.RECONVERGENT B0 ;  /* 0x0000000000007941 */ /* 0x000fea0003800200 */
.L_x_5361:
[----:B------:R-:W-:Y:S01]  /*0bd0*/  IMAD.SHL.U32 R0, R0, 0x100000, RZ ;  /* 0x0010000000007824 */ /* 0x000fe200078e00ff */
[----:B------:R-:W-:-:S04]  /*0be0*/  LEA R3, R3, 0x3b800000, 0x17 ;  /* 0x3b80000003037811 */ /* 0x000fc800078eb8ff */
[----:B------:R-:W-:Y:S01]  /*0bf0*/  LOP3.LUT R16, R3, R0, R7, 0xfe, !PT ;  /* 0x0000000003107212 */ /* 0x000fe200078efe07 */
[----:B------:R-:W-:Y:S06]  /*0c00*/  BRA `(.L_x_5346) ;  /* 0x0000000400047947 */ /* 0x000fec0003800000 */
.L_x_5359:
        /* <DEDUP_REMOVED lines=20> */
.L_x_5364:
[----:B------:R-:W-:Y:S05]  /*0d50*/  BSYNC.RECONVERGENT B0 ;  /* 0x0000000000007941 */ /* 0x000fea0003800200 */
.L_x_5363:
[----:B------:R-:W-:Y:S01]  /*0d60*/  IMAD.SHL.U32 R0, R0, 0x200000, RZ ;  /* 0x0020000000007824 */ /* 0x000fe200078e00ff */
[----:B------:R-:W-:-:S04]  /*0d70*/  LEA R3, R3, 0x37800000, 0x17 ;  /* 0x3780000003037811 */ /* 0x000fc800078eb8ff */
[----:B------:R-:W-:Y:S01]  /*0d80*/  LOP3.LUT R16, R3, R0, R7, 0xfe, !PT ;  /* 0x0000000003107212 */ /* 0x000fe200078efe07 */
[----:B------:R-:W-:Y:S06]  /*0d90*/  BRA `(.L_x_5346) ;  /* 0x0000000000a07947 */ /* 0x000fec0003800000 */
.L_x_5358:
[----:B------:R-:W-:-:S09]  /*0da0*/  UISETP.NE.AND UP0, UPT, UR4, 0x1c, UPT ;  /* 0x0000001c0400788c */ /* 0x000fd2000bf05270 */
[----:B------:R-:W-:Y:S05]  /*0db0*/  BRA.U !UP0, `(.L_x_5365) ;  /* 0x00000001088c7547 */ /* 0x000fea000b800000 */
[----:B------:R-:W-:-:S09]  /*0dc0*/  UISETP.NE.AND UP0, UPT, UR4, 0x1d, UPT ;  /* 0x0000001d0400788c */ /* 0x000fd2000bf05270 */
[----:B------:R-:W-:Y:S05]  /*0dd0*/  BRA.U !UP0, `(.L_x_5366) ;  /* 0x0000000108747547 */ /* 0x000fea000b800000 */
[----:B------:R-:W-:-:S09]  /*0de0*/  UISETP.NE.AND UP0, UPT, UR4, 0x2c, UPT ;  /* 0x0000002c0400788c */ /* 0x000fd2000bf05270 */
[----:B------:R-:W-:Y:S05]  /*0df0*/  BRA.U !UP0, `(.L_x_5367) ;  /* 0x0000000108487547 */ /* 0x000fea000b800000 */
.L_x_5345:
        /* <DEDUP_REMOVED lines=16> */
.L_x_5368:
[----:B------:R-:W-:Y:S01]  /*0f00*/  CS2R R16, SRZ ;  /* 0x0000000000107805 */ /* 0x000fe2000001ff00 */
[----:B------:R-:W-:Y:S06]  /*0f10*/  BRA `(.L_x_5346) ;  /* 0x0000000000407947 */ /* 0x000fec0003800000 */
.L_x_5367:
[----:B------:R-:W2:Y:S01]  /*0f20*/  LDG.E.U8 R4, desc[UR36][R4.64] ;  /* 0x0000002404047981 */ /* 0x000ea2000c1e1100 */
[----:B------:R-:W-:Y:S02]  /*0f30*/  IMAD.MOV.U32 R17, RZ, RZ, RZ ;  /* 0x000000ffff117224 */ /* 0x000fe400078e00ff */
[----:B------:R-:W-:Y:S01]  /*0f40*/  IMAD.MOV.U32 R16, RZ, RZ, 0x400000 ;  /* 0x00400000ff107424 */ /* 0x000fe200078e00ff */
[----:B--2---:R-:W-:-:S13]  /*0f50*/  ISETP.NE.AND P0, PT, R4, RZ, PT ;  /* 0x000000ff0400720c */ /* 0x004fda0003f05270 */
[----:B------:R-:W-:Y:S05]  /*0f60*/  @!P0 BRA `(.L_x_5346) ;  /* 0x00000000002c8947 */ /* 0x000fea0003800000 */
[----:B------:R-:W-:-:S13]  /*0f70*/  ISETP.NE.AND P0, PT, R4, 0xff, PT ;  /* 0x000000ff0400780c */ /* 0x000fda0003f05270 */
[----:B------:R-:W-:Y:S02]  /*0f80*/  @!P0 IMAD.MOV.U32 R16, RZ, RZ, 0x7f800001 ;  /* 0x7f800001ff108424 */ /* 0x000fe400078e00ff */
[----:B------:R-:W-:Y:S01]  /*0f90*/  @P0 IMAD.SHL.U32 R16, R4, 0x800000, RZ ;  /* 0x0080000004100824 */ /* 0x000fe200078e00ff */
[----:B------:R-:W-:Y:S06]  /*0fa0*/  BRA `(.L_x_5346) ;  /* 0x00000000001c7947 */ /* 0x000fec0003800000 */
.L_x_5366:
[----:B------:R-:W2:Y:S01]  /*0fb0*/  LDG.E.64 R4, desc[UR36][R4.64] ;  /* 0x0000002404047981 */ /* 0x000ea2000c1e1b00 */
[----:B------:R-:W-:Y:S01]  /*0fc0*/  IMAD.MOV.U32 R17, RZ, RZ, RZ ;  /* 0x000000ffff117224 */ /* 0x000fe200078e00ff */
[----:B--2---:R0:W1:Y:S01]  /*0fd0*/  I2F.U64 R16, R4 ;  /* 0x0000000400107312 */ /* 0x0040620000301000 */
[----:B------:R-:W-:Y:S05]  /*0fe0*/  BRA `(.L_x_5346) ;  /* 0x00000000000c7947 */ /* 0x000fea0003800000 */
.L_x_5365:
[----:B------:R-:W2:Y:S01]  /*0ff0*/  LDG.E R4, desc[UR36][R4.64] ;  /* 0x0000002404047981 */ /* 0x000ea2000c1e1900 */
[----:B------:R-:W-:Y:S01]  /*1000*/  IMAD.MOV.U32 R17, RZ, RZ, RZ ;  /* 0x000000ffff117224 */ /* 0x000fe200078e00ff */
[----:B--2---:R-:W-:-:S07]  /*1010*/  I2FP.F32.U32 R16, R4 ;  /* 0x0000000400107245 */ /* 0x004fce0000201000 */
.L_x_5346:
[----:B------:R-:W-:Y:S05]  /*1020*/  BSYNC.RECONVERGENT B6 ;  /* 0x0000000000067941 */ /* 0x000fea0003800200 */
.L_x_5340:
[----:B------:R-:W-:-:S07]  /*1030*/  VIADD R29, R27, 0x80 ;  /* 0x000000801b1d7836 */ /* 0x000fce0000000000 */
.L_x_5339:
[----:B------:R-:W-:Y:S05]  /*1040*/  BSYNC.RECONVERGENT B7 ;  /* 0x0000000000077941 */ /* 0x000fea0003800200 */
.L_x_5338:
[----:B------:R-:W-:Y:S01]  /*1050*/  ISETP.GE.AND P0, PT, R29, R26, PT ;  /* 0x0000001a1d00720c */ /* 0x000fe20003f06270 */
[----:B------:R-:W-:Y:S01]  /*1060*/  BSSY.RECONVERGENT B7, `(.L_x_5369) ;  /* 0x00000fb000077945 */ /* 0x000fe20003800200 */
[----:B------:R-:W-:-:S11]  /*1070*/  CS2R R24, SRZ ;  /* 0x0000000000187805 */ /* 0x000fd6000001ff00 */
[----:B------:R-:W-:Y:S05]  /*1080*/  @P0 BRA `(.L_x_5370) ;  /* 0x0000000c00e00947 */ /* 0x000fea0003800000 */
[----:B0-2-4-:R-:W0:Y:S01]  /*1090*/  LDC.64 R4, c[0x0][0x390] ;  /* 0x0000e400ff047b82 */ /* 0x015e220000000a00 */
        /* <DEDUP_REMOVED lines=21> */
.L_x_5375:
[----:B------:R-:W2:Y:S01]  /*11f0*/  LDG.E.U8 R4, desc[UR36][R4.64] ;  /* 0x0000002404047981 */ /* 0x000ea2000c1e1100 */
[----:B------:R-:W-:Y:S01]  /*1200*/  IMAD.MOV.U32 R25, RZ, RZ, RZ ;  /* 0x000000ffff197224 */ /* 0x000fe200078e00ff */
[----:B--2---:R-:W-:Y:S01]  /*1210*/  I2FP.F32.U32 R24, R4 ;  /* 0x0000000400187245 */ /* 0x004fe20000201000 */
[----:B------:R-:W-:Y:S06]  /*1220*/  BRA `(.L_x_5377) ;  /* 0x0000000c00707947 */ /* 0x000fec0003800000 */
.L_x_5374:
        /* <DEDUP_REMOVED lines=8> */
[----:B--2---:R0:W2:Y:S01]  /*12b0*/  I2F.S64 R24, R4 ;  /* 0x0000000400187312 */ /* 0x0040a20000301400 */
[----:B------:R-:W-:Y:S05]  /*12c0*/  BRA `(.L_x_5377) ;  /* 0x0000000c00487947 */ /* 0x000fea0003800000 */
.L_x_5379:
[----:B------:R-:W2:Y:S01]  /*12d0*/  LDG.E R4, desc[UR36][R4.64] ;  /* 0x0000002404047981 */ /* 0x000ea2000c1e1900 */
[----:B------:R-:W-:Y:S01]  /*12e0*/  IMAD.MOV.U32 R25, RZ, RZ, RZ ;  /* 0x000000ffff197224 */ /* 0x000fe200078e00ff */
[----:B--2---:R-:W-:Y:S01]  /*12f0*/  I2FP.F32.S32 R24, R4 ;  /* 0x0000000400187245 */ /* 0x004fe20000201400 */
[----:B------:R-:W-:Y:S06]  /*1300*/  BRA `(.L_x_5377) ;  /* 0x0000000c00387947 */ /* 0x000fec0003800000 */
.L_x_5378:
[----:B------:R-:W2:Y:S01]  /*1310*/  LDG.E.U16 R4, desc[UR36][R4.64] ;  /* 0x0000002404047981 */ /* 0x000ea2000c1e1500 */
[----:B------:R-:W-:Y:S01]  /*1320*/  IMAD.MOV.U32 R25, RZ, RZ, RZ ;  /* 0x000000ffff197224 */ /* 0x000fe200078e00ff */
[----:B--2---:R0:W2:Y:S01]  /*1330*/  I2F.S16 R24, R4 ;  /* 0x0000000400187306 */ /* 0x0040a20000101400 */
[----:B------:R-:W-:Y:S05]  /*1340*/  BRA `(.L_x_5377) ;  /* 0x0000000c00287947 */ /* 0x000fea0003800000 */
.L_x_5373:
        /* <DEDUP_REMOVED lines=9> */
.L_x_5381:
[----:B------:R-:W2:Y:S01]  /*13e0*/  LDG.E.U16 R4, desc[UR36][R4.64] ;  /* 0x0000002404047981 */ /* 0x000ea2000c1e1500 */
[----:B------:R-:W-:Y:S02]  /*13f0*/  IMAD.MOV.U32 R25, RZ, RZ, RZ ;  /* 0x000000ffff197224 */ /* 0x000fe400078e00ff */
[----:B--2---:R-:W-:Y:S01]  /*1400*/  HADD2.F32 R24, -RZ, R4.H0_H0 ;  /* 0x20000004ff187230 */ /* 0x004fe20000004100 */
[----:B------:R-:W-:Y:S06]  /*1410*/  BRA `(.L_x_5377) ;  /* 0x0000000800f47947 */ /* 0x000fec0003800000 */
.L_x_5380:
        /* <DEDUP_REMOVED lines=8> */
.L_x_5383:
[----:B------:R-:W2:Y:S02]  /*14a0*/  LDG.E R4, desc[UR36][R4.64] ;  /* 0x0000002404047981 */ /* 0x000ea4000c1e1900 */
[--C-:B--2---:R-:W-:Y:S02]  /*14b0*/  HADD2.F32 R24, -RZ, R4.reuse.H0_H0 ;  /* 0x20000004ff187230 */ /* 0x104fe40000004100 */
[----:B------:R-:W-:Y:S01]  /*14c0*/  HADD2.F32 R25, -RZ, R4.H1_H1 ;  /* 0x30000004ff197230 */ /* 0x000fe20000004100 */
[----:B------:R-:W-:Y:S06]  /*14d0*/  BRA `(.L_x_5377) ;  /* 0x0000000800c47947 */ /* 0x000fec0003800000 */
.L_x_5382:
        /* <DEDUP_REMOVED lines=8> */
.L_x_5372:
        /* <DEDUP_REMOVED lines=13> */
.L_x_5386:
[----:B------:R-:W2:Y:S01]  /*1630*/  LDG.E.128 R4, desc[UR36][R4.64] ;  /* 0x0000002404047981 */ /* 0x000ea2000c1e1d00 */
[----:B------:R-:W-:Y:S01]  /*1640*/  UMOV UR4, 0xf0000000 ;  /* 0xf000000000047882 */ /* 0x000fe20000000000 */
[----:B------:R-:W-:Y:S01]  /*1650*/  UMOV UR5, 0x380fffff ;  /* 0x380fffff00057882 */ /* 0x000fe20000000000 */
[----:B--2---:R-:W0:Y:S01]  /*1660*/  F2F.F32.F64 R24, R4 ;  /* 0x0000000400187310 */ /* 0x004e220000301000 */
[----:B------:R-:W-:Y:S02]  /*1670*/  DSETP.GEU.AND P0, PT, |R4|, UR4, PT ;  /* 0x0000000404007e2a */ /* 0x000fe4000bf0e200 */
[----:B------:R-:W-:-:S05]  /*1680*/  DSETP.GEU.AND P1, PT, |R6|, UR4, PT ;  /* 0x0000000406007e2a */ /* 0x000fca000bf2e200 */
[----:B------:R-:W2:Y:S07]  /*1690*/  F2F.F32.F64 R25, R6 ;  /* 0x0000000600197310 */ /* 0x000eae0000301000 */
[----:B0-----:R-:W-:Y:S02]  /*16a0*/  @!P0 FMUL R24, R24, 1.175494350822287508e-38 ;  /* 0x0080000018188820 */ /* 0x001fe40000400000 */
[----:B--2---:R-:W-:Y:S01]  /*16b0*/  @!P1 FMUL R25, R25, 1.175494350822287508e-38 ;  /* 0x0080000019199820 */ /* 0x004fe20000400000 */
[----:B------:R-:W-:Y:S06]  /*16c0*/  BRA `(.L_x_5377) ;  /* 0x0000000800487947 */ /* 0x000fec0003800000 */
.L_x_5385:
        /* <DEDUP_REMOVED lines=26> */
.L_x_5388:
[----:B------:R-:W2:Y:S01]  /*1870*/  LDG.E.U8 R4, desc[UR36][R4.64] ;  /* 0x0000002404047981 */ /* 0x000ea2000c1e1100 */
[----:B------:R-:W-:Y:S02]  /*1880*/  IMAD.MOV.U32 R25, RZ, RZ, RZ ;  /* 0x000000ffff197224 */ /* 0x000fe400078e00ff */
        /* <DEDUP_REMOVED lines=12> */
.L_x_5387:
[----:B------:R-:W2:Y:S01]  /*1950*/  LDG.E.U16 R4, desc[UR36][R4.64] ;  /* 0x0000002404047981 */ /* 0x000ea2000c1e1500 */
[----:B------:R-:W-:Y:S02]  /*1960*/  IMAD.MOV.U32 R25, RZ, RZ, RZ ;  /* 0x000000ffff197224 */ /* 0x000fe400078e00ff */
[----:B--2---:R-:W-:Y:S01]  /*1970*/  IMAD.U32 R24, R4, 0x10000, RZ ;  /* 0x0001000004187824 */ /* 0x004fe200078e00ff */
[----:B------:R-:W-:Y:S06]  /*1980*/  BRA `(.L_x_5377) ;  /* 0x0000000400987947 */ /* 0x000fec0003800000 */
.L_x_5384:
        /* <DEDUP_REMOVED lines=12> */
.L_x_5391:
        /* <DEDUP_REMOVED lines=20> */
.L_x_5393:
[----:B------:R-:W-:Y:S05]  /*1b90*/  BSYNC.RECONVERGENT B0 ;  /* 0x0000000000007941 */ /* 0x000fea0003800200 */
.L_x_5392:
[----:B------:R-:W-:Y:S01]  /*1ba0*/  IMAD.SHL.U32 R0, R0, 0x100000, RZ ;  /* 0x0010000000007824 */ /* 0x000fe200078e00ff */
[----:B------:R-:W-:-:S04]  /*1bb0*/  LEA R3, R3, 0x3b800000, 0x17 ;  /* 0x3b80000003037811 */ /* 0x000fc800078eb8ff */
[----:B------:R-:W-:Y:S01]  /*1bc0*/  LOP3.LUT R24, R3, R0, R7, 0xfe, !PT ;  /* 0x0000000003187212 */ /* 0x000fe200078efe07 */
[----:B------:R-:W-:Y:S06]  /*1bd0*/  BRA `(.L_x_5377) ;  /* 0x0000000400047947 */ /* 0x000fec0003800000 */
.L_x_5390:
        /* <DEDUP_REMOVED lines=20> */
.L_x_5395:
[----:B------:R-:W-:Y:S05]  /*1d20*/  BSYNC.RECONVERGENT B0 ;  /* 0x0000000000007941 */ /* 0x000fea0003800200 */
.L_x_5394:
[----:B------:R-:W-:Y:S01]  /*1d30*/  IMAD.SHL.U32 R0, R0, 0x200000, RZ ;  /* 0x0020000000007824 */ /* 0x000fe200078e00ff */
[----:B------:R-:W-:-:S04]  /*1d40*/  LEA R3, R3, 0x37800000, 0x17 ;  /* 0x3780000003037811 */ /* 0x000fc800078eb8ff */
[----:B------:R-:W-:Y:S01]  /*1d50*/  LOP3.LUT R24, R3, R0, R7, 0xfe, !PT ;  /* 0x0000000003187212 */ /* 0x000fe200078efe07 */
[----:B------:R-:W-:Y:S06]  /*1d60*/  BRA `(.L_x_5377) ;  /* 0x0000000000a07947 */ /* 0x000fec0003800000 */
.L_x_5389:
[----:B------:R-:W-:-:S09]  /*1d70*/  UISETP.NE.AND UP0, UPT, UR4, 0x1c, UPT ;  /* 0x0000001c0400788c */ /* 0x000fd2000bf05270 */
[----:B------:R-:W-:Y:S05]  /*1d80*/  BRA.U !UP0, `(.L_x_5396) ;  /* 0x00000001088c7547 */ /* 0x000fea000b800000 */
[----:B------:R-:W-:-:S09]  /*1d90*/  UISETP.NE.AND UP0, UPT, UR4, 0x1d, UPT ;  /* 0x0000001d0400788c */ /* 0x000fd2000bf05270 */
[----:B------:R-:W-:Y:S05]  /*1da0*/  BRA.U !UP0, `(.L_x_5397) ;  /* 0x0000000108747547 */ /* 0x000fea000b800000 */
[----:B------:R-:W-:-:S09]  /*1db0*/  UISETP.NE.AND UP0, UPT, UR4, 0x2c, UPT ;  /* 0x0000002c0400788c */ /* 0x000fd2000bf05270 */
[----:B------:R-:W-:Y:S05]  /*1dc0*/  BRA.U UP0, `(.L_x_5376) ;  /* 0x0000000100247547 */ /* 0x000fea000b800000 */
        /* <DEDUP_REMOVED lines=9> */
.L_x_5376:
        /* <DEDUP_REMOVED lines=16> */
.L_x_5398:
[----:B------:R-:W-:Y:S01]  /*1f60*/  CS2R R24, SRZ ;  /* 0x0000000000187805 */ /* 0x000fe2000001ff00 */
[----:B------:R-:W-:Y:S06]  /*1f70*/  BRA `(.L_x_5377) ;  /* 0x00000000001c7947 */ /* 0x000fec0003800000 */
.L_x_5397:
[----:B------:R-:W2:Y:S01]  /*1f80*/  LDG.E.64 R4, desc[UR36][R4.64] ;  /* 0x0000002404047981 */ /* 0x000ea2000c1e1b00 */
[----:B------:R-:W-:Y:S01]  /*1f90*/  IMAD.MOV.U32 R25, RZ, RZ, RZ ;  /* 0x000000ffff197224 */ /* 0x000fe200078e00ff */
[----:B--2---:R0:W2:Y:S01]  /*1fa0*/  I2F.U64 R24, R4 ;  /* 0x0000000400187312 */ /* 0x0040a20000301000 */
[----:B------:R-:W-:Y:S05]  /*1fb0*/  BRA `(.L_x_5377) ;  /* 0x00000000000c7947 */ /* 0x000fea0003800000 */
.L_x_5396:
[----:B------:R-:W2:Y:S01]  /*1fc0*/  LDG.E R4, desc[UR36][R4.64] ;  /* 0x0000002404047981 */ /* 0x000ea2000c1e1900 */
[----:B------:R-:W-:Y:S01]  /*1fd0*/  IMAD.MOV.U32 R25, RZ, RZ, RZ ;  /* 0x000000ffff197224 */ /* 0x000fe200078e00ff */
[----:B--2---:R-:W-:-:S07]  /*1fe0*/  I2FP.F32.U32 R24, R4 ;  /* 0x0000000400187245 */ /* 0x004fce0000201000 */
.L_x_5377:
[----:B------:R-:W-:Y:S05]  /*1ff0*/  BSYNC.RECONVERGENT B6 ;  /* 0x0000000000067941 */ /* 0x000fea0003800200 */
.L_x_5371:
[----:B------:R-:W-:-:S07]  /*2000*/  VIADD R29, R29, 0x80 ;  /* 0x000000801d1d7836 */ /* 0x000fce0000000000 */
.L_x_5370:
[----:B------:R-:W-:Y:S05]  /*2010*/  BSYNC.RECONVERGENT B7 ;  /* 0x0000000000077941 */ /* 0x000fea0003800200 */
.L_x_5369:
        /* <DEDUP_REMOVED lines=24> */
[----:B--2---:R0:W2:Y:S01]  /*21a0*/  I2F.S16 R22, R4 ;  /* 0x0000000400167306 */ /* 0x0040a20000101400 */
[----:B------:R-:W-:Y:S05]  /*21b0*/  BRA `(.L_x_5407) ;  /* 0x0000000c00807947 */ /* 0x000fea0003800000 */
.L_x_5405:
[----:B------:R-:W2:Y:S01]  /*21c0*/  LDG.E.U8 R4, desc[UR36][R4.64] ;  /* 0x0000002404047981 */ /* 0x000ea2000c1e1100 */
[----:B------:R-:W-:Y:S01]  /*21d0*/  IMAD.MOV.U32 R23, RZ, RZ, RZ ;  /* 0x000000ffff177224 */ /* 0x000fe200078e00ff */
[----:B--2---:R-:W-:Y:S01]  /*21e0*/  I2FP.F32.U32 R22, R4 ;  /* 0x0000000400167245 */ /* 0x004fe20000201000 */
[----:B------:R-:W-:Y:S06]  /*21f0*/  BRA `(.L_x_5407) ;  /* 0x0000000c00707947 */ /* 0x000fec0003800000 */
.L_x_5404:
        /* <DEDUP_REMOVED lines=10> */
.L_x_5409:
[----:B------:R-:W2:Y:S01]  /*22a0*/  LDG.E R4, desc[UR36][R4.64] ;  /* 0x0000002404047981 */ /* 0x000ea2000c1e1900 */
[----:B------:R-:W-:Y:S01]  /*22b0*/  IMAD.MOV.U32 R23, RZ, RZ, RZ ;  /* 0x000000ffff177224 */ /* 0x000fe200078e00ff */
[----:B--2---:R-:W-:Y:S01]  /*22c0*/  I2FP.F32.S32 R22, R4 ;  /* 0x0000000400167245 */ /* 0x004fe20000201400 */
[----:B------:R-:W-:Y:S06]  /*22d0*/  BRA `(.L_x_5407) ;  /* 0x0000000c00387947 */ /* 0x000fec0003800000 */
.L_x_5408:
[----:B------:R-:W2:Y:S01]  /*22e0*/  LDG.E.U16 R4, desc[UR36][R4.64] ;  /* 0x0000002404047981 */ /* 0x000ea2000c1e1500 */
[----:B------:R-:W-:Y:S01]  /*22f0*/  IMAD.MOV.U32 R23, RZ, RZ, RZ ;  /* 0x000000ffff177224 */ /* 0x000fe200078e00ff */
[----:B--2---:R4:W0:Y:S01]  /*2300*/  I2F.S16 R22, R4 ;  /* 0x0000000400167306 */ /* 0x0048220000101400 */
[----:B------:R-:W-:Y:S05]  /*2310*/  BRA `(.L_x_5407) ;  /* 0x0000000c00287947 */ /* 0x000fea0003800000 */
.L_x_5403:
        /* <DEDUP_REMOVED lines=9> */
.L_x_5411:
[----:B------:R-:W2:Y:S01]  /*23b0*/  LDG.E.U16 R4, desc[UR36][R4.64] ;  /* 0x0000002404047981 */ /* 0x000ea2000c1e1500 */
[----:B------:R-:W-:Y:S02]  /*23c0*/  IMAD.MOV.U32 R23, RZ, RZ, RZ ;  /* 0x000000ffff177224 */ /* 0x000fe400078e00ff */
[----:B--2---:R-:W-:Y:S01]  /*23d0*/  HADD2.F32 R22, -RZ, R4.H0_H0 ;  /* 0x20000004ff167230 */ /* 0x004fe20000004100 */
[----:B------:R-:W-:Y:S06]  /*23e0*/  BRA `(.L_x_5407) ;  /* 0x0000000800f47947 */ /* 0x000fec0003800000 */
.L_x_5410:
        /* <DEDUP_REMOVED lines=8> */
.L_x_5413:
[----:B------:R-:W2:Y:S02]  /*2470*/  LDG.E R4, desc[UR36][R4.64] ;  /* 0x0000002404047981 */ /* 0x000ea4000c1e1900 */
[--C-:B--2---:R-:W-:Y:S02]  /*2480*/  HADD2.F32 R22, -RZ, R4.reuse.H0_H0 ;  /* 0x20000004ff167230 */ /* 0x104fe40000004100 */
[----:B------:R-:W-:Y:S01]  /*2490*/  HADD2.F32 R23, -RZ, R4.H1_H1 ;  /* 0x30000004ff177230 */ /* 0x000fe20000004100 */
[----:B------:R-:W-:Y:S06]  /*24a0*/  BRA `(.L_x_5407) ;  /* 0x0000000800c47947 */ /* 0x000fec0003800000 */
.L_x_5412:
        /* <DEDUP_REMOVED lines=8> */
.L_x_5402:
        /* <DEDUP_REMOVED lines=13> */
.L_x_5416:
        /* <DEDUP_REMOVED lines=10> */
.L_x_5415:
        /* <DEDUP_REMOVED lines=26> */
.L_x_5418:
        /* <DEDUP_REMOVED lines=14> */
.L_x_5417:
[----:B------:R-:W2:Y:S01]  /*2920*/  LDG.E.U16 R4, desc[UR36][R4.64] ;  /* 0x0000002404047981 */ /* 0x000ea2000c1e1500 */
[----:B------:R-:W-:Y:S02]  /*2930*/  IMAD.MOV.U32 R23, RZ, RZ, RZ ;  /* 0x000000ffff177224 */ /* 0x000fe400078e00ff */
[----:B--2---:R-:W-:Y:S01]  /*2940*/  IMAD.U32 R22, R4, 0x10000, RZ ;  /* 0x0001000004167824 */ /* 0x004fe200078e00ff */
[----:B------:R-:W-:Y:S06]  /*2950*/  BRA `(.L_x_5407) ;  /* 0x0000000400987947 */ /* 0x000fec0003800000 */
.L_x_5414:
        /* <DEDUP_REMOVED lines=12> */
.L_x_5421:
        /* <DEDUP_REMOVED lines=20> */
.L_x_5423:
[----:B------:R-:W-:Y:S05]  /*2b60*/  BSYNC.RECONVERGENT B0 ;  /* 0x0000000000007941 */ /* 0x000fea0003800200 */
.L_x_5422:
[----:B------:R-:W-:Y:S01]  /*2b70*/  IMAD.SHL.U32 R0, R0, 0x100000, RZ ;  /* 0x0010000000007824 */ /* 0x000fe200078e00ff */
[----:B------:R-:W-:-:S04]  /*2b80*/  LEA R3, R3, 0x3b800000, 0x17 ;  /* 0x3b80000003037811 */ /* 0x000fc800078eb8ff */
[----:B------:R-:W-:Y:S01]  /*2b90*/  LOP3.LUT R22, R3, R0, R7, 0xfe, !PT ;  /* 0x0000000003167212 */ /* 0x000fe200078efe07 */
[----:B------:R-:W-:Y:S06]  /*2ba0*/  BRA `(.L_x_5407) ;  /* 0x0000000400047947 */ /* 0x000fec0003800000 */
.L_x_5420:
        /* <DEDUP_REMOVED lines=20> */
.L_x_5425:
[----:B------:R-:W-:Y:S05]  /*2cf0*/  BSYNC.RECONVERGENT B0 ;  /* 0x0000000000007941 */ /* 0x000fea0003800200 */
.L_x_5424:
[----:B------:R-:W-:Y:S01]  /*2d00*/  IMAD.SHL.U32 R0, R0, 0x200000, RZ ;  /* 0x0020000000007824 */ /* 0x000fe200078e00ff */
[----:B------:R-:W-:-:S04]  /*2d10*/  LEA R3, R3, 0x37800000, 0x17 ;  /* 0x3780000003037811 */ /* 0x000fc800078eb8ff */
[----:B------:R-:W-:Y:S01]  /*2d20*/  LOP3.LUT R22, R3, R0, R7, 0xfe, !PT ;  /* 0x0000000003167212 */ /* 0x000fe200078efe07 */
[----:B------:R-:W-:Y:S06]  /*2d30*/  BRA `(.L_x_5407) ;  /* 0x0000000000a07947 */ /* 0x000fec0003800000 */
.L_x_5419:
        /* <DEDUP_REMOVED lines=15> */
.L_x_5406:
        /* <DEDUP_REMOVED lines=16> */
.L_x_5428:
[----:B------:R-:W-:Y:S01]  /*2f30*/  CS2R R22, SRZ ;  /* 0x0000000000167805 */ /* 0x000fe2000001ff00 */
[----:B------:R-:W-:Y:S06]  /*2f40*/  BRA `(.L_x_5407) ;  /* 0x00000000001c7947 */ /* 0x000fec0003800000 */
.L_x_5427:
[----:B------:R-:W2:Y:S01]  /*2f50*/  LDG.E.64 R4, desc[UR36][R4.64] ;  /* 0x0000002404047981 */ /* 0x000ea2000c1e1b00 */
[----:B------:R-:W-:Y:S01]  /*2f60*/  IMAD.MOV.U32 R23, RZ, RZ, RZ ;  /* 0x000000ffff177224 */ /* 0x000fe200078e00ff */
[----:B--2---:R0:W2:Y:S01]  /*2f70*/  I2F.U64 R22, R4 ;  /* 0x0000000400167312 */ /* 0x0040a20000301000 */
[----:B------:R-:W-:Y:S05]  /*2f80*/  BRA `(.L_x_5407) ;  /* 0x00000000000c7947 */ /* 0x000fea0003800000 */
.L_x_5426:
[----:B------:R-:W2:Y:S01]  /*2f90*/  LDG.E R4, desc[UR36][R4.64] ;  /* 0x0000002404047981 */ /* 0x000ea2000c1e1900 */
[----:B------:R-:W-:Y:S01]  /*2fa0*/  IMAD.MOV.U32 R23, RZ, RZ, RZ ;  /* 0x000000ffff177224 */ /* 0x000fe200078e00ff */
[----:B--2---:R-:W-:-:S07]  /*2fb0*/  I2FP.F32.U32 R22, R4 ;  /* 0x0000000400167245 */ /* 0x004fce0000201000 */
.L_x_5407:
[----:B------:R-:W-:Y:S05]  /*2fc0*/  BSYNC.RECONVERGENT B6 ;  /* 0x0000000000067941 */ /* 0x000fea0003800200 */
.L_x_5401:
[----:B------:R-:W-:-:S07]  /*2fd0*/  VIADD R29, R29, 0x80 ;  /* 0x000000801d1d7836 */ /* 0x000fce0000000000 */
.L_x_5400:
[----:B------:R-:W-:Y:S05]  /*2fe0*/  BSYNC.RECONVERGENT B7 ;  /* 0x0000000000077941 */ /* 0x000fea0003800200 */
.L_x_5399:
[----:B------:R-:W-:Y:S01]  /*2ff0*/  ISETP.GE.AND P0, PT, R29, R26, PT ;  /* 0x0000001a1d00720c */ /* 0x000fe20003f06270 */
[----:B------:R-:W-:Y:S01]  /*3000*/  BSSY.RECONVERGENT B6, `(.L_x_5429) ;  /* 0x00000e8000067945 */ /* 0x000fe20003800200 */
[----:B------:R-:W-:-:S11]  /*3010*/  CS2R R18, SRZ ;  /* 0x0000000000127805 */ /* 0x000fd6000001ff00 */
[----:B------:R-:W-:Y:S05]  /*3020*/  @P0 BRA `(.L_x_5430) ;  /* 0x0000000c00940947 */ /* 0x000fea0003800000 */
[----:B0-2-4-:R-:W0:Y:S01]  /*3030*/  LDC.64 R4, c[0x0][0x390] ;  /* 0x0000e400ff047b82 */ /* 0x015e220000000a00 */
[----:B------:R-:W2:Y:S01]  /*3040*/  LDCU UR5, c[0x0][0x3a0] ;  /* 0x00007400ff0577ac */ /* 0x000ea20008000800 */
[----:B------:R-:W-:Y:S01]  /*3050*/  IMAD R0, R2, 0x200, R29 ;  /* 0x0000020002007824 */ /* 0x000fe200078e021d */
        /* <DEDUP_REMOVED lines=17> */
.L_x_5434:
[----:B------:R-:W2:Y:S02]  /*3170*/  LDG.E.U8 R4, desc[UR36][R4.64] ;  /* 0x0000002404047981 */ /* 0x000ea4000c1e1100 */
[----:B--2---:R-:W-:Y:S01]  /*3180*/  I2FP.F32.U32 R18, R4 ;  /* 0x0000000400127245 */ /* 0x004fe20000201000 */
[----:B------:R-:W-:Y:S06]  /*3190*/  BRA `(.L_x_5430) ;  /* 0x0000000c00387947 */ /* 0x000fec0003800000 */
.L_x_5433:
        /* <DEDUP_REMOVED lines=9> */
.L_x_5437:
[----:B------:R-:W2:Y:S02]  /*3230*/  LDG.E R4, desc[UR36][R4.64] ;  /* 0x0000002404047981 */ /* 0x000ea4000c1e1900 */
[----:B--2---:R-:W-:Y:S01]  /*3240*/  I2FP.F32.S32 R18, R4 ;  /* 0x0000000400127245 */ /* 0x004fe20000201400 */
[----:B------:R-:W-:Y:S06]  /*3250*/  BRA `(.L_x_5430) ;  /* 0x0000000c00087947 */ /* 0x000fec0003800000 */
.L_x_5436:
[----:B------:R-:W2:Y:S02]  /*3260*/  LDG.E.U16 R4, desc[UR36][R4.64] ;  /* 0x0000002404047981 */ /* 0x000ea4000c1e1500 */
[----:B--2---:R0:W2:Y:S01]  /*3270*/  I2F.S16 R18, R4 ;  /* 0x0000000400127306 */ /* 0x0040a20000101400 */
[----:B------:R-:W-:Y:S05]  /*3280*/  BRA `(.L_x_5430) ;  /* 0x0000000800fc7947 */ /* 0x000fea0003800000 */
.L_x_5432:
        /* <DEDUP_REMOVED lines=8> */
.L_x_5439:
[----:B------:R-:W2:Y:S02]  /*3310*/  LDG.E.U16 R4, desc[UR36][R4.64] ;  /* 0x0000002404047981 */ /* 0x000ea4000c1e1500 */
[----:B--2---:R-:W-:Y:S01]  /*3320*/  HADD2.F32 R18, -RZ, R4.H0_H0 ;  /* 0x20000004ff127230 */ /* 0x004fe20000004100 */
[----:B------:R-:W-:Y:S06]  /*3330*/  BRA `(.L_x_5430) ;  /* 0x0000000800d07947 */ /* 0x000fec0003800000 */
.L_x_5438:
        /* <DEDUP_REMOVED lines=8> */
.L_x_5441:
[----:B------:R-:W2:Y:S02]  /*33c0*/  LDG.E R4, desc[UR36][R4.64] ;  /* 0x0000002404047981 */ /* 0x000ea4000c1e1900 */
[--C-:B--2---:R-:W-:Y:S02]  /*33d0*/  HADD2.F32 R18, -RZ, R4.reuse.H0_H0 ;  /* 0x20000004ff127230 */ /* 0x104fe40000004100 */
[----:B------:R-:W-:Y:S01]  /*33e0*/  HADD2.F32 R19, -RZ, R4.H1_H1 ;  /* 0x30000004ff137230 */ /* 0x000fe20000004100 */
[----:B------:R-:W-:Y:S06]  /*33f0*/  BRA `(.L_x_5430) ;  /* 0x0000000800a07947 */ /* 0x000fec0003800000 */
.L_x_5440:
[----:B------:R-:W2:Y:S01]  /*3400*/  LDG.E.64 R4, desc[UR36][R4.64] ;  /* 0x0000002404047981 */ /* 0x000ea2000c1e1b00 */
[----:B------:R-:W-:Y:S01]  /*3410*/  UMOV UR4, 0xf0000000 ;  /* 0xf000000000047882 */ /* 0x000fe20000000000 */
[----:B------:R-:W-:Y:S01]  /*3420*/  UMOV UR5, 0x380fffff ;  /* 0x380fffff00057882 */ /* 0x000fe20000000000 */
[----:B--2---:R-:W0:Y:S01]  /*3430*/  F2F.F32.F64 R18, R4 ;  /* 0x0000000400127310 */ /* 0x004e220000301000 */
[----:B------:R-:W-:-:S14]  /*3440*/  DSETP.GEU.AND P0, PT, |R4|, UR4, PT ;  /* 0x0000000404007e2a */ /* 0x000fdc000bf0e200 */
[----:B0-----:R-:W-:Y:S01]  /*3450*/  @!P0 FMUL R18, R18, 1.175494350822287508e-38 ;  /* 0x0080000012128820 */ /* 0x001fe20000400000 */
[----:B------:R-:W-:Y:S06]  /*3460*/  BRA `(.L_x_5430) ;  /* 0x0000000800847947 */ /* 0x000fec0003800000 */
.L_x_5431:
        /* <DEDUP_REMOVED lines=12> */
.L_x_5444:
        /* <DEDUP_REMOVED lines=10> */
.L_x_5443:
        /* <DEDUP_REMOVED lines=25> */
.L_x_5446:
        /* <DEDUP_REMOVED lines=13> */
.L_x_5445:
[----:B------:R-:W2:Y:S02]  /*3830*/  LDG.E.U16 R4, desc[UR36][R4.64] ;  /* 0x0000002404047981 */ /* 0x000ea4000c1e1500 */
[----:B--2---:R-:W-:Y:S01]  /*3840*/  IMAD.U32 R18, R4, 0x10000, RZ ;  /* 0x0001000004127824 */ /* 0x004fe200078e00ff */
[----:B------:R-:W-:Y:S06]  /*3850*/  BRA `(.L_x_5430) ;  /* 0x0000000400887947 */ /* 0x000fec0003800000 */
.L_x_5442:
        /* <DEDUP_REMOVED lines=11> */
.L_x_5449:
        /* <DEDUP_REMOVED lines=20> */
.L_x_5451:
[----:B------:R-:W-:Y:S05]  /*3a50*/  BSYNC.RECONVERGENT B0 ;  /* 0x0000000000007941 */ /* 0x000fea0003800200 */
.L_x_5450:
[----:B------:R-:W-:Y:S01]  /*3a60*/  IMAD.SHL.U32 R0, R0, 0x100000, RZ ;  /* 0x0010000000007824 */ /* 0x000fe200078e00ff */
[----:B------:R-:W-:-:S04]  /*3a70*/  LEA R3, R3, 0x3b800000, 0x17 ;  /* 0x3b80000003037811 */ /* 0x000fc800078eb8ff */
[----:B------:R-:W-:Y:S01]  /*3a80*/  LOP3.LUT R18, R3, R0, R7, 0xfe, !PT ;  /* 0x0000000003127212 */ /* 0x000fe200078efe07 */
[----:B------:R-:W-:Y:S06]  /*3a90*/  BRA `(.L_x_5430) ;  /* 0x0000000000f87947 */ /* 0x000fec0003800000 */
.L_x_5448:
        /* <DEDUP_REMOVED lines=20> */
.L_x_5453:
[----:B------:R-:W-:Y:S05]  /*3be0*/  BSYNC.RECONVERGENT B0 ;  /* 0x0000000000007941 */ /* 0x000fea0003800200 */
.L_x_5452:
[----:B------:R-:W-:Y:S01]  /*3bf0*/  IMAD.SHL.U32 R0, R0, 0x200000, RZ ;  /* 0x0020000000007824 */ /* 0x000fe200078e00ff */
[----:B------:R-:W-:-:S04]  /*3c00*/  LEA R3, R3, 0x37800000, 0x17 ;  /* 0x3780000003037811 */ /* 0x000fc800078eb8ff */
[----:B------:R-:W-:Y:S01]  /*3c10*/  LOP3.LUT R18, R3, R0, R7, 0xfe, !PT ;  /* 0x0000000003127212 */ /* 0x000fe200078efe07 */
[----:B------:R-:W-:Y:S06]  /*3c20*/  BRA `(.L_x_5430) ;  /* 0x0000000000947947 */ /* 0x000fec0003800000 */
.L_x_5447:
        /* <DEDUP_REMOVED lines=14> */
.L_x_5435:
        /* <DEDUP_REMOVED lines=16> */
.L_x_5456:
[----:B------:R-:W-:Y:S01]  /*3e10*/  IMAD.MOV.U32 R18, RZ, RZ, RZ ;  /* 0x000000ffff127224 */ /* 0x000fe200078e00ff */
[----:B------:R-:W-:Y:S06]  /*3e20*/  BRA `(.L_x_5430) ;  /* 0x0000000000147947 */ /* 0x000fec0003800000 */
.L_x_5455:
[----:B------:R-:W2:Y:S02]  /*3e30*/  LDG.E.64 R4, desc[UR36][R4.64] ;  /* 0x0000002404047981 */ /* 0x000ea4000c1e1b00 */
[----:B--2---:R0:W2:Y:S01]  /*3e40*/  I2F.U64 R18, R4 ;  /* 0x0000000400127312 */ /* 0x0040a20000301000 */
[----:B------:R-:W-:Y:S05]  /*3e50*/  BRA `(.L_x_5430) ;  /* 0x0000000000087947 */ /* 0x000fea0003800000 */
.L_x_5454:
[----:B------:R-:W2:Y:S02]  /*3e60*/  LDG.E R4, desc[UR36][R4.64] ;  /* 0x0000002404047981 */ /* 0x000ea4000c1e1900 */
[----:B--2---:R-:W-:-:S07]  /*3e70*/  I2FP.F32.U32 R18, R4 ;  /* 0x0000000400127245 */ /* 0x004fce0000201000 */
.L_x_5430:
[----:B------:R-:W-:Y:S05]  /*3e80*/  BSYNC.RECONVERGENT B6 ;  /* 0x0000000000067941 */ /* 0x000fea0003800200 */
.L_x_5429:
[----:B------:R-:W-:Y:S01]  /*3e90*/  ISETP.GE.AND P2, PT, R27, R26, PT ;  /* 0x0000001a1b00720c */ /* 0x000fe20003f46270 */
[----:B------:R-:W-:Y:S01]  /*3ea0*/  BSSY.RECONVERGENT B0, `(.L_x_5457) ;  /* 0x000005a000007945 */ /* 0x000fe20003800200 */
[----:B------:R-:W-:-:S11]  /*3eb0*/  CS2R R6, SRZ ;  /* 0x0000000000067805 */ /* 0x000fd6000001ff00 */
[----:B------:R-:W-:Y:S05]  /*3ec0*/  @P2 BRA `(.L_x_5458) ;  /* 0x00000004005c2947 */ /* 0x000fea0003800000 */
[----:B-----5:R-:W-:Y:S01]  /*3ed0*/  FADD.FTZ R0, -R17, -RZ ;  /* 0x800000ff11007221 */ /* 0x020fe20000010100 */
[----:B------:R-:W-:Y:S04]  /*3ee0*/  BSSY.RECONVERGENT B1, `(.L_x_5459) ;  /* 0x0000036000017945 */ /* 0x000fe80003800200 */
[----:B------:R-:W-:-:S13]  /*3ef0*/  LOP3.LUT P0, R6, R0, 0x7fffffff, RZ, 0xc0, !PT ;  /* 0x7fffffff00067812 */ /* 0x000fda000780c0ff */
[----:B01-3--:R-:W-:-:S06]  /*3f00*/  @!P0 FMUL.FTZ R3, R16, -1.4426950216293334961 ;  /* 0xbfb8aa3b10038820 */ /* 0x00bfcc0000410000 */
[----:B------:R-:W0:Y:S01]  /*3f10*/  @!P0 MUFU.EX2 R3, R3 ;  /* 0x0000000300038308 */ /* 0x000e220000000800 */
[----:B------:R-:W-:Y:S05]  /*3f20*/  @!P0 BRA `(.L_x_5460) ;  /* 0x0000000000c48947 */ /* 0x000fea0003800000 */
[----:B--2---:R-:W-:-:S05]  /*3f30*/  FADD.FTZ R5, -R16, -RZ ;  /* 0x800000ff10057221 */ /* 0x004fca0000010100 */
[----:B------:R-:W-:-:S13]  /*3f40*/  LOP3.LUT P0, R7, R5, 0x7fffffff, RZ, 0xc0, !PT ;  /* 0x7fffffff05077812 */ /* 0x000fda000780c0ff */
[----:B----4-:R-:W-:-:S04]  /*3f50*/  @!P0 FMUL.RZ R4, R0, 0.15915493667125701904 ;  /* 0x3e22f98300048820 */ /* 0x010fc8000040c000 */
[----:B------:R1:W3:Y:S08]  /*3f60*/  @!P0 MUFU.SIN R0, R4 ;  /* 0x0000000400008308 */ /* 0x0002f00000000400 */
[----:B0-----:R1:W0:Y:S01]  /*3f70*/  @!P0 MUFU.COS R3, R4 ;  /* 0x0000000400038308 */ /* 0x0012220000000000 */
[----:B------:R-:W-:Y:S05]  /*3f80*/  @!P0 BRA `(.L_x_5460) ;  /* 0x0000000000ac8947 */ /* 0x000fea0003800000 */
[----:B------:R-:W-:-:S13]  /*3f90*/  ISETP.GE.U32.AND P0, PT, R6, 0x7f800000, PT ;  /* 0x7f8000000600780c */ /* 0x000fda0003f06070 */
[----:B------:R-:W-:Y:S05]  /*3fa0*/  @!P0 BRA `(.L_x_5461) ;  /* 0x00000000001c8947 */ /* 0x000fea0003800000 */
[----:B------:R-:W-:Y:S01]  /*3fb0*/  ISETP.NE.AND P1, PT, R7, 0x7f800000, PT ;  /* 0x7f8000000700780c */ /* 0x000fe20003f25270 */
[----:B---3--:R-:W-:-:S12]  /*3fc0*/  FADD.FTZ R0, R17, -R17 ;  /* 0x8000001111007221 */ /* 0x008fd80000010000 */
[----:B------:R-:W-:Y:S01]  /*3fd0*/  @!P1 ISETP.GT.AND P0, PT, R5, -0x1, PT ;  /* 0xffffffff0500980c */ /* 0x000fe20003f04270 */
[----:B0-----:R-:W-:-:S03]  /*3fe0*/  @P1 IMAD.MOV.U32 R3, RZ, RZ, R0 ;  /* 0x000000ffff031224 */ /* 0x001fc600078e0000 */
[----:B------:R-:W-:Y:S02]  /*3ff0*/  @!P1 FSEL R3, R5, RZ, P0 ;  /* 0x000000ff05039208 */ /* 0x000fe40000000000 */
[----:B------:R-:W-:Y:S01]  /*4000*/  @!P1 FSEL R0, R0, RZ, P0 ;  /* 0x000000ff00009208 */ /* 0x000fe20000000000 */
[----:B------:R-:W-:Y:S06]  /*4010*/  BRA `(.L_x_5460) ;  /* 0x0000000000887947 */ /* 0x000fec0003800000 */
.L_x_5461:
[----:B0-----:R-:W-:-:S05]  /*4020*/  VIADD R3, R5, 0xbd4e8de8 ;  /* 0xbd4e8de805037836 */ /* 0x001fca0000000000 */
[----:B------:R-:W-:-:S13]  /*4030*/  ISETP.GT.U32.AND P0, PT, R3, 0x8e8e5c, PT ;  /* 0x008e8e5c0300780c */ /* 0x000fda0003f04070 */
[----:B------:R-:W-:Y:S05]  /*4040*/  @P0 BRA `(.L_x_5462) ;  /* 0x0000000000600947 */ /* 0x000fea0003800000 */
[----:B------:R-:W-:Y:S01]  /*4050*/  FADD.FTZ R3, -R16, -162.88958740234375 ;  /* 0xc322e3bc10037421 */ /* 0x000fe20000010100 */
[----:B---3--:R-:W-:-:S03]  /*4060*/  FMUL.RZ R7, R0, 0.15915493667125701904 ;  /* 0x3e22f98300077820 */ /* 0x008fc6000040c000 */
        /* <DEDUP_REMOVED lines=8> */
[----:B------:R-:W-:-:S04]  /*40f0*/  LEA.HI R0, R5, R4, RZ, 0x11 ;  /* 0x0000000405007211 */ /* 0x000fc800078f88ff */
[----:B------:R-:W-:-:S04]  /*4100*/  PRMT R0, R0, 0x9910, RZ ;  /* 0x0000991000007816 */ /* 0x000fc800000000ff */
[----:B------:R-:W-:-:S04]  /*4110*/  SHF.R.S32.HI R0, RZ, 0x1, R0 ;  /* 0x00000001ff007819 */ /* 0x000fc80000011400 */
[----:B------:R-:W-:Y:S01]  /*4120*/  PRMT R5, R0, 0x9910, RZ ;  /* 0x0000991000057816 */ /* 0x000fe200000000ff */
[-C--:B------:R-:W-:Y:S01]  /*4130*/  FMUL.FTZ R0, R6, R3.reuse ;  /* 0x0000000306007220 */ /* 0x080fe20000410000 */
[----:B0-----:R-:W-:-:S03]  /*4140*/  FMUL.FTZ R6, R8, R3 ;  /* 0x0000000308067220 */ /* 0x001fc60000410000 */
        /* <DEDUP_REMOVED lines=8> */
.L_x_5462:
[----:B-1----:R-:W-:Y:S01]  /*41d0*/  FMUL.FTZ R4, R16, -1.4426950216293334961 ;  /* 0xbfb8aa3b10047820 */ /* 0x002fe20000410000 */
[----:B---3--:R-:W-:-:S04]  /*41e0*/  FMUL.RZ R5, R0, 0.15915493667125701904 ;  /* 0x3e22f98300057820 */ /* 0x008fc8000040c000 */
[----:B------:R-:W-:Y:S08]  /*41f0*/  MUFU.COS R3, R5 ;  /* 0x0000000500037308 */ /* 0x000ff00000000000 */
[----:B------:R-:W0:Y:S08]  /*4200*/  MUFU.EX2 R4, R4 ;  /* 0x0000000400047308 */ /* 0x000e300000000800 */
[----:B------:R-:W1:Y:S01]  /*4210*/  MUFU.SIN R7, R5 ;  /* 0x0000000500077308 */ /* 0x000e620000000400 */
[C---:B0-----:R-:W-:Y:S01]  /*4220*/  FMUL.FTZ R3, R4.reuse, R3 ;  /* 0x0000000304037220 */ /* 0x041fe20000410000 */
[----:B-1----:R-:W-:-:S07]  /*4230*/  FMUL.FTZ R0, R4, R7 ;  /* 0x0000000704007220 */ /* 0x002fce0000410000 */
.L_x_5460:
[----:B------:R-:W-:Y:S05]  /*4240*/  BSYNC.RECONVERGENT B1 ;  /* 0x0000000000017941 */ /* 0x000fea0003800200 */
.L_x_5459:
[----:B0-----:R-:W-:Y:S01]  /*4250*/  FADD.FTZ R9, R3, 1 ;  /* 0x3f80000003097421 */ /* 0x001fe20000010000 */
[----:B-1234-:R-:W-:-:S05]  /*4260*/  FADD.FTZ R4, RZ, R0 ;  /* 0x00000000ff047221 */ /* 0x01efca0000010000 */
[----:B------:R-:W-:-:S13]  /*4270*/  FSETP.GE.FTZ.AND P0, PT, |R9|, |R4|, PT ;  /* 0x400000040900720b */ /* 0x000fda0003f16200 */
[----:B------:R-:W-:Y:S05]  /*4280*/  @!P0 BRA `(.L_x_5463) ;  /* 0x00000000004c8947 */ /* 0x000fea0003800000 */
[C---:B------:R-:W-:Y:S01]  /*4290*/  FSETP.NEU.FTZ.AND P0, PT, |R9|.reuse, RZ, PT ;  /* 0x000000ff0900720b */ /* 0x040fe20003f1d200 */
[----:B------:R-:W-:Y:S01]  /*42a0*/  FADD.FTZ R3, |R9|, -RZ ;  /* 0x800000ff09037221 */ /* 0x000fe20000010200 */
[C---:B------:R-:W-:Y:S01]  /*42b0*/  FSETP.NEU.FTZ.AND P1, PT, |R4|.reuse, RZ, PT ;  /* 0x000000ff0400720b */ /* 0x040fe20003f3d200 */
[----:B------:R-:W-:-:S03]  /*42c0*/  FADD.FTZ R0, |R4|, -RZ ;  /* 0x800000ff04007221 */ /* 0x000fc60000010200 */
[----:B------:R-:W-:-:S13]  /*42d0*/  PLOP3.LUT P0, PT, P0, P1, PT, 0xf8, 0x8f ;  /* 0x00000000008f781c */ /* 0x000fda0000703f70 */
[----:B------:R-:W0:Y:S08]  /*42e0*/  @!P0 MUFU.RCP R3, R3 ;  /* 0x0000000300038308 */ /* 0x000e300000001000 */
        /* <DEDUP_REMOVED lines=13> */
.L_x_5463:
[----:B------:R-:W0:Y:S02]  /*43c0*/  MUFU.RCP R0, R4 ;  /* 0x0000000400007308 */ /* 0x000e240000001000 */
[----:B0-----:R-:W-:-:S04]  /*43d0*/  FMUL.FTZ R0, R9, R0 ;  /* 0x0000000009007220 */ /* 0x001fc80000410000 */
[----:B------:R-:W-:Y:S01]  /*43e0*/  FFMA.FTZ R3, R9, R0, R4 ;  /* 0x0000000009037223 */ /* 0x000fe20000010004 */
[C---:B------:R-:W-:Y:S01]  /*43f0*/  FFMA.FTZ R6, R0.reuse, R16, R17 ;  /* 0x0000001000067223 */ /* 0x040fe20000010011 */
[----:B------:R-:W-:-:S04]  /*4400*/  FFMA.FTZ R0, R0, R17, -R16 ;  /* 0x0000001100007223 */ /* 0x000fc80000010810 */
[----:B------:R-:W0:Y:S02]  /*4410*/  MUFU.RCP R3, R3 ;  /* 0x0000000300037308 */ /* 0x000e240000001000 */
[C---:B0-----:R-:W-:Y:S01]  /*4420*/  FMUL.FTZ R6, R3.reuse, R6 ;  /* 0x0000000603067220 */ /* 0x041fe20000410000 */
[----:B------:R-:W-:-:S07]  /*4430*/  FMUL.FTZ R7, R3, R0 ;  /* 0x0000000003077220 */ /* 0x000fce0000410000 */
.L_x_5458:
[----:B------:R-:W-:Y:S05]  /*4440*/  BSYNC.RECONVERGENT B0 ;  /* 0x0000000000007941 */ /* 0x000fea0003800200 */
.L_x_5457:
[----:B------:R-:W-:Y:S01]  /*4450*/  VIADD R29, R27, 0x80 ;  /* 0x000000801b1d7836 */ /* 0x000fe20000000000 */
[----:B------:R-:W-:Y:S01]  /*4460*/  BSSY.RECONVERGENT B0, `(.L_x_5464) ;  /* 0x000005c000007945 */ /* 0x000fe20003800200 */
[----:B01-3-5:R-:W-:-:S03]  /*4470*/  CS2R R16, SRZ ;  /* 0x0000000000107805 */ /* 0x02bfc6000001ff00 */
[----:B------:R-:W-:-:S13]  /*4480*/  ISETP.GE.AND P0, PT, R29, R26, PT ;  /* 0x0000001a1d00720c */ /* 0x000fda0003f06270 */
[----:B------:R-:W-:Y:S05]  /*4490*/  @P0 BRA `(.L_x_5465) ;  /* 0x0000000400600947 */ /* 0x000fea0003800000 */
[----:B------:R-:W-:Y:S01]  /*44a0*/  FADD.FTZ R0, -R25, -RZ ;  /* 0x800000ff19007221 */ /* 0x000fe20000010100 */
[----:B------:R-:W-:Y:S04]  /*44b0*/  BSSY.RECONVERGENT B1, `(.L_x_5466) ;  /* 0x0000037000017945 */ /* 0x000fe80003800200 */
[----:B--2-4-:R-:W-:-:S13]  /*44c0*/  LOP3.LUT P0, R4, R0, 0x7fffffff, RZ, 0xc0, !PT ;  /* 0x7fffffff00047812 */ /* 0x014fda000780c0ff */
[----:B------:R-:W-:Y:S05]  /*44d0*/  @!P0 BRA `(.L_x_5467) ;  /* 0x0000000000c88947 */ /* 0x000fea0003800000 */
[----:B------:R-:W-:-:S05]  /*44e0*/  FADD.FTZ R3, -R24, -RZ ;  /* 0x800000ff18037221 */ /* 0x000fca0000010100 */
        /* <DEDUP_REMOVED lines=38> */
.L_x_5469:
[----:B------:R-:W-:Y:S01]  /*4750*/  ISETP.NE.AND P1, PT, R5, 0x7f800000, PT ;  /* 0x7f8000000500780c */ /* 0x000fe20003f25270 */
[----:B------:R-:W-:-:S12]  /*4760*/  FADD.FTZ R0, R25, -R25 ;  /* 0x8000001919007221 */ /* 0x000fd80000010000 */
[----:B------:R-:W-:Y:S01]  /*4770*/  @!P1 ISETP.GT.AND P0, PT, R3, -0x1, PT ;  /* 0xffffffff0300980c */ /* 0x000fe20003f04270 */
[----:B------:R-:W-:-:S03]  /*4780*/  @P1 IMAD.MOV.U32 R4, RZ, RZ, R0 ;  /* 0x000000ffff041224 */ /* 0x000fc600078e0000 */
[----:B------:R-:W-:Y:S02]  /*4790*/  @!P1 FSEL R4, R3, RZ, P0 ;  /* 0x000000ff03049208 */ /* 0x000fe40000000000 */
[----:B------:R-:W-:Y:S01]  /*47a0*/  @!P1 FSEL R0, R0, RZ, P0 ;  /* 0x000000ff00009208 */ /* 0x000fe20000000000 */
[----:B------:R-:W-:Y:S06]  /*47b0*/  BRA `(.L_x_5470) ;  /* 0x0000000000187947 */ /* 0x000fec0003800000 */
.L_x_5468:
[----:B------:R-:W-:-:S04]  /*47c0*/  FMUL.RZ R3, R0, 0.15915493667125701904 ;  /* 0x3e22f98300037820 */ /* 0x000fc8000040c000 */
[----:B------:R1:W2:Y:S08]  /*47d0*/  MUFU.COS R4, R3 ;  /* 0x0000000300047308 */ /* 0x0002b00000000000 */
[----:B------:R1:W3:Y:S01]  /*47e0*/  MUFU.SIN R0, R3 ;  /* 0x0000000300007308 */ /* 0x0002e20000000400 */
[----:B------:R-:W-:Y:S05]  /*47f0*/  BRA `(.L_x_5470) ;  /* 0x0000000000087947 */ /* 0x000fea0003800000 */
.L_x_5467:
[----:B------:R-:W-:-:S06]  /*4800*/  FMUL.FTZ R4, R24, -1.4426950216293334961 ;  /* 0xbfb8aa3b18047820 */ /* 0x000fcc0000410000 */
[----:B------:R-:W0:Y:S02]  /*4810*/  MUFU.EX2 R4, R4 ;  /* 0x0000000400047308 */ /* 0x000e240000000800 */
.L_x_5470:
[----:B------:R-:W-:Y:S05]  /*4820*/  BSYNC.RECONVERGENT B1 ;  /* 0x0000000000017941 */ /* 0x000fea0003800200 */
.L_x_5466:
[----:B0-2---:R-:W-:Y:S01]  /*4830*/  FADD.FTZ R9, R4, 1 ;  /* 0x3f80000004097421 */ /* 0x005fe20000010000 */
[----:B---3--:R-:W-:-:S05]  /*4840*/  FADD.FTZ R4, RZ, R0 ;  /* 0x00000000ff047221 */ /* 0x008fca0000010000 */
[----:B------:R-:W-:-:S13]  /*4850*/  FSETP.GE.FTZ.AND P0, PT, |R9|, |R4|, PT ;  /* 0x400000040900720b */ /* 0x000fda0003f16200 */
[----:B------:R-:W-:Y:S05]  /*4860*/  @!P0 BRA `(.L_x_5471) ;  /* 0x00000000004c8947 */ /* 0x000fea0003800000 */
[C---:B------:R-:W-:Y:S01]  /*4870*/  FSETP.NEU.FTZ.AND P1, PT, |R9|.reuse, RZ, PT ;  /* 0x000000ff0900720b */ /* 0x040fe20003f3d200 */
[----:B-1----:R-:W-:Y:S01]  /*4880*/  FADD.FTZ R3, |R9|, -RZ ;  /* 0x800000ff09037221 */ /* 0x002fe20000010200 */
        /* <DEDUP_REMOVED lines=12> */
.L_x_5472:
[----:B------:R-:W0:Y:S08]  /*4950*/  MUFU.RCP R3, R3 ;  /* 0x0000000300037308 */ /* 0x000e300000001000 */
[----:B------:R-:W1:Y:S01]  /*4960*/  MUFU.RCP R0, R0 ;  /* 0x0000000000007308 */ /* 0x000e620000001000 */
[----:B0-----:R-:W-:Y:S01]  /*4970*/  FMUL.FTZ R16, R3, R24 ;  /* 0x0000001803107220 */ /* 0x001fe20000410000 */
[----:B-1----:R-:W-:Y:S01]  /*4980*/  FMUL.FTZ R17, R0, R25 ;  /* 0x0000001900117220 */ /* 0x002fe20000410000 */
[----:B------:R-:W-:Y:S06]  /*4990*/  BRA `(.L_x_5465) ;  /* 0x0000000000207947 */ /* 0x000fec0003800000 */
.L_x_5471:
        /* <DEDUP_REMOVED lines=8> */
.L_x_5465:
[----:B------:R-:W-:Y:S05]  /*4a20*/  BSYNC.RECONVERGENT B0 ;  /* 0x0000000000007941 */ /* 0x000fea0003800200 */
.L_x_5464:
[----:B------:R-:W-:Y:S01]  /*4a30*/  VIADD R3, R27, 0x100 ;  /* 0x000001001b037836 */ /* 0x000fe20000000000 */
[----:B------:R-:W-:Y:S01]  /*4a40*/  BSSY.RECONVERGENT B0, `(.L_x_5473) ;  /* 0x000005c000007945 */ /* 0x000fe20003800200 */
[----:B--2---:R-:W-:-:S03]  /*4a50*/  CS2R R24, SRZ ;  /* 0x0000000000187805 */ /* 0x004fc6000001ff00 */
[----:B------:R-:W-:-:S13]  /*4a60*/  ISETP.GE.AND P0, PT, R3, R26, PT ;  /* 0x0000001a0300720c */ /* 0x000fda0003f06270 */
[----:B------:R-:W-:Y:S05]  /*4a70*/  @P0 BRA `(.L_x_5474) ;  /* 0x0000000400600947 */ /* 0x000fea0003800000 */
[----:B------:R-:W-:Y:S01]  /*4a80*/  FADD.FTZ R0, -R23, -RZ ;  /* 0x800000ff17007221 */ /* 0x000fe20000010100 */
[----:B------:R-:W-:Y:S04]  /*4a90*/  BSSY.RECONVERGENT B1, `(.L_x_5475) ;  /* 0x0000037000017945 */ /* 0x000fe80003800200 */
[----:B----4-:R-:W-:-:S13]  /*4aa0*/  LOP3.LUT P0, R4, R0, 0x7fffffff, RZ, 0xc0, !PT ;  /* 0x7fffffff00047812 */ /* 0x010fda000780c0ff */
        /* <DEDUP_REMOVED lines=40> */
.L_x_5478:
[----:B------:R-:W-:Y:S01]  /*4d30*/  ISETP.NE.AND P1, PT, R5, 0x7f800000, PT ;  /* 0x7f8000000500780c */ /* 0x000fe20003f25270 */
[----:B------:R-:W-:-:S12]  /*4d40*/  FADD.FTZ R0, R23, -R23 ;  /* 0x8000001717007221 */ /* 0x000fd80000010000 */
[----:B------:R-:W-:Y:S01]  /*4d50*/  @!P1 ISETP.GT.AND P0, PT, R3, -0x1, PT ;  /* 0xffffffff0300980c */ /* 0x000fe20003f04270 */
[----:B------:R-:W-:-:S03]  /*4d60*/  @P1 IMAD.MOV.U32 R4, RZ, RZ, R0 ;  /* 0x000000ffff041224 */ /* 0x000fc600078e0000 */
[----:B------:R-:W-:Y:S02]  /*4d70*/  @!P1 FSEL R4, R3, RZ, P0 ;  /* 0x000000ff03049208 */ /* 0x000fe40000000000 */
[----:B------:R-:W-:Y:S01]  /*4d80*/  @!P1 FSEL R0, R0, RZ, P0 ;  /* 0x000000ff00009208 */ /* 0x000fe20000000000 */
[----:B------:R-:W-:Y:S06]  /*4d90*/  BRA `(.L_x_5479) ;  /* 0x0000000000187947 */ /* 0x000fec0003800000 */
.L_x_5477:
[----:B------:R-:W-:-:S04]  /*4da0*/  FMUL.RZ R3, R0, 0.15915493667125701904 ;  /* 0x3e22f98300037820 */ /* 0x000fc8000040c000 */
[----:B------:R1:W2:Y:S08]  /*4db0*/  MUFU.COS R4, R3 ;  /* 0x0000000300047308 */ /* 0x0002b00000000000 */
[----:B------:R1:W3:Y:S01]  /*4dc0*/  MUFU.SIN R0, R3 ;  /* 0x0000000300007308 */ /* 0x0002e20000000400 */
[----:B------:R-:W-:Y:S05]  /*4dd0*/  BRA `(.L_x_5479) ;  /* 0x0000000000087947 */ /* 0x000fea0003800000 */
.L_x_5476:
[----:B------:R-:W-:-:S06]  /*4de0*/  FMUL.FTZ R4, R22, -1.4426950216293334961 ;  /* 0xbfb8aa3b16047820 */ /* 0x000fcc0000410000 */
[----:B------:R-:W0:Y:S02]  /*4df0*/  MUFU.EX2 R4, R4 ;  /* 0x0000000400047308 */ /* 0x000e240000000800 */
.L_x_5479:
[----:B------:R-:W-:Y:S05]  /*4e00*/  BSYNC.RECONVERGENT B1 ;  /* 0x0000000000017941 */ /* 0x000fea0003800200 */
.L_x_5475:
        /* <DEDUP_REMOVED lines=18> */
.L_x_5481:
[----:B------:R-:W0:Y:S08]  /*4f30*/  MUFU.RCP R3, R3 ;  /* 0x0000000300037308 */ /* 0x000e300000001000 */
[----:B------:R-:W1:Y:S01]  /*4f40*/  MUFU.RCP R0, R0 ;  /* 0x0000000000007308 */ /* 0x000e620000001000 */
[----:B0-----:R-:W-:Y:S01]  /*4f50*/  FMUL.FTZ R24, R3, R22 ;  /* 0x0000001603187220 */ /* 0x001fe20000410000 */
[----:B-1----:R-:W-:Y:S01]  /*4f60*/  FMUL.FTZ R25, R0, R23 ;  /* 0x0000001700197220 */ /* 0x002fe20000410000 */
[----:B------:R-:W-:Y:S06]  /*4f70*/  BRA `(.L_x_5474) ;  /* 0x0000000000207947 */ /* 0x000fec0003800000 */
.L_x_5480:
        /* <DEDUP_REMOVED lines=8> */
.L_x_5474:
[----:B------:R-:W-:Y:S05]  /*5000*/  BSYNC.RECONVERGENT B0 ;  /* 0x0000000000007941 */ /* 0x000fea0003800200 */
.L_x_5473:
[----:B------:R-:W-:Y:S01]  /*5010*/  VIADD R3, R27, 0x180 ;  /* 0x000001801b037836 */ /* 0x000fe20000000000 */
[----:B------:R-:W-:Y:S01]  /*5020*/  BSSY.RECONVERGENT B0, `(.L_x_5482) ;  /* 0x000005c000007945 */ /* 0x000fe20003800200 */
[----:B------:R-:W-:-:S03]  /*5030*/  CS2R R22, SRZ ;  /* 0x0000000000167805 */ /* 0x000fc6000001ff00 */
        /* <DEDUP_REMOVED lines=45> */
.L_x_5487:
[----:B------:R-:W-:Y:S01]  /*5310*/  ISETP.NE.AND P1, PT, R5, 0x7f800000, PT ;  /* 0x7f8000000500780c */ /* 0x000fe20003f25270 */
[----:B------:R-:W-:-:S12]  /*5320*/  FADD.FTZ R0, R19, -R19 ;  /* 0x8000001313007221 */ /* 0x000fd80000010000 */
[----:B------:R-:W-:Y:S01]  /*5330*/  @!P1 ISETP.GT.AND P0, PT, R3, -0x1, PT ;  /* 0xffffffff0300980c */ /* 0x000fe20003f04270 */
[----:B------:R-:W-:-:S03]  /*5340*/  @P1 IMAD.MOV.U32 R4, RZ, RZ, R0 ;  /* 0x000000ffff041224 */ /* 0x000fc600078e0000 */
[----:B------:R-:W-:Y:S02]  /*5350*/  @!P1 FSEL R4, R3, RZ, P0 ;  /* 0x000000ff03049208 */ /* 0x000fe40000000000 */
[----:B------:R-:W-:Y:S01]  /*5360*/  @!P1 FSEL R0, R0, RZ, P0 ;  /* 0x000000ff00009208 */ /* 0x000fe20000000000 */
[----:B------:R-:W-:Y:S06]  /*5370*/  BRA `(.L_x_5488) ;  /* 0x0000000000187947 */ /* 0x000fec0003800000 */
.L_x_5486:
[----:B------:R-:W-:-:S04]  /*5380*/  FMUL.RZ R3, R0, 0.15915493667125701904 ;  /* 0x3e22f98300037820 */ /* 0x000fc8000040c000 */
[----:B------:R1:W2:Y:S08]  /*5390*/  MUFU.COS R4, R3 ;  /* 0x0000000300047308 */ /* 0x0002b00000000000 */
[----:B------:R1:W3:Y:S01]  /*53a0*/  MUFU.SIN R0, R3 ;  /* 0x0000000300007308 */ /* 0x0002e20000000400 */
[----:B------:R-:W-:Y:S05]  /*53b0*/  BRA `(.L_x_5488) ;  /* 0x0000000000087947 */ /* 0x000fea0003800000 */
.L_x_5485:
[----:B------:R-:W-:-:S06]  /*53c0*/  FMUL.FTZ R4, R18, -1.4426950216293334961 ;  /* 0xbfb8aa3b12047820 */ /* 0x000fcc0000410000 */
[----:B------:R-:W0:Y:S02]  /*53d0*/  MUFU.EX2 R4, R4 ;  /* 0x0000000400047308 */ /* 0x000e240000000800 */
.L_x_5488:
[----:B------:R-:W-:Y:S05]  /*53e0*/  BSYNC.RECONVERGENT B1 ;  /* 0x0000000000017941 */ /* 0x000fea0003800200 */
.L_x_5484:
        /* <DEDUP_REMOVED lines=18> */
.L_x_5490:
[----:B------:R-:W0:Y:S08]  /*5510*/  MUFU.RCP R3, R3 ;  /* 0x0000000300037308 */ /* 0x000e300000001000 */
[----:B------:R-:W1:Y:S01]  /*5520*/  MUFU.RCP R0, R0 ;  /* 0x0000000000007308 */ /* 0x000e620000001000 */
[----:B0-----:R-:W-:Y:S01]  /*5530*/  FMUL.FTZ R22, R3, R18 ;  /* 0x0000001203167220 */ /* 0x001fe20000410000 */
[----:B-1----:R-:W-:Y:S01]  /*5540*/  FMUL.FTZ R23, R0, R19 ;  /* 0x0000001300177220 */ /* 0x002fe20000410000 */
[----:B------:R-:W-:Y:S06]  /*5550*/  BRA `(.L_x_5483) ;  /* 0x0000000000207947 */ /* 0x000fec0003800000 */
.L_x_5489:
        /* <DEDUP_REMOVED lines=8> */
.L_x_5483:
[----:B------:R-:W-:Y:S05]  /*55e0*/  BSYNC.RECONVERGENT B0 ;  /* 0x0000000000007941 */ /* 0x000fea0003800200 */
.L_x_5482:
[----:B------:R-:W0:Y:S01]  /*55f0*/  LDC.U8 R18, c[0x0][0x3a4] ;  /* 0x0000e900ff127b82 */ /* 0x000e220000000000 */
[----:B------:R-:W-:Y:S04]  /*5600*/  BSSY.RECONVERGENT B6, `(.L_x_5491) ;  /* 0x00000fd000067945 */ /* 0x000fe80003800200 */
[----:B------:R-:W-:Y:S05]  /*5610*/  @P2 BRA `(.L_x_5492) ;  /* 0x0000000c00ec2947 */ /* 0x000fea0003800000 */
[----:B------:R-:W1:Y:S01]  /*5620*/  LDCU UR4, c[0x0][0x3a8] ;  /* 0x00007500ff0477ac */ /* 0x000e620008000800 */
[----:B------:R-:W2:Y:S01]  /*5630*/  LDC.64 R8, c[0x0][0x388] ;  /* 0x0000e200ff087b82 */ /* 0x000ea20000000a00 */
[----:B------:R-:W-:Y:S01]  /*5640*/  IMAD R0, R2, 0x200, R27 ;  /* 0x0000020002007824 */ /* 0x000fe200078e021b */
[----:B0---4-:R-:W-:-:S03]  /*5650*/  PRMT R4, R18, 0x9910, RZ ;  /* 0x0000991012047816 */ /* 0x011fc600000000ff */
[----:B-1----:R-:W-:Y:S02]  /*5660*/  IMAD R3, R0, UR4, RZ ;  /* 0x0000000400037c24 */ /* 0x002fe4000f8e02ff */
[----:B------:R-:W-:-:S05]  /*5670*/  IMAD.MOV.U32 R0, RZ, RZ, R4 ;  /* 0x000000ffff007224 */ /* 0x000fca00078e0004 */
[----:B------:R-:W-:Y:S02]  /*5680*/  ISETP.GT.AND P0, PT, R0, 0x9, PT ;  /* 0x000000090000780c */ /* 0x000fe40003f04270 */
[----:B--2---:R-:W-:-:S05]  /*5690*/  IADD3 R8, P1, PT, R3, R8, RZ ;  /* 0x0000000803087210 */ /* 0x004fca0007f3e0ff */
        /* <DEDUP_REMOVED lines=14> */
.L_x_5496:
[----:B------:R-:W0:Y:S01]  /*5780*/  F2I.S64.TRUNC R6, R6 ;  /* 0x0000000600067311 */ /* 0x000e22000020d900 */
[----:B------:R-:W-:Y:S02]  /*5790*/  IMAD.MOV.U32 R27, RZ, RZ, R29 ;  /* 0x000000ffff1b7224 */ /* 0x000fe400078e001d */
[----:B0-----:R-:W-:-:S05]  /*57a0*/  IMAD.MOV.U32 R3, RZ, RZ, R6 ;  /* 0x000000ffff037224 */ /* 0x001fca00078e0006 */
[----:B------:R0:W-:Y:S01]  /*57b0*/  STG.E.U8 desc[UR36][R8.64], R3 ;  /* 0x0000000308007986 */ /* 0x0001e2000c101124 */
[----:B------:R-:W-:Y:S05]  /*57c0*/  BRA `(.L_x_5492) ;  /* 0x0000000c00807947 */ /* 0x000fea0003800000 */
.L_x_5495:
        /* <DEDUP_REMOVED lines=10> */
.L_x_5499:
[----:B------:R-:W0:Y:S01]  /*5870*/  F2I.FTZ.TRUNC.NTZ R3, R6 ;  /* 0x0000000600037305 */ /* 0x000e22000021f100 */
[----:B------:R-:W-:Y:S01]  /*5880*/  IMAD.MOV.U32 R27, RZ, RZ, R29 ;  /* 0x000000ffff1b7224 */ /* 0x000fe200078e001d */
[----:B0-----:R0:W-:Y:S01]  /*5890*/  STG.E desc[UR36][R8.64], R3 ;  /* 0x0000000308007986 */ /* 0x0011e2000c101924 */
[----:B------:R-:W-:Y:S05]  /*58a0*/  BRA `(.L_x_5492) ;  /* 0x0000000c00487947 */ /* 0x000fea0003800000 */
.L_x_5498:
[----:B------:R-:W0:Y:S01]  /*58b0*/  F2I.FTZ.TRUNC.NTZ R3, R6 ;  /* 0x0000000600037305 */ /* 0x000e22000021f100 */
[----:B------:R-:W-:Y:S01]  /*58c0*/  IMAD.MOV.U32 R27, RZ, RZ, R29 ;  /* 0x000000ffff1b7224 */ /* 0x000fe200078e001d */
[----:B0-----:R0:W-:Y:S01]  /*58d0*/  STG.E.U16 desc[UR36][R8.64], R3 ;  /* 0x0000000308007986 */ /* 0x0011e2000c101524 */
[----:B------:R-:W-:Y:S05]  /*58e0*/  BRA `(.L_x_5492) ;  /* 0x0000000c00387947 */ /* 0x000fea0003800000 */
.L_x_5494:
        /* <DEDUP_REMOVED lines=9> */
.L_x_5501:
[----:B------:R-:W-:Y:S01]  /*5980*/  F2FP.F16.F32.PACK_AB R6, RZ, R6 ;  /* 0x00000006ff06723e */ /* 0x000fe200000000ff */
[----:B------:R-:W-:-:S04]  /*5990*/  IMAD.MOV.U32 R27, RZ, RZ, R29 ;  /* 0x000000ffff1b7224 */ /* 0x000fc800078e001d */
[----:B------:R0:W-:Y:S01]  /*59a0*/  STG.E.U16 desc[UR36][R8.64], R6 ;  /* 0x0000000608007986 */ /* 0x0001e2000c101524 */
[----:B------:R-:W-:Y:S05]  /*59b0*/  BRA `(.L_x_5492) ;  /* 0x0000000c00047947 */ /* 0x000fea0003800000 */
.L_x_5500:
[----:B------:R-:W-:-:S13]  /*59c0*/  ISETP.NE.AND P0, PT, R0, 0x7, PT ;  /* 0x000000070000780c */ /* 0x000fda0003f05270 */
[----:B------:R-:W-:Y:S05]  /*59d0*/  @!P0 BRA `(.L_x_5502) ;  /* 0x00000000002c8947 */ /* 0x000fea0003800000 */
[----:B------:R-:W-:-:S13]  /*59e0*/  ISETP.NE.AND P0, PT, R0, 0x8, PT ;  /* 0x000000080000780c */ /* 0x000fda0003f05270 */
[----:B------:R-:W-:Y:S05]  /*59f0*/  @!P0 BRA `(.L_x_5503) ;  /* 0x0000000000148947 */ /* 0x000fea0003800000 */
[----:B------:R-:W-:-:S13]  /*5a00*/  ISETP.NE.AND P0, PT, R0, 0x9, PT ;  /* 0x000000090000780c */ /* 0x000fda0003f05270 */
[----:B------:R-:W-:Y:S05]  /*5a10*/  @P0 BRA `(.L_x_5497) ;  /* 0x0000000800480947 */ /* 0x000fea0003800000 */
[----:B------:R0:W-:Y:S01]  /*5a20*/  STG.E.64 desc[UR36][R8.64], R6 ;  /* 0x0000000608007986 */ /* 0x0001e2000c101b24 */
[----:B------:R-:W-:Y:S01]  /*5a30*/  IMAD.MOV.U32 R27, RZ, RZ, R29 ;  /* 0x000000ffff1b7224 */ /* 0x000fe200078e001d */
[----:B------:R-:W-:Y:S06]  /*5a40*/  BRA `(.L_x_5492) ;  /* 0x0000000800e07947 */ /* 0x000fec0003800000 */
.L_x_5503:
[----:B------:R-:W-:Y:S01]  /*5a50*/  F2FP.F16.F32.PACK_AB R7, R7, R6 ;  /* 0x000000060707723e */ /* 0x000fe200000000ff */
[----:B------:R-:W-:-:S04]  /*5a60*/  IMAD.MOV.U32 R27, RZ, RZ, R29 ;  /* 0x000000ffff1b7224 */ /* 0x000fc800078e001d */
[----:B------:R0:W-:Y:S01]  /*5a70*/  STG.E desc[UR36][R8.64], R7 ;  /* 0x0000000708007986 */ /* 0x0001e2000c101924 */
[----:B------:R-:W-:Y:S05]  /*5a80*/  BRA `(.L_x_5492) ;  /* 0x0000000800d07947 */ /* 0x000fea0003800000 */
.L_x_5502:
[----:B------:R-:W-:Y:S01]  /*5a90*/  FMUL.FTZ R4, R6, 1 ;  /* 0x3f80000006047820 */ /* 0x000fe20000410000 */
[----:B------:R-:W-:-:S05]  /*5aa0*/  IMAD.MOV.U32 R27, RZ, RZ, R29 ;  /* 0x000000ffff1b7224 */ /* 0x000fca00078e001d */
[----:B------:R-:W0:Y:S02]  /*5ab0*/  F2F.F64.F32 R4, R4 ;  /* 0x0000000400047310 */ /* 0x000e240000201800 */
[----:B0-----:R0:W-:Y:S01]  /*5ac0*/  STG.E.64 desc[UR36][R8.64], R4 ;  /* 0x0000000408007986 */ /* 0x0011e2000c101b24 */
[----:B------:R-:W-:Y:S05]  /*5ad0*/  BRA `(.L_x_5492) ;  /* 0x0000000800bc7947 */ /* 0x000fea0003800000 */
.L_x_5493:
        /* <DEDUP_REMOVED lines=9> */
[----:B------:R-:W-:Y:S01]  /*5b70*/  IMAD.MOV.U32 R27, RZ, RZ, R29 ;  /* 0x000000ffff1b7224 */ /* 0x000fe200078e001d */
[----:B------:R-:W-:-:S04]  /*5b80*/  FSETP.NEU.FTZ.AND P1, PT, R7, RZ, PT ;  /* 0x000000ff0700720b */ /* 0x000fc80003f3d000 */
[----:B------:R-:W-:-:S04]  /*5b90*/  PLOP3.LUT P0, PT, P0, P1, PT, 0xf8, 0x8f ;  /* 0x00000000008f781c */ /* 0x000fc80000703f70 */
[----:B------:R-:W-:-:S05]  /*5ba0*/  SEL R3, RZ, 0x1, !P0 ;  /* 0x00000001ff037807 */ /* 0x000fca0004000000 */
[----:B------:R0:W-:Y:S01]  /*5bb0*/  STG.E.U8 desc[UR36][R8.64], R3 ;  /* 0x0000000308007986 */ /* 0x0001e2000c101124 */
[----:B------:R-:W-:Y:S05]  /*5bc0*/  BRA `(.L_x_5492) ;  /* 0x0000000800807947 */ /* 0x000fea0003800000 */
.L_x_5506:
[----:B------:R-:W-:Y:S01]  /*5bd0*/  FMUL.FTZ R4, R6, 1 ;  /* 0x3f80000006047820 */ /* 0x000fe20000410000 */
[----:B------:R-:W-:Y:S01]  /*5be0*/  FMUL.FTZ R7, R7, 1 ;  /* 0x3f80000007077820 */ /* 0x000fe20000410000 */
[----:B------:R-:W-:-:S04]  /*5bf0*/  IMAD.MOV.U32 R27, RZ, RZ, R29 ;  /* 0x000000ffff1b7224 */ /* 0x000fc800078e001d */
[----:B------:R-:W-:Y:S08]  /*5c00*/  F2F.F64.F32 R4, R4 ;  /* 0x0000000400047310 */ /* 0x000ff00000201800 */
[----:B------:R-:W0:Y:S02]  /*5c10*/  F2F.F64.F32 R6, R7 ;  /* 0x0000000700067310 */ /* 0x000e240000201800 */
[----:B0-----:R0:W-:Y:S01]  /*5c20*/  STG.E.128 desc[UR36][R8.64], R4 ;  /* 0x0000000408007986 */ /* 0x0011e2000c101d24 */
[----:B------:R-:W-:Y:S05]  /*5c30*/  BRA `(.L_x_5492) ;  /* 0x0000000800647947 */ /* 0x000fea0003800000 */
.L_x_5505:
        /* <DEDUP_REMOVED lines=18> */
.L_x_5510:
[----:B------:R-:W-:Y:S05]  /*5d60*/  BSYNC.RECONVERGENT B0 ;  /* 0x0000000000007941 */ /* 0x000fea0003800200 */
.L_x_5509:
[----:B------:R-:W-:Y:S01]  /*5d70*/  LOP3.LUT R5, R0, 0x80, R5, 0xf8, !PT ;  /* 0x0000008000057812 */ /* 0x000fe200078ef805 */
[----:B------:R-:W-:-:S04]  /*5d80*/  IMAD.MOV.U32 R27, RZ, RZ, R29 ;  /* 0x000000ffff1b7224 */ /* 0x000fc800078e001d */
[----:B------:R0:W-:Y:S01]  /*5d90*/  STG.E.U8 desc[UR36][R8.64], R5 ;  /* 0x0000000508007986 */ /* 0x0001e2000c101124 */
[----:B------:R-:W-:Y:S05]  /*5da0*/  BRA `(.L_x_5492) ;  /* 0x0000000800087947 */ /* 0x000fea0003800000 */
.L_x_5508:
        /* <DEDUP_REMOVED lines=14> */
.L_x_5512:
[----:B------:R-:W-:Y:S05]  /*5e90*/  BSYNC.RECONVERGENT B0 ;  /* 0x0000000000007941 */ /* 0x000fea0003800200 */
.L_x_5511:
[----:B------:R-:W-:Y:S01]  /*5ea0*/  LOP3.LUT R3, R0, 0x80, R5, 0xf8, !PT ;  /* 0x0000008000037812 */ /* 0x000fe200078ef805 */
[----:B------:R-:W-:-:S04]  /*5eb0*/  IMAD.MOV.U32 R27, RZ, RZ, R29 ;  /* 0x000000ffff1b7224 */ /* 0x000fc800078e001d */
[----:B------:R0:W-:Y:S01]  /*5ec0*/  STG.E.U8 desc[UR36][R8.64], R3 ;  /* 0x0000000308007986 */ /* 0x0001e2000c101124 */
[----:B------:R-:W-:Y:S05]  /*5ed0*/  BRA `(.L_x_5492) ;  /* 0x0000000400bc7947 */ /* 0x000fea0003800000 */
.L_x_5507:
[----:B------:R-:W-:Y:S01]  /*5ee0*/  F2FP.BF16.F32.PACK_AB R6, RZ, R6 ;  /* 0x00000006ff06723e */ /* 0x000fe200000010ff */
[----:B------:R-:W-:-:S04]  /*5ef0*/  IMAD.MOV.U32 R27, RZ, RZ, R29 ;  /* 0x000000ffff1b7224 */ /* 0x000fc800078e001d */
[----:B------:R0:W-:Y:S01]  /*5f00*/  STG.E.U16 desc[UR36][R8.64], R6 ;  /* 0x0000000608007986 */ /* 0x0001e2000c101524 */
[----:B------:R-:W-:Y:S05]  /*5f10*/  BRA `(.L_x_5492) ;  /* 0x0000000400ac7947 */ /* 0x000fea0003800000 */
.L_x_5504:
        /* <DEDUP_REMOVED lines=12> */
.L_x_5515:
[----:B------:R-:W-:Y:S01]  /*5fe0*/  LOP3.LUT R0, R6, 0x7fffffff, RZ, 0xc0, !PT ;  /* 0x7fffffff06007812 */ /* 0x000fe200078ec0ff */
[----:B------:R-:W-:Y:S01]  /*5ff0*/  BSSY.RECONVERGENT B0, `(.L_x_5516) ;  /* 0x0000013000007945 */ /* 0x000fe20003800200 */
[----:B------:R-:W-:Y:S02]  /*6000*/  IMAD.MOV.U32 R4, RZ, RZ, 0x80 ;  /* 0x00000080ff047424 */ /* 0x000fe400078e00ff */
        /* <DEDUP_REMOVED lines=9> */
.L_x_5518:
[----:B------:R-:W-:-:S04]  /*60a0*/  SHF.R.U32.HI R0, RZ, 0x14, R6 ;  /* 0x00000014ff007819 */ /* 0x000fc80000011606 */
[----:B------:R-:W-:-:S04]  /*60b0*/  LOP3.LUT R3, R0, 0x1, RZ, 0xc0, !PT ;  /* 0x0000000100037812 */ /* 0x000fc800078ec0ff */
[----:B------:R-:W-:-:S04]  /*60c0*/  IADD3 R0, PT, PT, R6, 0x487ffff, R3 ;  /* 0x0487ffff06007810 */ /* 0x000fc80007ffe003 */
[----:B------:R-:W-:-:S04]  /*60d0*/  SHF.R.U32.HI R0, RZ, 0x14, R0 ;  /* 0x00000014ff007819 */ /* 0x000fc80000011600 */
[----:B------:R-:W-:-:S07]  /*60e0*/  LOP3.LUT R0, R0, 0xff, RZ, 0xc0, !PT ;  /* 0x000000ff00007812 */ /* 0x000fce00078ec0ff */
.L_x_5519:
[----:B------:R-:W-:-:S04]  /*60f0*/  SHF.R.U32.HI R3, RZ, 0x18, R6 ;  /* 0x00000018ff037819 */ /* 0x000fc80000011606 */
[----:B------:R-:W-:-:S04]  /*6100*/  LOP3.LUT R0, R0, 0x80, R3, 0xf8, !PT ;  /* 0x0000008000007812 */ /* 0x000fc800078ef803 */
[----:B------:R-:W-:-:S07]  /*6110*/  PRMT R4, R0, 0x7610, R4 ;  /* 0x0000761000047816 */ /* 0x000fce0000000004 */
.L_x_5517:
[----:B------:R-:W-:Y:S05]  /*6120*/  BSYNC.RECONVERGENT B0 ;  /* 0x0000000000007941 */ /* 0x000fea0003800200 */
.L_x_5516:
[----:B------:R0:W-:Y:S01]  /*6130*/  STG.E.U8 desc[UR36][R8.64], R4 ;  /* 0x0000000408007986 */ /* 0x0001e2000c101124 */
[----:B------:R-:W-:Y:S01]  /*6140*/  IMAD.MOV.U32 R27, RZ, RZ, R29 ;  /* 0x000000ffff1b7224 */ /* 0x000fe200078e001d */
[----:B------:R-:W-:Y:S06]  /*6150*/  BRA `(.L_x_5492) ;  /* 0x00000004001c7947 */ /* 0x000fec0003800000 */
.L_x_5514:
        /* <DEDUP_REMOVED lines=12> */
.L_x_5522:
[----:B------:R-:W-:-:S04]  /*6220*/  SHF.R.U32.HI R0, RZ, 0x15, R6 ;  /* 0x00000015ff007819 */ /* 0x000fc80000011606 */
[----:B------:R-:W-:-:S04]  /*6230*/  LOP3.LUT R3, R0, 0x1, RZ, 0xc0, !PT ;  /* 0x0000000100037812 */ /* 0x000fc800078ec0ff */
[----:B------:R-:W-:-:S04]  /*6240*/  IADD3 R0, PT, PT, R6, 0x88fffff, R3 ;  /* 0x088fffff06007810 */ /* 0x000fc80007ffe003 */
[----:B------:R-:W-:-:S04]  /*6250*/  SHF.R.U32.HI R0, RZ, 0x15, R0 ;  /* 0x00000015ff007819 */ /* 0x000fc80000011600 */
[----:B------:R-:W-:-:S07]  /*6260*/  LOP3.LUT R0, R0, 0xff, RZ, 0xc0, !PT ;  /* 0x000000ff00007812 */ /* 0x000fce00078ec0ff */
.L_x_5523:
[----:B------:R-:W-:-:S04]  /*6270*/  SHF.R.U32.HI R3, RZ, 0x18, R6 ;  /* 0x00000018ff037819 */ /* 0x000fc80000011606 */
[----:B------:R-:W-:-:S04]  /*6280*/  LOP3.LUT R0, R0, 0x80, R3, 0xf8, !PT ;  /* 0x0000008000007812 */ /* 0x000fc800078ef803 */
[----:B------:R-:W-:-:S07]  /*6290*/  PRMT R4, R0, 0x7610, R4 ;  /* 0x0000761000047816 */ /* 0x000fce0000000004 */
.L_x_5521:
[----:B------:R-:W-:Y:S05]  /*62a0*/  BSYNC.RECONVERGENT B0 ;  /* 0x0000000000007941 */ /* 0x000fea0003800200 */
.L_x_5520:
[----:B------:R0:W-:Y:S01]  /*62b0*/  STG.E.U8 desc[UR36][R8.64], R4 ;  /* 0x0000000408007986 */ /* 0x0001e2000c101124 */
[----:B------:R-:W-:Y:S01]  /*62c0*/  IMAD.MOV.U32 R27, RZ, RZ, R29 ;  /* 0x000000ffff1b7224 */ /* 0x000fe200078e001d */
[----:B------:R-:W-:Y:S06]  /*62d0*/  BRA `(.L_x_5492) ;  /* 0x0000000000bc7947 */ /* 0x000fec0003800000 */
.L_x_5513:
[----:B------:R-:W-:-:S13]  /*62e0*/  ISETP.NE.AND P0, PT, R0, 0x1c, PT ;  /* 0x0000001c0000780c */ /* 0x000fda0003f05270 */
[----:B------:R-:W-:Y:S05]  /*62f0*/  @!P0 BRA `(.L_x_5524) ;  /* 0x0000000000a88947 */ /* 0x000fea0003800000 */
[----:B------:R-:W-:-:S13]  /*6300*/  ISETP.NE.AND P0, PT, R0, 0x1d, PT ;  /* 0x0000001d0000780c */ /* 0x000fda0003f05270 */
[----:B------:R-:W-:Y:S05]  /*6310*/  @!P0 BRA `(.L_x_5525) ;  /* 0x0000000000908947 */ /* 0x000fea0003800000 */
[----:B------:R-:W-:-:S13]  /*6320*/  ISETP.NE.AND P0, PT, R0, 0x2c, PT ;  /* 0x0000002c0000780c */ /* 0x000fda0003f05270 */
[----:B------:R-:W-:Y:S05]  /*6330*/  @!P0 BRA `(.L_x_5526) ;  /* 0x0000000000488947 */ /* 0x000fea0003800000 */
.L_x_5497:
        /* <DEDUP_REMOVED lines=16> */
.L_x_5527:
[----:B------:R-:W-:Y:S01]  /*6440*/  IMAD.MOV.U32 R27, RZ, RZ, R29 ;  /* 0x000000ffff1b7224 */ /* 0x000fe200078e001d */
[----:B------:R-:W-:Y:S06]  /*6450*/  BRA `(.L_x_5492) ;  /* 0x00000000005c7947 */ /* 0x000fec0003800000 */
.L_x_5526:
        /* <DEDUP_REMOVED lines=16> */
.L_x_5525:
[----:B------:R-:W0:Y:S01]  /*6560*/  F2I.U64.TRUNC R6, R6 ;  /* 0x0000000600067311 */ /* 0x000e22000020d800 */
[----:B------:R-:W-:Y:S01]  /*6570*/  IMAD.MOV.U32 R27, RZ, RZ, R29 ;  /* 0x000000ffff1b7224 */ /* 0x000fe200078e001d */
[----:B0-----:R2:W-:Y:S01]  /*6580*/  STG.E.64 desc[UR36][R8.64], R6 ;  /* 0x0000000608007986 */ /* 0x0015e2000c101b24 */
[----:B------:R-:W-:Y:S05]  /*6590*/  BRA `(.L_x_5492) ;  /* 0x00000000000c7947 */ /* 0x000fea0003800000 */
.L_x_5524:
[----:B------:R-:W0:Y:S01]  /*65a0*/  F2I.FTZ.U32.TRUNC.NTZ R3, R6 ;  /* 0x0000000600037305 */ /* 0x000e22000021f000 */
[----:B------:R-:W-:Y:S01]  /*65b0*/  IMAD.MOV.U32 R27, RZ, RZ, R29 ;  /* 0x000000ffff1b7224 */ /* 0x000fe200078e001d */
[----:B0-----:R1:W-:Y:S06]  /*65c0*/  STG.E desc[UR36][R8.64], R3 ;  /* 0x0000000308007986 */ /* 0x0013ec000c101924 */
.L_x_5492:
[----:B------:R-:W-:Y:S05]  /*65d0*/  BSYNC.RECONVERGENT B6 ;  /* 0x0000000000067941 */ /* 0x000fea0003800200 */
.L_x_5491:
[----:B------:R-:W-:Y:S01]  /*65e0*/  ISETP.GE.AND P0, PT, R27, R26, PT ;  /* 0x0000001a1b00720c */ /* 0x000fe20003f06270 */
[----:B------:R-:W-:-:S12]  /*65f0*/  BSSY.RECONVERGENT B6, `(.L_x_5528) ;  /* 0x00001ce000067945 */ /* 0x000fd80003800200 */
[----:B------:R-:W-:Y:S05]  /*6600*/  @P0 BRA `(.L_x_5529) ;  /* 0x0000001c00300947 */ /* 0x000fea0003800000 */
[----:B------:R-:W5:Y:S01]  /*6610*/  LDCU UR4, c[0x0][0x3a8] ;  /* 0x00007500ff0477ac */ /* 0x000f620008000800 */
[----:B0123--:R-:W0:Y:S01]  /*6620*/  LDC.64 R8, c[0x0][0x388] ;  /* 0x0000e200ff087b82 */ /* 0x00fe220000000a00 */
[----:B------:R-:W-:Y:S01]  /*6630*/  IMAD R0, R2, 0x200, R27 ;  /* 0x0000020002007824 */ /* 0x000fe200078e021b */
[----:B----4-:R-:W-:-:S03]  /*6640*/  PRMT R4, R18, 0x9910, RZ ;  /* 0x0000991012047816 */ /* 0x010fc600000000ff */
        /* <DEDUP_REMOVED lines=17> */
.L_x_5533:
[----:B------:R-:W0:Y:S02]  /*6760*/  F2I.S64.TRUNC R16, R16 ;  /* 0x0000001000107311 */ /* 0x000e24000020d900 */
[----:B0-----:R-:W-:-:S05]  /*6770*/  IMAD.MOV.U32 R3, RZ, RZ, R16 ;  /* 0x000000ffff037224 */ /* 0x001fca00078e0010 */
[----:B------:R4:W-:Y:S01]  /*6780*/  STG.E.U8 desc[UR36][R8.64], R3 ;  /* 0x0000000308007986 */ /* 0x0009e2000c101124 */
[----:B------:R-:W-:Y:S05]  /*6790*/  BRA `(.L_x_5535) ;  /* 0x0000000c002c7947 */ /* 0x000fea0003800000 */
.L_x_5532:
        /* <DEDUP_REMOVED lines=9> */
.L_x_5537:
[----:B------:R-:W0:Y:S02]  /*6830*/  F2I.FTZ.TRUNC.NTZ R3, R16 ;  /* 0x0000001000037305 */ /* 0x000e24000021f100 */
[----:B0-----:R2:W-:Y:S01]  /*6840*/  STG.E desc[UR36][R8.64], R3 ;  /* 0x0000000308007986 */ /* 0x0015e2000c101924 */
[----:B------:R-:W-:Y:S05]  /*6850*/  BRA `(.L_x_5535) ;  /* 0x0000000800fc7947 */ /* 0x000fea0003800000 */
.L_x_5536:
[----:B------:R-:W0:Y:S02]  /*6860*/  F2I.FTZ.TRUNC.NTZ R3, R16 ;  /* 0x0000001000037305 */ /* 0x000e24000021f100 */
[----:B0-----:R0:W-:Y:S01]  /*6870*/  STG.E.U16 desc[UR36][R8.64], R3 ;  /* 0x0000000308007986 */ /* 0x0011e2000c101524 */
[----:B------:R-:W-:Y:S05]  /*6880*/  BRA `(.L_x_5535) ;  /* 0x0000000800f07947 */ /* 0x000fea0003800000 */
.L_x_5531:
        /* <DEDUP_REMOVED lines=8> */
.L_x_5539:
[----:B------:R-:W-:-:S05]  /*6910*/  F2FP.F16.F32.PACK_AB R16, RZ, R16 ;  /* 0x00000010ff10723e */ /* 0x000fca00000000ff */
[----:B------:R0:W-:Y:S01]  /*6920*/  STG.E.U16 desc[UR36][R8.64], R16 ;  /* 0x0000001008007986 */ /* 0x0001e2000c101524 */
[----:B------:R-:W-:Y:S05]  /*6930*/  BRA `(.L_x_5535) ;  /* 0x0000000800c47947 */ /* 0x000fea0003800000 */
.L_x_5538:
[----:B------:R-:W-:-:S13]  /*6940*/  ISETP.NE.AND P0, PT, R0, 0x7, PT ;  /* 0x000000070000780c */ /* 0x000fda0003f05270 */
[----:B------:R-:W-:Y:S05]  /*6950*/  @!P0 BRA `(.L_x_5540) ;  /* 0x0000000000248947 */ /* 0x000fea0003800000 */
[----:B------:R-:W-:-:S13]  /*6960*/  ISETP.NE.AND P0, PT, R0, 0x8, PT ;  /* 0x000000080000780c */ /* 0x000fda0003f05270 */
[----:B------:R-:W-:Y:S05]  /*6970*/  @!P0 BRA `(.L_x_5541) ;  /* 0x0000000000108947 */ /* 0x000fea0003800000 */
[----:B------:R-:W-:-:S13]  /*6980*/  ISETP.NE.AND P0, PT, R0, 0x9, PT ;  /* 0x000000090000780c */ /* 0x000fda0003f05270 */
[----:B------:R-:W-:Y:S05]  /*6990*/  @P0 BRA `(.L_x_5534) ;  /* 0x0000000400d40947 */ /* 0x000fea0003800000 */
[----:B------:R0:W-:Y:S01]  /*69a0*/  STG.E.64 desc[UR36][R8.64], R16 ;  /* 0x0000001008007986 */ /* 0x0001e2000c101b24 */
[----:B------:R-:W-:Y:S05]  /*69b0*/  BRA `(.L_x_5535) ;  /* 0x0000000800a47947 */ /* 0x000fea0003800000 */
.L_x_5541:
[----:B------:R-:W-:-:S05]  /*69c0*/  F2FP.F16.F32.PACK_AB R17, R17, R16 ;  /* 0x000000101111723e */ /* 0x000fca00000000ff */
[----:B------:R0:W-:Y:S01]  /*69d0*/  STG.E desc[UR36][R8.64], R17 ;  /* 0x0000001108007986 */ /* 0x0001e2000c101924 */
[----:B------:R-:W-:Y:S05]  /*69e0*/  BRA `(.L_x_5535) ;  /* 0x0000000800987947 */ /* 0x000fea0003800000 */
.L_x_5540:
[----:B------:R-:W-:-:S06]  /*69f0*/  FMUL.FTZ R4, R16, 1 ;  /* 0x3f80000010047820 */ /* 0x000fcc0000410000 */
[----:B------:R-:W0:Y:S02]  /*6a00*/  F2F.F64.F32 R4, R4 ;  /* 0x0000000400047310 */ /* 0x000e240000201800 */
[----:B0-----:R0:W-:Y:S01]  /*6a10*/  STG.E.64 desc[UR36][R8.64], R4 ;  /* 0x0000000408007986 */ /* 0x0011e2000c101b24 */
[----:B------:R-:W-:Y:S05]  /*6a20*/  BRA `(.L_x_5535) ;  /* 0x0000000800887947 */ /* 0x000fea0003800000 */
.L_x_5530:
        /* <DEDUP_REMOVED lines=13> */
.L_x_5545:
        /* <DEDUP_REMOVED lines=16> */
.L_x_5548:
[----:B------:R-:W-:-:S04]  /*6c00*/  SHF.R.U32.HI R16, RZ, 0x18, R16 ;  /* 0x00000018ff107819 */ /* 0x000fc80000011610 */
[----:B------:R-:W-:-:S04]  /*6c10*/  LOP3.LUT R3, R3, 0x80, R16, 0xf8, !PT ;  /* 0x0000008003037812 */ /* 0x000fc800078ef810 */
[----:B------:R-:W-:-:S07]  /*6c20*/  PRMT R4, R3, 0x7610, R4 ;  /* 0x0000761003047816 */ /* 0x000fce0000000004 */
.L_x_5547:
[----:B------:R-:W-:Y:S05]  /*6c30*/  BSYNC.RECONVERGENT B0 ;  /* 0x0000000000007941 */ /* 0x000fea0003800200 */
.L_x_5546:
[----:B------:R0:W-:Y:S01]  /*6c40*/  STG.E.U8 desc[UR36][R8.64], R4 ;  /* 0x0000000408007986 */ /* 0x0001e2000c101124 */
[----:B------:R-:W-:Y:S05]  /*6c50*/  BRA `(.L_x_5535) ;  /* 0x0000000400fc7947 */ /* 0x000fea0003800000 */
.L_x_5544:
        /* <DEDUP_REMOVED lines=16> */
.L_x_5551:
[----:B------:R-:W-:-:S04]  /*6d60*/  SHF.R.U32.HI R16, RZ, 0x18, R16 ;  /* 0x00000018ff107819 */ /* 0x000fc80000011610 */
[----:B------:R-:W-:-:S04]  /*6d70*/  LOP3.LUT R3, R3, 0x80, R16, 0xf8, !PT ;  /* 0x0000008003037812 */ /* 0x000fc800078ef810 */
[----:B------:R-:W-:-:S07]  /*6d80*/  PRMT R4, R3, 0x7610, R4 ;  /* 0x0000761003047816 */ /* 0x000fce0000000004 */
.L_x_5550:
[----:B------:R-:W-:Y:S05]  /*6d90*/  BSYNC.RECONVERGENT B0 ;  /* 0x0000000000007941 */ /* 0x000fea0003800200 */
.L_x_5549:
[----:B------:R0:W-:Y:S01]  /*6da0*/  STG.E.U8 desc[UR36][R8.64], R4 ;  /* 0x0000000408007986 */ /* 0x0001e2000c101124 */
[----:B------:R-:W-:Y:S05]  /*6db0*/  BRA `(.L_x_5535) ;  /* 0x0000000400a47947 */ /* 0x000fea0003800000 */
.L_x_5543:
        /* <DEDUP_REMOVED lines=21> */
.L_x_5553:
[----:B------:R-:W0:Y:S02]  /*6f10*/  F2I.U64.TRUNC R16, R16 ;  /* 0x0000001000107311 */ /* 0x000e24000020d800 */
[----:B0-----:R0:W-:Y:S01]  /*6f20*/  STG.E.64 desc[UR36][R8.64], R16 ;  /* 0x0000001008007986 */ /* 0x0011e2000c101b24 */
[----:B------:R-:W-:Y:S05]  /*6f30*/  BRA `(.L_x_5535) ;  /* 0x0000000400447947 */ /* 0x000fea0003800000 */
.L_x_5552:
[----:B------:R-:W0:Y:S02]  /*6f40*/  F2I.FTZ.U32.TRUNC.NTZ R3, R16 ;  /* 0x0000001000037305 */ /* 0x000e24000021f000 */
[----:B0-----:R0:W-:Y:S01]  /*6f50*/  STG.E desc[UR36][R8.64], R3 ;  /* 0x0000000308007986 */ /* 0x0011e2000c101924 */
[----:B------:R-:W-:Y:S05]  /*6f60*/  BRA `(.L_x_5535) ;  /* 0x0000000400387947 */ /* 0x000fea0003800000 */
.L_x_5542:
[----:B------:R-:W-:-:S13]  /*6f70*/  ISETP.GT.AND P0, PT, R0, 0xe, PT ;  /* 0x0000000e0000780c */ /* 0x000fda0003f04270 */
[----:B------:R-:W-:Y:S05]  /*6f80*/  @P0 BRA `(.L_x_5554) ;  /* 0x0000000000400947 */ /* 0x000fea0003800000 */
[----:B------:R-:W-:-:S13]  /*6f90*/  ISETP.NE.AND P0, PT, R0, 0xa, PT ;  /* 0x0000000a0000780c */ /* 0x000fda0003f05270 */
[----:B------:R-:W-:Y:S05]  /*6fa0*/  @!P0 BRA `(.L_x_5555) ;  /* 0x0000000000208947 */ /* 0x000fea0003800000 */
[----:B------:R-:W-:-:S13]  /*6fb0*/  ISETP.NE.AND P0, PT, R0, 0xb, PT ;  /* 0x0000000b0000780c */ /* 0x000fda0003f05270 */
[----:B------:R-:W-:Y:S05]  /*6fc0*/  @P0 BRA `(.L_x_5534) ;  /* 0x0000000000480947 */ /* 0x000fea0003800000 */
[----:B------:R-:W-:Y:S02]  /*6fd0*/  FSETP.NEU.FTZ.AND P0, PT, R16, RZ, PT ;  /* 0x000000ff1000720b */ /* 0x000fe40003f1d000 */
[----:B------:R-:W-:-:S04]  /*6fe0*/  FSETP.NEU.FTZ.AND P1, PT, R17, RZ, PT ;  /* 0x000000ff1100720b */ /* 0x000fc80003f3d000 */
[----:B------:R-:W-:-:S04]  /*6ff0*/  PLOP3.LUT P0, PT, P0, P1, PT, 0xf8, 0x8f ;  /* 0x00000000008f781c */ /* 0x000fc80000703f70 */
[----:B------:R-:W-:-:S05]  /*7000*/  SEL R3, RZ, 0x1, !P0 ;  /* 0x00000001ff037807 */ /* 0x000fca0004000000 */
[----:B------:R0:W-:Y:S01]  /*7010*/  STG.E.U8 desc[UR36][R8.64], R3 ;  /* 0x0000000308007986 */ /* 0x0001e2000c101124 */
[----:B------:R-:W-:Y:S05]  /*7020*/  BRA `(.L_x_5535) ;  /* 0x0000000400087947 */ /* 0x000fea0003800000 */
.L_x_5555:
[----:B------:R-:W-:Y:S01]  /*7030*/  FMUL.FTZ R4, R16, 1 ;  /* 0x3f80000010047820 */ /* 0x000fe20000410000 */
[----:B------:R-:W-:-:S05]  /*7040*/  FMUL.FTZ R6, R17, 1 ;  /* 0x3f80000011067820 */ /* 0x000fca0000410000 */
[----:B------:R-:W-:Y:S08]  /*7050*/  F2F.F64.F32 R4, R4 ;  /* 0x0000000400047310 */ /* 0x000ff00000201800 */
[----:B------:R-:W0:Y:S02]  /*7060*/  F2F.F64.F32 R6, R6 ;  /* 0x0000000600067310 */ /* 0x000e240000201800 */
[----:B0-----:R0:W-:Y:S01]  /*7070*/  STG.E.128 desc[UR36][R8.64], R4 ;  /* 0x0000000408007986 */ /* 0x0011e2000c101d24 */
[----:B------:R-:W-:Y:S05]  /*7080*/  BRA `(.L_x_5535) ;  /* 0x0000000000f07947 */ /* 0x000fea0003800000 */
.L_x_5554:
[----:B------:R-:W-:-:S13]  /*7090*/  ISETP.NE.AND P0, PT, R0, 0xf, PT ;  /* 0x0000000f0000780c */ /* 0x000fda0003f05270 */
[----:B------:R-:W-:Y:S05]  /*70a0*/  @!P0 BRA `(.L_x_5556) ;  /* 0x0000000000e08947 */ /* 0x000fea0003800000 */
[----:B------:R-:W-:-:S13]  /*70b0*/  ISETP.NE.AND P0, PT, R0, 0x17, PT ;  /* 0x000000170000780c */ /* 0x000fda0003f05270 */
[----:B------:R-:W-:Y:S05]  /*70c0*/  @!P0 BRA `(.L_x_5557) ;  /* 0x00000000008c8947 */ /* 0x000fea0003800000 */
[----:B------:R-:W-:-:S13]  /*70d0*/  ISETP.NE.AND P0, PT, R0, 0x18, PT ;  /* 0x000000180000780c */ /* 0x000fda0003f05270 */
[----:B------:R-:W-:Y:S05]  /*70e0*/  @!P0 BRA `(.L_x_5558) ;  /* 0x0000000000448947 */ /* 0x000fea0003800000 */
.L_x_5534:
        /* <DEDUP_REMOVED lines=16> */
.L_x_5559:
[----:B------:R-:W-:Y:S05]  /*71f0*/  BRA `(.L_x_5535) ;  /* 0x0000000000947947 */ /* 0x000fea0003800000 */
.L_x_5558:
        /* <DEDUP_REMOVED lines=12> */
.L_x_5561:
[----:B------:R-:W-:Y:S05]  /*72c0*/  BSYNC.RECONVERGENT B0 ;  /* 0x0000000000007941 */ /* 0x000fea0003800200 */
.L_x_5560:
[----:B------:R-:W-:-:S05]  /*72d0*/  LOP3.LUT R3, R0, 0x80, R5, 0xf8, !PT ;  /* 0x0000008000037812 */ /* 0x000fca00078ef805 */
[----:B------:R0:W-:Y:S01]  /*72e0*/  STG.E.U8 desc[UR36][R8.64], R3 ;  /* 0x0000000308007986 */ /* 0x0001e2000c101124 */
[----:B------:R-:W-:Y:S05]  /*72f0*/  BRA `(.L_x_5535) ;  /* 0x0000000000547947 */ /* 0x000fea0003800000 */
.L_x_5557:
        /* <DEDUP_REMOVED lines=11> */
.L_x_5563:
[----:B------:R-:W-:Y:S01]  /*73b0*/  IMAD.MOV.U32 R0, RZ, RZ, 0x7f ;  /* 0x0000007fff007424 */ /* 0x000fe200078e00ff */
[----:B------:R-:W-:-:S04]  /*73c0*/  ISETP.GT.U32.AND P0, PT, R4, 0x7f800000, PT ;  /* 0x7f8000000400780c */ /* 0x000fc80003f04070 */
[----:B------:R-:W-:-:S09]  /*73d0*/  SEL R0, R0, 0x7c, P0 ;  /* 0x0000007c00007807 */ /* 0x000fd20000000000 */
.L_x_5564:
[----:B------:R-:W-:Y:S05]  /*73e0*/  BSYNC.RECONVERGENT B0 ;  /* 0x0000000000007941 */ /* 0x000fea0003800200 */
.L_x_5562:
[----:B------:R-:W-:-:S04]  /*73f0*/  SHF.R.U32.HI R3, RZ, 0x18, R16 ;  /* 0x00000018ff037819 */ /* 0x000fc80000011610 */
[----:B------:R-:W-:-:S05]  /*7400*/  LOP3.LUT R3, R0, 0x80, R3, 0xf8, !PT ;  /* 0x0000008000037812 */ /* 0x000fca00078ef803 */
[----:B------:R0:W-:Y:S01]  /*7410*/  STG.E.U8 desc[UR36][R8.64], R3 ;  /* 0x0000000308007986 */ /* 0x0001e2000c101124 */
[----:B------:R-:W-:Y:S05]  /*7420*/  BRA `(.L_x_5535) ;  /* 0x0000000000087947 */ /* 0x000fea0003800000 */
.L_x_5556:
[----:B------:R-:W-:-:S05]  /*7430*/  F2FP.BF16.F32.PACK_AB R16, RZ, R16 ;  /* 0x00000010ff10723e */ /* 0x000fca00000010ff */
[----:B------:R0:W-:Y:S02]  /*7440*/  STG.E.U16 desc[UR36][R8.64], R16 ;  /* 0x0000001008007986 */ /* 0x0001e4000c101524 */
.L_x_5535:
        /* <DEDUP_REMOVED lines=24> */
.L_x_5568:
[----:B------:R-:W0:Y:S02]  /*75d0*/  F2I.S64.TRUNC R24, R24 ;  /* 0x0000001800187311 */ /* 0x000e24000020d900 */
[----:B0-----:R-:W-:-:S05]  /*75e0*/  IMAD.MOV.U32 R3, RZ, RZ, R24 ;  /* 0x000000ffff037224 */ /* 0x001fca00078e0018 */
[----:B------:R0:W-:Y:S01]  /*75f0*/  STG.E.U8 desc[UR36][R8.64], R3 ;  /* 0x0000000308007986 */ /* 0x0001e2000c101124 */
[----:B------:R-:W-:Y:S05]  /*7600*/  BRA `(.L_x_5570) ;  /* 0x0000000c002c7947 */ /* 0x000fea0003800000 */
.L_x_5567:
        /* <DEDUP_REMOVED lines=9> */
.L_x_5572:
[----:B------:R-:W0:Y:S02]  /*76a0*/  F2I.FTZ.TRUNC.NTZ R3, R24 ;  /* 0x0000001800037305 */ /* 0x000e24000021f100 */
[----:B0-----:R0:W-:Y:S01]  /*76b0*/  STG.E desc[UR36][R8.64], R3 ;  /* 0x0000000308007986 */ /* 0x0011e2000c101924 */
[----:B------:R-:W-:Y:S05]  /*76c0*/  BRA `(.L_x_5570) ;  /* 0x0000000800fc7947 */ /* 0x000fea0003800000 */
.L_x_5571:
[----:B------:R-:W0:Y:S02]  /*76d0*/  F2I.FTZ.TRUNC.NTZ R3, R24 ;  /* 0x0000001800037305 */ /* 0x000e24000021f100 */
[----:B0-----:R0:W-:Y:S01]  /*76e0*/  STG.E.U16 desc[UR36][R8.64], R3 ;  /* 0x0000000308007986 */ /* 0x0011e2000c101524 */
[----:B------:R-:W-:Y:S05]  /*76f0*/  BRA `(.L_x_5570) ;  /* 0x0000000800f07947 */ /* 0x000fea0003800000 */
.L_x_5566:
        /* <DEDUP_REMOVED lines=8> */
.L_x_5574:
[----:B------:R-:W-:-:S05]  /*7780*/  F2FP.F16.F32.PACK_AB R24, RZ, R24 ;  /* 0x00000018ff18723e */ /* 0x000fca00000000ff */
[----:B------:R0:W-:Y:S01]  /*7790*/  STG.E.U16 desc[UR36][R8.64], R24 ;  /* 0x0000001808007986 */ /* 0x0001e2000c101524 */
[----:B------:R-:W-:Y:S05]  /*77a0*/  BRA `(.L_x_5570) ;  /* 0x0000000800c47947 */ /* 0x000fea0003800000 */
.L_x_5573:
        /* <DEDUP_REMOVED lines=8> */
.L_x_5576:
[----:B------:R-:W-:-:S05]  /*7830*/  F2FP.F16.F32.PACK_AB R25, R25, R24 ;  /* 0x000000181919723e */ /* 0x000fca00000000ff */
[----:B------:R0:W-:Y:S01]  /*7840*/  STG.E desc[UR36][R8.64], R25 ;  /* 0x0000001908007986 */ /* 0x0001e2000c101924 */
[----:B------:R-:W-:Y:S05]  /*7850*/  BRA `(.L_x_5570) ;  /* 0x0000000800987947 */ /* 0x000fea0003800000 */
.L_x_5575:
[----:B------:R-:W-:-:S06]  /*7860*/  FMUL.FTZ R4, R24, 1 ;  /* 0x3f80000018047820 */ /* 0x000fcc0000410000 */
[----:B------:R-:W0:Y:S02]  /*7870*/  F2F.F64.F32 R4, R4 ;  /* 0x0000000400047310 */ /* 0x000e240000201800 */
[----:B0-----:R0:W-:Y:S01]  /*7880*/  STG.E.64 desc[UR36][R8.64], R4 ;  /* 0x0000000408007986 */ /* 0x0011e2000c101b24 */
[----:B------:R-:W-:Y:S05]  /*7890*/  BRA `(.L_x_5570) ;  /* 0x0000000800887947 */ /* 0x000fea0003800000 */
.L_x_5565:
        /* <DEDUP_REMOVED lines=13> */
.L_x_5580:
        /* <DEDUP_REMOVED lines=16> */
.L_x_5583:
[----:B------:R-:W-:-:S04]  /*7a70*/  SHF.R.U32.HI R24, RZ, 0x18, R24 ;  /* 0x00000018ff187819 */ /* 0x000fc80000011618 */
[----:B------:R-:W-:-:S04]  /*7a80*/  LOP3.LUT R3, R3, 0x80, R24, 0xf8, !PT ;  /* 0x0000008003037812 */ /* 0x000fc800078ef818 */
[----:B------:R-:W-:-:S07]  /*7a90*/  PRMT R4, R3, 0x7610, R4 ;  /* 0x0000761003047816 */ /* 0x000fce0000000004 */
.L_x_5582:
[----:B------:R-:W-:Y:S05]  /*7aa0*/  BSYNC.RECONVERGENT B0 ;  /* 0x0000000000007941 */ /* 0x000fea0003800200 */
.L_x_5581:
[----:B------:R0:W-:Y:S01]  /*7ab0*/  STG.E.U8 desc[UR36][R8.64], R4 ;  /* 0x0000000408007986 */ /* 0x0001e2000c101124 */
[----:B------:R-:W-:Y:S05]  /*7ac0*/  BRA `(.L_x_5570) ;  /* 0x0000000400fc7947 */ /* 0x000fea0003800000 */
.L_x_5579:
        /* <DEDUP_REMOVED lines=16> */
.L_x_5586:
[----:B------:R-:W-:-:S04]  /*7bd0*/  SHF.R.U32.HI R24, RZ, 0x18, R24 ;  /* 0x00000018ff187819 */ /* 0x000fc80000011618 */
[----:B------:R-:W-:-:S04]  /*7be0*/  LOP3.LUT R3, R3, 0x80, R24, 0xf8, !PT ;  /* 0x0000008003037812 */ /* 0x000fc800078ef818 */
[----:B------:R-:W-:-:S07]  /*7bf0*/  PRMT R4, R3, 0x7610, R4 ;  /* 0x0000761003047816 */ /* 0x000fce0000000004 */
.L_x_5585:
[----:B------:R-:W-:Y:S05]  /*7c00*/  BSYNC.RECONVERGENT B0 ;  /* 0x0000000000007941 */ /* 0x000fea0003800200 */
.L_x_5584:
[----:B------:R0:W-:Y:S01]  /*7c10*/  STG.E.U8 desc[UR36][R8.64], R4 ;  /* 0x0000000408007986 */ /* 0x0001e2000c101124 */
[----:B------:R-:W-:Y:S05]  /*7c20*/  BRA `(.L_x_5570) ;  /* 0x0000000400a47947 */ /* 0x000fea0003800000 */
.L_x_5578:
        /* <DEDUP_REMOVED lines=21> */
.L_x_5588:
[----:B------:R-:W0:Y:S02]  /*7d80*/  F2I.U64.TRUNC R24, R24 ;  /* 0x0000001800187311 */ /* 0x000e24000020d800 */
[----:B0-----:R0:W-:Y:S01]  /*7d90*/  STG.E.64 desc[UR36][R8.64], R24 ;  /* 0x0000001808007986 */ /* 0x0011e2000c101b24 */
[----:B------:R-:W-:Y:S05]  /*7da0*/  BRA `(.L_x_5570) ;  /* 0x0000000400447947 */ /* 0x000fea0003800000 */
.L_x_5587:
[----:B------:R-:W0:Y:S02]  /*7db0*/  F2I.FTZ.U32.TRUNC.NTZ R3, R24 ;  /* 0x0000001800037305 */ /* 0x000e24000021f000 */
[----:B0-----:R0:W-:Y:S01]  /*7dc0*/  STG.E desc[UR36][R8.64], R3 ;  /* 0x0000000308007986 */ /* 0x0011e2000c101924 */
[----:B------:R-:W-:Y:S05]  /*7dd0*/  BRA `(.L_x_5570) ;  /* 0x0000000400387947 */ /* 0x000fea0003800000 */
.L_x_5577:
        /* <DEDUP_REMOVED lines=12> */
.L_x_5590:
[----:B------:R-:W-:Y:S01]  /*7ea0*/  FMUL.FTZ R4, R24, 1 ;  /* 0x3f80000018047820 */ /* 0x000fe20000410000 */
[----:B------:R-:W-:-:S05]  /*7eb0*/  FMUL.FTZ R6, R25, 1 ;  /* 0x3f80000019067820 */ /* 0x000fca0000410000 */
[----:B------:R-:W-:Y:S08]  /*7ec0*/  F2F.F64.F32 R4, R4 ;  /* 0x0000000400047310 */ /* 0x000ff00000201800 */
[----:B------:R-:W0:Y:S02]  /*7ed0*/  F2F.F64.F32 R6, R6 ;  /* 0x0000000600067310 */ /* 0x000e240000201800 */
[----:B0-----:R1:W-:Y:S01]  /*7ee0*/  STG.E.128 desc[UR36][R8.64], R4 ;  /* 0x0000000408007986 */ /* 0x0013e2000c101d24 */
[----:B------:R-:W-:Y:S05]  /*7ef0*/  BRA `(.L_x_5570) ;  /* 0x0000000000f07947 */ /* 0x000fea0003800000 */
.L_x_5589:
[----:B------:R-:W-:-:S13]  /*7f00*/  ISETP.NE.AND P0, PT, R0, 0xf, PT ;  /* 0x0000000f0000780c */ /* 0x000fda0003f05270 */
[----:B------:R-:W-:Y:S05]  /*7f10*/  @!P0 BRA `(.L_x_5591) ;  /* 0x0000000000e08947 */ /* 0x000fea0003800000 */
[----:B------:R-:W-:-:S13]  /*7f20*/  ISETP.NE.AND P0, PT, R0, 0x17, PT ;  /* 0x000000170000780c */ /* 0x000fda0003f05270 */
[----:B------:R-:W-:Y:S05]  /*7f30*/  @!P0 BRA `(.L_x_5592) ;  /* 0x00000000008c8947 */ /* 0x000fea0003800000 */
[----:B------:R-:W-:-:S13]  /*7f40*/  ISETP.NE.AND P0, PT, R0, 0x18, PT ;  /* 0x000000180000780c */ /* 0x000fda0003f05270 */
[----:B------:R-:W-:Y:S05]  /*7f50*/  @!P0 BRA `(.L_x_5593) ;  /* 0x0000000000448947 */ /* 0x000fea0003800000 */
.L_x_5569:
        /* <DEDUP_REMOVED lines=16> */
.L_x_5594:
[----:B------:R-:W-:Y:S05]  /*8060*/  BRA `(.L_x_5570) ;  /* 0x0000000000947947 */ /* 0x000fea0003800000 */
.L_x_5593:
        /* <DEDUP_REMOVED lines=12> */
.L_x_5596:
[----:B------:R-:W-:Y:S05]  /*8130*/  BSYNC.RECONVERGENT B0 ;  /* 0x0000000000007941 */ /* 0x000fea0003800200 */
.L_x_5595:
[----:B------:R-:W-:-:S05]  /*8140*/  LOP3.LUT R3, R0, 0x80, R5, 0xf8, !PT ;  /* 0x0000008000037812 */ /* 0x000fca00078ef805 */
[----:B------:R3:W-:Y:S01]  /*8150*/  STG.E.U8 desc[UR36][R8.64], R3 ;  /* 0x0000000308007986 */ /* 0x0007e2000c101124 */
[----:B------:R-:W-:Y:S05]  /*8160*/  BRA `(.L_x_5570) ;  /* 0x0000000000547947 */ /* 0x000fea0003800000 */
.L_x_5592:
        /* <DEDUP_REMOVED lines=11> */
.L_x_5598:
[----:B------:R-:W-:Y:S01]  /*8220*/  IMAD.MOV.U32 R0, RZ, RZ, 0x7f ;  /* 0x0000007fff007424 */ /* 0x000fe200078e00ff */
[----:B------:R-:W-:-:S04]  /*8230*/  ISETP.GT.U32.AND P0, PT, R4, 0x7f800000, PT ;  /* 0x7f8000000400780c */ /* 0x000fc80003f04070 */
[----:B------:R-:W-:-:S09]  /*8240*/  SEL R0, R0, 0x7c, P0 ;  /* 0x0000007c00007807 */ /* 0x000fd20000000000 */
.L_x_5599:
[----:B------:R-:W-:Y:S05]  /*8250*/  BSYNC.RECONVERGENT B0 ;  /* 0x0000000000007941 */ /* 0x000fea0003800200 */
.L_x_5597:
[----:B------:R-:W-:-:S04]  /*8260*/  SHF.R.U32.HI R3, RZ, 0x18, R24 ;  /* 0x00000018ff037819 */ /* 0x000fc80000011618 */
[----:B------:R-:W-:-:S05]  /*8270*/  LOP3.LUT R3, R0, 0x80, R3, 0xf8, !PT ;  /* 0x0000008000037812 */ /* 0x000fca00078ef803 */
[----:B------:R2:W-:Y:S01]  /*8280*/  STG.E.U8 desc[UR36][R8.64], R3 ;  /* 0x0000000308007986 */ /* 0x0005e2000c101124 */
[----:B------:R-:W-:Y:S05]  /*8290*/  BRA `(.L_x_5570) ;  /* 0x0000000000087947 */ /* 0x000fea0003800000 */
.L_x_5591:
[----:B------:R-:W-:-:S05]  /*82a0*/  F2FP.BF16.F32.PACK_AB R24, RZ, R24 ;  /* 0x00000018ff18723e */ /* 0x000fca00000010ff */
[----:B------:R4:W-:Y:S02]  /*82b0*/  STG.E.U16 desc[UR36][R8.64], R24 ;  /* 0x0000001808007986 */ /* 0x0009e4000c101524 */
.L_x_5570:
[----:B------:R-:W-:-:S07]  /*82c0*/  VIADD R27, R27, 0x80 ;  /* 0x000000801b1b7836 */ /* 0x000fce0000000000 */
.L_x_5529:
[----:B------:R-:W-:Y:S05]  /*82d0*/  BSYNC.RECONVERGENT B6 ;  /* 0x0000000000067941 */ /* 0x000fea0003800200 */
.L_x_5528:
[----:B------:R-:W-:-:S13]  /*82e0*/  ISETP.GE.AND P0, PT, R27, R26, PT ;  /* 0x0000001a1b00720c */ /* 0x000fda0003f06270 */
[----:B------:R-:W-:Y:S05]  /*82f0*/  @P0 EXIT ;  /* 0x000000000000094d */ /* 0x000fea0003800000 */
[----:B01--4-:R-:W0:Y:S01]  /*8300*/  LDC.64 R4, c[0x0][0x388] ;  /* 0x0000e200ff047b82 */ /* 0x013e220000000a00 */
[----:B------:R-:W2:Y:S01]  /*8310*/  LDCU UR4, c[0x0][0x3a8] ;  /* 0x00007500ff0477ac */ /* 0x000ea20008000800 */
[----:B------:R-:W-:Y:S01]  /*8320*/  PRMT R0, R18, 0x9910, RZ ;  /* 0x0000991012007816 */ /* 0x000fe200000000ff */
[----:B------:R-:W-:-:S03]  /*8330*/  IMAD R2, R2, 0x200, R27 ;  /* 0x0000020002027824 */ /* 0x000fc600078e021b */
[----:B------:R-:W-:Y:S01]  /*8340*/  ISETP.GT.AND P1, PT, R0, 0x9, PT ;  /* 0x000000090000780c */ /* 0x000fe20003f24270 */
[----:B--23--:R-:W-:-:S05]  /*8350*/  IMAD R3, R2, UR4, RZ ;  /* 0x0000000402037c24 */ /* 0x00cfca000f8e02ff */
        /* <DEDUP_REMOVED lines=14> */
.L_x_5603:
[----:B------:R-:W0:Y:S02]  /*8440*/  F2I.S64.TRUNC R22, R22 ;  /* 0x0000001600167311 */ /* 0x000e24000020d900 */
[----:B0-----:R-:W-:-:S05]  /*8450*/  IMAD.MOV.U32 R5, RZ, RZ, R22 ;  /* 0x000000ffff057224 */ /* 0x001fca00078e0016 */
[----:B------:R-:W-:Y:S01]  /*8460*/  STG.E.U8 desc[UR36][R2.64], R5 ;  /* 0x0000000502007986 */ /* 0x000fe2000c101124 */
[----:B------:R-:W-:Y:S05]  /*8470*/  EXIT ;  /* 0x000000000000794d */ /* 0x000fea0003800000 */
.L_x_5602:
        /* <DEDUP_REMOVED lines=9> */
.L_x_5606:
[----:B------:R-:W0:Y:S02]  /*8510*/  F2I.FTZ.TRUNC.NTZ R5, R22 ;  /* 0x0000001600057305 */ /* 0x000e24000021f100 */
[----:B0-----:R-:W-:Y:S01]  /*8520*/  STG.E desc[UR36][R2.64], R5 ;  /* 0x0000000502007986 */ /* 0x001fe2000c101924 */
[----:B------:R-:W-:Y:S05]  /*8530*/  EXIT ;  /* 0x000000000000794d */ /* 0x000fea0003800000 */
.L_x_5605:
[----:B------:R-:W0:Y:S02]  /*8540*/  F2I.FTZ.TRUNC.NTZ R5, R22 ;  /* 0x0000001600057305 */ /* 0x000e24000021f100 */
[----:B0-----:R-:W-:Y:S01]  /*8550*/  STG.E.U16 desc[UR36][R2.64], R5 ;  /* 0x0000000502007986 */ /* 0x001fe2000c101524 */
[----:B------:R-:W-:Y:S05]  /*8560*/  EXIT ;  /* 0x000000000000794d */ /* 0x000fea0003800000 */
.L_x_5601:
        /* <DEDUP_REMOVED lines=8> */
.L_x_5608:
[----:B------:R-:W-:-:S05]  /*85f0*/  F2FP.F16.F32.PACK_AB R22, RZ, R22 ;  /* 0x00000016ff16723e */ /* 0x000fca00000000ff */
[----:B------:R-:W-:Y:S01]  /*8600*/  STG.E.U16 desc[UR36][R2.64], R22 ;  /* 0x0000001602007986 */ /* 0x000fe2000c101524 */
[----:B------:R-:W-:Y:S05]  /*8610*/  EXIT ;  /* 0x000000000000794d */ /* 0x000fea0003800000 */
.L_x_5607:
[----:B------:R-:W-:-:S13]  /*8620*/  ISETP.NE.AND P0, PT, R0, 0x7, PT ;  /* 0x000000070000780c */ /* 0x000fda0003f05270 */
[----:B------:R-:W-:Y:S05]  /*8630*/  @!P0 BRA `(.L_x_5609) ;  /* 0x0000000000248947 */ /* 0x000fea0003800000 */
[----:B------:R-:W-:-:S13]  /*8640*/  ISETP.NE.AND P0, PT, R0, 0x8, PT ;  /* 0x000000080000780c */ /* 0x000fda0003f05270 */
[----:B------:R-:W-:Y:S05]  /*8650*/  @!P0 BRA `(.L_x_5610) ;  /* 0x0000000000108947 */ /* 0x000fea0003800000 */
[----:B------:R-:W-:-:S13]  /*8660*/  ISETP.NE.AND P0, PT, R0, 0x9, PT ;  /* 0x000000090000780c */ /* 0x000fda0003f05270 */
[----:B------:R-:W-:Y:S05]  /*8670*/  @P0 BRA `(.L_x_5604) ;  /* 0x0000000400d40947 */ /* 0x000fea0003800000 */
[----:B------:R-:W-:Y:S01]  /*8680*/  STG.E.64 desc[UR36][R2.64], R22 ;  /* 0x0000001602007986 */ /* 0x000fe2000c101b24 */
[----:B------:R-:W-:Y:S05]  /*8690*/  EXIT ;  /* 0x000000000000794d */ /* 0x000fea0003800000 */
.L_x_5610:
[----:B------:R-:W-:-:S05]  /*86a0*/  F2FP.F16.F32.PACK_AB R23, R23, R22 ;  /* 0x000000161717723e */ /* 0x000fca00000000ff */
[----:B------:R-:W-:Y:S01]  /*86b0*/  STG.E desc[UR36][R2.64], R23 ;  /* 0x0000001702007986 */ /* 0x000fe2000c101924 */
[----:B------:R-:W-:Y:S05]  /*86c0*/  EXIT ;  /* 0x000000000000794d */ /* 0x000fea0003800000 */
.L_x_5609:
[----:B------:R-:W-:-:S06]  /*86d0*/  FMUL.FTZ R4, R22, 1 ;  /* 0x3f80000016047820 */ /* 0x000fcc0000410000 */
[----:B------:R-:W0:Y:S02]  /*86e0*/  F2F.F64.F32 R4, R4 ;  /* 0x0000000400047310 */ /* 0x000e240000201800 */
[----:B0-----:R-:W-:Y:S01]  /*86f0*/  STG.E.64 desc[UR36][R2.64], R4 ;  /* 0x0000000402007986 */ /* 0x001fe2000c101b24 */
[----:B------:R-:W-:Y:S05]  /*8700*/  EXIT ;  /* 0x000000000000794d */ /* 0x000fea0003800000 */
.L_x_5600:
        /* <DEDUP_REMOVED lines=13> */
.L_x_5614:
        /* <DEDUP_REMOVED lines=16> */
.L_x_5617:
[----:B------:R-:W-:-:S04]  /*88e0*/  SHF.R.U32.HI R22, RZ, 0x18, R22 ;  /* 0x00000018ff167819 */ /* 0x000fc80000011616 */
[----:B------:R-:W-:-:S04]  /*88f0*/  LOP3.LUT R5, R5, 0x80, R22, 0xf8, !PT ;  /* 0x0000008005057812 */ /* 0x000fc800078ef816 */
[----:B------:R-:W-:-:S07]  /*8900*/  PRMT R0, R5, 0x7610, R0 ;  /* 0x0000761005007816 */ /* 0x000fce0000000000 */
.L_x_5616:
[----:B------:R-:W-:Y:S05]  /*8910*/  BSYNC.RECONVERGENT B0 ;  /* 0x0000000000007941 */ /* 0x000fea0003800200 */
.L_x_5615:
[----:B------:R-:W-:Y:S01]  /*8920*/  STG.E.U8 desc[UR36][R2.64], R0 ;  /* 0x0000000002007986 */ /* 0x000fe2000c101124 */
[----:B------:R-:W-:Y:S05]  /*8930*/  EXIT ;  /* 0x000000000000794d */ /* 0x000fea0003800000 */
.L_x_5613:
        /* <DEDUP_REMOVED lines=16> */
.L_x_5620:
[----:B------:R-:W-:-:S04]  /*8a40*/  SHF.R.U32.HI R22, RZ, 0x18, R22 ;  /* 0x00000018ff167819 */ /* 0x000fc80000011616 */
[----:B------:R-:W-:-:S04]  /*8a50*/  LOP3.LUT R5, R5, 0x80, R22, 0xf8, !PT ;  /* 0x0000008005057812 */ /* 0x000fc800078ef816 */
[----:B------:R-:W-:-:S07]  /*8a60*/  PRMT R0, R5, 0x7610, R0 ;  /* 0x0000761005007816 */ /* 0x000fce0000000000 */
.L_x_5619:
[----:B------:R-:W-:Y:S05]  /*8a70*/  BSYNC.RECONVERGENT B0 ;  /* 0x0000000000007941 */ /* 0x000fea0003800200 */
.L_x_5618:
[----:B------:R-:W-:Y:S01]  /*8a80*/  STG.E.U8 desc[UR36][R2.64], R0 ;  /* 0x0000000002007986 */ /* 0x000fe2000c101124 */
[----:B------:R-:W-:Y:S05]  /*8a90*/  EXIT ;  /* 0x000000000000794d */ /* 0x000fea0003800000 */
.L_x_5612:
        /* <DEDUP_REMOVED lines=21> */
.L_x_5622:
[----:B------:R-:W0:Y:S02]  /*8bf0*/  F2I.U64.TRUNC R22, R22 ;  /* 0x0000001600167311 */ /* 0x000e24000020d800 */
[----:B0-----:R-:W-:Y:S01]  /*8c00*/  STG.E.64 desc[UR36][R2.64], R22 ;  /* 0x0000001602007986 */ /* 0x001fe2000c101b24 */
[----:B------:R-:W-:Y:S05]  /*8c10*/  EXIT ;  /* 0x000000000000794d */ /* 0x000fea0003800000 */
.L_x_5621:
[----:B------:R-:W0:Y:S02]  /*8c20*/  F2I.FTZ.U32.TRUNC.NTZ R5, R22 ;  /* 0x0000001600057305 */ /* 0x000e24000021f000 */
[----:B0-----:R-:W-:Y:S01]  /*8c30*/  STG.E desc[UR36][R2.64], R5 ;  /* 0x0000000502007986 */ /* 0x001fe2000c101924 */
[----:B------:R-:W-:Y:S05]  /*8c40*/  EXIT ;  /* 0x000000000000794d */ /* 0x000fea0003800000 */
.L_x_5611:
        /* <DEDUP_REMOVED lines=10> */
[----:B------:R-:W-:Y:S01]  /*8cf0*/  STG.E.U8 desc[UR36][R2.64], R5 ;  /* 0x0000000502007986 */ /* 0x000fe2000c101124 */
[----:B------:R-:W-:Y:S05]  /*8d00*/  EXIT ;  /* 0x000000000000794d */ /* 0x000fea0003800000 */
.L_x_5624:
[----:B------:R-:W-:Y:S01]  /*8d10*/  FMUL.FTZ R4, R22, 1 ;  /* 0x3f80000016047820 */ /* 0x000fe20000410000 */
[----:B------:R-:W-:-:S05]  /*8d20*/  FMUL.FTZ R6, R23, 1 ;  /* 0x3f80000017067820 */ /* 0x000fca0000410000 */
[----:B------:R-:W-:Y:S08]  /*8d30*/  F2F.F64.F32 R4, R4 ;  /* 0x0000000400047310 */ /* 0x000ff00000201800 */
[----:B------:R-:W0:Y:S02]  /*8d40*/  F2F.F64.F32 R6, R6 ;  /* 0x0000000600067310 */ /* 0x000e240000201800 */
[----:B0-----:R-:W-:Y:S01]  /*8d50*/  STG.E.128 desc[UR36][R2.64], R4 ;  /* 0x0000000402007986 */ /* 0x001fe2000c101d24 */
[----:B------:R-:W-:Y:S05]  /*8d60*/  EXIT ;  /* 0x000000000000794d */ /* 0x000fea0003800000 */
.L_x_5623:
[----:B------:R-:W-:-:S13]  /*8d70*/  ISETP.NE.AND P0, PT, R0, 0xf, PT ;  /* 0x0000000f0000780c */ /* 0x000fda0003f05270 */
[----:B------:R-:W-:Y:S05]  /*8d80*/  @!P0 BRA `(.L_x_5625) ;  /* 0x0000000000e08947 */ /* 0x000fea0003800000 */
[----:B------:R-:W-:-:S13]  /*8d90*/  ISETP.NE.AND P0, PT, R0, 0x17, PT ;  /* 0x000000170000780c */ /* 0x000fda0003f05270 */
[----:B------:R-:W-:Y:S05]  /*8da0*/  @!P0 BRA `(.L_x_5626) ;  /* 0x00000000008c8947 */ /* 0x000fea0003800000 */
[----:B------:R-:W-:-:S13]  /*8db0*/  ISETP.NE.AND P0, PT, R0, 0x18, PT ;  /* 0x000000180000780c */ /* 0x000fda0003f05270 */
[----:B------:R-:W-:Y:S05]  /*8dc0*/  @!P0 BRA `(.L_x_5627) ;  /* 0x0000000000448947 */ /* 0x000fea0003800000 */
.L_x_5604:
        /* <DEDUP_REMOVED lines=16> */
.L_x_5628:
[----:B------:R-:W-:Y:S05]  /*8ed0*/  EXIT ;  /* 0x000000000000794d */ /* 0x000fea0003800000 */
.L_x_5627:
        /* <DEDUP_REMOVED lines=12> */
.L_x_5630:
[----:B------:R-:W-:Y:S05]  /*8fa0*/  BSYNC.RECONVERGENT B0 ;  /* 0x0000000000007941 */ /* 0x000fea0003800200 */
.L_x_5629:
[----:B------:R-:W-:-:S05]  /*8fb0*/  LOP3.LUT R5, R0, 0x80, R7, 0xf8, !PT ;  /* 0x0000008000057812 */ /* 0x000fca00078ef807 */
[----:B------:R-:W-:Y:S01]  /*8fc0*/  STG.E.U8 desc[UR36][R2.64], R5 ;  /* 0x0000000502007986 */ /* 0x000fe2000c101124 */
[----:B------:R-:W-:Y:S05]  /*8fd0*/  EXIT ;  /* 0x000000000000794d */ /* 0x000fea0003800000 */
.L_x_5626:
        /* <DEDUP_REMOVED lines=11> */
.L_x_5632:
[----:B------:R-:W-:Y:S01]  /*9090*/  IMAD.MOV.U32 R0, RZ, RZ, 0x7f ;  /* 0x0000007fff007424 */ /* 0x000fe200078e00ff */
[----:B------:R-:W-:-:S04]  /*90a0*/  ISETP.GT.U32.AND P0, PT, R4, 0x7f800000, PT ;  /* 0x7f8000000400780c */ /* 0x000fc80003f04070 */
[----:B------:R-:W-:-:S09]  /*90b0*/  SEL R0, R0, 0x7c, P0 ;  /* 0x0000007c00007807 */ /* 0x000fd20000000000 */
.L_x_5633:
[----:B------:R-:W-:Y:S05]  /*90c0*/  BSYNC.RECONVERGENT B0 ;  /* 0x0000000000007941 */ /* 0x000fea0003800200 */
.L_x_5631:
[----:B------:R-:W-:-:S04]  /*90d0*/  SHF.R.U32.HI R5, RZ, 0x18, R22 ;  /* 0x00000018ff057819 */ /* 0x000fc80000011616 */
[----:B------:R-:W-:-:S05]  /*90e0*/  LOP3.LUT R5, R0, 0x80, R5, 0xf8, !PT ;  /* 0x0000008000057812 */ /* 0x000fca00078ef805 */
[----:B------:R-:W-:Y:S01]  /*90f0*/  STG.E.U8 desc[UR36][R2.64], R5 ;  /* 0x0000000502007986 */ /* 0x000fe2000c101124 */
[----:B------:R-:W-:Y:S05]  /*9100*/  EXIT ;  /* 0x000000000000794d */ /* 0x000fea0003800000 */
.L_x_5625:
[----:B------:R-:W-:-:S05]  /*9110*/  F2FP.BF16.F32.PACK_AB R22, RZ, R22 ;  /* 0x00000016ff16723e */ /* 0x000fca00000010ff */
[----:B------:R-:W-:Y:S01]  /*9120*/  STG.E.U16 desc[UR36][R2.64], R22 ;  /* 0x0000001602007986 */ /* 0x000fe2000c101524 */
[----:B------:R-:W-:Y:S05]  /*9130*/  EXIT ;  /* 0x000000000000794d */ /* 0x000fea0003800000 */
.L_x_5634:
        /* <DEDUP_REMOVED lines=12> */
.L_x_11425:


//--------------------- .text._ZN2at6native18elementwise_kernelILi128ELi2EZNS0_22gpu_kernel_impl_nocastIZZZNS0_61_GLOBAL__N__132982cb_23_ActivationSiluKernel_cu_9e10b42f_311311silu_kernelERNS_18TensorIteratorBaseEENKUlvE_clEvENKUlvE2_clEvEUlN3c107complexIfEEE_EEvS5_RKT_EUliE_EEviT1_ --------------------------
	.section	.text._ZN2at6native18elementwise_kernelILi128ELi2EZNS0_22gpu_kernel_impl_nocastIZZZNS0_61_GLOBAL__N__132982cb_23_ActivationSiluKernel_cu_9e10b42f_311311silu_kernelERNS_18TensorIteratorBaseEENKUlvE_clEvENKUlvE2_clEvEUlN3c107complexIfEEE_EEvS5_RKT_EUliE_EEviT1_,"ax",@progbits
	.align	128
        .global         _ZN2at6native18elementwise_kernelILi128ELi2EZNS0_22gpu_kernel_impl_nocastIZZZNS0_61_GLOBAL__N__132982cb_23_ActivationSiluKernel_cu_9e10b42f_311311silu_kernelERNS_18TensorIteratorBaseEENKUlvE_clEvENKUlvE2_clEvEUlN3c107complexIfEEE_EEvS5_RKT_EUliE_EEviT1_
        .type           _ZN2at6native18elementwise_kernelILi128ELi2EZNS0_22gpu_kernel_impl_nocastIZZZNS0_61_GLOBAL__N__132982cb_23_ActivationSiluKernel_cu_9e10b42f_311311silu_kernelERNS_18TensorIteratorBaseEENKUlvE_clEvENKUlvE2_clEvEUlN3c107complexIfEEE_EEvS5_RKT_EUliE_EEviT1_,@function
        .size           _ZN2at6native18elementwise_kernelILi128ELi2EZNS0_22gpu_kernel_impl_nocastIZZZNS0_61_GLOBAL__N__132982cb_23_ActivationSiluKernel_cu_9e10b42f_311311silu_kernelERNS_18TensorIteratorBaseEENKUlvE_clEvENKUlvE2_clEvEUlN3c107complexIfEEE_EEvS5_RKT_EUliE_EEviT1_,(.L_x_11426 - _ZN2at6native18elementwise_kernelILi128ELi2EZNS0_22gpu_kernel_impl_nocastIZZZNS0_61_GLOBAL__N__132982cb_23_ActivationSiluKernel_cu_9e10b42f_311311silu_kernelERNS_18TensorIteratorBaseEENKUlvE_clEvENKUlvE2_clEvEUlN3c107complexIfEEE_EEvS5_RKT_EUliE_EEviT1_)
        .other          _ZN2at6native18elementwise_kernelILi128ELi2EZNS0_22gpu_kernel_impl_nocastIZZZNS0_61_GLOBAL__N__132982cb_23_ActivationSiluKernel_cu_9e10b42f_311311silu_kernelERNS_18TensorIteratorBaseEENKUlvE_clEvENKUlvE2_clEvEUlN3c107complexIfEEE_EEvS5_RKT_EUliE_EEviT1_,@"STO_CUDA_ENTRY STV_DEFAULT"
_ZN2at6native18elementwise_kernelILi128ELi2EZNS0_22gpu_kernel_impl_nocastIZZZNS0_61_GLOBAL__N__132982cb_23_ActivationSiluKernel_cu_9e10b42f_311311silu_kernelERNS_18TensorIteratorBaseEENKUlvE_clEvENKUlvE2_clEvEUlN3c107complexIfEEE_EEvS5_RKT_EUliE_EEviT1_:
.text._ZN2at6native18elementwise_kernelILi128ELi2EZNS0_22gpu_kernel_impl_nocastIZZZNS0_61_GLOBAL__N__132982cb_23_ActivationSiluKernel_cu_9e10b42f_311311silu_kernelERNS_18TensorIteratorBaseEENKUlvE_clEvENKUlvE2_clEvEUlN3c107complexIfEEE_EEvS5_RKT_EUliE_EEviT1_:
        /* <DEDUP_REMOVED lines=14> */
[----:B0-----:R-:W2:Y:S02]  /*00e0*/  LDG.E.64 R4, desc[UR6][R4.64] ;  /* 0x0000000604047981 */ /* 0x001ea4000c1e1b00 */
[----:B--2---:R-:W-:-:S05]  /*00f0*/  FADD.FTZ R6, -R5, -RZ ;  /* 0x800000ff05067221 */ /* 0x004fca0000010100 */
[----:B------:R-:W-:-:S13]  /*0100*/  LOP3.LUT P0, R2, R6, 0x7fffffff, RZ, 0xc0, !PT ;  /* 0x7fffffff06027812 */ /* 0x000fda000780c0ff */
[----:B------:R-:W-:Y:S05]  /*0110*/  @!P0 BRA `(.L_x_5638) ;  /* 0x0000000000cc8947 */ /* 0x000fea0003800000 */
[----:B------:R-:W-:-:S05]  /*0120*/  FADD.FTZ R0, -R4, -RZ ;  /* 0x800000ff04007221 */ /* 0x000fca0000010100 */
[----:B------:R-:W-:-:S13]  /*0130*/  LOP3.LUT P0, R7, R0, 0x7fffffff, RZ, 0xc0, !PT ;  /* 0x7fffffff00077812 */ /* 0x000fda000780c0ff */
[----:B------:R-:W-:Y:S05]  /*0140*/  @!P0 BRA `(.L_x_5639) ;  /* 0x0000000000b08947 */ /* 0x000fea0003800000 */
[----:B------:R-:W-:-:S13]  /*0150*/  ISETP.GT.U32.AND P0, PT, R2, 0x7f7fffff, PT ;  /* 0x7f7fffff0200780c */ /* 0x000fda0003f04070 */
[----:B------:R-:W-:Y:S05]  /*0160*/  @P0 BRA `(.L_x_5640) ;  /* 0x00000000008c0947 */ /* 0x000fea0003800000 */
[----:B------:R-:W-:-:S04]  /*0170*/  IADD3 R0, PT, PT, R0, -0x42b17218, RZ ;  /* 0xbd4e8de800007810 */ /* 0x000fc80007ffe0ff */
[----:B------:R-:W-:-:S13]  /*0180*/  ISETP.GE.U32.AND P0, PT, R0, 0x8e8e5d, PT ;  /* 0x008e8e5d0000780c */ /* 0x000fda0003f06070 */
[----:B------:R-:W-:Y:S05]  /*0190*/  @!P0 BRA `(.L_x_5641) ;  /* 0x0000000000208947 */ /* 0x000fea0003800000 */
[----:B------:R-:W-:Y:S01]  /*01a0*/  FMUL.FTZ R0, R4, -1.4426950216293334961 ;  /* 0xbfb8aa3b04007820 */ /* 0x000fe20000410000 */
[----:B------:R-:W-:-:S04]  /*01b0*/  FMUL.RZ R2, R6, 0.15915493667125701904 ;  /* 0x3e22f98306027820 */ /* 0x000fc8000040c000 */
[----:B------:R-:W-:Y:S08]  /*01c0*/  MUFU.COS R7, R2 ;  /* 0x0000000200077308 */ /* 0x000ff00000000000 */
[----:B------:R-:W0:Y:S08]  /*01d0*/  MUFU.EX2 R0, R0 ;  /* 0x0000000000007308 */ /* 0x000e300000000800 */
[----:B------:R-:W1:Y:S01]  /*01e0*/  MUFU.SIN R9, R2 ;  /* 0x0000000200097308 */ /* 0x000e620000000400 */
[C---:B0-----:R-:W-:Y:S01]  /*01f0*/  FMUL.FTZ R7, R0.reuse, R7 ;  /* 0x0000000700077220 */ /* 0x041fe20000410000 */
[----:B-1----:R-:W-:Y:S01]  /*0200*/  FMUL.FTZ R6, R0, R9 ;  /* 0x0000000900067220 */ /* 0x002fe20000410000 */
[----:B------:R-:W-:Y:S06]  /*0210*/  BRA `(.L_x_5642) ;  /* 0x0000000000947947 */ /* 0x000fec0003800000 */
.L_x_5641:
        /* <DEDUP_REMOVED lines=15> */
[----:B-1----:R-:W-:Y:S02]  /*0310*/  FMUL.FTZ R0, R11, R0 ;  /* 0x000000000b007220 */ /* 0x002fe40000410000 */
        /* <DEDUP_REMOVED lines=8> */
.L_x_5640:
[----:B------:R-:W-:Y:S01]  /*03a0*/  ISETP.NE.AND P1, PT, R7, 0x7f800000, PT ;  /* 0x7f8000000700780c */ /* 0x000fe20003f25270 */
[----:B------:R-:W-:-:S12]  /*03b0*/  FADD.FTZ R6, R5, -R5 ;  /* 0x8000000505067221 */ /* 0x000fd80000010000 */
[C---:B------:R-:W-:Y:S02]  /*03c0*/  @!P1 ISETP.GT.AND P0, PT, R0.reuse, -0x1, PT ;  /* 0xffffffff0000980c */ /* 0x040fe40003f04270 */
[----:B------:R-:W-:Y:S02]  /*03d0*/  @P1 MOV R7, R6 ;  /* 0x0000000600071202 */ /* 0x000fe40000000f00 */
[----:B------:R-:W-:Y:S02]  /*03e0*/  @!P1 FSEL R7, R0, RZ, P0 ;  /* 0x000000ff00079208 */ /* 0x000fe40000000000 */
[----:B------:R-:W-:Y:S01]  /*03f0*/  @!P1 FSEL R6, R6, RZ, P0 ;  /* 0x000000ff06069208 */ /* 0x000fe20000000000 */
[----:B------:R-:W-:Y:S06]  /*0400*/  BRA `(.L_x_5642) ;  /* 0x0000000000187947 */ /* 0x000fec0003800000 */
.L_x_5639:
[----:B------:R-:W-:-:S04]  /*0410*/  FMUL.RZ R0, R6, 0.15915493667125701904 ;  /* 0x3e22f98306007820 */ /* 0x000fc8000040c000 */
[----:B------:R1:W2:Y:S08]  /*0420*/  MUFU.COS R7, R0 ;  /* 0x0000000000077308 */ /* 0x0002b00000000000 */
[----:B------:R1:W3:Y:S01]  /*0430*/  MUFU.SIN R6, R0 ;  /* 0x0000000000067308 */ /* 0x0002e20000000400 */
[----:B------:R-:W-:Y:S05]  /*0440*/  BRA `(.L_x_5642) ;  /* 0x0000000000087947 */ /* 0x000fea0003800000 */
.L_x_5638:
[----:B------:R-:W-:-:S06]  /*0450*/  FMUL.FTZ R7, R4, -1.4426950216293334961 ;  /* 0xbfb8aa3b04077820 */ /* 0x000fcc0000410000 */
[----:B------:R-:W0:Y:S02]  /*0460*/  MUFU.EX2 R7, R7 ;  /* 0x0000000700077308 */ /* 0x000e240000000800 */
.L_x_5642:
[----:B0-2---:R-:W-:Y:S01]  /*0470*/  FADD.FTZ R9, R7, 1 ;  /* 0x3f80000007097421 */ /* 0x005fe20000010000 */
[----:B---3--:R-:W-:-:S05]  /*0480*/  FADD.FTZ R8, RZ, R6 ;  /* 0x00000006ff087221 */ /* 0x008fca0000010000 */
[----:B------:R-:W-:-:S13]  /*0490*/  FSETP.GE.FTZ.AND P0, PT, |R9|, |R8|, PT ;  /* 0x400000080900720b */ /* 0x000fda0003f16200 */
[----:B------:R-:W-:Y:S05]  /*04a0*/  @!P0 BRA `(.L_x_5643) ;  /* 0x00000000004c8947 */ /* 0x000fea0003800000 */
[C---:B------:R-:W-:Y:S01]  /*04b0*/  FSETP.NEU.FTZ.AND P1, PT, |R9|.reuse, RZ, PT ;  /* 0x000000ff0900720b */ /* 0x040fe20003f3d200 */
[----:B------:R-:W-:Y:S01]  /*04c0*/  FADD.FTZ R2, |R9|, -RZ ;  /* 0x800000ff09027221 */ /* 0x000fe20000010200 */
[C---:B------:R-:W-:Y:S01]  /*04d0*/  FSETP.NEU.FTZ.AND P0, PT, |R8|.reuse, RZ, PT ;  /* 0x000000ff0800720b */ /* 0x040fe20003f1d200 */
[----:B-1----:R-:W-:-:S12]  /*04e0*/  FADD.FTZ R0, |R8|, -RZ ;  /* 0x800000ff08007221 */ /* 0x002fd80000010200 */
[----:B------:R-:W-:Y:S05]  /*04f0*/  @!P0 BRA !P1, `(.L_x_5644) ;  /* 0x0000000000248947 */ /* 0x000fea0004800000 */
[----:B------:R-:W0:Y:S02]  /*0500*/  MUFU.RCP R0, R9 ;  /* 0x0000000900007308 */ /* 0x000e240000001000 */
[----:B0-----:R-:W-:-:S04]  /*0510*/  FMUL.FTZ R0, R8, R0 ;  /* 0x0000000008007220 */ /* 0x001fc80000410000 */
[-C--:B------:R-:W-:Y:S01]  /*0520*/  FFMA.FTZ R2, R8, R0.reuse, R9 ;  /* 0x0000000008027223 */ /* 0x080fe20000010009 */
[-C--:B------:R-:W-:Y:S01]  /*0530*/  FFMA.FTZ R7, R5, R0.reuse, R4 ;  /* 0x0000000005077223 */ /* 0x080fe20000010004 */
[----:B------:R-:W-:-:S04]  /*0540*/  FFMA.FTZ R5, -R4, R0, R5 ;  /* 0x0000000004057223 */ /* 0x000fc80000010105 */
[----:B------:R-:W0:Y:S02]  /*0550*/  MUFU.RCP R2, R2 ;  /* 0x0000000200027308 */ /* 0x000e240000001000 */
[C---:B0-----:R-:W-:Y:S01]  /*0560*/  FMUL.FTZ R6, R2.reuse, R7 ;  /* 0x0000000702067220 */ /* 0x041fe20000410000 */
[----:B------:R-:W-:Y:S01]  /*0570*/  FMUL.FTZ R7, R2, R5 ;  /* 0x0000000502077220 */ /* 0x000fe20000410000 */
[----:B------:R-:W-:Y:S06]  /*0580*/  BRA `(.L_x_5645) ;  /* 0x0000000000347947 */ /* 0x000fec0003800000 */
.L_x_5644:
[----:B------:R-:W0:Y:S08]  /*0590*/  MUFU.RCP R7, R2 ;  /* 0x0000000200077308 */ /* 0x000e300000001000 */
[----:B------:R-:W1:Y:S01]  /*05a0*/  MUFU.RCP R0, R0 ;  /* 0x0000000000007308 */ /* 0x000e620000001000 */
[----:B0-----:R-:W-:Y:S01]  /*05b0*/  FMUL.FTZ R6, R4, R7 ;  /* 0x0000000704067220 */ /* 0x001fe20000410000 */
[----:B-1----:R-:W-:Y:S01]  /*05c0*/  FMUL.FTZ R7, R5, R0 ;  /* 0x0000000005077220 */ /* 0x002fe20000410000 */
[----:B------:R-:W-:Y:S06]  /*05d0*/  BRA `(.L_x_5645) ;  /* 0x0000000000207947 */ /* 0x000fec0003800000 */
.L_x_5643:
[----:B-1----:R-:W0:Y:S02]  /*05e0*/  MUFU.RCP R0, R8 ;  /* 0x0000000800007308 */ /* 0x002e240000001000 */
[----:B0-----:R-:W-:-:S04]  /*05f0*/  FMUL.FTZ R0, R9, R0 ;  /* 0x0000000009007220 */ /* 0x001fc80000410000 */
[-C--:B------:R-:W-:Y:S01]  /*0600*/  FFMA.FTZ R2, R9, R0.reuse, R8 ;  /* 0x0000000009027223 */ /* 0x080fe20000010008 */
[-C--:B------:R-:W-:Y:S01]  /*0610*/  FFMA.FTZ R7, R4, R0.reuse, R5 ;  /* 0x0000000004077223 */ /* 0x080fe20000010005 */
[----:B------:R-:W-:-:S04]  /*0620*/  FFMA.FTZ R5, R5, R0, -R4 ;  /* 0x0000000005057223 */ /* 0x000fc80000010804 */
[----:B------:R-:W0:Y:S02]  /*0630*/  MUFU.RCP R2, R2 ;  /* 0x0000000200027308 */ /* 0x000e240000001000 */
[C---:B0-----:R-:W-:Y:S01]  /*0640*/  FMUL.FTZ R6, R2.reuse, R7 ;  /* 0x0000000702067220 */ /* 0x041fe20000410000 */
[----:B------:R-:W-:-:S07]  /*0650*/  FMUL.FTZ R7, R2, R5 ;  /* 0x0000000502077220 */ /* 0x000fce0000410000 */
.L_x_5645:
[----:B------:R-:W0:Y:S01]  /*0660*/  LDC.64 R4, c[0x0][0x580] ;  /* 0x00016000ff047b82 */ /* 0x000e220000000a00 */
[----:B------:R-:W-:Y:S01]  /*0670*/  IADD3 R3, PT, PT, R3, 0x80, RZ ;  /* 0x0000008003037810 */ /* 0x000fe20007ffe0ff */
[----:B0-----:R0:W-:Y:S06]  /*0680*/  STG.E.64 desc[UR6][R4.64], R6 ;  /* 0x0000000604007986 */ /* 0x0011ec000c101b06 */
.L_x_5637:
[----:B------:R-:W-:Y:S05]  /*0690*/  BSYNC.RECONVERGENT B0 ;  /* 0x0000000000007941 */ /* 0x000fea0003800200 */
.L_x_5636:
[----:B------:R-:W-:-:S13]  /*06a0*/  ISETP.GE.AND P0, PT, R3, UR4, PT ;  /* 0x0000000403007c0c */ /* 0x000fda000bf06270 */
[----:B------:R-:W-:Y:S05]  /*06b0*/  @P0 EXIT ;  /* 0x000000000000094d */ /* 0x000fea0003800000 */
[----:B------:R-:W1:Y:S02]  /*06c0*/  LDC.64 R2, c[0x0][0x588] ;  /* 0x00016200ff027b82 */ /* 0x000e640000000a00 */
[----:B-1----:R-:W0:Y:S02]  /*06d0*/  LDG.E.64 R2, desc[UR6][R2.64] ;  /* 0x0000000602027981 */ /* 0x002e24000c1e1b00 */
[----:B0-----:R-:W-:-:S05]  /*06e0*/  FADD.FTZ R5, -R3, -RZ ;  /* 0x800000ff03057221 */ /* 0x001fca0000010100 */
        /* <DEDUP_REMOVED lines=18> */
.L_x_5649:
[----:B------:R-:W-:Y:S01]  /*0810*/  FADD.FTZ R0, -R2, -162.88958740234375 ;  /* 0xc322e3bc02007421 */ /* 0x000fe20000010100 */
[----:B------:R-:W-:-:S03]  /*0820*/  FMUL.RZ R9, R5, 0.15915493667125701904 ;  /* 0x3e22f98305097820 */ /* 0x000fc6000040c000 */
[----:B------:R-:W-:Y:S01]  /*0830*/  FMUL.FTZ R0, R0, 1.4426950216293334961 ;  /* 0x3fb8aa3b00007820 */ /* 0x000fe20000410000 */
[----:B------:R-:W-:Y:S08]  /*0840*/  MUFU.SIN R11, R9 ;  /* 0x00000009000b7308 */ /* 0x000ff00000000400 */
[----:B------:R-:W0:Y:S02]  /*0850*/  MUFU.EX2 R0, R0 ;  /* 0x0000000000007308 */ /* 0x000e240000000800 */
[----:B0-----:R-:W-:-:S02]  /*0860*/  LEA.HI R4, R0, 0xffffffed, RZ, 0x9 ;  /* 0xffffffed00047811 */ /* 0x001fc400078f48ff */
[----:B------:R-:W-:Y:S02]  /*0870*/  LOP3.LUT R0, R0, 0x7fffff, RZ, 0xc0, !PT ;  /* 0x007fffff00007812 */ /* 0x000fe400078ec0ff */
[----:B------:R-:W-:Y:S02]  /*0880*/  LOP3.LUT R7, R4, 0xffff, RZ, 0xc0, !PT ;  /* 0x0000ffff04077812 */ /* 0x000fe400078ec0ff */
[----:B------:R-:W-:Y:S02]  /*0890*/  LOP3.LUT R0, R0, 0x7f000000, RZ, 0xfc, !PT ;  /* 0x7f00000000007812 */ /* 0x000fe400078efcff */
[----:B------:R-:W-:Y:S02]  /*08a0*/  LEA.HI R5, R7, R4, RZ, 0x11 ;  /* 0x0000000407057211 */ /* 0x000fe400078f88ff */
[----:B------:R-:W0:Y:S01]  /*08b0*/  MUFU.COS R7, R9 ;  /* 0x0000000900077308 */ /* 0x000e220000000000 */
[----:B------:R-:W-:Y:S01]  /*08c0*/  FMUL.FTZ R8, R11, R0 ;  /* 0x000000000b087220 */ /* 0x000fe20000410000 */
[----:B------:R-:W-:-:S04]  /*08d0*/  PRMT R5, R5, 0x9910, RZ ;  /* 0x0000991005057816 */ /* 0x000fc800000000ff */
[----:B------:R-:W-:-:S04]  /*08e0*/  SHF.R.S32.HI R5, RZ, 0x1, R5 ;  /* 0x00000001ff057819 */ /* 0x000fc80000011405 */
[----:B------:R-:W-:-:S04]  /*08f0*/  PRMT R5, R5, 0x9910, RZ ;  /* 0x0000991005057816 */ /* 0x000fc800000000ff */
[----:B------:R-:W-:Y:S02]  /*0900*/  IADD3 R4, PT, PT, R4, -R5, RZ ;  /* 0x8000000504047210 */ /* 0x000fe40007ffe0ff */
[----:B------:R-:W-:Y:S01]  /*0910*/  LEA R5, R5, 0x3f800000, 0x17 ;  /* 0x3f80000005057811 */ /* 0x000fe200078eb8ff */
[----:B0-----:R-:W-:Y:S01]  /*0920*/  FMUL.FTZ R6, R7, R0 ;  /* 0x0000000007067220 */ /* 0x001fe20000410000 */
[----:B------:R-:W-:-:S03]  /*0930*/  LEA R0, R4, 0x3f800000, 0x17 ;  /* 0x3f80000004007811 */ /* 0x000fc600078eb8ff */
[C---:B------:R-:W-:Y:S01]  /*0940*/  FMUL.FTZ R7, R5.reuse, R6 ;  /* 0x0000000605077220 */ /* 0x040fe20000410000 */
[----:B------:R-:W-:-:S03]  /*0950*/  FMUL.FTZ R5, R5, R8 ;  /* 0x0000000805057220 */ /* 0x000fc60000410000 */
[C---:B------:R-:W-:Y:S01]  /*0960*/  FMUL.FTZ R4, R0.reuse, R7 ;  /* 0x0000000700047220 */ /* 0x040fe20000410000 */
[----:B------:R-:W-:Y:S01]  /*0970*/  FMUL.FTZ R5, R0, R5 ;  /* 0x0000000500057220 */ /* 0x000fe20000410000 */
[----:B------:R-:W-:Y:S06]  /*0980*/  BRA `(.L_x_5650) ;  /* 0x0000000000347947 */ /* 0x000fec0003800000 */
.L_x_5648:
[----:B------:R-:W-:Y:S01]  /*0990*/  ISETP.NE.AND P1, PT, R6, 0x7f800000, PT ;  /* 0x7f8000000600780c */ /* 0x000fe20003f25270 */
[----:B------:R-:W-:-:S12]  /*09a0*/  FADD.FTZ R5, R3, -R3 ;  /* 0x8000000303057221 */ /* 0x000fd80000010000 */
[C---:B------:R-:W-:Y:S02]  /*09b0*/  @!P1 ISETP.GT.AND P0, PT, R0.reuse, -0x1, PT ;  /* 0xffffffff0000980c */ /* 0x040fe40003f04270 */
[----:B------:R-:W-:Y:S02]  /*09c0*/  @P1 MOV R4, R5 ;  /* 0x0000000500041202 */ /* 0x000fe40000000f00 */
[----:B------:R-:W-:Y:S02]  /*09d0*/  @!P1 FSEL R4, R0, RZ, P0 ;  /* 0x000000ff00049208 */ /* 0x000fe40000000000 */
[----:B------:R-:W-:Y:S01]  /*09e0*/  @!P1 FSEL R5, R5, RZ, P0 ;  /* 0x000000ff05059208 */ /* 0x000fe20000000000 */
[----:B------:R-:W-:Y:S06]  /*09f0*/  BRA `(.L_x_5650) ;  /* 0x0000000000187947 */ /* 0x000fec0003800000 */
.L_x_5647:
[----:B------:R-:W-:-:S04]  /*0a00*/  FMUL.RZ R0, R5, 0.15915493667125701904 ;  /* 0x3e22f98305007820 */ /* 0x000fc8000040c000 */
[----:B------:R1:W2:Y:S08]  /*0a10*/  MUFU.COS R4, R0 ;  /* 0x0000000000047308 */ /* 0x0002b00000000000 */
[----:B------:R1:W3:Y:S01]  /*0a20*/  MUFU.SIN R5, R0 ;  /* 0x0000000000057308 */ /* 0x0002e20000000400 */
[----:B------:R-:W-:Y:S05]  /*0a30*/  BRA `(.L_x_5650) ;  /* 0x0000000000087947 */ /* 0x000fea0003800000 */
.L_x_5646:
[----:B------:R-:W-:-:S06]  /*0a40*/  FMUL.FTZ R4, R2, -1.4426950216293334961 ;  /* 0xbfb8aa3b02047820 */ /* 0x000fcc0000410000 */
[----:B------:R-:W0:Y:S02]  /*0a50*/  MUFU.EX2 R4, R4 ;  /* 0x0000000400047308 */ /* 0x000e240000000800 */
.L_x_5650:
[----:B0-2---:R-:W-:Y:S01]  /*0a60*/  FADD.FTZ R9, R4, 1 ;  /* 0x3f80000004097421 */ /* 0x005fe20000010000 */
[----:B---3--:R-:W-:-:S05]  /*0a70*/  FADD.FTZ R8, RZ, R5 ;  /* 0x00000005ff087221 */ /* 0x008fca0000010000 */
[----:B------:R-:W-:-:S13]  /*0a80*/  FSETP.GE.FTZ.AND P0, PT, |R9|, |R8|, PT ;  /* 0x400000080900720b */ /* 0x000fda0003f16200 */
[----:B------:R-:W-:Y:S05]  /*0a90*/  @!P0 BRA `(.L_x_5651) ;  /* 0x00000000005c8947 */ /* 0x000fea0003800000 */
[C---:B------:R-:W-:Y:S01]  /*0aa0*/  FSETP.NEU.FTZ.AND P1, PT, |R9|.reuse, RZ, PT ;  /* 0x000000ff0900720b */ /* 0x040fe20003f3d200 */
[----:B------:R-:W-:Y:S01]  /*0ab0*/  FADD.FTZ R7, |R9|, -RZ ;  /* 0x800000ff09077221 */ /* 0x000fe20000010200 */
[----:B------:R-:W-:-:S13]  /*0ac0*/  FSETP.NEU.FTZ.AND P0, PT, |R8|, RZ, PT ;  /* 0x000000ff0800720b */ /* 0x000fda0003f1d200 */
[----:B------:R-:W-:Y:S05]  /*0ad0*/  @!P0 BRA !P1, `(.L_x_5652) ;  /* 0x00000000002c8947 */ /* 0x000fea0004800000 */
[----:B-1----:R-:W0:Y:S01]  /*0ae0*/  MUFU.RCP R0, R9 ;  /* 0x0000000900007308 */ /* 0x002e220000001000 */
[----:B------:R-:W1:Y:S01]  /*0af0*/  LDC.64 R4, c[0x0][0x580] ;  /* 0x00016000ff047b82 */ /* 0x000e620000000a00 */
[----:B0-----:R-:W-:-:S04]  /*0b00*/  FMUL.FTZ R0, R8, R0 ;  /* 0x0000000008007220 */ /* 0x001fc80000410000 */
[-C--:B------:R-:W-:Y:S01]  /*0b10*/  FFMA.FTZ R6, R8, R0.reuse, R9 ;  /* 0x0000000008067223 */ /* 0x080fe20000010009 */
[-C--:B------:R-:W-:Y:S01]  /*0b20*/  FFMA.FTZ R7, R3, R0.reuse, R2 ;  /* 0x0000000003077223 */ /* 0x080fe20000010002 */
[----:B------:R-:W-:-:S04]  /*0b30*/  FFMA.FTZ R3, -R2, R0, R3 ;  /* 0x0000000002037223 */ /* 0x000fc80000010103 */
[----:B------:R-:W0:Y:S02]  /*0b40*/  MUFU.RCP R6, R6 ;  /* 0x0000000600067308 */ /* 0x000e240000001000 */
[C---:B0-----:R-:W-:Y:S01]  /*0b50*/  FMUL.FTZ R2, R6.reuse, R7 ;  /* 0x0000000706027220 */ /* 0x041fe20000410000 */
[----:B------:R-:W-:-:S05]  /*0b60*/  FMUL.FTZ R3, R6, R3 ;  /* 0x0000000306037220 */ /* 0x000fca0000410000 */
[----:B-1----:R-:W-:Y:S01]  /*0b70*/  STG.E.64 desc[UR6][R4.64], R2 ;  /* 0x0000000204007986 */ /* 0x002fe2000c101b06 */
[----:B------:R-:W-:Y:S05]  /*0b80*/  EXIT ;  /* 0x000000000000794d */ /* 0x000fea0003800000 */
.L_x_5652:
[----:B-1----:R-:W-:Y:S01]  /*0b90*/  FADD.FTZ R0, |R8|, -RZ ;  /* 0x800000ff08007221 */ /* 0x002fe20000010200 */
[----:B------:R-:W0:Y:S01]  /*0ba0*/  LDC.64 R4, c[0x0][0x580] ;  /* 0x00016000ff047b82 */ /* 0x000e220000000a00 */
[----:B------:R-:W1:Y:S08]  /*0bb0*/  MUFU.RCP R7, R7 ;  /* 0x0000000700077308 */ /* 0x000e700000001000 */
[----:B------:R-:W2:Y:S01]  /*0bc0*/  MUFU.RCP R0, R0 ;  /* 0x0000000000007308 */ /* 0x000ea20000001000 */
[----:B-1----:R-:W-:Y:S01]  /*0bd0*/  FMUL.FTZ R2, R2, R7 ;  /* 0x0000000702027220 */ /* 0x002fe20000410000 */
[----:B--2---:R-:W-:-:S05]  /*0be0*/  FMUL.FTZ R3, R3, R0 ;  /* 0x0000000003037220 */ /* 0x004fca0000410000 */
[----:B0-----:R-:W-:Y:S01]  /*0bf0*/  STG.E.64 desc[UR6][R4.64], R2 ;  /* 0x0000000204007986 */ /* 0x001fe2000c101b06 */
[----:B------:R-:W-:Y:S05]  /*0c00*/  EXIT ;  /* 0x000000000000794d */ /* 0x000fea0003800000 */
.L_x_5651:
[----:B-1----:R-:W0:Y:S01]  /*0c10*/  MUFU.RCP R0, R8 ;  /* 0x0000000800007308 */ /* 0x002e220000001000 */
[----:B------:R-:W1:Y:S01]  /*0c20*/  LDC.64 R4, c[0x0][0x580] ;  /* 0x00016000ff047b82 */ /* 0x000e620000000a00 */
[----:B0-----:R-:W-:-:S04]  /*0c30*/  FMUL.FTZ R0, R9, R0 ;  /* 0x0000000009007220 */ /* 0x001fc80000410000 */
[-C--:B------:R-:W-:Y:S01]  /*0c40*/  FFMA.FTZ R6, R9, R0.reuse, R8 ;  /* 0x0000000009067223 */ /* 0x080fe20000010008 */
[-C--:B------:R-:W-:Y:S01]  /*0c50*/  FFMA.FTZ R7, R2, R0.reuse, R3 ;  /* 0x0000000002077223 */ /* 0x080fe20000010003 */
[----:B------:R-:W-:-:S04]  /*0c60*/  FFMA.FTZ R3, R3, R0, -R2 ;  /* 0x0000000003037223 */ /* 0x000fc80000010802 */
[----:B------:R-:W0:Y:S02]  /*0c70*/  MUFU.RCP R6, R6 ;  /* 0x0000000600067308 */ /* 0x000e240000001000 */
[C---:B0-----:R-:W-:Y:S01]  /*0c80*/  FMUL.FTZ R2, R6.reuse, R7 ;  /* 0x0000000706027220 */ /* 0x041fe20000410000 */
[----:B------:R-:W-:-:S05]  /*0c90*/  FMUL.FTZ R3, R6, R3 ;  /* 0x0000000306037220 */ /* 0x000fca0000410000 */
[----:B-1----:R-:W-:Y:S01]  /*0ca0*/  STG.E.64 desc[UR6][R4.64], R2 ;  /* 0x0000000204007986 */ /* 0x002fe2000c101b06 */
[----:B------:R-:W-:Y:S05]  /*0cb0*/  EXIT ;  /* 0x000000000000794d */ /* 0x000fea0003800000 */
.L_x_5635:
        /* <DEDUP_REMOVED lines=305> */
.L_x_5655:
[----:B------:R-:W0:Y:S02]  /*1fd0*/  LDCU.64 UR8, c[0x0][0x588] ;  /* 0x0000b100ff0877ac */ /* 0x000e240008000a00 */
[----:B0-----:R-:W-:-:S04]  /*1fe0*/  IADD3 R6, P0, PT, R4, UR8, RZ ;  /* 0x0000000804067c10 */ /* 0x001fc8000ff1e0ff */
[----:B------:R-:W-:-:S06]  /*1ff0*/  IADD3.X R7, PT, PT, RZ, UR9, RZ, P0, !PT ;  /* 0x00000009ff077c10 */ /* 0x000fcc00087fe4ff */
[----:B------:R-:W2:Y:S01]  /*2000*/  LDG.E.64 R6, desc[UR6][R6.64] ;  /* 0x0000000606067981 */ /* 0x000ea2000c1e1b00 */
[----:B------:R-:W-:Y:S01]  /*2010*/  BSSY.RECONVERGENT B1, `(.L_x_5656) ;  /* 0x0000037000017945 */ /* 0x000fe20003800200 */
[----:B--2---:R-:W-:-:S05]  /*2020*/  FADD.FTZ R4, -R7, -RZ ;  /* 0x800000ff07047221 */ /* 0x004fca0000010100 */
[----:B------:R-:W-:-:S13]  /*2030*/  LOP3.LUT P0, R11, R4, 0x7fffffff, RZ, 0xc0, !PT ;  /* 0x7fffffff040b7812 */ /* 0x000fda000780c0ff */
[----:B------:R-:W-:-:S06]  /*2040*/  @!P0 FMUL.FTZ R8, R6, -1.4426950216293334961 ;  /* 0xbfb8aa3b06088820 */ /* 0x000fcc0000410000 */
        /* <DEDUP_REMOVED lines=12> */
[C---:B------:R-:W-:Y:S02]  /*2110*/  @!P1 ISETP.GT.AND P0, PT, R10.reuse, -0x1, PT ;  /* 0xffffffff0a00980c */ /* 0x040fe40003f04270 */
[----:B---3--:R-:W-:Y:S02]  /*2120*/  @P1 MOV R8, R4 ;  /* 0x0000000400081202 */ /* 0x008fe40000000f00 */
[----:B------:R-:W-:Y:S02]  /*2130*/  @!P1 FSEL R8, R10, RZ, P0 ;  /* 0x000000ff0a089208 */ /* 0x000fe40000000000 */
[----:B------:R-:W-:Y:S01]  /*2140*/  @!P1 FSEL R4, R4, RZ, P0 ;  /* 0x000000ff04049208 */ /* 0x000fe20000000000 */
[----:B------:R-:W-:Y:S06]  /*2150*/  BRA `(.L_x_5657) ;  /* 0x0000000000887947 */ /* 0x000fec0003800000 */
.L_x_5658:
[----:B---3--:R-:W-:-:S04]  /*2160*/  IADD3 R8, PT, PT, R10, -0x42b17218, RZ ;  /* 0xbd4e8de80a087810 */ /* 0x008fc80007ffe0ff */
        /* <DEDUP_REMOVED lines=26> */
.L_x_5659:
[----:B-1----:R-:W-:Y:S01]  /*2310*/  FMUL.FTZ R9, R6, -1.4426950216293334961 ;  /* 0xbfb8aa3b06097820 */ /* 0x002fe20000410000 */
[----:B--2---:R-:W-:-:S04]  /*2320*/  FMUL.RZ R10, R4, 0.15915493667125701904 ;  /* 0x3e22f983040a7820 */ /* 0x004fc8000040c000 */
[----:B------:R-:W-:Y:S08]  /*2330*/  MUFU.COS R8, R10 ;  /* 0x0000000a00087308 */ /* 0x000ff00000000000 */
[----:B------:R-:W0:Y:S08]  /*2340*/  MUFU.EX2 R9, R9 ;  /* 0x0000000900097308 */ /* 0x000e300000000800 */
[----:B------:R-:W1:Y:S01]  /*2350*/  MUFU.SIN R4, R10 ;  /* 0x0000000a00047308 */ /* 0x000e620000000400 */
[C---:B0-----:R-:W-:Y:S01]  /*2360*/  FMUL.FTZ R8, R9.reuse, R8 ;  /* 0x0000000809087220 */ /* 0x041fe20000410000 */
[----:B-1----:R-:W-:-:S07]  /*2370*/  FMUL.FTZ R4, R9, R4 ;  /* 0x0000000409047220 */ /* 0x002fce0000410000 */
.L_x_5657:
[----:B------:R-:W-:Y:S05]  /*2380*/  BSYNC.RECONVERGENT B1 ;  /* 0x0000000000017941 */ /* 0x000fea0003800200 */
.L_x_5656:
        /* <DEDUP_REMOVED lines=24> */
.L_x_5661:
[----:B------:R-:W0:Y:S02]  /*2510*/  MUFU.RCP R4, R12 ;  /* 0x0000000c00047308 */ /* 0x000e240000001000 */
[----:B0-----:R-:W-:-:S04]  /*2520*/  FMUL.FTZ R4, R11, R4 ;  /* 0x000000040b047220 */ /* 0x001fc80000410000 */
[-C--:B------:R-:W-:Y:S01]  /*2530*/  FFMA.FTZ R10, R11, R4.reuse, R12 ;  /* 0x000000040b0a7223 */ /* 0x080fe2000001000c */
[-C--:B-1----:R-:W-:Y:S01]  /*2540*/  FFMA.FTZ R9, R6, R4.reuse, R7 ;  /* 0x0000000406097223 */ /* 0x082fe20000010007 */
[----:B------:R-:W-:-:S04]  /*2550*/  FFMA.FTZ R7, R7, R4, -R6 ;  /* 0x0000000407077223 */ /* 0x000fc80000010806 */
[----:B------:R-:W0:Y:S02]  /*2560*/  MUFU.RCP R10, R10 ;  /* 0x0000000a000a7308 */ /* 0x000e240000001000 */
[C---:B0-----:R-:W-:Y:S01]  /*2570*/  FMUL.FTZ R8, R10.reuse, R9 ;  /* 0x000000090a087220 */ /* 0x041fe20000410000 */
[----:B------:R-:W-:-:S07]  /*2580*/  FMUL.FTZ R9, R10, R7 ;  /* 0x000000070a097220 */ /* 0x000fce0000410000 */
.L_x_5662:
[----:B------:R-:W-:Y:S05]  /*2590*/  BSYNC.RECONVERGENT B1 ;  /* 0x0000000000017941 */ /* 0x000fea0003800200 */
.L_x_5660:
[----:B------:R-:W0:Y:S01]  /*25a0*/  LDCU.64 UR8, c[0x0][0x580] ;  /* 0x0000b000ff0877ac */ /* 0x000e220008000a00 */
[----:B------:R-:W-:Y:S02]  /*25b0*/  IADD3 R3, PT, PT, R3, 0x80, RZ ;  /* 0x0000008003037810 */ /* 0x000fe40007ffe0ff */
[----:B0-----:R-:W-:-:S04]  /*25c0*/  IADD3 R4, P0, PT, R5, UR8, RZ ;  /* 0x0000000805047c10 */ /* 0x001fc8000ff1e0ff */
[----:B------:R-:W-:-:S05]  /*25d0*/  IADD3.X R5, PT, PT, RZ, UR9, RZ, P0, !PT ;  /* 0x00000009ff057c10 */ /* 0x000fca00087fe4ff */
[----:B------:R0:W-:Y:S04]  /*25e0*/  STG.E.64 desc[UR6][R4.64], R8 ;  /* 0x0000000804007986 */ /* 0x0001e8000c101b06 */
.L_x_5654:
[----:B------:R-:W-:Y:S05]  /*25f0*/  BSYNC.RECONVERGENT B0 ;  /* 0x0000000000007941 */ /* 0x000fea0003800200 */
.L_x_5653:
        /* <DEDUP_REMOVED lines=300> */
.L_x_5663:
[----:B------:R-:W0:Y:S02]  /*38c0*/  LDCU.128 UR8, c[0x0][0x580] ;  /* 0x0000b000ff0877ac */ /* 0x000e240008000c00 */
[----:B0-----:R-:W-:-:S04]  /*38d0*/  IADD3 R4, P0, PT, R2, UR10, RZ ;  /* 0x0000000a02047c10 */ /* 0x001fc8000ff1e0ff */
[----:B------:R-:W-:-:S06]  /*38e0*/  IADD3.X R5, PT, PT, RZ, UR11, RZ, P0, !PT ;  /* 0x0000000bff057c10 */ /* 0x000fcc00087fe4ff */
[----:B------:R-:W2:Y:S01]  /*38f0*/  LDG.E.64 R4, desc[UR6][R4.64] ;  /* 0x0000000604047981 */ /* 0x000ea2000c1e1b00 */
[----:B------:R-:W-:Y:S01]  /*3900*/  IADD3 R2, P1, PT, R3, UR8, RZ ;  /* 0x0000000803027c10 */ /* 0x000fe2000ff3e0ff */
[----:B------:R-:W-:Y:S03]  /*3910*/  BSSY.RECONVERGENT B0, `(.L_x_5664) ;  /* 0x0000039000007945 */ /* 0x000fe60003800200 */
[----:B------:R-:W-:Y:S01]  /*3920*/  IADD3.X R3, PT, PT, RZ, UR9, RZ, P1, !PT ;  /* 0x00000009ff037c10 */ /* 0x000fe20008ffe4ff */
        /* <DEDUP_REMOVED lines=42> */
.L_x_5667:
[----:B------:R-:W-:Y:S01]  /*3bd0*/  ISETP.NE.AND P1, PT, R8, 0x7f800000, PT ;  /* 0x7f8000000800780c */ /* 0x000fe20003f25270 */
[----:B------:R-:W-:-:S12]  /*3be0*/  FADD.FTZ R0, R5, -R5 ;  /* 0x8000000505007221 */ /* 0x000fd80000010000 */
[C---:B------:R-:W-:Y:S02]  /*3bf0*/  @!P1 ISETP.GT.AND P0, PT, R6.reuse, -0x1, PT ;  /* 0xffffffff0600980c */ /* 0x040fe40003f04270 */
[----:B------:R-:W-:Y:S02]  /*3c00*/  @P1 MOV R7, R0 ;  /* 0x0000000000071202 */ /* 0x000fe40000000f00 */
[----:B------:R-:W-:Y:S02]  /*3c10*/  @!P1 FSEL R7, R6, RZ, P0 ;  /* 0x000000ff06079208 */ /* 0x000fe40000000000 */
[----:B------:R-:W-:Y:S01]  /*3c20*/  @!P1 FSEL R0, R0, RZ, P0 ;  /* 0x000000ff00009208 */ /* 0x000fe20000000000 */
[----:B------:R-:W-:Y:S06]  /*3c30*/  BRA `(.L_x_5668) ;  /* 0x0000000000187947 */ /* 0x000fec0003800000 */
.L_x_5666:
[----:B------:R-:W-:-:S04]  /*3c40*/  FMUL.RZ R6, R0, 0.15915493667125701904 ;  /* 0x3e22f98300067820 */ /* 0x000fc8000040c000 */
[----:B------:R0:W1:Y:S08]  /*3c50*/  MUFU.COS R7, R6 ;  /* 0x0000000600077308 */ /* 0x0000700000000000 */
[----:B------:R0:W2:Y:S01]  /*3c60*/  MUFU.SIN R0, R6 ;  /* 0x0000000600007308 */ /* 0x0000a20000000400 */
[----:B------:R-:W-:Y:S05]  /*3c70*/  BRA `(.L_x_5668) ;  /* 0x0000000000087947 */ /* 0x000fea0003800000 */
.L_x_5665:
[----:B------:R-:W-:-:S06]  /*3c80*/  FMUL.FTZ R7, R4, -1.4426950216293334961 ;  /* 0xbfb8aa3b04077820 */ /* 0x000fcc0000410000 */
[----:B------:R-:W3:Y:S02]  /*3c90*/  MUFU.EX2 R7, R7 ;  /* 0x0000000700077308 */ /* 0x000ee40000000800 */
.L_x_5668:
[----:B------:R-:W-:Y:S05]  /*3ca0*/  BSYNC.RECONVERGENT B0 ;  /* 0x0000000000007941 */ /* 0x000fea0003800200 */
.L_x_5664:
        /* <DEDUP_REMOVED lines=12> */
[-C--:B0-----:R-:W-:Y:S01]  /*3d70*/  FFMA.FTZ R6, R8, R0.reuse, R9 ;  /* 0x0000000008067223 */ /* 0x081fe20000010009 */
[-C--:B------:R-:W-:Y:S01]  /*3d80*/  FFMA.FTZ R7, R5, R0.reuse, R4 ;  /* 0x0000000005077223 */ /* 0x080fe20000010004 */
[----:B------:R-:W-:-:S04]  /*3d90*/  FFMA.FTZ R5, -R4, R0, R5 ;  /* 0x0000000004057223 */ /* 0x000fc80000010105 */
[----:B------:R-:W0:Y:S02]  /*3da0*/  MUFU.RCP R6, R6 ;  /* 0x0000000600067308 */ /* 0x000e240000001000 */
[C---:B0-----:R-:W-:Y:S01]  /*3db0*/  FMUL.FTZ R4, R6.reuse, R7 ;  /* 0x0000000706047220 */ /* 0x041fe20000410000 */
[----:B------:R-:W-:Y:S01]  /*3dc0*/  FMUL.FTZ R5, R6, R5 ;  /* 0x0000000506057220 */ /* 0x000fe20000410000 */
[----:B------:R-:W-:Y:S06]  /*3dd0*/  BRA `(.L_x_5672) ;  /* 0x0000000000347947 */ /* 0x000fec0003800000 */
.L_x_5671:
[----:B------:R-:W1:Y:S08]  /*3de0*/  MUFU.RCP R7, R7 ;  /* 0x0000000700077308 */ /* 0x000e700000001000 */
[----:B------:R-:W2:Y:S01]  /*3df0*/  MUFU.RCP R0, R0 ;  /* 0x0000000000007308 */ /* 0x000ea20000001000 */
[----:B-1----:R-:W-:Y:S01]  /*3e00*/  FMUL.FTZ R4, R4, R7 ;  /* 0x0000000704047220 */ /* 0x002fe20000410000 */
[----:B--2---:R-:W-:Y:S01]  /*3e10*/  FMUL.FTZ R5, R5, R0 ;  /* 0x0000000005057220 */ /* 0x004fe20000410000 */
[----:B------:R-:W-:Y:S06]  /*3e20*/  BRA `(.L_x_5672) ;  /* 0x0000000000207947 */ /* 0x000fec0003800000 */
.L_x_5670:
[----:B------:R-:W1:Y:S02]  /*3e30*/  MUFU.RCP R0, R8 ;  /* 0x0000000800007308 */ /* 0x000e640000001000 */
[----:B-1----:R-:W-:-:S04]  /*3e40*/  FMUL.FTZ R0, R9, R0 ;  /* 0x0000000009007220 */ /* 0x002fc80000410000 */
[-C--:B0-----:R-:W-:Y:S01]  /*3e50*/  FFMA.FTZ R6, R9, R0.reuse, R8 ;  /* 0x0000000009067223 */ /* 0x081fe20000010008 */
[-C--:B------:R-:W-:Y:S01]  /*3e60*/  FFMA.FTZ R7, R4, R0.reuse, R5 ;  /* 0x0000000004077223 */ /* 0x080fe20000010005 */
[----:B------:R-:W-:-:S04]  /*3e70*/  FFMA.FTZ R5, R5, R0, -R4 ;  /* 0x0000000005057223 */ /* 0x000fc80000010804 */
[----:B------:R-:W0:Y:S02]  /*3e80*/  MUFU.RCP R6, R6 ;  /* 0x0000000600067308 */ /* 0x000e240000001000 */
[C---:B0-----:R-:W-:Y:S01]  /*3e90*/  FMUL.FTZ R4, R6.reuse, R7 ;  /* 0x0000000706047220 */ /* 0x041fe20000410000 */
[----:B------:R-:W-:-:S07]  /*3ea0*/  FMUL.FTZ R5, R6, R5 ;  /* 0x0000000506057220 */ /* 0x000fce0000410000 */
.L_x_5672:
[----:B------:R-:W-:Y:S05]  /*3eb0*/  BSYNC.RECONVERGENT B0 ;  /* 0x0000000000007941 */ /* 0x000fea0003800200 */
.L_x_5669:
[----:B------:R-:W-:Y:S01]  /*3ec0*/  STG.E.64 desc[UR6][R2.64], R4 ;  /* 0x0000000402007986 */ /* 0x000fe2000c101b06 */
[----:B------:R-:W-:Y:S05]  /*3ed0*/  EXIT ;  /* 0x000000000000794d */ /* 0x000fea0003800000 */
.L_x_5673:
        /* <DEDUP_REMOVED lines=10> */
.L_x_11426:


//--------------------- .text._ZN2at6native27unrolled_elementwise_kernelIZZZNS0_61_GLOBAL__N__132982cb_23_ActivationSiluKernel_cu_9e10b42f_311311silu_kernelERNS_18TensorIteratorBaseEENKUlvE_clEvENKUlvE2_clEvEUlN3c107complexIfEEE_St5arrayIPcLm2EELi4E23TrivialOffsetCalculatorILi1EjESF_NS0_6memory15LoadWithoutCastENSG_16StoreWithoutCastEEEviT_T0_T2_T3_T4_T5_ --------------------------
	.section	.text._ZN2at6native27unrolled_elementwise_kernelIZZZNS0_61_GLOBAL__N__132982cb_23_ActivationSiluKernel_cu_9e10b42f_311311silu_kernelERNS_18TensorIteratorBaseEENKUlvE_clEvENKUlvE2_clEvEUlN3c107complexIfEEE_St5arrayIPcLm2EELi4E23TrivialOffsetCalculatorILi1EjESF_NS0_6memory15LoadWithoutCastENSG_16StoreWithoutCastEEEviT_T0_T2_T3_T4_T5_,"ax",@progbits
	.align	128
        .global         _ZN2at6native27unrolled_elementwise_kernelIZZZNS0_61_GLOBAL__N__132982cb_23_ActivationSiluKernel_cu_9e10b42f_311311silu_kernelERNS_18TensorIteratorBaseEENKUlvE_clEvENKUlvE2_clEvEUlN3c107complexIfEEE_St5arrayIPcLm2EELi4E23TrivialOffsetCalculatorILi1EjESF_NS0_6memory15LoadWithoutCastENSG_16StoreWithoutCastEEEviT_T0_T2_T3_T4_T5_
        .type           _ZN2at6native27unrolled_elementwise_kernelIZZZNS0_61_GLOBAL__N__132982cb_23_ActivationSiluKernel_cu_9e10b42f_311311silu_kernelERNS_18TensorIteratorBaseEENKUlvE_clEvENKUlvE2_clEvEUlN3c107complexIfEEE_St5arrayIPcLm2EELi4E23TrivialOffsetCalculatorILi1EjESF_NS0_6memory15LoadWithoutCastENSG_16StoreWithoutCastEEEviT_T0_T2_T3_T4_T5_,@function
        .size           _ZN2at6native27unrolled_elementwise_kernelIZZZNS0_61_GLOBAL__N__132982cb_23_ActivationSiluKernel_cu_9e10b42f_311311silu_kernelERNS_18TensorIteratorBaseEENKUlvE_clEvENKUlvE2_clEvEUlN3c107complexIfEEE_St5arrayIPcLm2EELi4E23TrivialOffsetCalculatorILi1EjESF_NS0_6memory15LoadWithoutCastENSG_16StoreWithoutCastEEEviT_T0_T2_T3_T4_T5_,(.L_x_11427 - _ZN2at6native27unrolled_elementwise_kernelIZZZNS0_61_GLOBAL__N__132982cb_23_ActivationSiluKernel_cu_9e10b42f_311311silu_kernelERNS_18TensorIteratorBaseEENKUlvE_clEvENKUlvE2_clEvEUlN3c107complexIfEEE_St5arrayIPcLm2EELi4E23TrivialOffsetCalculatorILi1EjESF_NS0_6memory15LoadWithoutCastENSG_16StoreWithoutCastEEEviT_T0_T2_T3_T4_T5_)
        .other          _ZN2at6native27unrolled_elementwise_kernelIZZZNS0_61_GLOBAL__N__132982cb_23_ActivationSiluKernel_cu_9e10b42f_311311silu_kernelERNS_18TensorIteratorBaseEENKUlvE_clEvENKUlvE2_clEvEUlN3c107complexIfEEE_St5arrayIPcLm2EELi4E23TrivialOffsetCalculatorILi1EjESF_NS0_6memory15LoadWithoutCastENSG_16StoreWithoutCastEEEviT_T0_T2_T3_T4_T5_,@"STO_CUDA_ENTRY STV_DEFAULT"
_ZN2at6native27unrolled_elementwise_kernelIZZZNS0_61_GLOBAL__N__132982cb_23_ActivationSiluKernel_cu_9e10b42f_311311silu_kernelERNS_18TensorIteratorBaseEENKUlvE_clEvENKUlvE2_clEvEUlN3c107complexIfEEE_St5arrayIPcLm2EELi4E23TrivialOffsetCalculatorILi1EjESF_NS0_6memory15LoadWithoutCastENSG_16StoreWithoutCastEEEviT_T0_T2_T3_T4_T5_:
.text._ZN2at6native27unrolled_elementwise_kernelIZZZNS0_61_GLOBAL__N__132982cb_23_ActivationSiluKernel_cu_9e10b42f_311311silu_kernelERNS_18TensorIteratorBaseEENKUlvE_clEvENKUlvE2_clEvEUlN3c107complexIfEEE_St5arrayIPcLm2EELi4E23TrivialOffsetCalculatorILi1EjESF_NS0_6memory15LoadWithoutCastENSG_16StoreWithoutCastEEEviT_T0_T2_T3_T4_T5_:
        /* <DEDUP_REMOVED lines=10> */
[----:B------:R-:W-:Y:S02]  /*00a0*/  @!P0 LEA R13, R0, R9, 0x9 ;  /* 0x00000009000d8211 */ /* 0x000fe400078e48ff */
[----:B------:R-:W-:-:S13]  /*00b0*/  ISETP.GE.AND P1, PT, R7, R8, PT ;  /* 0x000000080700720c */ /* 0x000fda0003f26270 */
[----:B------:R-:W-:Y:S01]  /*00c0*/  @!P1 LEA R15, R0, R7, 0x9 ;  /* 0x00000007000f9211 */ /* 0x000fe200078e48ff */
[----:B------:R-:W2:Y:S01]  /*00d0*/  @!P1 LDC.64 R16, c[0x0][0x390] ;  /* 0x0000e400ff109b82 */ /* 0x000ea20000000a00 */
[----:B------:R-:W-:-:S04]  /*00e0*/  @!P1 IADD3 R7, PT, PT, R7, 0x80, RZ ;  /* 0x0000008007079810 */ /* 0x000fc80007ffe0ff */
[----:B------:R-:W-:Y:S01]  /*00f0*/  ISETP.GE.AND P3, PT, R7, R8, PT ;  /* 0x000000080700720c */ /* 0x000fe20003f66270 */
[----:B0-----:R-:W-:Y:S01]  /*0100*/  @!P0 IMAD.WIDE.U32 R10, R13, 0x8, R10 ;  /* 0x000000080d0a8825 */ /* 0x001fe200078e000a */
[----:B------:R-:W-:-:S11]  /*0110*/  CS2R R12, SRZ ;  /* 0x00000000000c7805 */ /* 0x000fd6000001ff00 */
[----:B------:R-:W0:Y:S01]  /*0120*/  @!P3 LDC.64 R4, c[0x0][0x390] ;  /* 0x0000e400ff04bb82 */ /* 0x000e220000000a00 */
[C---:B------:R-:W-:Y:S02]  /*0130*/  @!P3 LEA R21, R0.reuse, R7, 0x9 ;  /* 0x000000070015b211 */ /* 0x040fe400078e48ff */
[----:B------:R-:W-:Y:S01]  /*0140*/  @!P3 IADD3 R7, PT, PT, R7, 0x80, RZ ;  /* 0x000000800707b810 */ /* 0x000fe20007ffe0ff */
[----:B--2---:R-:W-:Y:S01]  /*0150*/  @!P1 IMAD.WIDE.U32 R16, R15, 0x8, R16 ;  /* 0x000000080f109825 */ /* 0x004fe200078e0010 */
[----:B------:R-:W-:Y:S02]  /*0160*/  CS2R R14, SRZ ;  /* 0x00000000000e7805 */ /* 0x000fe4000001ff00 */
[----:B------:R-:W-:Y:S02]  /*0170*/  ISETP.GE.AND P2, PT, R7, R8, PT ;  /* 0x000000080700720c */ /* 0x000fe40003f46270 */
[----:B-1----:R1:W5:Y:S04]  /*0180*/  @!P1 LDG.E.64 R12, desc[UR4][R16.64] ;  /* 0x00000004100c9981 */ /* 0x002368000c1e1b00 */
[----:B------:R1:W5:Y:S07]  /*0190*/  @!P0 LDG.E.64 R14, desc[UR4][R10.64] ;  /* 0x000000040a0e8981 */ /* 0x00036e000c1e1b00 */
[----:B------:R-:W2:Y:S01]  /*01a0*/  @!P2 LDC.64 R2, c[0x0][0x390] ;  /* 0x0000e400ff02ab82 */ /* 0x000ea20000000a00 */
[----:B------:R-:W-:Y:S01]  /*01b0*/  @!P2 LEA R19, R0, R7, 0x9 ;  /* 0x000000070013a211 */ /* 0x000fe200078e48ff */
[----:B0-----:R-:W-:Y:S01]  /*01c0*/  @!P3 IMAD.WIDE.U32 R20, R21, 0x8, R4 ;  /* 0x000000081514b825 */ /* 0x001fe200078e0004 */
[----:B------:R-:W-:-:S06]  /*01d0*/  CS2R R4, SRZ ;  /* 0x0000000000047805 */ /* 0x000fcc000001ff00 */
[----:B------:R1:W5:Y:S01]  /*01e0*/  @!P3 LDG.E.64 R4, desc[UR4][R20.64] ;  /* 0x000000041404b981 */ /* 0x000362000c1e1b00 */
[----:B--2---:R-:W-:Y:S01]  /*01f0*/  @!P2 IMAD.WIDE.U32 R18, R19, 0x8, R2 ;  /* 0x000000081312a825 */ /* 0x004fe200078e0002 */
[----:B------:R-:W-:-:S06]  /*0200*/  CS2R R2, SRZ ;  /* 0x0000000000027805 */ /* 0x000fcc000001ff00 */
[----:B------:R1:W5:Y:S01]  /*0210*/  @!P2 LDG.E.64 R2, desc[UR4][R18.64] ;  /* 0x000000041202a981 */ /* 0x000362000c1e1b00 */
[----:B------:R-:W-:Y:S01]  /*0220*/  ISETP.GE.AND P2, PT, R9, R8, PT ;  /* 0x000000080900720c */ /* 0x000fe20003f46270 */
[----:B------:R-:W-:Y:S01]  /*0230*/  BSSY.RECONVERGENT B0, `(.L_x_5674) ;  /* 0x000005a000007945 */ /* 0x000fe20003800200 */
[----:B------:R-:W-:-:S11]  /*0240*/  CS2R R6, SRZ ;  /* 0x0000000000067805 */ /* 0x000fd6000001ff00 */
[----:B-1----:R-:W-:Y:S05]  /*0250*/  @P2 BRA `(.L_x_5675) ;  /* 0x00000004005c2947 */ /* 0x002fea0003800000 */
[----:B-----5:R-:W-:Y:S01]  /*0260*/  FADD.FTZ R6, -R15, -RZ ;  /* 0x800000ff0f067221 */ /* 0x020fe20000010100 */
[----:B------:R-:W-:Y:S04]  /*0270*/  BSSY.RECONVERGENT B1, `(.L_x_5676) ;  /* 0x0000036000017945 */ /* 0x000fe80003800200 */
        /* <DEDUP_REMOVED lines=19> */
.L_x_5678:
        /* <DEDUP_REMOVED lines=18> */
[----:B0-----:R-:W-:Y:S02]  /*04d0*/  FMUL.FTZ R16, R18, R7 ;  /* 0x0000000712107220 */ /* 0x001fe40000410000 */
        /* <DEDUP_REMOVED lines=8> */
.L_x_5679:
[----:B-1----:R-:W-:Y:S01]  /*0560*/  FMUL.FTZ R10, R14, -1.4426950216293334961 ;  /* 0xbfb8aa3b0e0a7820 */ /* 0x002fe20000410000 */
[----:B--2---:R-:W-:-:S04]  /*0570*/  FMUL.RZ R11, R6, 0.15915493667125701904 ;  /* 0x3e22f983060b7820 */ /* 0x004fc8000040c000 */
[----:B------:R-:W-:Y:S08]  /*0580*/  MUFU.COS R7, R11 ;  /* 0x0000000b00077308 */ /* 0x000ff00000000000 */
[----:B------:R-:W0:Y:S08]  /*0590*/  MUFU.EX2 R10, R10 ;  /* 0x0000000a000a7308 */ /* 0x000e300000000800 */
[----:B------:R-:W1:Y:S01]  /*05a0*/  MUFU.SIN R17, R11 ;  /* 0x0000000b00117308 */ /* 0x000e620000000400 */
[C---:B0-----:R-:W-:Y:S01]  /*05b0*/  FMUL.FTZ R7, R10.reuse, R7 ;  /* 0x000000070a077220 */ /* 0x041fe20000410000 */
[----:B-1----:R-:W-:-:S07]  /*05c0*/  FMUL.FTZ R6, R10, R17 ;  /* 0x000000110a067220 */ /* 0x002fce0000410000 */
.L_x_5677:
[----:B------:R-:W-:Y:S05]  /*05d0*/  BSYNC.RECONVERGENT B1 ;  /* 0x0000000000017941 */ /* 0x000fea0003800200 */
.L_x_5676:
[----:B0--3--:R-:W-:Y:S01]  /*05e0*/  FADD.FTZ R17, R7, 1 ;  /* 0x3f80000007117421 */ /* 0x009fe20000010000 */
[----:B--2---:R-:W-:-:S05]  /*05f0*/  FADD.FTZ R16, RZ, R6 ;  /* 0x00000006ff107221 */ /* 0x004fca0000010000 */
[----:B------:R-:W-:-:S13]  /*0600*/  FSETP.GE.FTZ.AND P0, PT, |R17|, |R16|, PT ;  /* 0x400000101100720b */ /* 0x000fda0003f16200 */
[----:B------:R-:W-:Y:S05]  /*0610*/  @!P0 BRA `(.L_x_5680) ;  /* 0x00000000004c8947 */ /* 0x000fea0003800000 */
[C---:B------:R-:W-:Y:S01]  /*0620*/  FSETP.NEU.FTZ.AND P0, PT, |R17|.reuse, RZ, PT ;  /* 0x000000ff1100720b */ /* 0x040fe20003f1d200 */
[C---:B-1----:R-:W-:Y:S01]  /*0630*/  FADD.FTZ R10, |R16|.reuse, -RZ ;  /* 0x800000ff100a7221 */ /* 0x042fe20000010200 */
[----:B------:R-:W-:Y:S01]  /*0640*/  FSETP.NEU.FTZ.AND P1, PT, |R16|, RZ, PT ;  /* 0x000000ff1000720b */ /* 0x000fe20003f3d200 */
        /* <DEDUP_REMOVED lines=16> */
.L_x_5680:
        /* <DEDUP_REMOVED lines=8> */
.L_x_5675:
[----:B------:R-:W-:Y:S05]  /*07d0*/  BSYNC.RECONVERGENT B0 ;  /* 0x0000000000007941 */ /* 0x000fea0003800200 */
.L_x_5674:
[----:B-----5:R-:W-:Y:S01]  /*07e0*/  IADD3 R15, PT, PT, R9, 0x80, RZ ;  /* 0x00000080090f7810 */ /* 0x020fe20007ffe0ff */
[----:B------:R-:W-:Y:S01]  /*07f0*/  BSSY.RECONVERGENT B0, `(.L_x_5681) ;  /* 0x000005c000007945 */ /* 0x000fe20003800200 */
[----:B------:R-:W-:Y:S02]  /*0800*/  CS2R R10, SRZ ;  /* 0x00000000000a7805 */ /* 0x000fe4000001ff00 */
[----:B------:R-:W-:-:S13]  /*0810*/  ISETP.GE.AND P0, PT, R15, R8, PT ;  /* 0x000000080f00720c */ /* 0x000fda0003f06270 */
[----:B------:R-:W-:Y:S05]  /*0820*/  @P0 BRA `(.L_x_5682) ;  /* 0x0000000400600947 */ /* 0x000fea0003800000 */
[----:B------:R-:W-:Y:S01]  /*0830*/  FADD.FTZ R10, -R13, -RZ ;  /* 0x800000ff0d0a7221 */ /* 0x000fe20000010100 */
[----:B------:R-:W-:Y:S04]  /*0840*/  BSSY.RECONVERGENT B1, `(.L_x_5683) ;  /* 0x0000037000017945 */ /* 0x000fe80003800200 */
        /* <DEDUP_REMOVED lines=41> */
.L_x_5686:
[----:B------:R-:W-:Y:S01]  /*0ae0*/  ISETP.NE.AND P1, PT, R16, 0x7f800000, PT ;  /* 0x7f8000001000780c */ /* 0x000fe20003f25270 */
[----:B------:R-:W-:-:S12]  /*0af0*/  FADD.FTZ R10, R13, -R13 ;  /* 0x8000000d0d0a7221 */ /* 0x000fd80000010000 */
[C---:B------:R-:W-:Y:S02]  /*0b00*/  @!P1 ISETP.GT.AND P0, PT, R11.reuse, -0x1, PT ;  /* 0xffffffff0b00980c */ /* 0x040fe40003f04270 */
[----:B------:R-:W-:Y:S02]  /*0b10*/  @P1 MOV R14, R10 ;  /* 0x0000000a000e1202 */ /* 0x000fe40000000f00 */
[----:B------:R-:W-:Y:S02]  /*0b20*/  @!P1 FSEL R14, R11, RZ, P0 ;  /* 0x000000ff0b0e9208 */ /* 0x000fe40000000000 */
[----:B------:R-:W-:Y:S01]  /*0b30*/  @!P1 FSEL R10, R10, RZ, P0 ;  /* 0x000000ff0a0a9208 */ /* 0x000fe20000000000 */
[----:B------:R-:W-:Y:S06]  /*0b40*/  BRA `(.L_x_5687) ;  /* 0x0000000000187947 */ /* 0x000fec0003800000 */
.L_x_5685:
[----:B------:R-:W-:-:S04]  /*0b50*/  FMUL.RZ R11, R10, 0.15915493667125701904 ;  /* 0x3e22f9830a0b7820 */ /* 0x000fc8000040c000 */
[----:B------:R0:W1:Y:S08]  /*0b60*/  MUFU.COS R14, R11 ;  /* 0x0000000b000e7308 */ /* 0x0000700000000000 */
[----:B------:R0:W2:Y:S01]  /*0b70*/  MUFU.SIN R10, R11 ;  /* 0x0000000b000a7308 */ /* 0x0000a20000000400 */
[----:B------:R-:W-:Y:S05]  /*0b80*/  BRA `(.L_x_5687) ;  /* 0x0000000000087947 */ /* 0x000fea0003800000 */
.L_x_5684:
[----:B------:R-:W-:-:S06]  /*0b90*/  FMUL.FTZ R14, R12, -1.4426950216293334961 ;  /* 0xbfb8aa3b0c0e7820 */ /* 0x000fcc0000410000 */
[----:B------:R-:W3:Y:S02]  /*0ba0*/  MUFU.EX2 R14, R14 ;  /* 0x0000000e000e7308 */ /* 0x000ee40000000800 */
.L_x_5687:
[----:B------:R-:W-:Y:S05]  /*0bb0*/  BSYNC.RECONVERGENT B1 ;  /* 0x0000000000017941 */ /* 0x000fea0003800200 */
.L_x_5683:
[----:B-1-3--:R-:W-:Y:S01]  /*0bc0*/  FADD.FTZ R19, R14, 1 ;  /* 0x3f8000000e137421 */ /* 0x00afe20000010000 */
[----:B--2---:R-:W-:-:S05]  /*0bd0*/  FADD.FTZ R16, RZ, R10 ;  /* 0x0000000aff107221 */ /* 0x004fca0000010000 */
[----:B------:R-:W-:-:S13]  /*0be0*/  FSETP.GE.FTZ.AND P0, PT, |R19|, |R16|, PT ;  /* 0x400000101300720b */ /* 0x000fda0003f16200 */
[----:B------:R-:W-:Y:S05]  /*0bf0*/  @!P0 BRA `(.L_x_5688) ;  /* 0x00000000004c8947 */ /* 0x000fea0003800000 */
[C---:B------:R-:W-:Y:S01]  /*0c00*/  FSETP.NEU.FTZ.AND P1, PT, |R19|.reuse, RZ, PT ;  /* 0x000000ff1300720b */ /* 0x040fe20003f3d200 */
[----:B------:R-:W-:Y:S01]  /*0c10*/  FADD.FTZ R17, |R19|, -RZ ;  /* 0x800000ff13117221 */ /* 0x000fe20000010200 */
[C---:B------:R-:W-:Y:S01]  /*0c20*/  FSETP.NEU.FTZ.AND P0, PT, |R16|.reuse, RZ, PT ;  /* 0x000000ff1000720b */ /* 0x040fe20003f1d200 */
[----:B------:R-:W-:-:S12]  /*0c30*/  FADD.FTZ R14, |R16|, -RZ ;  /* 0x800000ff100e7221 */ /* 0x000fd80000010200 */
[----:B------:R-:W-:Y:S05]  /*0c40*/  @!P0 BRA !P1, `(.L_x_5689) ;  /* 0x0000000000248947 */ /* 0x000fea0004800000 */
[----:B0-----:R-:W0:Y:S02]  /*0c50*/  MUFU.RCP R11, R19 ;  /* 0x00000013000b7308 */ /* 0x001e240000001000 */
        /* <DEDUP_REMOVED lines=8> */
.L_x_5689:
[----:B0-----:R-:W0:Y:S08]  /*0ce0*/  MUFU.RCP R11, R17 ;  /* 0x00000011000b7308 */ /* 0x001e300000001000 */
[----:B------:R-:W1:Y:S01]  /*0cf0*/  MUFU.RCP R14, R14 ;  /* 0x0000000e000e7308 */ /* 0x000e620000001000 */
[----:B0-----:R-:W-:Y:S01]  /*0d00*/  FMUL.FTZ R10, R11, R12 ;  /* 0x0000000c0b0a7220 */ /* 0x001fe20000410000 */
[----:B-1----:R-:W-:Y:S01]  /*0d10*/  FMUL.FTZ R11, R14, R13 ;  /* 0x0000000d0e0b7220 */ /* 0x002fe20000410000 */
[----:B------:R-:W-:Y:S06]  /*0d20*/  BRA `(.L_x_5682) ;  /* 0x0000000000207947 */ /* 0x000fec0003800000 */
.L_x_5688:
[----:B------:R-:W1:Y:S02]  /*0d30*/  MUFU.RCP R10, R16 ;  /* 0x00000010000a7308 */ /* 0x000e640000001000 */
[----:B-1----:R-:W-:-:S04]  /*0d40*/  FMUL.FTZ R10, R19, R10 ;  /* 0x0000000a130a7220 */ /* 0x002fc80000410000 */
[----:B------:R-:W-:Y:S01]  /*0d50*/  FFMA.FTZ R14, R19, R10, R16 ;  /* 0x0000000a130e7223 */ /* 0x000fe20000010010 */
[C---:B0-----:R-:W-:Y:S01]  /*0d60*/  FFMA.FTZ R11, R10.reuse, R12, R13 ;  /* 0x0000000c0a0b7223 */ /* 0x041fe2000001000d */
[----:B------:R-:W-:-:S04]  /*0d70*/  FFMA.FTZ R13, R10, R13, -R12 ;  /* 0x0000000d0a0d7223 */ /* 0x000fc8000001080c */
[----:B------:R-:W0:Y:S02]  /*0d80*/  MUFU.RCP R14, R14 ;  /* 0x0000000e000e7308 */ /* 0x000e240000001000 */
[C---:B0-----:R-:W-:Y:S01]  /*0d90*/  FMUL.FTZ R10, R14.reuse, R11 ;  /* 0x0000000b0e0a7220 */ /* 0x041fe20000410000 */
[----:B------:R-:W-:-:S07]  /*0da0*/  FMUL.FTZ R11, R14, R13 ;  /* 0x0000000d0e0b7220 */ /* 0x000fce0000410000 */
.L_x_5682:
[----:B------:R-:W-:Y:S05]  /*0db0*/  BSYNC.RECONVERGENT B0 ;  /* 0x0000000000007941 */ /* 0x000fea0003800200 */
.L_x_5681:
[----:B------:R-:W-:Y:S01]  /*0dc0*/  IADD3 R13, PT, PT, R9, 0x100, RZ ;  /* 0x00000100090d7810 */ /* 0x000fe20007ffe0ff */
[----:B------:R-:W-:Y:S03]  /*0dd0*/  BSSY.RECONVERGENT B0, `(.L_x_5690) ;  /* 0x000005c000007945 */ /* 0x000fe60003800200 */
[----:B------:R-:W-:Y:S02]  /*0de0*/  ISETP.GE.AND P0, PT, R13, R8, PT ;  /* 0x000000080d00720c */ /* 0x000fe40003f06270 */
[----:B------:R-:W-:-:S11]  /*0df0*/  CS2R R12, SRZ ;  /* 0x00000000000c7805 */ /* 0x000fd6000001ff00 */
        /* <DEDUP_REMOVED lines=44> */
.L_x_5695:
[----:B------:R-:W-:Y:S01]  /*10c0*/  ISETP.NE.AND P1, PT, R16, 0x7f800000, PT ;  /* 0x7f8000001000780c */ /* 0x000fe20003f25270 */
[----:B------:R-:W-:-:S12]  /*10d0*/  FADD.FTZ R12, R5, -R5 ;  /* 0x80000005050c7221 */ /* 0x000fd80000010000 */
[C---:B------:R-:W-:Y:S02]  /*10e0*/  @!P1 ISETP.GT.AND P0, PT, R13.reuse, -0x1, PT ;  /* 0xffffffff0d00980c */ /* 0x040fe40003f04270 */
[----:B------:R-:W-:Y:S02]  /*10f0*/  @P1 MOV R14, R12 ;  /* 0x0000000c000e1202 */ /* 0x000fe40000000f00 */
[----:B------:R-:W-:Y:S02]  /*1100*/  @!P1 FSEL R14, R13, RZ, P0 ;  /* 0x000000ff0d0e9208 */ /* 0x000fe40000000000 */
[----:B------:R-:W-:Y:S01]  /*1110*/  @!P1 FSEL R12, R12, RZ, P0 ;  /* 0x000000ff0c0c9208 */ /* 0x000fe20000000000 */
[----:B------:R-:W-:Y:S06]  /*1120*/  BRA `(.L_x_5696) ;  /* 0x0000000000187947 */ /* 0x000fec0003800000 */
.L_x_5694:
[----:B------:R-:W-:-:S04]  /*1130*/  FMUL.RZ R13, R12, 0.15915493667125701904 ;  /* 0x3e22f9830c0d7820 */ /* 0x000fc8000040c000 */
[----:B------:R0:W1:Y:S08]  /*1140*/  MUFU.COS R14, R13 ;  /* 0x0000000d000e7308 */ /* 0x0000700000000000 */
[----:B------:R0:W2:Y:S01]  /*1150*/  MUFU.SIN R12, R13 ;  /* 0x0000000d000c7308 */ /* 0x0000a20000000400 */
[----:B------:R-:W-:Y:S05]  /*1160*/  BRA `(.L_x_5696) ;  /* 0x0000000000087947 */ /* 0x000fea0003800000 */
.L_x_5693:
[----:B------:R-:W-:-:S06]  /*1170*/  FMUL.FTZ R14, R4, -1.4426950216293334961 ;  /* 0xbfb8aa3b040e7820 */ /* 0x000fcc0000410000 */
[----:B------:R-:W3:Y:S02]  /*1180*/  MUFU.EX2 R14, R14 ;  /* 0x0000000e000e7308 */ /* 0x000ee40000000800 */
.L_x_5696:
[----:B------:R-:W-:Y:S05]  /*1190*/  BSYNC.RECONVERGENT B1 ;  /* 0x0000000000017941 */ /* 0x000fea0003800200 */
.L_x_5692:
        /* <DEDUP_REMOVED lines=18> */
.L_x_5698:
[----:B0-----:R-:W0:Y:S08]  /*12c0*/  MUFU.RCP R13, R17 ;  /* 0x00000011000d7308 */ /* 0x001e300000001000 */
[----:B------:R-:W1:Y:S01]  /*12d0*/  MUFU.RCP R14, R14 ;  /* 0x0000000e000e7308 */ /* 0x000e620000001000 */
[----:B0-----:R-:W-:Y:S01]  /*12e0*/  FMUL.FTZ R12, R13, R4 ;  /* 0x000000040d0c7220 */ /* 0x001fe20000410000 */
[----:B-1----:R-:W-:Y:S01]  /*12f0*/  FMUL.FTZ R13, R14, R5 ;  /* 0x000000050e0d7220 */ /* 0x002fe20000410000 */
[----:B------:R-:W-:Y:S06]  /*1300*/  BRA `(.L_x_5691) ;  /* 0x0000000000207947 */ /* 0x000fec0003800000 */
.L_x_5697:
        /* <DEDUP_REMOVED lines=8> */
.L_x_5691:
[----:B------:R-:W-:Y:S05]  /*1390*/  BSYNC.RECONVERGENT B0 ;  /* 0x0000000000007941 */ /* 0x000fea0003800200 */
.L_x_5690:
        /* <DEDUP_REMOVED lines=48> */
.L_x_5704:
[----:B------:R-:W-:Y:S01]  /*16a0*/  ISETP.NE.AND P1, PT, R16, 0x7f800000, PT ;  /* 0x7f8000001000780c */ /* 0x000fe20003f25270 */
[----:B------:R-:W-:-:S12]  /*16b0*/  FADD.FTZ R4, R3, -R3 ;  /* 0x8000000303047221 */ /* 0x000fd80000010000 */
[C---:B------:R-:W-:Y:S02]  /*16c0*/  @!P1 ISETP.GT.AND P0, PT, R5.reuse, -0x1, PT ;  /* 0xffffffff0500980c */ /* 0x040fe40003f04270 */
[----:B------:R-:W-:Y:S02]  /*16d0*/  @P1 MOV R14, R4 ;  /* 0x00000004000e1202 */ /* 0x000fe40000000f00 */
[----:B------:R-:W-:Y:S02]  /*16e0*/  @!P1 FSEL R14, R5, RZ, P0 ;  /* 0x000000ff050e9208 */ /* 0x000fe40000000000 */
[----:B------:R-:W-:Y:S01]  /*16f0*/  @!P1 FSEL R4, R4, RZ, P0 ;  /* 0x000000ff04049208 */ /* 0x000fe20000000000 */
[----:B------:R-:W-:Y:S06]  /*1700*/  BRA `(.L_x_5705) ;  /* 0x0000000000187947 */ /* 0x000fec0003800000 */
.L_x_5703:
[----:B------:R-:W-:-:S04]  /*1710*/  FMUL.RZ R5, R4, 0.15915493667125701904 ;  /* 0x3e22f98304057820 */ /* 0x000fc8000040c000 */
[----:B------:R0:W1:Y:S08]  /*1720*/  MUFU.COS R14, R5 ;  /* 0x00000005000e7308 */ /* 0x0000700000000000 */
[----:B------:R0:W2:Y:S01]  /*1730*/  MUFU.SIN R4, R5 ;  /* 0x0000000500047308 */ /* 0x0000a20000000400 */
[----:B------:R-:W-:Y:S05]  /*1740*/  BRA `(.L_x_5705) ;  /* 0x0000000000087947 */ /* 0x000fea0003800000 */
.L_x_5702:
[----:B------:R-:W-:-:S06]  /*1750*/  FMUL.FTZ R14, R2, -1.4426950216293334961 ;  /* 0xbfb8aa3b020e7820 */ /* 0x000fcc0000410000 */
[----:B------:R-:W3:Y:S02]  /*1760*/  MUFU.EX2 R14, R14 ;  /* 0x0000000e000e7308 */ /* 0x000ee40000000800 */
.L_x_5705:
[----:B------:R-:W-:Y:S05]  /*1770*/  BSYNC.RECONVERGENT B1 ;  /* 0x0000000000017941 */ /* 0x000fea0003800200 */
.L_x_5701:
        /* <DEDUP_REMOVED lines=18> */
.L_x_5707:
[----:B0-----:R-:W0:Y:S08]  /*18a0*/  MUFU.RCP R5, R17 ;  /* 0x0000001100057308 */ /* 0x001e300000001000 */
[----:B------:R-:W1:Y:S01]  /*18b0*/  MUFU.RCP R14, R14 ;  /* 0x0000000e000e7308 */ /* 0x000e620000001000 */
[----:B0-----:R-:W-:Y:S01]  /*18c0*/  FMUL.FTZ R4, R5, R2 ;  /* 0x0000000205047220 */ /* 0x001fe20000410000 */
[----:B-1----:R-:W-:Y:S01]  /*18d0*/  FMUL.FTZ R5, R14, R3 ;  /* 0x000000030e057220 */ /* 0x002fe20000410000 */
[----:B------:R-:W-:Y:S06]  /*18e0*/  BRA `(.L_x_5700) ;  /* 0x0000000000207947 */ /* 0x000fec0003800000 */
.L_x_5706:
        /* <DEDUP_REMOVED lines=8> */
.L_x_5700:
[----:B------:R-:W-:Y:S05]  /*1970*/  BSYNC.RECONVERGENT B0 ;  /* 0x0000000000007941 */ /* 0x000fea0003800200 */
.L_x_5699:
[----:B------:R-:W0:Y:S01]  /*1980*/  @!P2 LDC.64 R2, c[0x0][0x388] ;  /* 0x0000e200ff02ab82 */ /* 0x000e220000000a00 */
[----:B------:R-:W-:Y:S01]  /*1990*/  @!P2 LEA R17, R0, R9, 0x9 ;  /* 0x000000090011a211 */ /* 0x000fe200078e48ff */
[----:B------:R-:W-:Y:S01]  /*19a0*/  BSSY.RECONVERGENT B0, `(.L_x_5708) ;  /* 0x0000010000007945 */ /* 0x000fe20003800200 */
[----:B------:R-:W-:-:S04]  /*19b0*/  @!P2 MOV R9, R15 ;  /* 0x0000000f0009a202 */ /* 0x000fc80000000f00 */
[----:B------:R-:W-:Y:S01]  /*19c0*/  ISETP.GE.AND P0, PT, R9, R8, PT ;  /* 0x000000080900720c */ /* 0x000fe20003f06270 */
[----:B0-----:R-:W-:-:S05]  /*19d0*/  @!P2 IMAD.WIDE.U32 R2, R17, 0x8, R2 ;  /* 0x000000081102a825 */ /* 0x001fca00078e0002 */
[----:B------:R0:W-:Y:S07]  /*19e0*/  @!P2 STG.E.64 desc[UR4][R2.64], R6 ;  /* 0x000000060200a986 */ /* 0x0001ee000c101b04 */
[----:B------:R-:W-:Y:S05]  /*19f0*/  @P0 BRA `(.L_x_5709) ;  /* 0x0000000000280947 */ /* 0x000fea0003800000 */
[----:B0-----:R-:W0:Y:S01]  /*1a00*/  LDC.64 R2, c[0x0][0x388] ;  /* 0x0000e200ff027b82 */ /* 0x001e220000000a00 */
[----:B------:R-:W-:Y:S02]  /*1a10*/  LEA R7, R0, R9, 0x9 ;  /* 0x0000000900077211 */ /* 0x000fe400078e48ff */
[----:B------:R-:W-:-:S04]  /*1a20*/  IADD3 R9, PT, PT, R9, 0x80, RZ ;  /* 0x0000008009097810 */ /* 0x000fc80007ffe0ff */
[----:B------:R-:W-:-:S13]  /*1a30*/  ISETP.GE.AND P0, PT, R9, R8, PT ;  /* 0x000000080900720c */ /* 0x000fda0003f06270 */
[----:B------:R-:W-:Y:S02]  /*1a40*/  @!P0 LEA R15, R0, R9, 0x9 ;  /* 0x00000009000f8211 */ /* 0x000fe400078e48ff */
[----:B------:R-:W-:Y:S01]  /*1a50*/  @!P0 IADD3 R9, PT, PT, R9, 0x80, RZ ;  /* 0x0000008009098810 */ /* 0x000fe20007ffe0ff */
[----:B0-----:R-:W-:-:S04]  /*1a60*/  IMAD.WIDE.U32 R6, R7, 0x8, R2 ;  /* 0x0000000807067825 */ /* 0x001fc800078e0002 */
[----:B------:R-:W-:Y:S01]  /*1a70*/  @!P0 IMAD.WIDE.U32 R2, R15, 0x8, R2 ;  /* 0x000000080f028825 */ /* 0x000fe200078e0002 */
[----:B------:R1:W-:Y:S04]  /*1a80*/  STG.E.64 desc[UR4][R6.64], R10 ;  /* 0x0000000a06007986 */ /* 0x0003e8000c101b04 */
[----:B------:R1:W-:Y:S02]  /*1a90*/  @!P0 STG.E.64 desc[UR4][R2.64], R12 ;  /* 0x0000000c02008986 */ /* 0x0003e4000c101b04 */
.L_x_5709:
[----:B------:R-:W-:Y:S05]  /*1aa0*/  BSYNC.RECONVERGENT B0 ;  /* 0x0000000000007941 */ /* 0x000fea0003800200 */
.L_x_5708:
[----:B------:R-:W-:-:S13]  /*1ab0*/  ISETP.GE.AND P0, PT, R9, R8, PT ;  /* 0x000000080900720c */ /* 0x000fda0003f06270 */
[----:B------:R-:W-:Y:S05]  /*1ac0*/  @P0 EXIT ;  /* 0x000000000000094d */ /* 0x000fea0003800000 */
[----:B01----:R-:W0:Y:S01]  /*1ad0*/  LDC.64 R2, c[0x0][0x388] ;  /* 0x0000e200ff027b82 */ /* 0x003e220000000a00 */
[----:B------:R-:W-:-:S05]  /*1ae0*/  LEA R9, R0, R9, 0x9 ;  /* 0x0000000900097211 */ /* 0x000fca00078e48ff */
[----:B0-----:R-:W-:-:S05]  /*1af0*/  IMAD.WIDE.U32 R2, R9, 0x8, R2 ;  /* 0x0000000809027825 */ /* 0x001fca00078e0002 */
[----:B------:R-:W-:Y:S01]  /*1b00*/  STG.E.64 desc[UR4][R2.64], R4 ;  /* 0x0000000402007986 */ /* 0x000fe2000c101b04 */
[----:B------:R-:W-:Y:S05]  /*1b10*/  EXIT ;  /* 0x000000000000794d */ /* 0x000fea0003800000 */
.L_x_5710:
        /* <DEDUP_REMOVED lines=14> */
.L_x_11427:


//--------------------- .text._ZN2at6native29vectorized_elementwise_kernelILi2EZZZNS0_61_GLOBAL__N__132982cb_23_ActivationSiluKernel_cu_9e10b42f_311311silu_kernelERNS_18TensorIteratorBaseEENKUlvE_clEvENKUlvE2_clEvEUlN3c107complexIfEEE_St5arrayIPcLm2EEEEviT0_T1_ --------------------------
	.section	.text._ZN2at6native29vectorized_elementwise_kernelILi2EZZZNS0_61_GLOBAL__N__132982cb_23_ActivationSiluKernel_cu_9e10b42f_311311silu_kernelERNS_18TensorIteratorBaseEENKUlvE_clEvENKUlvE2_clEvEUlN3c107complexIfEEE_St5arrayIPcLm2EEEEviT0_T1_,"ax",@progbits
	.align	128
        .global         _ZN2at6native29vectorized_elementwise_kernelILi2EZZZNS0_61_GLOBAL__N__132982cb_23_ActivationSiluKernel_cu_9e10b42f_311311silu_kernelERNS_18TensorIteratorBaseEENKUlvE_clEvENKUlvE2_clEvEUlN3c107complexIfEEE_St5arrayIPcLm2EEEEviT0_T1_
        .type           _ZN2at6native29vectorized_elementwise_kernelILi2EZZZNS0_61_GLOBAL__N__132982cb_23_ActivationSiluKernel_cu_9e10b42f_311311silu_kernelERNS_18TensorIteratorBaseEENKUlvE_clEvENKUlvE2_clEvEUlN3c107complexIfEEE_St5arrayIPcLm2EEEEviT0_T1_,@function
        .size           _ZN2at6native29vectorized_elementwise_kernelILi2EZZZNS0_61_GLOBAL__N__132982cb_23_ActivationSiluKernel_cu_9e10b42f_311311silu_kernelERNS_18TensorIteratorBaseEENKUlvE_clEvENKUlvE2_clEvEUlN3c107complexIfEEE_St5arrayIPcLm2EEEEviT0_T1_,(.L_x_11428 - _ZN2at6native29vectorized_elementwise_kernelILi2EZZZNS0_61_GLOBAL__N__132982cb_23_ActivationSiluKernel_cu_9e10b42f_311311silu_kernelERNS_18TensorIteratorBaseEENKUlvE_clEvENKUlvE2_clEvEUlN3c107complexIfEEE_St5arrayIPcLm2EEEEviT0_T1_)
        .other          _ZN2at6native29vectorized_elementwise_kernelILi2EZZZNS0_61_GLOBAL__N__132982cb_23_ActivationSiluKernel_cu_9e10b42f_311311silu_kernelERNS_18TensorIteratorBaseEENKUlvE_clEvENKUlvE2_clEvEUlN3c107complexIfEEE_St5arrayIPcLm2EEEEviT0_T1_,@"STO_CUDA_ENTRY STV_DEFAULT"
_ZN2at6native29vectorized_elementwise_kernelILi2EZZZNS0_61_GLOBAL__N__132982cb_23_ActivationSiluKernel_cu_9e10b42f_311311silu_kernelERNS_18TensorIteratorBaseEENKUlvE_clEvENKUlvE2_clEvEUlN3c107complexIfEEE_St5arrayIPcLm2EEEEviT0_T1_:
.text._ZN2at6native29vectorized_elementwise_kernelILi2EZZZNS0_61_GLOBAL__N__132982cb_23_ActivationSiluKernel_cu_9e10b42f_311311silu_kernelERNS_18TensorIteratorBaseEENKUlvE_clEvENKUlvE2_clEvEUlN3c107complexIfEEE_St5arrayIPcLm2EEEEviT0_T1_:
        /* <DEDUP_REMOVED lines=9> */
[----:B------:R-:W-:Y:S02]  /*0090*/  CS2R R6, SRZ ;  /* 0x0000000000067805 */ /* 0x000fe4000001ff00 */
[----:B0-----:R-:W-:Y:S02]  /*00a0*/  ISETP.GE.U32.AND P6, PT, R27, R22, PT ;  /* 0x000000161b00720c */ /* 0x001fe40003fc6070 */
[----:B------:R-:W-:-:S11]  /*00b0*/  MOV R23, R27 ;  /* 0x0000001b00177202 */ /* 0x000fd60000000f00 */
[----:B------:R-:W-:Y:S01]  /*00c0*/  @!P6 IADD3 R27, PT, PT, R23, 0x80, RZ ;  /* 0x00000080171be810 */ /* 0x000fe20007ffe0ff */
[----:B------:R-:W0:Y:S01]  /*00d0*/  @!P6 LDC.64 R10, c[0x0][0x390] ;  /* 0x0000e400ff0aeb82 */ /* 0x000e220000000a00 */
[----:B------:R-:W-:Y:S02]  /*00e0*/  @!P6 IADD3 R5, PT, PT, R0, R23, RZ ;  /* 0x000000170005e210 */ /* 0x000fe40007ffe0ff */
[----:B------:R-:W-:-:S13]  /*00f0*/  ISETP.GE.U32.AND P5, PT, R27, R22, PT ;  /* 0x000000161b00720c */ /* 0x000fda0003fa6070 */
[----:B------:R-:W-:Y:S01]  /*0100*/  @!P5 IADD3 R15, PT, PT, R0, R27, RZ ;  /* 0x0000001b000fd210 */ /* 0x000fe20007ffe0ff */
[----:B------:R-:W1:Y:S01]  /*0110*/  @!P5 LDC.64 R8, c[0x0][0x390] ;  /* 0x0000e400ff08db82 */ /* 0x000e620000000a00 */
[----:B------:R-:W-:-:S04]  /*0120*/  @!P5 IADD3 R27, PT, PT, R27, 0x80, RZ ;  /* 0x000000801b1bd810 */ /* 0x000fc80007ffe0ff */
[----:B------:R-:W-:Y:S01]  /*0130*/  ISETP.GE.U32.AND P4, PT, R27, R22, PT ;  /* 0x000000161b00720c */ /* 0x000fe20003f86070 */
[----:B0-----:R-:W-:-:S05]  /*0140*/  @!P6 IMAD.WIDE.U32 R10, R5, 0x8, R10 ;  /* 0x00000008050ae825 */ /* 0x001fca00078e000a */
[----:B------:R-:W5:Y:S07]  /*0150*/  @!P6 LDG.E.64 R6, desc[UR4][R10.64] ;  /* 0x000000040a06e981 */ /* 0x000f6e000c1e1b00 */
[----:B------:R-:W-:Y:S01]  /*0160*/  @!P4 IADD3 R2, PT, PT, R0, R27, RZ ;  /* 0x0000001b0002c210 */ /* 0x000fe20007ffe0ff */
[----:B------:R-:W0:Y:S01]  /*0170*/  @!P4 LDC.64 R20, c[0x0][0x390] ;  /* 0x0000e400ff14cb82 */ /* 0x000e220000000a00 */
[----:B------:R-:W-:-:S04]  /*0180*/  @!P4 IADD3 R27, PT, PT, R27, 0x80, RZ ;  /* 0x000000801b1bc810 */ /* 0x000fc80007ffe0ff */
[----:B------:R-:W-:-:S13]  /*0190*/  ISETP.GE.U32.AND P3, PT, R27, R22, PT ;  /* 0x000000161b00720c */ /* 0x000fda0003f66070 */
[----:B------:R-:W-:Y:S01]  /*01a0*/  @!P3 IADD3 R3, PT, PT, R0, R27, RZ ;  /* 0x0000001b0003b210 */ /* 0x000fe20007ffe0ff */
[----:B------:R-:W2:Y:S01]  /*01b0*/  @!P3 LDC.64 R12, c[0x0][0x390] ;  /* 0x0000e400ff0cbb82 */ /* 0x000ea20000000a00 */
[----:B------:R-:W-:-:S04]  /*01c0*/  @!P3 IADD3 R27, PT, PT, R27, 0x80, RZ ;  /* 0x000000801b1bb810 */ /* 0x000fc80007ffe0ff */
[----:B------:R-:W-:-:S13]  /*01d0*/  ISETP.GE.U32.AND P2, PT, R27, R22, PT ;  /* 0x000000161b00720c */ /* 0x000fda0003f46070 */
[----:B------:R-:W-:Y:S02]  /*01e0*/  @!P2 IADD3 R29, PT, PT, R0, R27, RZ ;  /* 0x0000001b001da210 */ /* 0x000fe40007ffe0ff */
[----:B------:R-:W-:-:S04]  /*01f0*/  @!P2 IADD3 R27, PT, PT, R27, 0x80, RZ ;  /* 0x000000801b1ba810 */ /* 0x000fc80007ffe0ff */
[----:B------:R-:W-:-:S13]  /*0200*/  ISETP.GE.U32.AND P1, PT, R27, R22, PT ;  /* 0x000000161b00720c */ /* 0x000fda0003f26070 */
[----:B------:R-:W-:Y:S01]  /*0210*/  @!P1 IADD3 R19, PT, PT, R0, R27, RZ ;  /* 0x0000001b00139210 */ /* 0x000fe20007ffe0ff */
[----:B-1----:R-:W-:Y:S01]  /*0220*/  @!P5 IMAD.WIDE.U32 R8, R15, 0x8, R8 ;  /* 0x000000080f08d825 */ /* 0x002fe200078e0008 */
[----:B------:R-:W-:Y:S02]  /*0230*/  @!P1 IADD3 R27, PT, PT, R27, 0x80, RZ ;  /* 0x000000801b1b9810 */ /* 0x000fe40007ffe0ff */
[----:B------:R-:W-:Y:S01]  /*0240*/  CS2R R4, SRZ ;  /* 0x0000000000047805 */ /* 0x000fe2000001ff00 */
[----:B------:R-:W1:Y:S01]  /*0250*/  @!P2 LDC.64 R14, c[0x0][0x390] ;  /* 0x0000e400ff0eab82 */ /* 0x000e620000000a00 */
[----:B------:R-:W-:-:S04]  /*0260*/  ISETP.GE.U32.AND P0, PT, R27, R22, PT ;  /* 0x000000161b00720c */ /* 0x000fc80003f06070 */
[----:B------:R3:W5:Y:S03]  /*0270*/  @!P5 LDG.E.64 R4, desc[UR4][R8.64] ;  /* 0x000000040804d981 */ /* 0x000766000c1e1b00 */
[----:B------:R-:W4:Y:S06]  /*0280*/  @!P1 LDC.64 R16, c[0x0][0x390] ;  /* 0x0000e400ff109b82 */ /* 0x000f2c0000000a00 */
[----:B------:R-:W-:Y:S02]  /*0290*/  @!P0 IADD3 R25, PT, PT, R0, R27, RZ ;  /* 0x0000001b00198210 */ /* 0x000fe40007ffe0ff */
[----:B---3--:R-:W3:Y:S01]  /*02a0*/  @!P0 LDC.64 R8, c[0x0][0x390] ;  /* 0x0000e400ff088b82 */ /* 0x008ee20000000a00 */
[----:B------:R-:W-:-:S04]  /*02b0*/  @!P0 IADD3 R27, PT, PT, R27, 0x80, RZ ;  /* 0x000000801b1b8810 */ /* 0x000fc80007ffe0ff */
[----:B------:R-:W-:-:S13]  /*02c0*/  ISETP.GE.U32.AND P6, PT, R27, R22, PT ;  /* 0x000000161b00720c */ /* 0x000fda0003fc6070 */
[----:B------:R-:W4:Y:S01]  /*02d0*/  @!P6 LDC.64 R10, c[0x0][0x390] ;  /* 0x0000e400ff0aeb82 */ /* 0x000f220000000a00 */
[----:B0-----:R-:W-:-:S04]  /*02e0*/  @!P4 IMAD.WIDE.U32 R20, R2, 0x8, R20 ;  /* 0x000000080214c825 */ /* 0x001fc800078e0014 */
[----:B--2---:R-:W-:Y:S01]  /*02f0*/  @!P3 IMAD.WIDE.U32 R12, R3, 0x8, R12 ;  /* 0x00000008030cb825 */ /* 0x004fe200078e000c */
[----:B------:R-:W-:-:S03]  /*0300*/  CS2R R2, SRZ ;  /* 0x0000000000027805 */ /* 0x000fc6000001ff00 */
[----:B-1----:R-:W-:Y:S01]  /*0310*/  @!P2 IMAD.WIDE.U32 R14, R29, 0x8, R14 ;  /* 0x000000081d0ea825 */ /* 0x002fe200078e000e */
[----:B------:R-:W-:Y:S02]  /*0320*/  @!P6 IADD3 R29, PT, PT, R0, R27, RZ ;  /* 0x0000001b001de210 */ /* 0x000fe40007ffe0ff */
[----:B------:R0:W5:Y:S01]  /*0330*/  @!P4 LDG.E.64 R2, desc[UR4][R20.64] ;  /* 0x000000041402c981 */ /* 0x000162000c1e1b00 */
[----:B---3--:R-:W-:Y:S01]  /*0340*/  @!P0 IMAD.WIDE.U32 R8, R25, 0x8, R8 ;  /* 0x0000000819088825 */ /* 0x008fe200078e0008 */
[----:B------:R-:W-:-:S03]  /*0350*/  CS2R R24, SRZ ;  /* 0x0000000000187805 */ /* 0x000fc6000001ff00 */
[----:B----4-:R-:W-:-:S03]  /*0360*/  @!P1 IMAD.WIDE.U32 R16, R19, 0x8, R16 ;  /* 0x0000000813109825 */ /* 0x010fc600078e0010 */
[----:B------:R-:W5:Y:S01]  /*0370*/  @!P0 LDG.E.64 R24, desc[UR4][R8.64] ;  /* 0x0000000408188981 */ /* 0x000f62000c1e1b00 */
[----:B0-----:R-:W-:Y:S01]  /*0380*/  CS2R R20, SRZ ;  /* 0x0000000000147805 */ /* 0x001fe2000001ff00 */
[----:B------:R-:W-:Y:S01]  /*0390*/  @!P6 IMAD.WIDE.U32 R10, R29, 0x8, R10 ;  /* 0x000000081d0ae825 */ /* 0x000fe200078e000a */
[----:B------:R-:W-:-:S04]  /*03a0*/  CS2R R28, SRZ ;  /* 0x00000000001c7805 */ /* 0x000fc8000001ff00 */
[----:B------:R-:W5:Y:S04]  /*03b0*/  @!P6 LDG.E.64 R20, desc[UR4][R10.64] ;  /* 0x000000040a14e981 */ /* 0x000f68000c1e1b00 */
[----:B------:R-:W5:Y:S01]  /*03c0*/  @!P1 LDG.E.64 R28, desc[UR4][R16.64] ;  /* 0x00000004101c9981 */ /* 0x000f62000c1e1b00 */
[----:B------:R-:W-:-:S06]  /*03d0*/  CS2R R26, SRZ ;  /* 0x00000000001a7805 */ /* 0x000fcc000001ff00 */
[----:B------:R-:W5:Y:S01]  /*03e0*/  @!P2 LDG.E.64 R26, desc[UR4][R14.64] ;  /* 0x000000040e1aa981 */ /* 0x000f62000c1e1b00 */
[----:B------:R-:W-:Y:S02]  /*03f0*/  ISETP.GE.U32.AND P2, PT, R23, R22, PT ;  /* 0x000000161700720c */ /* 0x000fe40003f46070 */
[----:B------:R-:W-:Y:S01]  /*0400*/  CS2R R18, SRZ ;  /* 0x0000000000127805 */ /* 0x000fe2000001ff00 */
[----:B------:R-:W-:Y:S05]  /*0410*/  BSSY.RECONVERGENT B0, `(.L_x_5712) ;  /* 0x000005b000007945 */ /* 0x000fea0003800200 */
[----:B------:R0:W5:Y:S02]  /*0420*/  @!P3 LDG.E.64 R18, desc[UR4][R12.64] ;  /* 0x000000040c12b981 */ /* 0x000164000c1e1b00 */
[----:B0-----:R-:W-:-:S03]  /*0430*/  CS2R R12, SRZ ;  /* 0x00000000000c7805 */ /* 0x001fc6000001ff00 */
[----:B------:R-:W-:Y:S05]  /*0440*/  @P2 BRA `(.L_x_5713) ;  /* 0x00000004005c2947 */ /* 0x000fea0003800000 */
        /* <DEDUP_REMOVED lines=21> */
.L_x_5716:
[----:B---3--:R-:W-:-:S04]  /*05a0*/  IADD3 R8, PT, PT, R11, -0x42b17218, RZ ;  /* 0xbd4e8de80b087810 */ /* 0x008fc80007ffe0ff */
[----:B------:R-:W-:-:S13]  /*05b0*/  ISETP.GT.U32.AND P0, PT, R8, 0x8e8e5c, PT ;  /* 0x008e8e5c0800780c */ /* 0x000fda0003f04070 */
[----:B------:R-:W-:Y:S05]  /*05c0*/  @P0 BRA `(.L_x_5717) ;  /* 0x0000000000600947 */ /* 0x000fea0003800000 */
[----:B------:R-:W-:Y:S01]  /*05d0*/  FADD.FTZ R8, -R6, -162.88958740234375 ;  /* 0xc322e3bc06087421 */ /* 0x000fe20000010100 */
[----:B--2---:R-:W-:-:S03]  /*05e0*/  FMUL.RZ R14, R9, 0.15915493667125701904 ;  /* 0x3e22f983090e7820 */ /* 0x004fc6000040c000 */
[----:B------:R-:W-:Y:S02]  /*05f0*/  FMUL.FTZ R11, R8, 1.4426950216293334961 ;  /* 0x3fb8aa3b080b7820 */ /* 0x000fe40000410000 */
[----:B------:R-:W-:Y:S08]  /*0600*/  MUFU.COS R8, R14 ;  /* 0x0000000e00087308 */ /* 0x000ff00000000000 */
[----:B------:R-:W1:Y:S02]  /*0610*/  MUFU.EX2 R11, R11 ;  /* 0x0000000b000b7308 */ /* 0x000e640000000800 */
[----:B-1----:R-:W-:-:S02]  /*0620*/  LEA.HI R10, R11, 0xffffffed, RZ, 0x9 ;  /* 0xffffffed0b0a7811 */ /* 0x002fc400078f48ff */
[----:B------:R-:W-:Y:S02]  /*0630*/  LOP3.LUT R11, R11, 0x7fffff, RZ, 0xc0, !PT ;  /* 0x007fffff0b0b7812 */ /* 0x000fe400078ec0ff */
[----:B------:R-:W-:Y:S02]  /*0640*/  LOP3.LUT R13, R10, 0xffff, RZ, 0xc0, !PT ;  /* 0x0000ffff0a0d7812 */ /* 0x000fe400078ec0ff */
[----:B------:R-:W-:Y:S02]  /*0650*/  LOP3.LUT R11, R11, 0x7f000000, RZ, 0xfc, !PT ;  /* 0x7f0000000b0b7812 */ /* 0x000fe400078efcff */
[----:B------:R-:W-:-:S03]  /*0660*/  LEA.HI R9, R13, R10, RZ, 0x11 ;  /* 0x0000000a0d097211 */ /* 0x000fc600078f88ff */
[----:B------:R-:W-:Y:S01]  /*0670*/  FMUL.FTZ R8, R8, R11 ;  /* 0x0000000b08087220 */ /* 0x000fe20000410000 */
[----:B------:R-:W-:Y:S02]  /*0680*/  PRMT R12, R9, 0x9910, RZ ;  /* 0x00009910090c7816 */ /* 0x000fe400000000ff */
[----:B------:R-:W0:Y:S02]  /*0690*/  MUFU.SIN R9, R14 ;  /* 0x0000000e00097308 */ /* 0x000e240000000400 */
[----:B------:R-:W-:-:S04]  /*06a0*/  SHF.R.S32.HI R12, RZ, 0x1, R12 ;  /* 0x00000001ff0c7819 */ /* 0x000fc8000001140c */
[----:B------:R-:W-:-:S04]  /*06b0*/  PRMT R13, R12, 0x9910, RZ ;  /* 0x000099100c0d7816 */ /* 0x000fc800000000ff */
[----:B------:R-:W-:Y:S02]  /*06c0*/  IADD3 R10, PT, PT, R10, -R13, RZ ;  /* 0x8000000d0a0a7210 */ /* 0x000fe40007ffe0ff */
[----:B------:R-:W-:Y:S02]  /*06d0*/  LEA R13, R13, 0x3f800000, 0x17 ;  /* 0x3f8000000d0d7811 */ /* 0x000fe400078eb8ff */
[----:B------:R-:W-:Y:S01]  /*06e0*/  LEA R10, R10, 0x3f800000, 0x17 ;  /* 0x3f8000000a0a7811 */ /* 0x000fe200078eb8ff */
[----:B0-----:R-:W-:Y:S02]  /*06f0*/  FMUL.FTZ R12, R9, R11 ;  /* 0x0000000b090c7220 */ /* 0x001fe40000410000 */
[C---:B------:R-:W-:Y:S02]  /*0700*/  FMUL.FTZ R9, R13.reuse, R8 ;  /* 0x000000080d097220 */ /* 0x040fe40000410000 */
[----:B------:R-:W-:Y:S02]  /*0710*/  FMUL.FTZ R13, R13, R12 ;  /* 0x0000000c0d0d7220 */ /* 0x000fe40000410000 */
[----:B------:R-:W-:-:S02]  /*0720*/  FMUL.FTZ R8, R10, R9 ;  /* 0x000000090a087220 */ /* 0x000fc40000410000 */
[----:B------:R-:W-:Y:S01]  /*0730*/  FMUL.FTZ R9, R10, R13 ;  /* 0x0000000d0a097220 */ /* 0x000fe20000410000 */
[----:B------:R-:W-:Y:S06]  /*0740*/  BRA `(.L_x_5715) ;  /* 0x00000000001c7947 */ /* 0x000fec0003800000 */
.L_x_5717:
[----:B-1----:R-:W-:Y:S01]  /*0750*/  FMUL.FTZ R10, R6, -1.4426950216293334961 ;  /* 0xbfb8aa3b060a7820 */ /* 0x002fe20000410000 */
[----:B--2---:R-:W-:-:S04]  /*0760*/  FMUL.RZ R11, R9, 0.15915493667125701904 ;  /* 0x3e22f983090b7820 */ /* 0x004fc8000040c000 */
[----:B------:R-:W-:Y:S08]  /*0770*/  MUFU.COS R9, R11 ;  /* 0x0000000b00097308 */ /* 0x000ff00000000000 */
[----:B------:R-:W0:Y:S08]  /*0780*/  MUFU.EX2 R10, R10 ;  /* 0x0000000a000a7308 */ /* 0x000e300000000800 */
[----:B------:R-:W1:Y:S01]  /*0790*/  MUFU.SIN R13, R11 ;  /* 0x0000000b000d7308 */ /* 0x000e620000000400 */
[C---:B0-----:R-:W-:Y:S01]  /*07a0*/  FMUL.FTZ R8, R10.reuse, R9 ;  /* 0x000000090a087220 */ /* 0x041fe20000410000 */
[----:B-1----:R-:W-:-:S07]  /*07b0*/  FMUL.FTZ R9, R10, R13 ;  /* 0x0000000d0a097220 */ /* 0x002fce0000410000 */
.L_x_5715:
[----:B------:R-:W-:Y:S05]  /*07c0*/  BSYNC.RECONVERGENT B1 ;  /* 0x0000000000017941 */ /* 0x000fea0003800200 */
.L_x_5714:
[----:B0--3--:R-:W-:Y:S01]  /*07d0*/  FADD.FTZ R8, R8, 1 ;  /* 0x3f80000008087421 */ /* 0x009fe20000010000 */
[----:B--2---:R-:W-:-:S05]  /*07e0*/  FADD.FTZ R9, RZ, R9 ;  /* 0x00000009ff097221 */ /* 0x004fca0000010000 */
[----:B------:R-:W-:-:S13]  /*07f0*/  FSETP.GE.FTZ.AND P0, PT, |R8|, |R9|, PT ;  /* 0x400000090800720b */ /* 0x000fda0003f16200 */
[----:B------:R-:W-:Y:S05]  /*0800*/  @!P0 BRA `(.L_x_5718) ;  /* 0x00000000004c8947 */ /* 0x000fea0003800000 */
[C---:B------:R-:W-:Y:S01]  /*0810*/  FSETP.NEU.FTZ.AND P0, PT, |R8|.reuse, RZ, PT ;  /* 0x000000ff0800720b */ /* 0x040fe20003f1d200 */
[----:B------:R-:W-:Y:S01]  /*0820*/  FADD.FTZ R11, |R8|, -RZ ;  /* 0x800000ff080b7221 */ /* 0x000fe20000010200 */
[C---:B------:R-:W-:Y:S01]  /*0830*/  FSETP.NEU.FTZ.AND P1, PT, |R9|.reuse, RZ, PT ;  /* 0x000000ff0900720b */ /* 0x040fe20003f3d200 */
[----:B-1----:R-:W-:-:S03]  /*0840*/  FADD.FTZ R10, |R9|, -RZ ;  /* 0x800000ff090a7221 */ /* 0x002fc60000010200 */
        /* <DEDUP_REMOVED lines=15> */
.L_x_5718:
        /* <DEDUP_REMOVED lines=8> */
.L_x_5713:
[----:B------:R-:W-:Y:S05]  /*09c0*/  BSYNC.RECONVERGENT B0 ;  /* 0x0000000000007941 */ /* 0x000fea0003800200 */
.L_x_5712:
[----:B------:R-:W-:Y:S01]  /*09d0*/  IADD3 R9, PT, PT, R23, 0x80, RZ ;  /* 0x0000008017097810 */ /* 0x000fe20007ffe0ff */
[----:B------:R-:W-:Y:S01]  /*09e0*/  BSSY.RECONVERGENT B0, `(.L_x_5719) ;  /* 0x000005c000007945 */ /* 0x000fe20003800200 */
[----:B-----5:R-:W-:Y:S02]  /*09f0*/  CS2R R6, SRZ ;  /* 0x0000000000067805 */ /* 0x020fe4000001ff00 */
[----:B------:R-:W-:-:S13]  /*0a00*/  ISETP.GE.U32.AND P0, PT, R9, R22, PT ;  /* 0x000000160900720c */ /* 0x000fda0003f06070 */
        /* <DEDUP_REMOVED lines=24> */
[----:B------:R-:W0:Y:S02]  /*0b90*/  MUFU.EX2 R10, R10 ;  /* 0x0000000a000a7308 */ /* 0x000e240000000800 */
[----:B0-----:R-:W-:-:S02]  /*0ba0*/  LEA.HI R7, R10, 0xffffffed, RZ, 0x9 ;  /* 0xffffffed0a077811 */ /* 0x001fc400078f48ff */
[----:B------:R-:W-:Y:S02]  /*0bb0*/  LOP3.LUT R10, R10, 0x7fffff, RZ, 0xc0, !PT ;  /* 0x007fffff0a0a7812 */ /* 0x000fe400078ec0ff */
[----:B------:R-:W-:-:S04]  /*0bc0*/  LOP3.LUT R8, R7, 0xffff, RZ, 0xc0, !PT ;  /* 0x0000ffff07087812 */ /* 0x000fc800078ec0ff */
[----:B------:R-:W-:-:S04]  /*0bd0*/  LEA.HI R8, R8, R7, RZ, 0x11 ;  /* 0x0000000708087211 */ /* 0x000fc800078f88ff */
[----:B------:R-:W-:Y:S02]  /*0be0*/  PRMT R11, R8, 0x9910, RZ ;  /* 0x00009910080b7816 */ /* 0x000fe400000000ff */
[----:B------:R-:W0:Y:S02]  /*0bf0*/  MUFU.SIN R8, R16 ;  /* 0x0000001000087308 */ /* 0x000e240000000400 */
[----:B------:R-:W-:-:S04]  /*0c00*/  SHF.R.S32.HI R11, RZ, 0x1, R11 ;  /* 0x00000001ff0b7819 */ /* 0x000fc8000001140b */
[----:B------:R-:W-:Y:S02]  /*0c10*/  PRMT R14, R11, 0x9910, RZ ;  /* 0x000099100b0e7816 */ /* 0x000fe400000000ff */
[----:B------:R-:W-:Y:S02]  /*0c20*/  LOP3.LUT R11, R10, 0x7f000000, RZ, 0xfc, !PT ;  /* 0x7f0000000a0b7812 */ /* 0x000fe400078efcff */
[----:B------:R-:W-:Y:S02]  /*0c30*/  IADD3 R7, PT, PT, R7, -R14, RZ ;  /* 0x8000000e07077210 */ /* 0x000fe40007ffe0ff */
[----:B------:R-:W-:Y:S01]  /*0c40*/  LEA R14, R14, 0x3f800000, 0x17 ;  /* 0x3f8000000e0e7811 */ /* 0x000fe200078eb8ff */
[-C--:B------:R-:W-:Y:S01]  /*0c50*/  FMUL.FTZ R15, R6, R11.reuse ;  /* 0x0000000b060f7220 */ /* 0x080fe20000410000 */
[----:B------:R-:W-:Y:S01]  /*0c60*/  LEA R7, R7, 0x3f800000, 0x17 ;  /* 0x3f80000007077811 */ /* 0x000fe200078eb8ff */
[----:B0-----:R-:W-:Y:S02]  /*0c70*/  FMUL.FTZ R11, R8, R11 ;  /* 0x0000000b080b7220 */ /* 0x001fe40000410000 */
[----:B------:R-:W-:-:S02]  /*0c80*/  FMUL.FTZ R8, R14, R15 ;  /* 0x0000000f0e087220 */ /* 0x000fc40000410000 */
[----:B------:R-:W-:Y:S02]  /*0c90*/  FMUL.FTZ R6, R14, R11 ;  /* 0x0000000b0e067220 */ /* 0x000fe40000410000 */
[C---:B------:R-:W-:Y:S02]  /*0ca0*/  FMUL.FTZ R8, R7.reuse, R8 ;  /* 0x0000000807087220 */ /* 0x040fe40000410000 */
[----:B------:R-:W-:Y:S01]  /*0cb0*/  FMUL.FTZ R6, R7, R6 ;  /* 0x0000000607067220 */ /* 0x000fe20000410000 */
[----:B------:R-:W-:Y:S06]  /*0cc0*/  BRA `(.L_x_5725) ;  /* 0x0000000000347947 */ /* 0x000fec0003800000 */
.L_x_5724:
[----:B------:R-:W-:Y:S01]  /*0cd0*/  ISETP.NE.AND P1, PT, R10, 0x7f800000, PT ;  /* 0x7f8000000a00780c */ /* 0x000fe20003f25270 */
[----:B------:R-:W-:-:S12]  /*0ce0*/  FADD.FTZ R6, R5, -R5 ;  /* 0x8000000505067221 */ /* 0x000fd80000010000 */
[C---:B------:R-:W-:Y:S02]  /*0cf0*/  @!P1 ISETP.GT.AND P0, PT, R7.reuse, -0x1, PT ;  /* 0xffffffff0700980c */ /* 0x040fe40003f04270 */
[----:B------:R-:W-:Y:S02]  /*0d00*/  @P1 MOV R8, R6 ;  /* 0x0000000600081202 */ /* 0x000fe40000000f00 */
[----:B------:R-:W-:Y:S02]  /*0d10*/  @!P1 FSEL R8, R7, RZ, P0 ;  /* 0x000000ff07089208 */ /* 0x000fe40000000000 */
[----:B------:R-:W-:Y:S01]  /*0d20*/  @!P1 FSEL R6, R6, RZ, P0 ;  /* 0x000000ff06069208 */ /* 0x000fe20000000000 */
[----:B------:R-:W-:Y:S06]  /*0d30*/  BRA `(.L_x_5725) ;  /* 0x0000000000187947 */ /* 0x000fec0003800000 */
.L_x_5723:
[----:B------:R-:W-:-:S04]  /*0d40*/  FMUL.RZ R7, R6, 0.15915493667125701904 ;  /* 0x3e22f98306077820 */ /* 0x000fc8000040c000 */
[----:B------:R0:W1:Y:S08]  /*0d50*/  MUFU.COS R8, R7 ;  /* 0x0000000700087308 */ /* 0x0000700000000000 */
[----:B------:R0:W2:Y:S01]  /*0d60*/  MUFU.SIN R6, R7 ;  /* 0x0000000700067308 */ /* 0x0000a20000000400 */
[----:B------:R-:W-:Y:S05]  /*0d70*/  BRA `(.L_x_5725) ;  /* 0x0000000000087947 */ /* 0x000fea0003800000 */
.L_x_5722:
[----:B------:R-:W-:-:S06]  /*0d80*/  FMUL.FTZ R8, R4, -1.4426950216293334961 ;  /* 0xbfb8aa3b04087820 */ /* 0x000fcc0000410000 */
[----:B------:R-:W3:Y:S02]  /*0d90*/  MUFU.EX2 R8, R8 ;  /* 0x0000000800087308 */ /* 0x000ee40000000800 */
.L_x_5725:
[----:B------:R-:W-:Y:S05]  /*0da0*/  BSYNC.RECONVERGENT B1 ;  /* 0x0000000000017941 */ /* 0x000fea0003800200 */
.L_x_5721:
        /* <DEDUP_REMOVED lines=18> */
.L_x_5727:
[----:B0-----:R-:W0:Y:S08]  /*0ed0*/  MUFU.RCP R7, R11 ;  /* 0x0000000b00077308 */ /* 0x001e300000001000 */
[----:B------:R-:W1:Y:S01]  /*0ee0*/  MUFU.RCP R8, R8 ;  /* 0x0000000800087308 */ /* 0x000e620000001000 */
[----:B0-----:R-:W-:Y:S01]  /*0ef0*/  FMUL.FTZ R6, R7, R4 ;  /* 0x0000000407067220 */ /* 0x001fe20000410000 */
[----:B-1----:R-:W-:Y:S01]  /*0f00*/  FMUL.FTZ R7, R8, R5 ;  /* 0x0000000508077220 */ /* 0x002fe20000410000 */
[----:B------:R-:W-:Y:S06]  /*0f10*/  BRA `(.L_x_5720) ;  /* 0x0000000000207947 */ /* 0x000fec0003800000 */
.L_x_5726:
        /* <DEDUP_REMOVED lines=8> */
.L_x_5720:
[----:B------:R-:W-:Y:S05]  /*0fa0*/  BSYNC.RECONVERGENT B0 ;  /* 0x0000000000007941 */ /* 0x000fea0003800200 */
.L_x_5719:
[----:B------:R-:W-:Y:S01]  /*0fb0*/  IADD3 R5, PT, PT, R23, 0x100, RZ ;  /* 0x0000010017057810 */ /* 0x000fe20007ffe0ff */
[----:B------:R-:W-:Y:S03]  /*0fc0*/  BSSY.RECONVERGENT B0, `(.L_x_5728) ;  /* 0x000005c000007945 */ /* 0x000fe60003800200 */
[----:B------:R-:W-:Y:S02]  /*0fd0*/  ISETP.GE.U32.AND P0, PT, R5, R22, PT ;  /* 0x000000160500720c */ /* 0x000fe40003f06070 */
        /* <DEDUP_REMOVED lines=45> */
.L_x_5733:
[----:B------:R-:W-:Y:S01]  /*12b0*/  ISETP.NE.AND P1, PT, R10, 0x7f800000, PT ;  /* 0x7f8000000a00780c */ /* 0x000fe20003f25270 */
[----:B------:R-:W-:-:S12]  /*12c0*/  FADD.FTZ R4, R3, -R3 ;  /* 0x8000000303047221 */ /* 0x000fd80000010000 */
[C---:B------:R-:W-:Y:S02]  /*12d0*/  @!P1 ISETP.GT.AND P0, PT, R5.reuse, -0x1, PT ;  /* 0xffffffff0500980c */ /* 0x040fe40003f04270 */
[----:B------:R-:W-:Y:S02]  /*12e0*/  @P1 MOV R8, R4 ;  /* 0x0000000400081202 */ /* 0x000fe40000000f00 */
[----:B------:R-:W-:Y:S02]  /*12f0*/  @!P1 FSEL R8, R5, RZ, P0 ;  /* 0x000000ff05089208 */ /* 0x000fe40000000000 */
[----:B------:R-:W-:Y:S01]  /*1300*/  @!P1 FSEL R4, R4, RZ, P0 ;  /* 0x000000ff04049208 */ /* 0x000fe20000000000 */
[----:B------:R-:W-:Y:S06]  /*1310*/  BRA `(.L_x_5734) ;  /* 0x0000000000187947 */ /* 0x000fec0003800000 */
.L_x_5732:
[----:B------:R-:W-:-:S04]  /*1320*/  FMUL.RZ R5, R4, 0.15915493667125701904 ;  /* 0x3e22f98304057820 */ /* 0x000fc8000040c000 */
[----:B------:R0:W1:Y:S08]  /*1330*/  MUFU.COS R8, R5 ;  /* 0x0000000500087308 */ /* 0x0000700000000000 */
[----:B------:R0:W2:Y:S01]  /*1340*/  MUFU.SIN R4, R5 ;  /* 0x0000000500047308 */ /* 0x0000a20000000400 */
[----:B------:R-:W-:Y:S05]  /*1350*/  BRA `(.L_x_5734) ;  /* 0x0000000000087947 */ /* 0x000fea0003800000 */
.L_x_5731:
[----:B------:R-:W-:-:S06]  /*1360*/  FMUL.FTZ R8, R2, -1.4426950216293334961 ;  /* 0xbfb8aa3b02087820 */ /* 0x000fcc0000410000 */
[----:B------:R-:W3:Y:S02]  /*1370*/  MUFU.EX2 R8, R8 ;  /* 0x0000000800087308 */ /* 0x000ee40000000800 */
.L_x_5734:
[----:B------:R-:W-:Y:S05]  /*1380*/  BSYNC.RECONVERGENT B1 ;  /* 0x0000000000017941 */ /* 0x000fea0003800200 */
.L_x_5730:
        /* <DEDUP_REMOVED lines=18> */
.L_x_5736:
[----:B0-----:R-:W0:Y:S08]  /*14b0*/  MUFU.RCP R5, R11 ;  /* 0x0000000b00057308 */ /* 0x001e300000001000 */
[----:B------:R-:W1:Y:S01]  /*14c0*/  MUFU.RCP R8, R8 ;  /* 0x0000000800087308 */ /* 0x000e620000001000 */
[----:B0-----:R-:W-:Y:S01]  /*14d0*/  FMUL.FTZ R4, R5, R2 ;  /* 0x0000000205047220 */ /* 0x001fe20000410000 */
[----:B-1----:R-:W-:Y:S01]  /*14e0*/  FMUL.FTZ R5, R8, R3 ;  /* 0x0000000308057220 */ /* 0x002fe20000410000 */
[----:B------:R-:W-:Y:S06]  /*14f0*/  BRA `(.L_x_5729) ;  /* 0x0000000000207947 */ /* 0x000fec0003800000 */
.L_x_5735:
        /* <DEDUP_REMOVED lines=8> */
.L_x_5729:
[----:B------:R-:W-:Y:S05]  /*1580*/  BSYNC.RECONVERGENT B0 ;  /* 0x0000000000007941 */ /* 0x000fea0003800200 */
.L_x_5728:
        /* <DEDUP_REMOVED lines=48> */
.L_x_5742:
[----:B------:R-:W-:Y:S01]  /*1890*/  ISETP.NE.AND P1, PT, R10, 0x7f800000, PT ;  /* 0x7f8000000a00780c */ /* 0x000fe20003f25270 */
[----:B------:R-:W-:-:S12]  /*18a0*/  FADD.FTZ R2, R19, -R19 ;  /* 0x8000001313027221 */ /* 0x000fd80000010000 */
[C---:B------:R-:W-:Y:S02]  /*18b0*/  @!P1 ISETP.GT.AND P0, PT, R3.reuse, -0x1, PT ;  /* 0xffffffff0300980c */ /* 0x040fe40003f04270 */
[----:B------:R-:W-:Y:S02]  /*18c0*/  @P1 MOV R8, R2 ;  /* 0x0000000200081202 */ /* 0x000fe40000000f00 */
[----:B------:R-:W-:Y:S02]  /*18d0*/  @!P1 FSEL R8, R3, RZ, P0 ;  /* 0x000000ff03089208 */ /* 0x000fe40000000000 */
[----:B------:R-:W-:Y:S01]  /*18e0*/  @!P1 FSEL R2, R2, RZ, P0 ;  /* 0x000000ff02029208 */ /* 0x000fe20000000000 */
[----:B------:R-:W-:Y:S06]  /*18f0*/  BRA `(.L_x_5743) ;  /* 0x0000000000187947 */ /* 0x000fec0003800000 */
.L_x_5741:
[----:B------:R-:W-:-:S04]  /*1900*/  FMUL.RZ R3, R2, 0.15915493667125701904 ;  /* 0x3e22f98302037820 */ /* 0x000fc8000040c000 */
[----:B------:R0:W1:Y:S08]  /*1910*/  MUFU.COS R8, R3 ;  /* 0x0000000300087308 */ /* 0x0000700000000000 */
[----:B------:R0:W2:Y:S01]  /*1920*/  MUFU.SIN R2, R3 ;  /* 0x0000000300027308 */ /* 0x0000a20000000400 */
[----:B------:R-:W-:Y:S05]  /*1930*/  BRA `(.L_x_5743) ;  /* 0x0000000000087947 */ /* 0x000fea0003800000 */
.L_x_5740:
[----:B------:R-:W-:-:S06]  /*1940*/  FMUL.FTZ R8, R18, -1.4426950216293334961 ;  /* 0xbfb8aa3b12087820 */ /* 0x000fcc0000410000 */
[----:B------:R-:W3:Y:S02]  /*1950*/  MUFU.EX2 R8, R8 ;  /* 0x0000000800087308 */ /* 0x000ee40000000800 */
.L_x_5743:
[----:B------:R-:W-:Y:S05]  /*1960*/  BSYNC.RECONVERGENT B1 ;  /* 0x0000000000017941 */ /* 0x000fea0003800200 */
.L_x_5739:
        /* <DEDUP_REMOVED lines=18> */
.L_x_5745:
[----:B0-----:R-:W0:Y:S08]  /*1a90*/  MUFU.RCP R3, R11 ;  /* 0x0000000b00037308 */ /* 0x001e300000001000 */
[----:B------:R-:W1:Y:S01]  /*1aa0*/  MUFU.RCP R8, R8 ;  /* 0x0000000800087308 */ /* 0x000e620000001000 */
[----:B0-----:R-:W-:Y:S01]  /*1ab0*/  FMUL.FTZ R2, R3, R18 ;  /* 0x0000001203027220 */ /* 0x001fe20000410000 */
[----:B-1----:R-:W-:Y:S01]  /*1ac0*/  FMUL.FTZ R3, R8, R19 ;  /* 0x0000001308037220 */ /* 0x002fe20000410000 */
[----:B------:R-:W-:Y:S06]  /*1ad0*/  BRA `(.L_x_5738) ;  /* 0x0000000000207947 */ /* 0x000fec0003800000 */
.L_x_5744:
        /* <DEDUP_REMOVED lines=8> */
.L_x_5738:
[----:B------:R-:W-:Y:S05]  /*1b60*/  BSYNC.RECONVERGENT B0 ;  /* 0x0000000000007941 */ /* 0x000fea0003800200 */
.L_x_5737:
        /* <DEDUP_REMOVED lines=48> */
.L_x_5751:
[----:B------:R-:W-:Y:S01]  /*1e70*/  ISETP.NE.AND P1, PT, R14, 0x7f800000, PT ;  /* 0x7f8000000e00780c */ /* 0x000fe20003f25270 */
[----:B------:R-:W-:-:S12]  /*1e80*/  FADD.FTZ R8, R27, -R27 ;  /* 0x8000001b1b087221 */ /* 0x000fd80000010000 */
[C---:B------:R-:W-:Y:S02]  /*1e90*/  @!P1 ISETP.GT.AND P0, PT, R10.reuse, -0x1, PT ;  /* 0xffffffff0a00980c */ /* 0x040fe40003f04270 */
[----:B------:R-:W-:Y:S02]  /*1ea0*/  @P1 MOV R11, R8 ;  /* 0x00000008000b1202 */ /* 0x000fe40000000f00 */
[----:B------:R-:W-:Y:S02]  /*1eb0*/  @!P1 FSEL R11, R10, RZ, P0 ;  /* 0x000000ff0a0b9208 */ /* 0x000fe40000000000 */
[----:B------:R-:W-:Y:S01]  /*1ec0*/  @!P1 FSEL R8, R8, RZ, P0 ;  /* 0x000000ff08089208 */ /* 0x000fe20000000000 */
[----:B------:R-:W-:Y:S06]  /*1ed0*/  BRA `(.L_x_5752) ;  /* 0x0000000000187947 */ /* 0x000fec0003800000 */
.L_x_5750:
[----:B------:R-:W-:-:S04]  /*1ee0*/  FMUL.RZ R10, R8, 0.15915493667125701904 ;  /* 0x3e22f983080a7820 */ /* 0x000fc8000040c000 */
[----:B------:R0:W1:Y:S08]  /*1ef0*/  MUFU.COS R11, R10 ;  /* 0x0000000a000b7308 */ /* 0x0000700000000000 */
[----:B------:R0:W2:Y:S01]  /*1f00*/  MUFU.SIN R8, R10 ;  /* 0x0000000a00087308 */ /* 0x0000a20000000400 */
[----:B------:R-:W-:Y:S05]  /*1f10*/  BRA `(.L_x_5752) ;  /* 0x0000000000087947 */ /* 0x000fea0003800000 */
.L_x_5749:
[----:B------:R-:W-:-:S06]  /*1f20*/  FMUL.FTZ R11, R26, -1.4426950216293334961 ;  /* 0xbfb8aa3b1a0b7820 */ /* 0x000fcc0000410000 */
[----:B------:R-:W3:Y:S02]  /*1f30*/  MUFU.EX2 R11, R11 ;  /* 0x0000000b000b7308 */ /* 0x000ee40000000800 */
.L_x_5752:
[----:B------:R-:W-:Y:S05]  /*1f40*/  BSYNC.RECONVERGENT B1 ;  /* 0x0000000000017941 */ /* 0x000fea0003800200 */
.L_x_5748:
        /* <DEDUP_REMOVED lines=18> */
.L_x_5754:
[----:B------:R-:W0:Y:S08]  /*2070*/  MUFU.RCP R11, R14 ;  /* 0x0000000e000b7308 */ /* 0x000e300000001000 */
[----:B------:R-:W1:Y:S01]  /*2080*/  MUFU.RCP R8, R8 ;  /* 0x0000000800087308 */ /* 0x000e620000001000 */
[----:B0-----:R-:W-:Y:S01]  /*2090*/  FMUL.FTZ R10, R11, R26 ;  /* 0x0000001a0b0a7220 */ /* 0x001fe20000410000 */
[----:B-1----:R-:W-:Y:S01]  /*20a0*/  FMUL.FTZ R11, R8, R27 ;  /* 0x0000001b080b7220 */ /* 0x002fe20000410000 */
[----:B------:R-:W-:Y:S06]  /*20b0*/  BRA `(.L_x_5747) ;  /* 0x0000000000207947 */ /* 0x000fec0003800000 */
.L_x_5753:
        /* <DEDUP_REMOVED lines=8> */
.L_x_5747:
[----:B------:R-:W-:Y:S05]  /*2140*/  BSYNC.RECONVERGENT B0 ;  /* 0x0000000000007941 */ /* 0x000fea0003800200 */
.L_x_5746:
        /* <DEDUP_REMOVED lines=48> */
.L_x_5760:
[----:B------:R-:W-:Y:S01]  /*2450*/  ISETP.NE.AND P1, PT, R16, 0x7f800000, PT ;  /* 0x7f8000001000780c */ /* 0x000fe20003f25270 */
[----:B------:R-:W-:-:S12]  /*2460*/  FADD.FTZ R8, R29, -R29 ;  /* 0x8000001d1d087221 */ /* 0x000fd80000010000 */
[C---:B------:R-:W-:Y:S02]  /*2470*/  @!P1 ISETP.GT.AND P0, PT, R14.reuse, -0x1, PT ;  /* 0xffffffff0e00980c */ /* 0x040fe40003f04270 */
[----:B------:R-:W-:Y:S02]  /*2480*/  @P1 MOV R15, R8 ;  /* 0x00000008000f1202 */ /* 0x000fe40000000f00 */
[----:B------:R-:W-:Y:S02]  /*2490*/  @!P1 FSEL R15, R14, RZ, P0 ;  /* 0x000000ff0e0f9208 */ /* 0x000fe40000000000 */
[----:B------:R-:W-:Y:S01]  /*24a0*/  @!P1 FSEL R8, R8, RZ, P0 ;  /* 0x000000ff08089208 */ /* 0x000fe20000000000 */
[----:B------:R-:W-:Y:S06]  /*24b0*/  BRA `(.L_x_5761) ;  /* 0x0000000000187947 */ /* 0x000fec0003800000 */
.L_x_5759:
[----:B------:R-:W-:-:S04]  /*24c0*/  FMUL.RZ R14, R8, 0.15915493667125701904 ;  /* 0x3e22f983080e7820 */ /* 0x000fc8000040c000 */
[----:B------:R0:W1:Y:S08]  /*24d0*/  MUFU.COS R15, R14 ;  /* 0x0000000e000f7308 */ /* 0x0000700000000000 */
[----:B------:R0:W2:Y:S01]  /*24e0*/  MUFU.SIN R8, R14 ;  /* 0x0000000e00087308 */ /* 0x0000a20000000400 */
[----:B------:R-:W-:Y:S05]  /*24f0*/  BRA `(.L_x_5761) ;  /* 0x0000000000087947 */ /* 0x000fea0003800000 */
.L_x_5758:
[----:B------:R-:W-:-:S06]  /*2500*/  FMUL.FTZ R15, R28, -1.4426950216293334961 ;  /* 0xbfb8aa3b1c0f7820 */ /* 0x000fcc0000410000 */
[----:B------:R-:W3:Y:S02]  /*2510*/  MUFU.EX2 R15, R15 ;  /* 0x0000000f000f7308 */ /* 0x000ee40000000800 */
.L_x_5761:
[----:B------:R-:W-:Y:S05]  /*2520*/  BSYNC.RECONVERGENT B1 ;  /* 0x0000000000017941 */ /* 0x000fea0003800200 */
.L_x_5757:
        /* <DEDUP_REMOVED lines=18> */
.L_x_5763:
[----:B------:R-:W0:Y:S08]  /*2650*/  MUFU.RCP R15, R16 ;  /* 0x00000010000f7308 */ /* 0x000e300000001000 */
[----:B------:R-:W1:Y:S01]  /*2660*/  MUFU.RCP R8, R8 ;  /* 0x0000000800087308 */ /* 0x000e620000001000 */
[----:B0-----:R-:W-:Y:S01]  /*2670*/  FMUL.FTZ R14, R15, R28 ;  /* 0x0000001c0f0e7220 */ /* 0x001fe20000410000 */
[----:B-1----:R-:W-:Y:S01]  /*2680*/  FMUL.FTZ R15, R8, R29 ;  /* 0x0000001d080f7220 */ /* 0x002fe20000410000 */
[----:B------:R-:W-:Y:S06]  /*2690*/  BRA `(.L_x_5756) ;  /* 0x0000000000207947 */ /* 0x000fec0003800000 */
.L_x_5762:
        /* <DEDUP_REMOVED lines=8> */
.L_x_5756:
[----:B------:R-:W-:Y:S05]  /*2720*/  BSYNC.RECONVERGENT B0 ;  /* 0x0000000000007941 */ /* 0x000fea0003800200 */
.L_x_5755:
        /* <DEDUP_REMOVED lines=48> */
.L_x_5769:
[----:B------:R-:W-:Y:S01]  /*2a30*/  ISETP.NE.AND P1, PT, R18, 0x7f800000, PT ;  /* 0x7f8000001200780c */ /* 0x000fe20003f25270 */
[----:B------:R-:W-:-:S12]  /*2a40*/  FADD.FTZ R8, R25, -R25 ;  /* 0x8000001919087221 */ /* 0x000fd80000010000 */
[C---:B------:R-:W-:Y:S02]  /*2a50*/  @!P1 ISETP.GT.AND P0, PT, R16.reuse, -0x1, PT ;  /* 0xffffffff1000980c */ /* 0x040fe40003f04270 */
[----:B------:R-:W-:Y:S02]  /*2a60*/  @P1 MOV R17, R8 ;  /* 0x0000000800111202 */ /* 0x000fe40000000f00 */
[----:B------:R-:W-:Y:S02]  /*2a70*/  @!P1 FSEL R17, R16, RZ, P0 ;  /* 0x000000ff10119208 */ /* 0x000fe40000000000 */
[----:B------:R-:W-:Y:S01]  /*2a80*/  @!P1 FSEL R8, R8, RZ, P0 ;  /* 0x000000ff08089208 */ /* 0x000fe20000000000 */
[----:B------:R-:W-:Y:S06]  /*2a90*/  BRA `(.L_x_5770) ;  /* 0x0000000000187947 */ /* 0x000fec0003800000 */
.L_x_5768:
[----:B------:R-:W-:-:S04]  /*2aa0*/  FMUL.RZ R16, R8, 0.15915493667125701904 ;  /* 0x3e22f98308107820 */ /* 0x000fc8000040c000 */
[----:B------:R0:W1:Y:S08]  /*2ab0*/  MUFU.COS R17, R16 ;  /* 0x0000001000117308 */ /* 0x0000700000000000 */
[----:B------:R0:W2:Y:S01]  /*2ac0*/  MUFU.SIN R8, R16 ;  /* 0x0000001000087308 */ /* 0x0000a20000000400 */
[----:B------:R-:W-:Y:S05]  /*2ad0*/  BRA `(.L_x_5770) ;  /* 0x0000000000087947 */ /* 0x000fea0003800000 */
.L_x_5767:
[----:B------:R-:W-:-:S06]  /*2ae0*/  FMUL.FTZ R17, R24, -1.4426950216293334961 ;  /* 0xbfb8aa3b18117820 */ /* 0x000fcc0000410000 */
[----:B------:R-:W3:Y:S02]  /*2af0*/  MUFU.EX2 R17, R17 ;  /* 0x0000001100117308 */ /* 0x000ee40000000800 */
.L_x_5770:
[----:B------:R-:W-:Y:S05]  /*2b00*/  BSYNC.RECONVERGENT B1 ;  /* 0x0000000000017941 */ /* 0x000fea0003800200 */
.L_x_5766:
        /* <DEDUP_REMOVED lines=18> */
.L_x_5772:
[----:B------:R-:W0:Y:S08]  /*2c30*/  MUFU.RCP R17, R18 ;  /* 0x0000001200117308 */ /* 0x000e300000001000 */
[----:B------:R-:W1:Y:S01]  /*2c40*/  MUFU.RCP R8, R8 ;  /* 0x0000000800087308 */ /* 0x000e620000001000 */
[----:B0-----:R-:W-:Y:S01]  /*2c50*/  FMUL.FTZ R16, R17, R24 ;  /* 0x0000001811107220 */ /* 0x001fe20000410000 */
[----:B-1----:R-:W-:Y:S01]  /*2c60*/  FMUL.FTZ R17, R8, R25 ;  /* 0x0000001908117220 */ /* 0x002fe20000410000 */
[----:B------:R-:W-:Y:S06]  /*2c70*/  BRA `(.L_x_5765) ;  /* 0x0000000000207947 */ /* 0x000fec0003800000 */
.L_x_5771:
        /* <DEDUP_REMOVED lines=8> */
.L_x_5765:
[----:B------:R-:W-:Y:S05]  /*2d00*/  BSYNC.RECONVERGENT B0 ;  /* 0x0000000000007941 */ /* 0x000fea0003800200 */
.L_x_5764:
        /* <DEDUP_REMOVED lines=48> */
.L_x_5778:
[----:B------:R-:W-:Y:S01]  /*3010*/  ISETP.NE.AND P1, PT, R24, 0x7f800000, PT ;  /* 0x7f8000001800780c */ /* 0x000fe20003f25270 */
[----:B------:R-:W-:-:S12]  /*3020*/  FADD.FTZ R8, R21, -R21 ;  /* 0x8000001515087221 */ /* 0x000fd80000010000 */
[C---:B------:R-:W-:Y:S02]  /*3030*/  @!P1 ISETP.GT.AND P0, PT, R18.reuse, -0x1, PT ;  /* 0xffffffff1200980c */ /* 0x040fe40003f04270 */
[----:B------:R-:W-:Y:S02]  /*3040*/  @P1 MOV R19, R8 ;  /* 0x0000000800131202 */ /* 0x000fe40000000f00 */
[----:B------:R-:W-:Y:S02]  /*3050*/  @!P1 FSEL R19, R18, RZ, P0 ;  /* 0x000000ff12139208 */ /* 0x000fe40000000000 */
[----:B------:R-:W-:Y:S01]  /*3060*/  @!P1 FSEL R8, R8, RZ, P0 ;  /* 0x000000ff08089208 */ /* 0x000fe20000000000 */
[----:B------:R-:W-:Y:S06]  /*3070*/  BRA `(.L_x_5779) ;  /* 0x0000000000187947 */ /* 0x000fec0003800000 */
.L_x_5777:
[----:B------:R-:W-:-:S04]  /*3080*/  FMUL.RZ R18, R8, 0.15915493667125701904 ;  /* 0x3e22f98308127820 */ /* 0x000fc8000040c000 */
[----:B------:R0:W1:Y:S08]  /*3090*/  MUFU.COS R19, R18 ;  /* 0x0000001200137308 */ /* 0x0000700000000000 */
[----:B------:R0:W2:Y:S01]  /*30a0*/  MUFU.SIN R8, R18 ;  /* 0x0000001200087308 */ /* 0x0000a20000000400 */
[----:B------:R-:W-:Y:S05]  /*30b0*/  BRA `(.L_x_5779) ;  /* 0x0000000000087947 */ /* 0x000fea0003800000 */
.L_x_5776:
[----:B------:R-:W-:-:S06]  /*30c0*/  FMUL.FTZ R19, R20, -1.4426950216293334961 ;  /* 0xbfb8aa3b14137820 */ /* 0x000fcc0000410000 */
[----:B------:R-:W3:Y:S02]  /*30d0*/  MUFU.EX2 R19, R19 ;  /* 0x0000001300137308 */ /* 0x000ee40000000800 */
.L_x_5779:
[----:B------:R-:W-:Y:S05]  /*30e0*/  BSYNC.RECONVERGENT B1 ;  /* 0x0000000000017941 */ /* 0x000fea0003800200 */
.L_x_5775:
        /* <DEDUP_REMOVED lines=18> */
.L_x_5781:
[----:B------:R-:W0:Y:S08]  /*3210*/  MUFU.RCP R19, R24 ;  /* 0x0000001800137308 */ /* 0x000e300000001000 */
[----:B------:R-:W1:Y:S01]  /*3220*/  MUFU.RCP R8, R8 ;  /* 0x0000000800087308 */ /* 0x000e620000001000 */
[----:B0-----:R-:W-:Y:S01]  /*3230*/  FMUL.FTZ R18, R19, R20 ;  /* 0x0000001413127220 */ /* 0x001fe20000410000 */
[----:B-1----:R-:W-:Y:S01]  /*3240*/  FMUL.FTZ R19, R8, R21 ;  /* 0x0000001508137220 */ /* 0x002fe20000410000 */
[----:B------:R-:W-:Y:S06]  /*3250*/  BRA `(.L_x_5774) ;  /* 0x0000000000207947 */ /* 0x000fec0003800000 */
.L_x_5780:
        /* <DEDUP_REMOVED lines=8> */
.L_x_5774:
[----:B------:R-:W-:Y:S05]  /*32e0*/  BSYNC.RECONVERGENT B0 ;  /* 0x0000000000007941 */ /* 0x000fea0003800200 */
.L_x_5773:
[----:B------:R-:W0:Y:S01]  /*32f0*/  @!P2 LDC.64 R20, c[0x0][0x388] ;  /* 0x0000e200ff14ab82 */ /* 0x000e220000000a00 */
[----:B------:R-:W-:Y:S01]  /*3300*/  @!P2 IADD3 R25, PT, PT, R0, R23, RZ ;  /* 0x000000170019a210 */ /* 0x000fe20007ffe0ff */
[----:B------:R-:W-:Y:S01]  /*3310*/  BSSY.RECONVERGENT B0, `(.L_x_5782) ;  /* 0x0000030000007945 */ /* 0x000fe20003800200 */
[----:B------:R-:W-:-:S03]  /*3320*/  @!P2 MOV R23, R9 ;  /* 0x000000090017a202 */ /* 0x000fc60000000f00 */
[----:B------:R-:W-:Y:S01]  /*3330*/  BSSY.RELIABLE B1, `(.L_x_5783) ;  /* 0x0000027000017945 */ /* 0x000fe20003800100 */
[----:B------:R-:W-:Y:S01]  /*3340*/  ISETP.GE.U32.AND P0, PT, R23, R22, PT ;  /* 0x000000161700720c */ /* 0x000fe20003f06070 */
[----:B0-----:R-:W-:-:S05]  /*3350*/  @!P2 IMAD.WIDE.U32 R20, R25, 0x8, R20 ;  /* 0x000000081914a825 */ /* 0x001fca00078e0014 */
[----:B------:R0:W-:Y:S07]  /*3360*/  @!P2 STG.E.64 desc[UR4][R20.64], R12 ;  /* 0x0000000c1400a986 */ /* 0x0001ee000c101b04 */
[----:B------:R-:W-:Y:S05]  /*3370*/  @P0 BRA `(.L_x_5784) ;  /* 0x0000000000300947 */ /* 0x000fea0003800000 */
[----:B------:R-:W1:Y:S01]  /*3380*/  LDC.64 R8, c[0x0][0x388] ;  /* 0x0000e200ff087b82 */ /* 0x000e620000000a00 */
[----:B0-----:R-:W-:Y:S02]  /*3390*/  IADD3 R13, PT, PT, R0, R23, RZ ;  /* 0x00000017000d7210 */ /* 0x001fe40007ffe0ff */
[----:B------:R-:W-:-:S04]  /*33a0*/  IADD3 R23, PT, PT, R23, 0x80, RZ ;  /* 0x0000008017177810 */ /* 0x000fc80007ffe0ff */
[----:B------:R-:W-:Y:S01]  /*33b0*/  ISETP.GE.U32.AND P0, PT, R23, R22, PT ;  /* 0x000000161700720c */ /* 0x000fe20003f06070 */
[----:B-1----:R-:W-:-:S05]  /*33c0*/  IMAD.WIDE.U32 R8, R13, 0x8, R8 ;  /* 0x000000080d087825 */ /* 0x002fca00078e0008 */
[----:B------:R0:W-:Y:S07]  /*33d0*/  STG.E.64 desc[UR4][R8.64], R6 ;  /* 0x0000000608007986 */ /* 0x0001ee000c101b04 */
[----:B------:R-:W-:Y:S05]  /*33e0*/  @P0 BRA `(.L_x_5785) ;  /* 0x0000000000300947 */ /* 0x000fea0003800000 */
[----:B0-----:R-:W0:Y:S01]  /*33f0*/  LDC.64 R6, c[0x0][0x388] ;  /* 0x0000e200ff067b82 */ /* 0x001e220000000a00 */
[----:B------:R-:W-:Y:S02]  /*3400*/  IADD3 R9, PT, PT, R0, R23, RZ ;  /* 0x0000001700097210 */ /* 0x000fe40007ffe0ff */
[----:B------:R-:W-:-:S03]  /*3410*/  IADD3 R23, PT, PT, R23, 0x80, RZ ;  /* 0x0000008017177810 */ /* 0x000fc60007ffe0ff */
[----:B0-----:R-:W-:-:S05]  /*3420*/  IMAD.WIDE.U32 R6, R9, 0x8, R6 ;  /* 0x0000000809067825 */ /* 0x001fca00078e0006 */
[----:B------:R1:W-:Y:S02]  /*3430*/  STG.E.64 desc[UR4][R6.64], R4 ;  /* 0x0000000406007986 */ /* 0x0003e4000c101b04 */
.L_x_5784:
[----:B------:R-:W-:-:S13]  /*3440*/  ISETP.GE.U32.AND P0, PT, R23, R22, PT ;  /* 0x000000161700720c */ /* 0x000fda0003f06070 */
[----:B------:R-:W-:Y:S05]  /*3450*/  @P0 BRA `(.L_x_5786) ;  /* 0x0000000000300947 */ /* 0x000fea0003800000 */
[----:B-1----:R-:W1:Y:S01]  /*3460*/  LDC.64 R4, c[0x0][0x388] ;  /* 0x0000e200ff047b82 */ /* 0x002e620000000a00 */
[----:B------:R-:W-:Y:S02]  /*3470*/  IADD3 R7, PT, PT, R0, R23, RZ ;  /* 0x0000001700077210 */ /* 0x000fe40007ffe0ff */
[----:B------:R-:W-:-:S03]  /*3480*/  IADD3 R23, PT, PT, R23, 0x80, RZ ;  /* 0x0000008017177810 */ /* 0x000fc60007ffe0ff */
[----:B-1----:R-:W-:-:S05]  /*3490*/  IMAD.WIDE.U32 R4, R7, 0x8, R4 ;  /* 0x0000000807047825 */ /* 0x002fca00078e0004 */
[----:B------:R1:W-:Y:S02]  /*34a0*/  STG.E.64 desc[UR4][R4.64], R2 ;  /* 0x0000000204007986 */ /* 0x0003e4000c101b04 */
.L_x_5785:
[----:B------:R-:W-:-:S13]  /*34b0*/  ISETP.GE.U32.AND P0, PT, R23, R22, PT ;  /* 0x000000161700720c */ /* 0x000fda0003f06070 */
[----:B------:R-:W-:Y:S05]  /*34c0*/  @P0 BRA `(.L_x_5787) ;  /* 0x0000000000340947 */ /* 0x000fea0003800000 */
[----:B-1----:R-:W1:Y:S01]  /*34d0*/  LDC.64 R2, c[0x0][0x388] ;  /* 0x0000e200ff027b82 */ /* 0x002e620000000a00 */
[----:B------:R-:W-:Y:S02]  /*34e0*/  IADD3 R5, PT, PT, R0, R23, RZ ;  /* 0x0000001700057210 */ /* 0x000fe40007ffe0ff */
[----:B------:R-:W-:-:S03]  /*34f0*/  IADD3 R23, PT, PT, R23, 0x80, RZ ;  /* 0x0000008017177810 */ /* 0x000fc60007ffe0ff */
[----:B-1----:R-:W-:-:S05]  /*3500*/  IMAD.WIDE.U32 R2, R5, 0x8, R2 ;  /* 0x0000000805027825 */ /* 0x002fca00078e0002 */
[----:B------:R2:W-:Y:S02]  /*3510*/  STG.E.64 desc[UR4][R2.64], R10 ;  /* 0x0000000a02007986 */ /* 0x0005e4000c101b04 */
.L_x_5786:
[----:B------:R-:W-:-:S13]  /*3520*/  ISETP.GE.U32.AND P0, PT, R23, R22, PT ;  /* 0x000000161700720c */ /* 0x000fda0003f06070 */
[----:B------:R-:W-:Y:S05]  /*3530*/  @P0 BREAK.RELIABLE B1 ;  /* 0x0000000000010942 */ /* 0x000fea0003800100 */
[----:B------:R-:W-:Y:S05]  /*3540*/  @P0 BRA `(.L_x_5788) ;  /* 0x0000000000300947 */ /* 0x000fea0003800000 */
[----:B--2---:R-:W2:Y:S01]  /*3550*/  LDC.64 R2, c[0x0][0x388] ;  /* 0x0000e200ff027b82 */ /* 0x004ea20000000a00 */
[----:B-1----:R-:W-:Y:S02]  /*3560*/  IADD3 R5, PT, PT, R0, R23, RZ ;  /* 0x0000001700057210 */ /* 0x002fe40007ffe0ff */
[----:B------:R-:W-:-:S03]  /*3570*/  IADD3 R23, PT, PT, R23, 0x80, RZ ;  /* 0x0000008017177810 */ /* 0x000fc60007ffe0ff */
[----:B--2---:R-:W-:-:S05]  /*3580*/  IMAD.WIDE.U32 R2, R5, 0x8, R2 ;  /* 0x0000000805027825 */ /* 0x004fca00078e0002 */
[----:B------:R2:W-:Y:S02]  /*3590*/  STG.E.64 desc[UR4][R2.64], R14 ;  /* 0x0000000e02007986 */ /* 0x0005e4000c101b04 */
.L_x_5787:
[----:B------:R-:W-:Y:S05]  /*35a0*/  BSYNC.RELIABLE B1 ;  /* 0x0000000000017941 */ /* 0x000fea0003800100 */
.L_x_5783:
[----:B------:R-:W-:-:S13]  /*35b0*/  ISETP.GE.U32.AND P0, PT, R23, R22, PT ;  /* 0x000000161700720c */ /* 0x000fda0003f06070 */
[----:B-12---:R-:W1:Y:S01]  /*35c0*/  @!P0 LDC.64 R2, c[0x0][0x388] ;  /* 0x0000e200ff028b82 */ /* 0x006e620000000a00 */
[----:B------:R-:W-:Y:S02]  /*35d0*/  @!P0 IADD3 R5, PT, PT, R0, R23, RZ ;  /* 0x0000001700058210 */ /* 0x000fe40007ffe0ff */
[----:B------:R-:W-:-:S03]  /*35e0*/  @!P0 IADD3 R23, PT, PT, R23, 0x80, RZ ;  /* 0x0000008017178810 */ /* 0x000fc60007ffe0ff */
[----:B-1----:R-:W-:-:S05]  /*35f0*/  @!P0 IMAD.WIDE.U32 R2, R5, 0x8, R2 ;  /* 0x0000000805028825 */ /* 0x002fca00078e0002 */
[----:B------:R3:W-:Y:S02]  /*3600*/  @!P0 STG.E.64 desc[UR4][R2.64], R16 ;  /* 0x0000001002008986 */ /* 0x0007e4000c101b04 */
.L_x_5788:
[----:B------:R-:W-:Y:S05]  /*3610*/  BSYNC.RECONVERGENT B0 ;  /* 0x0000000000007941 */ /* 0x000fea0003800200 */
.L_x_5782:
[----:B------:R-:W-:Y:S05]  /*3620*/  WARPSYNC.ALL ;  /* 0x0000000000007948 */ /* 0x000fea0003800000 */
[----:B------:R-:W-:-:S13]  /*3630*/  ISETP.GE.U32.AND P0, PT, R23, R22, PT ;  /* 0x000000161700720c */ /* 0x000fda0003f06070 */
[----:B------:R-:W-:Y:S05]  /*3640*/  @P0 EXIT ;  /* 0x000000000000094d */ /* 0x000fea0003800000 */
[----:B--23--:R-:W2:Y:S01]  /*3650*/  LDC.64 R2, c[0x0][0x388] ;  /* 0x0000e200ff027b82 */ /* 0x00cea20000000a00 */
[----:B------:R-:W-:-:S05]  /*3660*/  IADD3 R23, PT, PT, R0, R23, RZ ;  /* 0x0000001700177210 */ /* 0x000fca0007ffe0ff */
[----:B--2---:R-:W-:-:S05]  /*3670*/  IMAD.WIDE.U32 R2, R23, 0x8, R2 ;  /* 0x0000000817027825 */ /* 0x004fca00078e0002 */
[----:B------:R-:W-:Y:S01]  /*3680*/  STG.E.64 desc[UR4][R2.64], R18 ;  /* 0x0000001202007986 */ /* 0x000fe2000c101b04 */
[----:B------:R-:W-:Y:S05]  /*3690*/  EXIT ;  /* 0x000000000000794d */ /* 0x000fea0003800000 */
.L_x_5711:
[----:B------:R-:W0:Y:S01]  /*36a0*/  S2R R2, SR_TID.X ;  /* 0x0000000000027919 */ /* 0x000e220000002100 */
[----:B------:R-:W1:Y:S02]  /*36b0*/  LDC.64 R4, c[0x0][0x390] ;  /* 0x0000e400ff047b82 */ /* 0x000e640000000a00 */
[----:B-1----:R-:W-:-:S04]  /*36c0*/  IMAD.WIDE.U32 R4, R0, 0x8, R4 ;  /* 0x0000000800047825 */ /* 0x002fc800078e0004 */
[----:B0-----:R-:W-:-:S05]  /*36d0*/  IMAD.WIDE.U32 R4, R2, 0x10, R4 ;  /* 0x0000001002047825 */ /* 0x001fca00078e0004 */
[----:B------:R-:W2:Y:S04]  /*36e0*/  LDG.E.128 R16, desc[UR4][R4.64] ;  /* 0x0000000404107981 */ /* 0x000ea8000c1e1d00 */
[----:B------:R0:W5:Y:S04]  /*36f0*/  LDG.E.128 R20, desc[UR4][R4.64+0x800] ;  /* 0x0008000404147981 */ /* 0x000168000c1e1d00 */
[----:B------:R0:W5:Y:S04]  /*3700*/  LDG.E.128 R12, desc[UR4][R4.64+0x1000] ;  /* 0x00100004040c7981 */ /* 0x000168000c1e1d00 */
[----:B------:R0:W5:Y:S01]  /*3710*/  LDG.E.128 R8, desc[UR4][R4.64+0x1800] ;  /* 0x0018000404087981 */ /* 0x000162000c1e1d00 */
[----:B------:R-:W-:Y:S01]  /*3720*/  BSSY.RECONVERGENT B0, `(.L_x_5789) ;  /* 0x0000037000007945 */ /* 0x000fe20003800200 */
[----:B--2---:R-:W-:-:S05]  /*3730*/  FADD.FTZ R3, -R17, -RZ ;  /* 0x800000ff11037221 */ /* 0x004fca0000010100 */
[----:B------:R-:W-:-:S13]  /*3740*/  LOP3.LUT P0, R6, R3, 0x7fffffff, RZ, 0xc0, !PT ;  /* 0x7fffffff03067812 */ /* 0x000fda000780c0ff */
[----:B------:R-:W-:-:S06]  /*3750*/  @!P0 FMUL.FTZ R7, R16, -1.4426950216293334961 ;  /* 0xbfb8aa3b10078820 */ /* 0x000fcc0000410000 */
[----:B------:R-:W1:Y:S01]  /*3760*/  @!P0 MUFU.EX2 R7, R7 ;  /* 0x0000000700078308 */ /* 0x000e620000000800 */
[----:B0-----:R-:W-:Y:S05]  /*3770*/  @!P0 BRA `(.L_x_5790) ;  /* 0x0000000000c48947 */ /* 0x001fea0003800000 */
[----:B------:R-:W-:-:S05]  /*3780*/  FADD.FTZ R4, -R16, -RZ ;  /* 0x800000ff10047221 */ /* 0x000fca0000010100 */
[----:B------:R-:W-:-:S13]  /*3790*/  LOP3.LUT P0, R24, R4, 0x7fffffff, RZ, 0xc0, !PT ;  /* 0x7fffffff04187812 */ /* 0x000fda000780c0ff */
[----:B------:R-:W-:-:S04]  /*37a0*/  @!P0 FMUL.RZ R5, R3, 0.15915493667125701904 ;  /* 0x3e22f98303058820 */ /* 0x000fc8000040c000 */
[----:B------:R0:W2:Y:S08]  /*37b0*/  @!P0 MUFU.SIN R3, R5 ;  /* 0x0000000500038308 */ /* 0x0000b00000000400 */
[----:B-1----:R0:W3:Y:S01]  /*37c0*/  @!P0 MUFU.COS R7, R5 ;  /* 0x0000000500078308 */ /* 0x0020e20000000000 */
        /* <DEDUP_REMOVED lines=10> */
.L_x_5791:
[----:B------:R-:W-:-:S04]  /*3870*/  IADD3 R4, PT, PT, R4, -0x42b17218, RZ ;  /* 0xbd4e8de804047810 */ /* 0x000fc80007ffe0ff */
[----:B------:R-:W-:-:S13]  /*3880*/  ISETP.GT.U32.AND P0, PT, R4, 0x8e8e5c, PT ;  /* 0x008e8e5c0400780c */ /* 0x000fda0003f04070 */
[----:B------:R-:W-:Y:S05]  /*3890*/  @P0 BRA `(.L_x_5792) ;  /* 0x0000000000600947 */ /* 0x000fea0003800000 */
[----:B------:R-:W-:Y:S01]  /*38a0*/  FADD.FTZ R4, -R16, -162.88958740234375 ;  /* 0xc322e3bc10047421 */ /* 0x000fe20000010100 */
[----:B--2---:R-:W-:-:S03]  /*38b0*/  FMUL.RZ R25, R3, 0.15915493667125701904 ;  /* 0x3e22f98303197820 */ /* 0x004fc6000040c000 */
[----:B------:R-:W-:Y:S01]  /*38c0*/  FMUL.FTZ R6, R4, 1.4426950216293334961 ;  /* 0x3fb8aa3b04067820 */ /* 0x000fe20000410000 */
[----:B------:R-:W-:Y:S08]  /*38d0*/  MUFU.COS R3, R25 ;  /* 0x0000001900037308 */ /* 0x000ff00000000000 */
[----:B------:R-:W1:Y:S02]  /*38e0*/  MUFU.EX2 R6, R6 ;  /* 0x0000000600067308 */ /* 0x000e640000000800 */
[----:B-1----:R-:W-:-:S02]  /*38f0*/  LEA.HI R4, R6, 0xffffffed, RZ, 0x9 ;  /* 0xffffffed06047811 */ /* 0x002fc400078f48ff */
[----:B------:R-:W-:Y:S02]  /*3900*/  LOP3.LUT R6, R6, 0x7fffff, RZ, 0xc0, !PT ;  /* 0x007fffff06067812 */ /* 0x000fe400078ec0ff */
[----:B0-----:R-:W-:Y:S02]  /*3910*/  LOP3.LUT R5, R4, 0xffff, RZ, 0xc0, !PT ;  /* 0x0000ffff04057812 */ /* 0x001fe400078ec0ff */
[----:B------:R-:W-:Y:S02]  /*3920*/  LOP3.LUT R6, R6, 0x7f000000, RZ, 0xfc, !PT ;  /* 0x7f00000006067812 */ /* 0x000fe400078efcff */
[----:B------:R-:W-:-:S03]  /*3930*/  LEA.HI R5, R5, R4, RZ, 0x11 ;  /* 0x0000000405057211 */ /* 0x000fc600078f88ff */
[----:B------:R-:W-:Y:S01]  /*3940*/  FMUL.FTZ R24, R3, R6 ;  /* 0x0000000603187220 */ /* 0x000fe20000410000 */
[----:B---3--:R-:W-:Y:S02]  /*3950*/  PRMT R7, R5, 0x9910, RZ ;  /* 0x0000991005077816 */ /* 0x008fe400000000ff */
        /* <DEDUP_REMOVED lines=12> */
.L_x_5792:
[----:B------:R-:W-:Y:S01]  /*3a20*/  FMUL.FTZ R4, R16, -1.4426950216293334961 ;  /* 0xbfb8aa3b10047820 */ /* 0x000fe20000410000 */
[----:B0-2---:R-:W-:-:S04]  /*3a30*/  FMUL.RZ R5, R3, 0.15915493667125701904 ;  /* 0x3e22f98303057820 */ /* 0x005fc8000040c000 */
[----:B---3--:R-:W-:Y:S08]  /*3a40*/  MUFU.COS R7, R5 ;  /* 0x0000000500077308 */ /* 0x008ff00000000000 */
[----:B------:R-:W0:Y:S08]  /*3a50*/  MUFU.EX2 R4, R4 ;  /* 0x0000000400047308 */ /* 0x000e300000000800 */
[----:B------:R-:W1:Y:S01]  /*3a60*/  MUFU.SIN R3, R5 ;  /* 0x0000000500037308 */ /* 0x000e620000000400 */
[C---:B0-----:R-:W-:Y:S01]  /*3a70*/  FMUL.FTZ R7, R4.reuse, R7 ;  /* 0x0000000704077220 */ /* 0x041fe20000410000 */
[----:B-1----:R-:W-:-:S07]  /*3a80*/  FMUL.FTZ R3, R4, R3 ;  /* 0x0000000304037220 */ /* 0x002fce0000410000 */
.L_x_5790:
[----:B------:R-:W-:Y:S05]  /*3a90*/  BSYNC.RECONVERGENT B0 ;  /* 0x0000000000007941 */ /* 0x000fea0003800200 */
.L_x_5789:
[----:B-1-3--:R-:W-:Y:S01]  /*3aa0*/  FADD.FTZ R6, R7, 1 ;  /* 0x3f80000007067421 */ /* 0x00afe20000010000 */
        /* <DEDUP_REMOVED lines=9> */
[----:B0-----:R-:W0:Y:S08]  /*3b40*/  @!P0 MUFU.RCP R5, R7 ;  /* 0x0000000700058308 */ /* 0x001e300000001000 */
        /* <DEDUP_REMOVED lines=13> */
.L_x_5794:
[----:B0-----:R-:W0:Y:S02]  /*3c20*/  MUFU.RCP R5, R3 ;  /* 0x0000000300057308 */ /* 0x001e240000001000 */
[----:B0-----:R-:W-:-:S04]  /*3c30*/  FMUL.FTZ R4, R6, R5 ;  /* 0x0000000506047220 */ /* 0x001fc80000410000 */
[-C--:B------:R-:W-:Y:S01]  /*3c40*/  FFMA.FTZ R6, R6, R4.reuse, R3 ;  /* 0x0000000406067223 */ /* 0x080fe20000010003 */
[-C--:B------:R-:W-:Y:S01]  /*3c50*/  FFMA.FTZ R5, R16, R4.reuse, R17 ;  /* 0x0000000410057223 */ /* 0x080fe20000010011 */
[----:B------:R-:W-:-:S04]  /*3c60*/  FFMA.FTZ R17, R17, R4, -R16 ;  /* 0x0000000411117223 */ /* 0x000fc80000010810 */
[----:B------:R-:W0:Y:S02]  /*3c70*/  MUFU.RCP R6, R6 ;  /* 0x0000000600067308 */ /* 0x000e240000001000 */
[C---:B0-----:R-:W-:Y:S01]  /*3c80*/  FMUL.FTZ R4, R6.reuse, R5 ;  /* 0x0000000506047220 */ /* 0x041fe20000410000 */
[----:B------:R-:W-:-:S07]  /*3c90*/  FMUL.FTZ R5, R6, R17 ;  /* 0x0000001106057220 */ /* 0x000fce0000410000 */
.L_x_5795:
[----:B------:R-:W-:Y:S05]  /*3ca0*/  BSYNC.RECONVERGENT B0 ;  /* 0x0000000000007941 */ /* 0x000fea0003800200 */
.L_x_5793:
        /* <DEDUP_REMOVED lines=43> */
.L_x_5799:
[----:B------:R-:W-:Y:S01]  /*3f60*/  ISETP.NE.AND P1, PT, R16, 0x7f800000, PT ;  /* 0x7f8000001000780c */ /* 0x000fe20003f25270 */
[----:B------:R-:W-:-:S12]  /*3f70*/  FADD.FTZ R3, R19, -R19 ;  /* 0x8000001313037221 */ /* 0x000fd80000010000 */
[C---:B------:R-:W-:Y:S02]  /*3f80*/  @!P1 ISETP.GT.AND P0, PT, R6.reuse, -0x1, PT ;  /* 0xffffffff0600980c */ /* 0x040fe40003f04270 */
[----:B------:R-:W-:Y:S02]  /*3f90*/  @P1 MOV R7, R3 ;  /* 0x0000000300071202 */ /* 0x000fe40000000f00 */
[----:B------:R-:W-:Y:S02]  /*3fa0*/  @!P1 FSEL R7, R6, RZ, P0 ;  /* 0x000000ff06079208 */ /* 0x000fe40000000000 */
[----:B------:R-:W-:Y:S01]  /*3fb0*/  @!P1 FSEL R3, R3, RZ, P0 ;  /* 0x000000ff03039208 */ /* 0x000fe20000000000 */
[----:B------:R-:W-:Y:S06]  /*3fc0*/  BRA `(.L_x_5800) ;  /* 0x0000000000187947 */ /* 0x000fec0003800000 */
.L_x_5798:
[----:B------:R-:W-:-:S04]  /*3fd0*/  FMUL.RZ R6, R3, 0.15915493667125701904 ;  /* 0x3e22f98303067820 */ /* 0x000fc8000040c000 */
[----:B------:R0:W1:Y:S08]  /*3fe0*/  MUFU.COS R7, R6 ;  /* 0x0000000600077308 */ /* 0x0000700000000000 */
[----:B------:R0:W2:Y:S01]  /*3ff0*/  MUFU.SIN R3, R6 ;  /* 0x0000000600037308 */ /* 0x0000a20000000400 */
[----:B------:R-:W-:Y:S05]  /*4000*/  BRA `(.L_x_5800) ;  /* 0x0000000000087947 */ /* 0x000fea0003800000 */
.L_x_5797:
[----:B------:R-:W-:-:S06]  /*4010*/  FMUL.FTZ R7, R18, -1.4426950216293334961 ;  /* 0xbfb8aa3b12077820 */ /* 0x000fcc0000410000 */
[----:B------:R-:W3:Y:S02]  /*4020*/  MUFU.EX2 R7, R7 ;  /* 0x0000000700077308 */ /* 0x000ee40000000800 */
.L_x_5800:
[----:B------:R-:W-:Y:S05]  /*4030*/  BSYNC.RECONVERGENT B0 ;  /* 0x0000000000007941 */ /* 0x000fea0003800200 */
.L_x_5796:
        /* <DEDUP_REMOVED lines=12> */
[-C--:B------:R-:W-:Y:S01]  /*4100*/  FFMA.FTZ R16, R17, R3.reuse, R24 ;  /* 0x0000000311107223 */ /* 0x080fe20000010018 */
[-C--:B------:R-:W-:Y:S01]  /*4110*/  FFMA.FTZ R7, R19, R3.reuse, R18 ;  /* 0x0000000313077223 */ /* 0x080fe20000010012 */
[----:B------:R-:W-:-:S04]  /*4120*/  FFMA.FTZ R3, -R18, R3, R19 ;  /* 0x0000000312037223 */ /* 0x000fc80000010113 */
[----:B------:R-:W0:Y:S02]  /*4130*/  MUFU.RCP R16, R16 ;  /* 0x0000001000107308 */ /* 0x000e240000001000 */
[C---:B0-----:R-:W-:Y:S01]  /*4140*/  FMUL.FTZ R6, R16.reuse, R7 ;  /* 0x0000000710067220 */ /* 0x041fe20000410000 */
[----:B------:R-:W-:Y:S01]  /*4150*/  FMUL.FTZ R7, R16, R3 ;  /* 0x0000000310077220 */ /* 0x000fe20000410000 */
[----:B------:R-:W-:Y:S06]  /*4160*/  BRA `(.L_x_5804) ;  /* 0x0000000000347947 */ /* 0x000fec0003800000 */
.L_x_5803:
[----:B------:R-:W0:Y:S08]  /*4170*/  MUFU.RCP R3, R3 ;  /* 0x0000000300037308 */ /* 0x000e300000001000 */
[----:B------:R-:W1:Y:S01]  /*4180*/  MUFU.RCP R16, R16 ;  /* 0x0000001000107308 */ /* 0x000e620000001000 */
[----:B0-----:R-:W-:Y:S01]  /*4190*/  FMUL.FTZ R6, R18, R3 ;  /* 0x0000000312067220 */ /* 0x001fe20000410000 */
[----:B-1----:R-:W-:Y:S01]  /*41a0*/  FMUL.FTZ R7, R19, R16 ;  /* 0x0000001013077220 */ /* 0x002fe20000410000 */
[----:B------:R-:W-:Y:S06]  /*41b0*/  BRA `(.L_x_5804) ;  /* 0x0000000000207947 */ /* 0x000fec0003800000 */
.L_x_5802:
[----:B------:R-:W1:Y:S02]  /*41c0*/  MUFU.RCP R3, R17 ;  /* 0x0000001100037308 */ /* 0x000e640000001000 */
[----:B-1----:R-:W-:-:S04]  /*41d0*/  FMUL.FTZ R3, R24, R3 ;  /* 0x0000000318037220 */ /* 0x002fc80000410000 */
[-C--:B------:R-:W-:Y:S01]  /*41e0*/  FFMA.FTZ R16, R24, R3.reuse, R17 ;  /* 0x0000000318107223 */ /* 0x080fe20000010011 */
[-C--:B------:R-:W-:Y:S01]  /*41f0*/  FFMA.FTZ R7, R18, R3.reuse, R19 ;  /* 0x0000000312077223 */ /* 0x080fe20000010013 */
[----:B------:R-:W-:-:S04]  /*4200*/  FFMA.FTZ R3, R19, R3, -R18 ;  /* 0x0000000313037223 */ /* 0x000fc80000010812 */
[----:B------:R-:W0:Y:S02]  /*4210*/  MUFU.RCP R16, R16 ;  /* 0x0000001000107308 */ /* 0x000e240000001000 */
[C---:B0-----:R-:W-:Y:S01]  /*4220*/  FMUL.FTZ R6, R16.reuse, R7 ;  /* 0x0000000710067220 */ /* 0x041fe20000410000 */
[----:B------:R-:W-:-:S07]  /*4230*/  FMUL.FTZ R7, R16, R3 ;  /* 0x0000000310077220 */ /* 0x000fce0000410000 */
.L_x_5804:
[----:B------:R-:W-:Y:S05]  /*4240*/  BSYNC.RECONVERGENT B0 ;  /* 0x0000000000007941 */ /* 0x000fea0003800200 */
.L_x_5801:
[----:B-----5:R-:W-:Y:S01]  /*4250*/  FADD.FTZ R3, -R21, -RZ ;  /* 0x800000ff15037221 */ /* 0x020fe20000010100 */
        /* <DEDUP_REMOVED lines=42> */
.L_x_5808:
[----:B------:R-:W-:Y:S01]  /*4500*/  ISETP.NE.AND P1, PT, R18, 0x7f800000, PT ;  /* 0x7f8000001200780c */ /* 0x000fe20003f25270 */
[----:B------:R-:W-:-:S12]  /*4510*/  FADD.FTZ R3, R21, -R21 ;  /* 0x8000001515037221 */ /* 0x000fd80000010000 */
[C---:B------:R-:W-:Y:S02]  /*4520*/  @!P1 ISETP.GT.AND P0, PT, R16.reuse, -0x1, PT ;  /* 0xffffffff1000980c */ /* 0x040fe40003f04270 */
[----:B------:R-:W-:Y:S02]  /*4530*/  @P1 MOV R17, R3 ;  /* 0x0000000300111202 */ /* 0x000fe40000000f00 */
[----:B------:R-:W-:Y:S02]  /*4540*/  @!P1 FSEL R17, R16, RZ, P0 ;  /* 0x000000ff10119208 */ /* 0x000fe40000000000 */
[----:B------:R-:W-:Y:S01]  /*4550*/  @!P1 FSEL R3, R3, RZ, P0 ;  /* 0x000000ff03039208 */ /* 0x000fe20000000000 */
[----:B------:R-:W-:Y:S06]  /*4560*/  BRA `(.L_x_5809) ;  /* 0x0000000000187947 */ /* 0x000fec0003800000 */
.L_x_5807:
[----:B------:R-:W-:-:S04]  /*4570*/  FMUL.RZ R16, R3, 0.15915493667125701904 ;  /* 0x3e22f98303107820 */ /* 0x000fc8000040c000 */
[----:B------:R0:W1:Y:S08]  /*4580*/  MUFU.COS R17, R16 ;  /* 0x0000001000117308 */ /* 0x0000700000000000 */
[----:B------:R0:W2:Y:S01]  /*4590*/  MUFU.SIN R3, R16 ;  /* 0x0000001000037308 */ /* 0x0000a20000000400 */
[----:B------:R-:W-:Y:S05]  /*45a0*/  BRA `(.L_x_5809) ;  /* 0x0000000000087947 */ /* 0x000fea0003800000 */
.L_x_5806:
[----:B------:R-:W-:-:S06]  /*45b0*/  FMUL.FTZ R17, R20, -1.4426950216293334961 ;  /* 0xbfb8aa3b14117820 */ /* 0x000fcc0000410000 */
[----:B------:R-:W3:Y:S02]  /*45c0*/  MUFU.EX2 R17, R17 ;  /* 0x0000001100117308 */ /* 0x000ee40000000800 */
.L_x_5809:
[----:B------:R-:W-:Y:S05]  /*45d0*/  BSYNC.RECONVERGENT B0 ;  /* 0x0000000000007941 */ /* 0x000fea0003800200 */
.L_x_5805:
        /* <DEDUP_REMOVED lines=8> */
[----:B0-----:R-:W-:-:S12]  /*4660*/  FADD.FTZ R16, |R19|, -RZ ;  /* 0x800000ff13107221 */ /* 0x001fd80000010200 */
        /* <DEDUP_REMOVED lines=10> */
.L_x_5812:
[----:B------:R-:W0:Y:S08]  /*4710*/  MUFU.RCP R3, R3 ;  /* 0x0000000300037308 */ /* 0x000e300000001000 */
[----:B------:R-:W1:Y:S01]  /*4720*/  MUFU.RCP R16, R16 ;  /* 0x0000001000107308 */ /* 0x000e620000001000 */
[----:B0-----:R-:W-:Y:S01]  /*4730*/  FMUL.FTZ R20, R20, R3 ;  /* 0x0000000314147220 */ /* 0x001fe20000410000 */
[----:B-1----:R-:W-:Y:S01]  /*4740*/  FMUL.FTZ R21, R21, R16 ;  /* 0x0000001015157220 */ /* 0x002fe20000410000 */
[----:B------:R-:W-:Y:S06]  /*4750*/  BRA `(.L_x_5813) ;  /* 0x0000000000207947 */ /* 0x000fec0003800000 */
.L_x_5811:
        /* <DEDUP_REMOVED lines=8> */
.L_x_5813:
[----:B------:R-:W-:Y:S05]  /*47e0*/  BSYNC.RECONVERGENT B0 ;  /* 0x0000000000007941 */ /* 0x000fea0003800200 */
.L_x_5810:
        /* <DEDUP_REMOVED lines=43> */
.L_x_5817:
[----:B------:R-:W-:Y:S01]  /*4aa0*/  ISETP.NE.AND P1, PT, R18, 0x7f800000, PT ;  /* 0x7f8000001200780c */ /* 0x000fe20003f25270 */
[----:B------:R-:W-:-:S12]  /*4ab0*/  FADD.FTZ R3, R23, -R23 ;  /* 0x8000001717037221 */ /* 0x000fd80000010000 */
[C---:B------:R-:W-:Y:S02]  /*4ac0*/  @!P1 ISETP.GT.AND P0, PT, R16.reuse, -0x1, PT ;  /* 0xffffffff1000980c */ /* 0x040fe40003f04270 */
[----:B------:R-:W-:Y:S02]  /*4ad0*/  @P1 MOV R17, R3 ;  /* 0x0000000300111202 */ /* 0x000fe40000000f00 */
[----:B------:R-:W-:Y:S02]  /*4ae0*/  @!P1 FSEL R17, R16, RZ, P0 ;  /* 0x000000ff10119208 */ /* 0x000fe40000000000 */
[----:B------:R-:W-:Y:S01]  /*4af0*/  @!P1 FSEL R3, R3, RZ, P0 ;  /* 0x000000ff03039208 */ /* 0x000fe20000000000 */
[----:B------:R-:W-:Y:S06]  /*4b00*/  BRA `(.L_x_5818) ;  /* 0x0000000000187947 */ /* 0x000fec0003800000 */
.L_x_5816:
[----:B------:R-:W-:-:S04]  /*4b10*/  FMUL.RZ R16, R3, 0.15915493667125701904 ;  /* 0x3e22f98303107820 */ /* 0x000fc8000040c000 */
[----:B------:R0:W1:Y:S08]  /*4b20*/  MUFU.COS R17, R16 ;  /* 0x0000001000117308 */ /* 0x0000700000000000 */
[----:B------:R0:W2:Y:S01]  /*4b30*/  MUFU.SIN R3, R16 ;  /* 0x0000001000037308 */ /* 0x0000a20000000400 */
[----:B------:R-:W-:Y:S05]  /*4b40*/  BRA `(.L_x_5818) ;  /* 0x0000000000087947 */ /* 0x000fea0003800000 */
.L_x_5815:
[----:B------:R-:W-:-:S06]  /*4b50*/  FMUL.FTZ R17, R22, -1.4426950216293334961 ;  /* 0xbfb8aa3b16117820 */ /* 0x000fcc0000410000 */
[----:B------:R-:W3:Y:S02]  /*4b60*/  MUFU.EX2 R17, R17 ;  /* 0x0000001100117308 */ /* 0x000ee40000000800 */
.L_x_5818:
[----:B------:R-:W-:Y:S05]  /*4b70*/  BSYNC.RECONVERGENT B0 ;  /* 0x0000000000007941 */ /* 0x000fea0003800200 */
.L_x_5814:
        /* <DEDUP_REMOVED lines=19> */
.L_x_5821:
[----:B------:R-:W0:Y:S08]  /*4cb0*/  MUFU.RCP R3, R3 ;  /* 0x0000000300037308 */ /* 0x000e300000001000 */
[----:B------:R-:W1:Y:S01]  /*4cc0*/  MUFU.RCP R16, R16 ;  /* 0x0000001000107308 */ /* 0x000e620000001000 */
[----:B0-----:R-:W-:Y:S01]  /*4cd0*/  FMUL.FTZ R22, R22, R3 ;  /* 0x0000000316167220 */ /* 0x001fe20000410000 */
[----:B-1----:R-:W-:Y:S01]  /*4ce0*/  FMUL.FTZ R23, R23, R16 ;  /* 0x0000001017177220 */ /* 0x002fe20000410000 */
[----:B------:R-:W-:Y:S06]  /*4cf0*/  BRA `(.L_x_5822) ;  /* 0x0000000000207947 */ /* 0x000fec0003800000 */
.L_x_5820:
        /* <DEDUP_REMOVED lines=8> */
.L_x_5822:
[----:B------:R-:W-:Y:S05]  /*4d80*/  BSYNC.RECONVERGENT B0 ;  /* 0x0000000000007941 */ /* 0x000fea0003800200 */
.L_x_5819:
        /* <DEDUP_REMOVED lines=43> */
.L_x_5826:
[----:B------:R-:W-:Y:S01]  /*5040*/  ISETP.NE.AND P1, PT, R18, 0x7f800000, PT ;  /* 0x7f8000001200780c */ /* 0x000fe20003f25270 */
[----:B------:R-:W-:-:S12]  /*5050*/  FADD.FTZ R3, R13, -R13 ;  /* 0x8000000d0d037221 */ /* 0x000fd80000010000 */
[C---:B------:R-:W-:Y:S02]  /*5060*/  @!P1 ISETP.GT.AND P0, PT, R16.reuse, -0x1, PT ;  /* 0xffffffff1000980c */ /* 0x040fe40003f04270 */
[----:B------:R-:W-:Y:S02]  /*5070*/  @P1 MOV R17, R3 ;  /* 0x0000000300111202 */ /* 0x000fe40000000f00 */
[----:B------:R-:W-:Y:S02]  /*5080*/  @!P1 FSEL R17, R16, RZ, P0 ;  /* 0x000000ff10119208 */ /* 0x000fe40000000000 */
[----:B------:R-:W-:Y:S01]  /*5090*/  @!P1 FSEL R3, R3, RZ, P0 ;  /* 0x000000ff03039208 */ /* 0x000fe20000000000 */
[----:B------:R-:W-:Y:S06]  /*50a0*/  BRA `(.L_x_5827) ;  /* 0x0000000000187947 */ /* 0x000fec0003800000 */
.L_x_5825:
[----:B------:R-:W-:-:S04]  /*50b0*/  FMUL.RZ R16, R3, 0.15915493667125701904 ;  /* 0x3e22f98303107820 */ /* 0x000fc8000040c000 */
[----:B------:R0:W1:Y:S08]  /*50c0*/  MUFU.COS R17, R16 ;  /* 0x0000001000117308 */ /* 0x0000700000000000 */
[----:B------:R0:W2:Y:S01]  /*50d0*/  MUFU.SIN R3, R16 ;  /* 0x0000001000037308 */ /* 0x0000a20000000400 */
[----:B------:R-:W-:Y:S05]  /*50e0*/  BRA `(.L_x_5827) ;  /* 0x0000000000087947 */ /* 0x000fea0003800000 */
.L_x_5824:
[----:B------:R-:W-:-:S06]  /*50f0*/  FMUL.FTZ R17, R12, -1.4426950216293334961 ;  /* 0xbfb8aa3b0c117820 */ /* 0x000fcc0000410000 */
[----:B------:R-:W3:Y:S02]  /*5100*/  MUFU.EX2 R17, R17 ;  /* 0x0000001100117308 */ /* 0x000ee40000000800 */
.L_x_5827:
[----:B------:R-:W-:Y:S05]  /*5110*/  BSYNC.RECONVERGENT B0 ;  /* 0x0000000000007941 */ /* 0x000fea0003800200 */
.L_x_5823:
        /* <DEDUP_REMOVED lines=19> */
.L_x_5830:
[----:B------:R-:W0:Y:S08]  /*5250*/  MUFU.RCP R3, R3 ;  /* 0x0000000300037308 */ /* 0x000e300000001000 */
[----:B------:R-:W1:Y:S01]  /*5260*/  MUFU.RCP R16, R16 ;  /* 0x0000001000107308 */ /* 0x000e620000001000 */
[----:B0-----:R-:W-:Y:S01]  /*5270*/  FMUL.FTZ R12, R12, R3 ;  /* 0x000000030c0c7220 */ /* 0x001fe20000410000 */
[----:B-1----:R-:W-:Y:S01]  /*5280*/  FMUL.FTZ R13, R13, R16 ;  /* 0x000000100d0d7220 */ /* 0x002fe20000410000 */
[----:B------:R-:W-:Y:S06]  /*5290*/  BRA `(.L_x_5831) ;  /* 0x0000000000207947 */ /* 0x000fec0003800000 */
.L_x_5829:
        /* <DEDUP_REMOVED lines=8> */
.L_x_5831:
[----:B------:R-:W-:Y:S05]  /*5320*/  BSYNC.RECONVERGENT B0 ;  /* 0x0000000000007941 */ /* 0x000fea0003800200 */
.L_x_5828:
        /* <DEDUP_REMOVED lines=43> */
.L_x_5835:
[----:B------:R-:W-:Y:S01]  /*55e0*/  ISETP.NE.AND P1, PT, R18, 0x7f800000, PT ;  /* 0x7f8000001200780c */ /* 0x000fe20003f25270 */
[----:B------:R-:W-:-:S12]  /*55f0*/  FADD.FTZ R3, R15, -R15 ;  /* 0x8000000f0f037221 */ /* 0x000fd80000010000 */
[C---:B------:R-:W-:Y:S02]  /*5600*/  @!P1 ISETP.GT.AND P0, PT, R16.reuse, -0x1, PT ;  /* 0xffffffff1000980c */ /* 0x040fe40003f04270 */
[----:B------:R-:W-:Y:S02]  /*5610*/  @P1 MOV R17, R3 ;  /* 0x0000000300111202 */ /* 0x000fe40000000f00 */
[----:B------:R-:W-:Y:S02]  /*5620*/  @!P1 FSEL R17, R16, RZ, P0 ;  /* 0x000000ff10119208 */ /* 0x000fe40000000000 */
[----:B------:R-:W-:Y:S01]  /*5630*/  @!P1 FSEL R3, R3, RZ, P0 ;  /* 0x000000ff03039208 */ /* 0x000fe20000000000 */
[----:B------:R-:W-:Y:S06]  /*5640*/  BRA `(.L_x_5836) ;  /* 0x0000000000187947 */ /* 0x000fec0003800000 */
.L_x_5834:
[----:B------:R-:W-:-:S04]  /*5650*/  FMUL.RZ R16, R3, 0.15915493667125701904 ;  /* 0x3e22f98303107820 */ /* 0x000fc8000040c000 */
[----:B------:R0:W1:Y:S08]  /*5660*/  MUFU.COS R17, R16 ;  /* 0x0000001000117308 */ /* 0x0000700000000000 */
[----:B------:R0:W2:Y:S01]  /*5670*/  MUFU.SIN R3, R16 ;  /* 0x0000001000037308 */ /* 0x0000a20000000400 */
[----:B------:R-:W-:Y:S05]  /*5680*/  BRA `(.L_x_5836) ;  /* 0x0000000000087947 */ /* 0x000fea0003800000 */
.L_x_5833:
[----:B------:R-:W-:-:S06]  /*5690*/  FMUL.FTZ R17, R14, -1.4426950216293334961 ;  /* 0xbfb8aa3b0e117820 */ /* 0x000fcc0000410000 */
[----:B------:R-:W3:Y:S02]  /*56a0*/  MUFU.EX2 R17, R17 ;  /* 0x0000001100117308 */ /* 0x000ee40000000800 */
.L_x_5836:
[----:B------:R-:W-:Y:S05]  /*56b0*/  BSYNC.RECONVERGENT B0 ;  /* 0x0000000000007941 */ /* 0x000fea0003800200 */
.L_x_5832:
        /* <DEDUP_REMOVED lines=19> */
.L_x_5839:
[----:B------:R-:W0:Y:S08]  /*57f0*/  MUFU.RCP R3, R3 ;  /* 0x0000000300037308 */ /* 0x000e300000001000 */
[----:B------:R-:W1:Y:S01]  /*5800*/  MUFU.RCP R16, R16 ;  /* 0x0000001000107308 */ /* 0x000e620000001000 */
[----:B0-----:R-:W-:Y:S01]  /*5810*/  FMUL.FTZ R14, R14, R3 ;  /* 0x000000030e0e7220 */ /* 0x001fe20000410000 */
[----:B-1----:R-:W-:Y:S01]  /*5820*/  FMUL.FTZ R15, R15, R16 ;  /* 0x000000100f0f7220 */ /* 0x002fe20000410000 */
[----:B------:R-:W-:Y:S06]  /*5830*/  BRA `(.L_x_5840) ;  /* 0x0000000000207947 */ /* 0x000fec0003800000 */
.L_x_5838:
        /* <DEDUP_REMOVED lines=8> */
.L_x_5840:
[----:B------:R-:W-:Y:S05]  /*58c0*/  BSYNC.RECONVERGENT B0 ;  /* 0x0000000000007941 */ /* 0x000fea0003800200 */
.L_x_5837:
        /* <DEDUP_REMOVED lines=43> */
.L_x_5844:
[----:B------:R-:W-:Y:S01]  /*5b80*/  ISETP.NE.AND P1, PT, R18, 0x7f800000, PT ;  /* 0x7f8000001200780c */ /* 0x000fe20003f25270 */
[----:B------:R-:W-:-:S12]  /*5b90*/  FADD.FTZ R3, R9, -R9 ;  /* 0x8000000909037221 */ /* 0x000fd80000010000 */
[C---:B------:R-:W-:Y:S02]  /*5ba0*/  @!P1 ISETP.GT.AND P0, PT, R16.reuse, -0x1, PT ;  /* 0xffffffff1000980c */ /* 0x040fe40003f04270 */
[----:B------:R-:W-:Y:S02]  /*5bb0*/  @P1 MOV R17, R3 ;  /* 0x0000000300111202 */ /* 0x000fe40000000f00 */
[----:B------:R-:W-:Y:S02]  /*5bc0*/  @!P1 FSEL R17, R16, RZ, P0 ;  /* 0x000000ff10119208 */ /* 0x000fe40000000000 */
[----:B------:R-:W-:Y:S01]  /*5bd0*/  @!P1 FSEL R3, R3, RZ, P0 ;  /* 0x000000ff03039208 */ /* 0x000fe20000000000 */
[----:B------:R-:W-:Y:S06]  /*5be0*/  BRA `(.L_x_5845) ;  /* 0x0000000000187947 */ /* 0x000fec0003800000 */
.L_x_5843:
[----:B------:R-:W-:-:S04]  /*5bf0*/  FMUL.RZ R16, R3, 0.15915493667125701904 ;  /* 0x3e22f98303107820 */ /* 0x000fc8000040c000 */
[----:B------:R0:W1:Y:S08]  /*5c00*/  MUFU.COS R17, R16 ;  /* 0x0000001000117308 */ /* 0x0000700000000000 */
[----:B------:R0:W2:Y:S01]  /*5c10*/  MUFU.SIN R3, R16 ;  /* 0x0000001000037308 */ /* 0x0000a20000000400 */
[----:B------:R-:W-:Y:S05]  /*5c20*/  BRA `(.L_x_5845) ;  /* 0x0000000000087947 */ /* 0x000fea0003800000 */
.L_x_5842:
[----:B------:R-:W-:-:S06]  /*5c30*/  FMUL.FTZ R17, R8, -1.4426950216293334961 ;  /* 0xbfb8aa3b08117820 */ /* 0x000fcc0000410000 */
[----:B------:R-:W3:Y:S02]  /*5c40*/  MUFU.EX2 R17, R17 ;  /* 0x0000001100117308 */ /* 0x000ee40000000800 */
.L_x_5845:
[----:B------:R-:W-:Y:S05]  /*5c50*/  BSYNC.RECONVERGENT B0 ;  /* 0x0000000000007941 */ /* 0x000fea0003800200 */
.L_x_5841:
        /* <DEDUP_REMOVED lines=19> */
.L_x_5848:
[----:B------:R-:W0:Y:S08]  /*5d90*/  MUFU.RCP R3, R3 ;  /* 0x0000000300037308 */ /* 0x000e300000001000 */
[----:B------:R-:W1:Y:S01]  /*5da0*/  MUFU.RCP R16, R16 ;  /* 0x0000001000107308 */ /* 0x000e620000001000 */
[----:B0-----:R-:W-:Y:S01]  /*5db0*/  FMUL.FTZ R8, R8, R3 ;  /* 0x0000000308087220 */ /* 0x001fe20000410000 */
[----:B-1----:R-:W-:Y:S01]  /*5dc0*/  FMUL.FTZ R9, R9, R16 ;  /* 0x0000001009097220 */ /* 0x002fe20000410000 */
[----:B------:R-:W-:Y:S06]  /*5dd0*/  BRA `(.L_x_5849) ;  /* 0x0000000000207947 */ /* 0x000fec0003800000 */
.L_x_5847:
        /* <DEDUP_REMOVED lines=8> */
.L_x_5849:
[----:B------:R-:W-:Y:S05]  /*5e60*/  BSYNC.RECONVERGENT B0 ;  /* 0x0000000000007941 */ /* 0x000fea0003800200 */
.L_x_5846:
        /* <DEDUP_REMOVED lines=43> */
.L_x_5853:
[----:B------:R-:W-:Y:S01]  /*6120*/  ISETP.NE.AND P1, PT, R18, 0x7f800000, PT ;  /* 0x7f8000001200780c */ /* 0x000fe20003f25270 */
[----:B------:R-:W-:-:S12]  /*6130*/  FADD.FTZ R3, R11, -R11 ;  /* 0x8000000b0b037221 */ /* 0x000fd80000010000 */
[C---:B------:R-:W-:Y:S02]  /*6140*/  @!P1 ISETP.GT.AND P0, PT, R16.reuse, -0x1, PT ;  /* 0xffffffff1000980c */ /* 0x040fe40003f04270 */
[----:B------:R-:W-:Y:S02]  /*6150*/  @P1 MOV R17, R3 ;  /* 0x0000000300111202 */ /* 0x000fe40000000f00 */
[----:B------:R-:W-:Y:S02]  /*6160*/  @!P1 FSEL R17, R16, RZ, P0 ;  /* 0x000000ff10119208 */ /* 0x000fe40000000000 */
[----:B------:R-:W-:Y:S01]  /*6170*/  @!P1 FSEL R3, R3, RZ, P0 ;  /* 0x000000ff03039208 */ /* 0x000fe20000000000 */
[----:B------:R-:W-:Y:S06]  /*6180*/  BRA `(.L_x_5854) ;  /* 0x0000000000187947 */ /* 0x000fec0003800000 */
.L_x_5852:
[----:B------:R-:W-:-:S04]  /*6190*/  FMUL.RZ R16, R3, 0.15915493667125701904 ;  /* 0x3e22f98303107820 */ /* 0x000fc8000040c000 */
[----:B------:R1:W2:Y:S08]  /*61a0*/  MUFU.COS R17, R16 ;  /* 0x0000001000117308 */ /* 0x0002b00000000000 */
[----:B------:R1:W3:Y:S01]  /*61b0*/  MUFU.SIN R3, R16 ;  /* 0x0000001000037308 */ /* 0x0002e20000000400 */
[----:B------:R-:W-:Y:S05]  /*61c0*/  BRA `(.L_x_5854) ;  /* 0x0000000000087947 */ /* 0x000fea0003800000 */
.L_x_5851:
[----:B------:R-:W-:-:S06]  /*61d0*/  FMUL.FTZ R17, R10, -1.4426950216293334961 ;  /* 0xbfb8aa3b0a117820 */ /* 0x000fcc0000410000 */
[----:B------:R-:W0:Y:S02]  /*61e0*/  MUFU.EX2 R17, R17 ;  /* 0x0000001100117308 */ /* 0x000e240000000800 */
.L_x_5854:
[----:B------:R-:W-:Y:S05]  /*61f0*/  BSYNC.RECONVERGENT B0 ;  /* 0x0000000000007941 */ /* 0x000fea0003800200 */
.L_x_5850:
        /* <DEDUP_REMOVED lines=19> */
.L_x_5857:
[----:B------:R-:W0:Y:S08]  /*6330*/  MUFU.RCP R3, R3 ;  /* 0x0000000300037308 */ /* 0x000e300000001000 */
[----:B------:R-:W1:Y:S01]  /*6340*/  MUFU.RCP R16, R16 ;  /* 0x0000001000107308 */ /* 0x000e620000001000 */
[----:B0-----:R-:W-:Y:S01]  /*6350*/  FMUL.FTZ R10, R10, R3 ;  /* 0x000000030a0a7220 */ /* 0x001fe20000410000 */
[----:B-1----:R-:W-:Y:S01]  /*6360*/  FMUL.FTZ R11, R11, R16 ;  /* 0x000000100b0b7220 */ /* 0x002fe20000410000 */
[----:B------:R-:W-:Y:S06]  /*6370*/  BRA `(.L_x_5858) ;  /* 0x0000000000207947 */ /* 0x000fec0003800000 */
.L_x_5856:
[----:B------:R-:W0:Y:S02]  /*6380*/  MUFU.RCP R3, R19 ;  /* 0x0000001300037308 */ /* 0x000e240000001000 */
[----:B0-----:R-:W-:-:S04]  /*6390*/  FMUL.FTZ R3, R18, R3 ;  /* 0x0000000312037220 */ /* 0x001fc80000410000 */
[-C--:B-1----:R-:W-:Y:S01]  /*63a0*/  FFMA.FTZ R16, R18, R3.reuse, R19 ;  /* 0x0000000312107223 */ /* 0x082fe20000010013 */
[-C--:B------:R-:W-:Y:S01]  /*63b0*/  FFMA.FTZ R17, R10, R3.reuse, R11 ;  /* 0x000000030a117223 */ /* 0x080fe2000001000b */
[----:B------:R-:W-:-:S04]  /*63c0*/  FFMA.FTZ R11, R11, R3, -R10 ;  /* 0x000000030b0b7223 */ /* 0x000fc8000001080a */
[----:B------:R-:W0:Y:S02]  /*63d0*/  MUFU.RCP R16, R16 ;  /* 0x0000001000107308 */ /* 0x000e240000001000 */
[C---:B0-----:R-:W-:Y:S01]  /*63e0*/  FMUL.FTZ R10, R16.reuse, R17 ;  /* 0x00000011100a7220 */ /* 0x041fe20000410000 */
[----:B------:R-:W-:-:S07]  /*63f0*/  FMUL.FTZ R11, R16, R11 ;  /* 0x0000000b100b7220 */ /* 0x000fce0000410000 */
.L_x_5858:
[----:B------:R-:W-:Y:S05]  /*6400*/  BSYNC.RECONVERGENT B0 ;  /* 0x0000000000007941 */ /* 0x000fea0003800200 */
.L_x_5855:
[----:B------:R-:W0:Y:S02]  /*6410*/  LDC.64 R16, c[0x0][0x388] ;  /* 0x0000e200ff107b82 */ /* 0x000e240000000a00 */
[----:B0-----:R-:W-:-:S04]  /*6420*/  IMAD.WIDE.U32 R16, R0, 0x8, R16 ;  /* 0x0000000800107825 */ /* 0x001fc800078e0010 */
[----:B------:R-:W-:-:S05]  /*6430*/  IMAD.WIDE.U32 R16, R2, 0x10, R16 ;  /* 0x0000001002107825 */ /* 0x000fca00078e0010 */
[----:B------:R-:W-:Y:S04]  /*6440*/  STG.E.128 desc[UR4][R16.64], R4 ;  /* 0x0000000410007986 */ /* 0x000fe8000c101d04 */
[----:B------:R-:W-:Y:S04]  /*6450*/  STG.E.128 desc[UR4][R16.64+0x800], R20 ;  /* 0x0008001410007986 */ /* 0x000fe8000c101d04 */
[----:B------:R-:W-:Y:S04]  /*6460*/  STG.E.128 desc[UR4][R16.64+0x1000], R12 ;  /* 0x0010000c10007986 */ /* 0x000fe8000c101d04 */
[----:B------:R-:W-:Y:S01]  /*6470*/  STG.E.128 desc[UR4][R16.64+0x1800], R8 ;  /* 0x0018000810007986 */ /* 0x000fe2000c101d04 */
[----:B------:R-:W-:Y:S05]  /*6480*/  EXIT ;  /* 0x000000000000794d */ /* 0x000fea0003800000 */
.L_x_5859:
        /* <DEDUP_REMOVED lines=15> */
.L_x_11428:


//--------------------- .text._ZN2at6native29vectorized_elementwise_kernelILi4EZZZNS0_61_GLOBAL__N__132982cb_23_ActivationSiluKernel_cu_9e10b42f_311311silu_kernelERNS_18TensorIteratorBaseEENKUlvE_clEvENKUlvE2_clEvEUlN3c107complexIfEEE_St5arrayIPcLm2EEEEviT0_T1_ --------------------------
	.section	.text._ZN2at6native29vectorized_elementwise_kernelILi4EZZZNS0_61_GLOBAL__N__132982cb_23_ActivationSiluKernel_cu_9e10b42f_311311silu_kernelERNS_18TensorIteratorBaseEENKUlvE_clEvENKUlvE2_clEvEUlN3c107complexIfEEE_St5arrayIPcLm2EEEEviT0_T1_,"ax",@progbits
	.align	128
        .global         _ZN2at6native29vectorized_elementwise_kernelILi4EZZZNS0_61_GLOBAL__N__132982cb_23_ActivationSiluKernel_cu_9e10b42f_311311silu_kernelERNS_18TensorIteratorBaseEENKUlvE_clEvENKUlvE2_clEvEUlN3c107complexIfEEE_St5arrayIPcLm2EEEEviT0_T1_
        .type           _ZN2at6native29vectorized_elementwise_kernelILi4EZZZNS0_61_GLOBAL__N__132982cb_23_ActivationSiluKernel_cu_9e10b42f_311311silu_kernelERNS_18TensorIteratorBaseEENKUlvE_clEvENKUlvE2_clEvEUlN3c107complexIfEEE_St5arrayIPcLm2EEEEviT0_T1_,@function
        .size           _ZN2at6native29vectorized_elementwise_kernelILi4EZZZNS0_61_GLOBAL__N__132982cb_23_ActivationSiluKernel_cu_9e10b42f_311311silu_kernelERNS_18TensorIteratorBaseEENKUlvE_clEvENKUlvE2_clEvEUlN3c107complexIfEEE_St5arrayIPcLm2EEEEviT0_T1_,(.L_x_11429 - _ZN2at6native29vectorized_elementwise_kernelILi4EZZZNS0_61_GLOBAL__N__132982cb_23_ActivationSiluKernel_cu_9e10b42f_311311silu_kernelERNS_18TensorIteratorBaseEENKUlvE_clEvENKUlvE2_clEvEUlN3c107complexIfEEE_St5arrayIPcLm2EEEEviT0_T1_)
        .other          _ZN2at6native29vectorized_elementwise_kernelILi4EZZZNS0_61_GLOBAL__N__132982cb_23_ActivationSiluKernel_cu_9e10b42f_311311silu_kernelERNS_18TensorIteratorBaseEENKUlvE_clEvENKUlvE2_clEvEUlN3c107complexIfEEE_St5arrayIPcLm2EEEEviT0_T1_,@"STO_CUDA_ENTRY STV_DEFAULT"
_ZN2at6native29vectorized_elementwise_kernelILi4EZZZNS0_61_GLOBAL__N__132982cb_23_ActivationSiluKernel_cu_9e10b42f_311311silu_kernelERNS_18TensorIteratorBaseEENKUlvE_clEvENKUlvE2_clEvEUlN3c107complexIfEEE_St5arrayIPcLm2EEEEviT0_T1_:
.text._ZN2at6native29vectorized_elementwise_kernelILi4EZZZNS0_61_GLOBAL__N__132982cb_23_ActivationSiluKernel_cu_9e10b42f_311311silu_kernelERNS_18TensorIteratorBaseEENKUlvE_clEvENKUlvE2_clEvEUlN3c107complexIfEEE_St5arrayIPcLm2EEEEviT0_T1_:
        /* <DEDUP_REMOVED lines=90> */
.L_x_5865:
        /* <DEDUP_REMOVED lines=27> */
.L_x_5866:
[----:B-1----:R-:W-:Y:S01]  /*0750*/  FMUL.FTZ R10, R6, -1.4426950216293334961 ;  /* 0xbfb8aa3b060a7820 */ /* 0x002fe20000410000 */
[----:B--2---:R-:W-:-:S04]  /*0760*/  FMUL.RZ R11, R9, 0.15915493667125701904 ;  /* 0x3e22f983090b7820 */ /* 0x004fc8000040c000 */
[----:B------:R-:W-:Y:S08]  /*0770*/  MUFU.COS R9, R11 ;  /* 0x0000000b00097308 */ /* 0x000ff00000000000 */
[----:B------:R-:W0:Y:S08]  /*0780*/  MUFU.EX2 R10, R10 ;  /* 0x0000000a000a7308 */ /* 0x000e300000000800 */
[----:B------:R-:W1:Y:S01]  /*0790*/  MUFU.SIN R13, R11 ;  /* 0x0000000b000d7308 */ /* 0x000e620000000400 */
[C---:B0-----:R-:W-:Y:S01]  /*07a0*/  FMUL.FTZ R8, R10.reuse, R9 ;  /* 0x000000090a087220 */ /* 0x041fe20000410000 */
[----:B-1----:R-:W-:-:S07]  /*07b0*/  FMUL.FTZ R9, R10, R13 ;  /* 0x0000000d0a097220 */ /* 0x002fce0000410000 */
.L_x_5864:
[----:B------:R-:W-:Y:S05]  /*07c0*/  BSYNC.RECONVERGENT B1 ;  /* 0x0000000000017941 */ /* 0x000fea0003800200 */
.L_x_5863:
        /* <DEDUP_REMOVED lines=23> */
.L_x_5867:
        /* <DEDUP_REMOVED lines=8> */
.L_x_5862:
[----:B------:R-:W-:Y:S05]  /*09c0*/  BSYNC.RECONVERGENT B0 ;  /* 0x0000000000007941 */ /* 0x000fea0003800200 */
.L_x_5861:
        /* <DEDUP_REMOVED lines=48> */
.L_x_5873:
[----:B------:R-:W-:Y:S01]  /*0cd0*/  ISETP.NE.AND P1, PT, R10, 0x7f800000, PT ;  /* 0x7f8000000a00780c */ /* 0x000fe20003f25270 */
[----:B------:R-:W-:-:S12]  /*0ce0*/  FADD.FTZ R6, R5, -R5 ;  /* 0x8000000505067221 */ /* 0x000fd80000010000 */
[C---:B------:R-:W-:Y:S02]  /*0cf0*/  @!P1 ISETP.GT.AND P0, PT, R7.reuse, -0x1, PT ;  /* 0xffffffff0700980c */ /* 0x040fe40003f04270 */
[----:B------:R-:W-:Y:S02]  /*0d00*/  @P1 MOV R8, R6 ;  /* 0x0000000600081202 */ /* 0x000fe40000000f00 */
[----:B------:R-:W-:Y:S02]  /*0d10*/  @!P1 FSEL R8, R7, RZ, P0 ;  /* 0x000000ff07089208 */ /* 0x000fe40000000000 */
[----:B------:R-:W-:Y:S01]  /*0d20*/  @!P1 FSEL R6, R6, RZ, P0 ;  /* 0x000000ff06069208 */ /* 0x000fe20000000000 */
[----:B------:R-:W-:Y:S06]  /*0d30*/  BRA `(.L_x_5874) ;  /* 0x0000000000187947 */ /* 0x000fec0003800000 */
.L_x_5872:
[----:B------:R-:W-:-:S04]  /*0d40*/  FMUL.RZ R7, R6, 0.15915493667125701904 ;  /* 0x3e22f98306077820 */ /* 0x000fc8000040c000 */
[----:B------:R0:W1:Y:S08]  /*0d50*/  MUFU.COS R8, R7 ;  /* 0x0000000700087308 */ /* 0x0000700000000000 */
[----:B------:R0:W2:Y:S01]  /*0d60*/  MUFU.SIN R6, R7 ;  /* 0x0000000700067308 */ /* 0x0000a20000000400 */
[----:B------:R-:W-:Y:S05]  /*0d70*/  BRA `(.L_x_5874) ;  /* 0x0000000000087947 */ /* 0x000fea0003800000 */
.L_x_5871:
[----:B------:R-:W-:-:S06]  /*0d80*/  FMUL.FTZ R8, R4, -1.4426950216293334961 ;  /* 0xbfb8aa3b04087820 */ /* 0x000fcc0000410000 */
[----:B------:R-:W3:Y:S02]  /*0d90*/  MUFU.EX2 R8, R8 ;  /* 0x0000000800087308 */ /* 0x000ee40000000800 */
.L_x_5874:
[----:B------:R-:W-:Y:S05]  /*0da0*/  BSYNC.RECONVERGENT B1 ;  /* 0x0000000000017941 */ /* 0x000fea0003800200 */
.L_x_5870:
        /* <DEDUP_REMOVED lines=18> */
.L_x_5876:
[----:B0-----:R-:W0:Y:S08]  /*0ed0*/  MUFU.RCP R7, R11 ;  /* 0x0000000b00077308 */ /* 0x001e300000001000 */
[----:B------:R-:W1:Y:S01]  /*0ee0*/  MUFU.RCP R8, R8 ;  /* 0x0000000800087308 */ /* 0x000e620000001000 */
[----:B0-----:R-:W-:Y:S01]  /*0ef0*/  FMUL.FTZ R6, R7, R4 ;  /* 0x0000000407067220 */ /* 0x001fe20000410000 */
[----:B-1----:R-:W-:Y:S01]  /*0f00*/  FMUL.FTZ R7, R8, R5 ;  /* 0x0000000508077220 */ /* 0x002fe20000410000 */
[----:B------:R-:W-:Y:S06]  /*0f10*/  BRA `(.L_x_5869) ;  /* 0x0000000000207947 */ /* 0x000fec0003800000 */
.L_x_5875:
        /* <DEDUP_REMOVED lines=8> */
.L_x_5869:
[----:B------:R-:W-:Y:S05]  /*0fa0*/  BSYNC.RECONVERGENT B0 ;  /* 0x0000000000007941 */ /* 0x000fea0003800200 */
.L_x_5868:
        /* <DEDUP_REMOVED lines=48> */
.L_x_5882:
[----:B------:R-:W-:Y:S01]  /*12b0*/  ISETP.NE.AND P1, PT, R10, 0x7f800000, PT ;  /* 0x7f8000000a00780c */ /* 0x000fe20003f25270 */
[----:B------:R-:W-:-:S12]  /*12c0*/  FADD.FTZ R4, R3, -R3 ;  /* 0x8000000303047221 */ /* 0x000fd80000010000 */
[C---:B------:R-:W-:Y:S02]  /*12d0*/  @!P1 ISETP.GT.AND P0, PT, R5.reuse, -0x1, PT ;  /* 0xffffffff0500980c */ /* 0x040fe40003f04270 */
[----:B------:R-:W-:Y:S02]  /*12e0*/  @P1 MOV R8, R4 ;  /* 0x0000000400081202 */ /* 0x000fe40000000f00 */
[----:B------:R-:W-:Y:S02]  /*12f0*/  @!P1 FSEL R8, R5, RZ, P0 ;  /* 0x000000ff05089208 */ /* 0x000fe40000000000 */
[----:B------:R-:W-:Y:S01]  /*1300*/  @!P1 FSEL R4, R4, RZ, P0 ;  /* 0x000000ff04049208 */ /* 0x000fe20000000000 */
[----:B------:R-:W-:Y:S06]  /*1310*/  BRA `(.L_x_5883) ;  /* 0x0000000000187947 */ /* 0x000fec0003800000 */
.L_x_5881:
[----:B------:R-:W-:-:S04]  /*1320*/  FMUL.RZ R5, R4, 0.15915493667125701904 ;  /* 0x3e22f98304057820 */ /* 0x000fc8000040c000 */
[----:B------:R0:W1:Y:S08]  /*1330*/  MUFU.COS R8, R5 ;  /* 0x0000000500087308 */ /* 0x0000700000000000 */
[----:B------:R0:W2:Y:S01]  /*1340*/  MUFU.SIN R4, R5 ;  /* 0x0000000500047308 */ /* 0x0000a20000000400 */
[----:B------:R-:W-:Y:S05]  /*1350*/  BRA `(.L_x_5883) ;  /* 0x0000000000087947 */ /* 0x000fea0003800000 */
.L_x_5880:
[----:B------:R-:W-:-:S06]  /*1360*/  FMUL.FTZ R8, R2, -1.4426950216293334961 ;  /* 0xbfb8aa3b02087820 */ /* 0x000fcc0000410000 */
[----:B------:R-:W3:Y:S02]  /*1370*/  MUFU.EX2 R8, R8 ;  /* 0x0000000800087308 */ /* 0x000ee40000000800 */
.L_x_5883:
[----:B------:R-:W-:Y:S05]  /*1380*/  BSYNC.RECONVERGENT B1 ;  /* 0x0000000000017941 */ /* 0x000fea0003800200 */
.L_x_5879:
        /* <DEDUP_REMOVED lines=18> */
.L_x_5885:
[----:B0-----:R-:W0:Y:S08]  /*14b0*/  MUFU.RCP R5, R11 ;  /* 0x0000000b00057308 */ /* 0x001e300000001000 */
[----:B------:R-:W1:Y:S01]  /*14c0*/  MUFU.RCP R8, R8 ;  /* 0x0000000800087308 */ /* 0x000e620000001000 */
[----:B0-----:R-:W-:Y:S01]  /*14d0*/  FMUL.FTZ R4, R5, R2 ;  /* 0x0000000205047220 */ /* 0x001fe20000410000 */
[----:B-1----:R-:W-:Y:S01]  /*14e0*/  FMUL.FTZ R5, R8, R3 ;  /* 0x0000000308057220 */ /* 0x002fe20000410000 */
[----:B------:R-:W-:Y:S06]  /*14f0*/  BRA `(.L_x_5878) ;  /* 0x0000000000207947 */ /* 0x000fec0003800000 */
.L_x_5884:
        /* <DEDUP_REMOVED lines=8> */
.L_x_5878:
[----:B------:R-:W-:Y:S05]  /*1580*/  BSYNC.RECONVERGENT B0 ;  /* 0x0000000000007941 */ /* 0x000fea0003800200 */
.L_x_5877:
        /* <DEDUP_REMOVED lines=48> */
.L_x_5891:
[----:B------:R-:W-:Y:S01]  /*1890*/  ISETP.NE.AND P1, PT, R10, 0x7f800000, PT ;  /* 0x7f8000000a00780c */ /* 0x000fe20003f25270 */
[----:B------:R-:W-:-:S12]  /*18a0*/  FADD.FTZ R2, R19, -R19 ;  /* 0x8000001313027221 */ /* 0x000fd80000010000 */
[C---:B------:R-:W-:Y:S02]  /*18b0*/  @!P1 ISETP.GT.AND P0, PT, R3.reuse, -0x1, PT ;  /* 0xffffffff0300980c */ /* 0x040fe40003f04270 */
[----:B------:R-:W-:Y:S02]  /*18c0*/  @P1 MOV R8, R2 ;  /* 0x0000000200081202 */ /* 0x000fe40000000f00 */
[----:B------:R-:W-:Y:S02]  /*18d0*/  @!P1 FSEL R8, R3, RZ, P0 ;  /* 0x000000ff03089208 */ /* 0x000fe40000000000 */
[----:B------:R-:W-:Y:S01]  /*18e0*/  @!P1 FSEL R2, R2, RZ, P0 ;  /* 0x000000ff02029208 */ /* 0x000fe20000000000 */
[----:B------:R-:W-:Y:S06]  /*18f0*/  BRA `(.L_x_5892) ;  /* 0x0000000000187947 */ /* 0x000fec0003800000 */
.L_x_5890:
[----:B------:R-:W-:-:S04]  /*1900*/  FMUL.RZ R3, R2, 0.15915493667125701904 ;  /* 0x3e22f98302037820 */ /* 0x000fc8000040c000 */
[----:B------:R0:W1:Y:S08]  /*1910*/  MUFU.COS R8, R3 ;  /* 0x0000000300087308 */ /* 0x0000700000000000 */
[----:B------:R0:W2:Y:S01]  /*1920*/  MUFU.SIN R2, R3 ;  /* 0x0000000300027308 */ /* 0x0000a20000000400 */
[----:B------:R-:W-:Y:S05]  /*1930*/  BRA `(.L_x_5892) ;  /* 0x0000000000087947 */ /* 0x000fea0003800000 */
.L_x_5889:
[----:B------:R-:W-:-:S06]  /*1940*/  FMUL.FTZ R8, R18, -1.4426950216293334961 ;  /* 0xbfb8aa3b12087820 */ /* 0x000fcc0000410000 */
[----:B------:R-:W3:Y:S02]  /*1950*/  MUFU.EX2 R8, R8 ;  /* 0x0000000800087308 */ /* 0x000ee40000000800 */
.L_x_5892:
[----:B------:R-:W-:Y:S05]  /*1960*/  BSYNC.RECONVERGENT B1 ;  /* 0x0000000000017941 */ /* 0x000fea0003800200 */
.L_x_5888:
        /* <DEDUP_REMOVED lines=18> */
.L_x_5894:
[----:B0-----:R-:W0:Y:S08]  /*1a90*/  MUFU.RCP R3, R11 ;  /* 0x0000000b00037308 */ /* 0x001e300000001000 */
[----:B------:R-:W1:Y:S01]  /*1aa0*/  MUFU.RCP R8, R8 ;  /* 0x0000000800087308 */ /* 0x000e620000001000 */
[----:B0-----:R-:W-:Y:S01]  /*1ab0*/  FMUL.FTZ R2, R3, R18 ;  /* 0x0000001203027220 */ /* 0x001fe20000410000 */
[----:B-1----:R-:W-:Y:S01]  /*1ac0*/  FMUL.FTZ R3, R8, R19 ;  /* 0x0000001308037220 */ /* 0x002fe20000410000 */
[----:B------:R-:W-:Y:S06]  /*1ad0*/  BRA `(.L_x_5887) ;  /* 0x0000000000207947 */ /* 0x000fec0003800000 */
.L_x_5893:
        /* <DEDUP_REMOVED lines=8> */
.L_x_5887:
[----:B------:R-:W-:Y:S05]  /*1b60*/  BSYNC.RECONVERGENT B0 ;  /* 0x0000000000007941 */ /* 0x000fea0003800200 */
.L_x_5886:
        /* <DEDUP_REMOVED lines=48> */
.L_x_5900:
[----:B------:R-:W-:Y:S01]  /*1e70*/  ISETP.NE.AND P1, PT, R14, 0x7f800000, PT ;  /* 0x7f8000000e00780c */ /* 0x000fe20003f25270 */
[----:B------:R-:W-:-:S12]  /*1e80*/  FADD.FTZ R8, R27, -R27 ;  /* 0x8000001b1b087221 */ /* 0x000fd80000010000 */
[C---:B------:R-:W-:Y:S02]  /*1e90*/  @!P1 ISETP.GT.AND P0, PT, R10.reuse, -0x1, PT ;  /* 0xffffffff0a00980c */ /* 0x040fe40003f04270 */
[----:B------:R-:W-:Y:S02]  /*1ea0*/  @P1 MOV R11, R8 ;  /* 0x00000008000b1202 */ /* 0x000fe40000000f00 */
[----:B------:R-:W-:Y:S02]  /*1eb0*/  @!P1 FSEL R11, R10, RZ, P0 ;  /* 0x000000ff0a0b9208 */ /* 0x000fe40000000000 */
[----:B------:R-:W-:Y:S01]  /*1ec0*/  @!P1 FSEL R8, R8, RZ, P0 ;  /* 0x000000ff08089208 */ /* 0x000fe20000000000 */
[----:B------:R-:W-:Y:S06]  /*1ed0*/  BRA `(.L_x_5901) ;  /* 0x0000000000187947 */ /* 0x000fec0003800000 */
.L_x_5899:
[----:B------:R-:W-:-:S04]  /*1ee0*/  FMUL.RZ R10, R8, 0.15915493667125701904 ;  /* 0x3e22f983080a7820 */ /* 0x000fc8000040c000 */
[----:B------:R0:W1:Y:S08]  /*1ef0*/  MUFU.COS R11, R10 ;  /* 0x0000000a000b7308 */ /* 0x0000700000000000 */
[----:B------:R0:W2:Y:S01]  /*1f00*/  MUFU.SIN R8, R10 ;  /* 0x0000000a00087308 */ /* 0x0000a20000000400 */
[----:B------:R-:W-:Y:S05]  /*1f10*/  BRA `(.L_x_5901) ;  /* 0x0000000000087947 */ /* 0x000fea0003800000 */
.L_x_5898:
[----:B------:R-:W-:-:S06]  /*1f20*/  FMUL.FTZ R11, R26, -1.4426950216293334961 ;  /* 0xbfb8aa3b1a0b7820 */ /* 0x000fcc0000410000 */
[----:B------:R-:W3:Y:S02]  /*1f30*/  MUFU.EX2 R11, R11 ;  /* 0x0000000b000b7308 */ /* 0x000ee40000000800 */
.L_x_5901:
[----:B------:R-:W-:Y:S05]  /*1f40*/  BSYNC.RECONVERGENT B1 ;  /* 0x0000000000017941 */ /* 0x000fea0003800200 */
.L_x_5897:
        /* <DEDUP_REMOVED lines=18> */
.L_x_5903:
[----:B------:R-:W0:Y:S08]  /*2070*/  MUFU.RCP R11, R14 ;  /* 0x0000000e000b7308 */ /* 0x000e300000001000 */
[----:B------:R-:W1:Y:S01]  /*2080*/  MUFU.RCP R8, R8 ;  /* 0x0000000800087308 */ /* 0x000e620000001000 */
[----:B0-----:R-:W-:Y:S01]  /*2090*/  FMUL.FTZ R10, R11, R26 ;  /* 0x0000001a0b0a7220 */ /* 0x001fe20000410000 */
[----:B-1----:R-:W-:Y:S01]  /*20a0*/  FMUL.FTZ R11, R8, R27 ;  /* 0x0000001b080b7220 */ /* 0x002fe20000410000 */
[----:B------:R-:W-:Y:S06]  /*20b0*/  BRA `(.L_x_5896) ;  /* 0x0000000000207947 */ /* 0x000fec0003800000 */
.L_x_5902:
        /* <DEDUP_REMOVED lines=8> */
.L_x_5896:
[----:B------:R-:W-:Y:S05]  /*2140*/  BSYNC.RECONVERGENT B0 ;  /* 0x0000000000007941 */ /* 0x000fea0003800200 */
.L_x_5895:
        /* <DEDUP_REMOVED lines=48> */
.L_x_5909:
[----:B------:R-:W-:Y:S01]  /*2450*/  ISETP.NE.AND P1, PT, R16, 0x7f800000, PT ;  /* 0x7f8000001000780c */ /* 0x000fe20003f25270 */
[----:B------:R-:W-:-:S12]  /*2460*/  FADD.FTZ R8, R29, -R29 ;  /* 0x8000001d1d087221 */ /* 0x000fd80000010000 */
[C---:B------:R-:W-:Y:S02]  /*2470*/  @!P1 ISETP.GT.AND P0, PT, R14.reuse, -0x1, PT ;  /* 0xffffffff0e00980c */ /* 0x040fe40003f04270 */
[----:B------:R-:W-:Y:S02]  /*2480*/  @P1 MOV R15, R8 ;  /* 0x00000008000f1202 */ /* 0x000fe40000000f00 */
[----:B------:R-:W-:Y:S02]  /*2490*/  @!P1 FSEL R15, R14, RZ, P0 ;  /* 0x000000ff0e0f9208 */ /* 0x000fe40000000000 */
[----:B------:R-:W-:Y:S01]  /*24a0*/  @!P1 FSEL R8, R8, RZ, P0 ;  /* 0x000000ff08089208 */ /* 0x000fe20000000000 */
[----:B------:R-:W-:Y:S06]  /*24b0*/  BRA `(.L_x_5910) ;  /* 0x0000000000187947 */ /* 0x000fec0003800000 */
.L_x_5908:
[----:B------:R-:W-:-:S04]  /*24c0*/  FMUL.RZ R14, R8, 0.15915493667125701904 ;  /* 0x3e22f983080e7820 */ /* 0x000fc8000040c000 */
[----:B------:R0:W1:Y:S08]  /*24d0*/  MUFU.COS R15, R14 ;  /* 0x0000000e000f7308 */ /* 0x0000700000000000 */
[----:B------:R0:W2:Y:S01]  /*24e0*/  MUFU.SIN R8, R14 ;  /* 0x0000000e00087308 */ /* 0x0000a20000000400 */
[----:B------:R-:W-:Y:S05]  /*24f0*/  BRA `(.L_x_5910) ;  /* 0x0000000000087947 */ /* 0x000fea0003800000 */
.L_x_5907:
[----:B------:R-:W-:-:S06]  /*2500*/  FMUL.FTZ R15, R28, -1.4426950216293334961 ;  /* 0xbfb8aa3b1c0f7820 */ /* 0x000fcc0000410000 */
[----:B------:R-:W3:Y:S02]  /*2510*/  MUFU.EX2 R15, R15 ;  /* 0x0000000f000f7308 */ /* 0x000ee40000000800 */
.L_x_5910:
[----:B------:R-:W-:Y:S05]  /*2520*/  BSYNC.RECONVERGENT B1 ;  /* 0x0000000000017941 */ /* 0x000fea0003800200 */
.L_x_5906:
        /* <DEDUP_REMOVED lines=18> */
.L_x_5912:
[----:B------:R-:W0:Y:S08]  /*2650*/  MUFU.RCP R15, R16 ;  /* 0x00000010000f7308 */ /* 0x000e300000001000 */
[----:B------:R-:W1:Y:S01]  /*2660*/  MUFU.RCP R8, R8 ;  /* 0x0000000800087308 */ /* 0x000e620000001000 */
[----:B0-----:R-:W-:Y:S01]  /*2670*/  FMUL.FTZ R14, R15, R28 ;  /* 0x0000001c0f0e7220 */ /* 0x001fe20000410000 */
[----:B-1----:R-:W-:Y:S01]  /*2680*/  FMUL.FTZ R15, R8, R29 ;  /* 0x0000001d080f7220 */ /* 0x002fe20000410000 */
[----:B------:R-:W-:Y:S06]  /*2690*/  BRA `(.L_x_5905) ;  /* 0x0000000000207947 */ /* 0x000fec0003800000 */
.L_x_5911:
        /* <DEDUP_REMOVED lines=8> */
.L_x_5905:
[----:B------:R-:W-:Y:S05]  /*2720*/  BSYNC.RECONVERGENT B0 ;  /* 0x0000000000007941 */ /* 0x000fea0003800200 */
.L_x_5904:
        /* <DEDUP_REMOVED lines=48> */
.L_x_5918:
[----:B------:R-:W-:Y:S01]  /*2a30*/  ISETP.NE.AND P1, PT, R18, 0x7f800000, PT ;  /* 0x7f8000001200780c */ /* 0x000fe20003f25270 */
[----:B------:R-:W-:-:S12]  /*2a40*/  FADD.FTZ R8, R25, -R25 ;  /* 0x8000001919087221 */ /* 0x000fd80000010000 */
[C---:B------:R-:W-:Y:S02]  /*2a50*/  @!P1 ISETP.GT.AND P0, PT, R16.reuse, -0x1, PT ;  /* 0xffffffff1000980c */ /* 0x040fe40003f04270 */
[----:B------:R-:W-:Y:S02]  /*2a60*/  @P1 MOV R17, R8 ;  /* 0x0000000800111202 */ /* 0x000fe40000000f00 */
[----:B------:R-:W-:Y:S02]  /*2a70*/  @!P1 FSEL R17, R16, RZ, P0 ;  /* 0x000000ff10119208 */ /* 0x000fe40000000000 */
[----:B------:R-:W-:Y:S01]  /*2a80*/  @!P1 FSEL R8, R8, RZ, P0 ;  /* 0x000000ff08089208 */ /* 0x000fe20000000000 */
[----:B------:R-:W-:Y:S06]  /*2a90*/  BRA `(.L_x_5919) ;  /* 0x0000000000187947 */ /* 0x000fec0003800000 */
.L_x_5917:
[----:B------:R-:W-:-:S04]  /*2aa0*/  FMUL.RZ R16, R8, 0.15915493667125701904 ;  /* 0x3e22f98308107820 */ /* 0x000fc8000040c000 */
[----:B------:R0:W1:Y:S08]  /*2ab0*/  MUFU.COS R17, R16 ;  /* 0x0000001000117308 */ /* 0x0000700000000000 */
[----:B------:R0:W2:Y:S01]  /*2ac0*/  MUFU.SIN R8, R16 ;  /* 0x0000001000087308 */ /* 0x0000a20000000400 */
[----:B------:R-:W-:Y:S05]  /*2ad0*/  BRA `(.L_x_5919) ;  /* 0x0000000000087947 */ /* 0x000fea0003800000 */
.L_x_5916:
[----:B------:R-:W-:-:S06]  /*2ae0*/  FMUL.FTZ R17, R24, -1.4426950216293334961 ;  /* 0xbfb8aa3b18117820 */ /* 0x000fcc0000410000 */
[----:B------:R-:W3:Y:S02]  /*2af0*/  MUFU.EX2 R17, R17 ;  /* 0x0000001100117308 */ /* 0x000ee40000000800 */
.L_x_5919:
[----:B------:R-:W-:Y:S05]  /*2b00*/  BSYNC.RECONVERGENT B1 ;  /* 0x0000000000017941 */ /* 0x000fea0003800200 */
.L_x_5915:
        /* <DEDUP_REMOVED lines=18> */
.L_x_5921:
[----:B------:R-:W0:Y:S08]  /*2c30*/  MUFU.RCP R17, R18 ;  /* 0x0000001200117308 */ /* 0x000e300000001000 */
[----:B------:R-:W1:Y:S01]  /*2c40*/  MUFU.RCP R8, R8 ;  /* 0x0000000800087308 */ /* 0x000e620000001000 */
[----:B0-----:R-:W-:Y:S01]  /*2c50*/  FMUL.FTZ R16, R17, R24 ;  /* 0x0000001811107220 */ /* 0x001fe20000410000 */
[----:B-1----:R-:W-:Y:S01]  /*2c60*/  FMUL.FTZ R17, R8, R25 ;  /* 0x0000001908117220 */ /* 0x002fe20000410000 */
[----:B------:R-:W-:Y:S06]  /*2c70*/  BRA `(.L_x_5914) ;  /* 0x0000000000207947 */ /* 0x000fec0003800000 */
.L_x_5920:
        /* <DEDUP_REMOVED lines=8> */
.L_x_5914:
[----:B------:R-:W-:Y:S05]  /*2d00*/  BSYNC.RECONVERGENT B0 ;  /* 0x0000000000007941 */ /* 0x000fea0003800200 */
.L_x_5913:
        /* <DEDUP_REMOVED lines=48> */
.L_x_5927:
[----:B------:R-:W-:Y:S01]  /*3010*/  ISETP.NE.AND P1, PT, R24, 0x7f800000, PT ;  /* 0x7f8000001800780c */ /* 0x000fe20003f25270 */
[----:B------:R-:W-:-:S12]  /*3020*/  FADD.FTZ R8, R21, -R21 ;  /* 0x8000001515087221 */ /* 0x000fd80000010000 */
[C---:B------:R-:W-:Y:S02]  /*3030*/  @!P1 ISETP.GT.AND P0, PT, R18.reuse, -0x1, PT ;  /* 0xffffffff1200980c */ /* 0x040fe40003f04270 */
[----:B------:R-:W-:Y:S02]  /*3040*/  @P1 MOV R19, R8 ;  /* 0x0000000800131202 */ /* 0x000fe40000000f00 */
[----:B------:R-:W-:Y:S02]  /*3050*/  @!P1 FSEL R19, R18, RZ, P0 ;  /* 0x000000ff12139208 */ /* 0x000fe40000000000 */
[----:B------:R-:W-:Y:S01]  /*3060*/  @!P1 FSEL R8, R8, RZ, P0 ;  /* 0x000000ff08089208 */ /* 0x000fe20000000000 */
[----:B------:R-:W-:Y:S06]  /*3070*/  BRA `(.L_x_5928) ;  /* 0x0000000000187947 */ /* 0x000fec0003800000 */
.L_x_5926:
[----:B------:R-:W-:-:S04]  /*3080*/  FMUL.RZ R18, R8, 0.15915493667125701904 ;  /* 0x3e22f98308127820 */ /* 0x000fc8000040c000 */
[----:B------:R0:W1:Y:S08]  /*3090*/  MUFU.COS R19, R18 ;  /* 0x0000001200137308 */ /* 0x0000700000000000 */
[----:B------:R0:W2:Y:S01]  /*30a0*/  MUFU.SIN R8, R18 ;  /* 0x0000001200087308 */ /* 0x0000a20000000400 */
[----:B------:R-:W-:Y:S05]  /*30b0*/  BRA `(.L_x_5928) ;  /* 0x0000000000087947 */ /* 0x000fea0003800000 */
.L_x_5925:
[----:B------:R-:W-:-:S06]  /*30c0*/  FMUL.FTZ R19, R20, -1.4426950216293334961 ;  /* 0xbfb8aa3b14137820 */ /* 0x000fcc0000410000 */
[----:B------:R-:W3:Y:S02]  /*30d0*/  MUFU.EX2 R19, R19 ;  /* 0x0000001300137308 */ /* 0x000ee40000000800 */
.L_x_5928:
[----:B------:R-:W-:Y:S05]  /*30e0*/  BSYNC.RECONVERGENT B1 ;  /* 0x0000000000017941 */ /* 0x000fea0003800200 */
.L_x_5924:
        /* <DEDUP_REMOVED lines=18> */
.L_x_5930:
[----:B------:R-:W0:Y:S08]  /*3210*/  MUFU.RCP R19, R24 ;  /* 0x0000001800137308 */ /* 0x000e300000001000 */
[----:B------:R-:W1:Y:S01]  /*3220*/  MUFU.RCP R8, R8 ;  /* 0x0000000800087308 */ /* 0x000e620000001000 */
[----:B0-----:R-:W-:Y:S01]  /*3230*/  FMUL.FTZ R18, R19, R20 ;  /* 0x0000001413127220 */ /* 0x001fe20000410000 */
[----:B-1----:R-:W-:Y:S01]  /*3240*/  FMUL.FTZ R19, R8, R21 ;  /* 0x0000001508137220 */ /* 0x002fe20000410000 */
[----:B------:R-:W-:Y:S06]  /*3250*/  BRA `(.L_x_5923) ;  /* 0x0000000000207947 */ /* 0x000fec0003800000 */
.L_x_5929:
        /* <DEDUP_REMOVED lines=8> */
.L_x_5923:
[----:B------:R-:W-:Y:S05]  /*32e0*/  BSYNC.RECONVERGENT B0 ;  /* 0x0000000000007941 */ /* 0x000fea0003800200 */
.L_x_5922:
        /* <DEDUP_REMOVED lines=21> */
.L_x_5933:
[----:B------:R-:W-:-:S13]  /*3440*/  ISETP.GE.U32.AND P0, PT, R23, R22, PT ;  /* 0x000000161700720c */ /* 0x000fda0003f06070 */
[----:B------:R-:W-:Y:S05]  /*3450*/  @P0 BRA `(.L_x_5935) ;  /* 0x0000000000300947 */ /* 0x000fea0003800000 */
[----:B-1----:R-:W1:Y:S01]  /*3460*/  LDC.64 R4, c[0x0][0x388] ;  /* 0x0000e200ff047b82 */ /* 0x002e620000000a00 */
[----:B------:R-:W-:Y:S02]  /*3470*/  IADD3 R7, PT, PT, R0, R23, RZ ;  /* 0x0000001700077210 */ /* 0x000fe40007ffe0ff */
[----:B------:R-:W-:-:S03]  /*3480*/  IADD3 R23, PT, PT, R23, 0x80, RZ ;  /* 0x0000008017177810 */ /* 0x000fc60007ffe0ff */
[----:B-1----:R-:W-:-:S05]  /*3490*/  IMAD.WIDE.U32 R4, R7, 0x8, R4 ;  /* 0x0000000807047825 */ /* 0x002fca00078e0004 */
[----:B------:R1:W-:Y:S02]  /*34a0*/  STG.E.64 desc[UR4][R4.64], R2 ;  /* 0x0000000204007986 */ /* 0x0003e4000c101b04 */
.L_x_5934:
[----:B------:R-:W-:-:S13]  /*34b0*/  ISETP.GE.U32.AND P0, PT, R23, R22, PT ;  /* 0x000000161700720c */ /* 0x000fda0003f06070 */
[----:B------:R-:W-:Y:S05]  /*34c0*/  @P0 BRA `(.L_x_5936) ;  /* 0x0000000000340947 */ /* 0x000fea0003800000 */
[----:B-1----:R-:W1:Y:S01]  /*34d0*/  LDC.64 R2, c[0x0][0x388] ;  /* 0x0000e200ff027b82 */ /* 0x002e620000000a00 */
[----:B------:R-:W-:Y:S02]  /*34e0*/  IADD3 R5, PT, PT, R0, R23, RZ ;  /* 0x0000001700057210 */ /* 0x000fe40007ffe0ff */
[----:B------:R-:W-:-:S03]  /*34f0*/  IADD3 R23, PT, PT, R23, 0x80, RZ ;  /* 0x0000008017177810 */ /* 0x000fc60007ffe0ff */
[----:B-1----:R-:W-:-:S05]  /*3500*/  IMAD.WIDE.U32 R2, R5, 0x8, R2 ;  /* 0x0000000805027825 */ /* 0x002fca00078e0002 */
[----:B------:R2:W-:Y:S02]  /*3510*/  STG.E.64 desc[UR4][R2.64], R10 ;  /* 0x0000000a02007986 */ /* 0x0005e4000c101b04 */
.L_x_5935:
        /* <DEDUP_REMOVED lines=8> */
.L_x_5936:
[----:B------:R-:W-:Y:S05]  /*35a0*/  BSYNC.RELIABLE B1 ;  /* 0x0000000000017941 */ /* 0x000fea0003800100 */
.L_x_5932:
[----:B------:R-:W-:-:S13]  /*35b0*/  ISETP.GE.U32.AND P0, PT, R23, R22, PT ;  /* 0x000000161700720c */ /* 0x000fda0003f06070 */
[----:B-12---:R-:W1:Y:S01]  /*35c0*/  @!P0 LDC.64 R2, c[0x0][0x388] ;  /* 0x0000e200ff028b82 */ /* 0x006e620000000a00 */
[----:B------:R-:W-:Y:S02]  /*35d0*/  @!P0 IADD3 R5, PT, PT, R0, R23, RZ ;  /* 0x0000001700058210 */ /* 0x000fe40007ffe0ff */
[----:B------:R-:W-:-:S03]  /*35e0*/  @!P0 IADD3 R23, PT, PT, R23, 0x80, RZ ;  /* 0x0000008017178810 */ /* 0x000fc60007ffe0ff */
[----:B-1----:R-:W-:-:S05]  /*35f0*/  @!P0 IMAD.WIDE.U32 R2, R5, 0x8, R2 ;  /* 0x0000000805028825 */ /* 0x002fca00078e0002 */
[----:B------:R3:W-:Y:S02]  /*3600*/  @!P0 STG.E.64 desc[UR4][R2.64], R16 ;  /* 0x0000001002008986 */ /* 0x0007e4000c101b04 */
.L_x_5937:
[----:B------:R-:W-:Y:S05]  /*3610*/  BSYNC.RECONVERGENT B0 ;  /* 0x0000000000007941 */ /* 0x000fea0003800200 */
.L_x_5931:
        /* <DEDUP_REMOVED lines=8> */
.L_x_5860:
[----:B------:R-:W0:Y:S01]  /*36a0*/  S2R R2, SR_TID.X ;  /* 0x0000000000027919 */ /* 0x000e220000002100 */
[----:B------:R-:W1:Y:S02]  /*36b0*/  LDC.64 R4, c[0x0][0x390] ;  /* 0x0000e400ff047b82 */ /* 0x000e640000000a00 */
[----:B-1----:R-:W-:-:S04]  /*36c0*/  IMAD.WIDE.U32 R4, R0, 0x8, R4 ;  /* 0x0000000800047825 */ /* 0x002fc800078e0004 */
[----:B0-----:R-:W-:-:S05]  /*36d0*/  IMAD.WIDE.U32 R4, R2, 0x20, R4 ;  /* 0x0000002002047825 */ /* 0x001fca00078e0004 */
[----:B------:R-:W2:Y:S04]  /*36e0*/  LDG.E.ENL2.256 R20, R16, desc[UR4][R4.64] ;  /* 0xfe0000040410797e */ /* 0x000ea80008121914 */
[----:B------:R0:W5:Y:S01]  /*36f0*/  LDG.E.ENL2.256 R8, R12, desc[UR4][R4.64+0x1000] ;  /* 0xfe008004040c797e */ /* 0x0001620008121908 */
        /* <DEDUP_REMOVED lines=21> */
.L_x_5940:
        /* <DEDUP_REMOVED lines=27> */
.L_x_5941:
[----:B------:R-:W-:Y:S01]  /*3a00*/  FMUL.FTZ R4, R16, -1.4426950216293334961 ;  /* 0xbfb8aa3b10047820 */ /* 0x000fe20000410000 */
[----:B0-2---:R-:W-:-:S04]  /*3a10*/  FMUL.RZ R5, R3, 0.15915493667125701904 ;  /* 0x3e22f98303057820 */ /* 0x005fc8000040c000 */
[----:B---3--:R-:W-:Y:S08]  /*3a20*/  MUFU.COS R7, R5 ;  /* 0x0000000500077308 */ /* 0x008ff00000000000 */
[----:B------:R-:W0:Y:S08]  /*3a30*/  MUFU.EX2 R4, R4 ;  /* 0x0000000400047308 */ /* 0x000e300000000800 */
[----:B------:R-:W1:Y:S01]  /*3a40*/  MUFU.SIN R3, R5 ;  /* 0x0000000500037308 */ /* 0x000e620000000400 */
[C---:B0-----:R-:W-:Y:S01]  /*3a50*/  FMUL.FTZ R7, R4.reuse, R7 ;  /* 0x0000000704077220 */ /* 0x041fe20000410000 */
[----:B-1----:R-:W-:-:S07]  /*3a60*/  FMUL.FTZ R3, R4, R3 ;  /* 0x0000000304037220 */ /* 0x002fce0000410000 */
.L_x_5939:
[----:B------:R-:W-:Y:S05]  /*3a70*/  BSYNC.RECONVERGENT B0 ;  /* 0x0000000000007941 */ /* 0x000fea0003800200 */
.L_x_5938:
        /* <DEDUP_REMOVED lines=24> */
.L_x_5943:
        /* <DEDUP_REMOVED lines=8> */
.L_x_5944:
[----:B------:R-:W-:Y:S05]  /*3c80*/  BSYNC.RECONVERGENT B0 ;  /* 0x0000000000007941 */ /* 0x000fea0003800200 */
.L_x_5942:
        /* <DEDUP_REMOVED lines=43> */
.L_x_5948:
[----:B------:R-:W-:Y:S01]  /*3f40*/  ISETP.NE.AND P1, PT, R16, 0x7f800000, PT ;  /* 0x7f8000001000780c */ /* 0x000fe20003f25270 */
[----:B------:R-:W-:-:S12]  /*3f50*/  FADD.FTZ R3, R19, -R19 ;  /* 0x8000001313037221 */ /* 0x000fd80000010000 */
[C---:B------:R-:W-:Y:S02]  /*3f60*/  @!P1 ISETP.GT.AND P0, PT, R6.reuse, -0x1, PT ;  /* 0xffffffff0600980c */ /* 0x040fe40003f04270 */
[----:B------:R-:W-:Y:S02]  /*3f70*/  @P1 MOV R7, R3 ;  /* 0x0000000300071202 */ /* 0x000fe40000000f00 */
[----:B------:R-:W-:Y:S02]  /*3f80*/  @!P1 FSEL R7, R6, RZ, P0 ;  /* 0x000000ff06079208 */ /* 0x000fe40000000000 */
[----:B------:R-:W-:Y:S01]  /*3f90*/  @!P1 FSEL R3, R3, RZ, P0 ;  /* 0x000000ff03039208 */ /* 0x000fe20000000000 */
[----:B------:R-:W-:Y:S06]  /*3fa0*/  BRA `(.L_x_5949) ;  /* 0x0000000000187947 */ /* 0x000fec0003800000 */
.L_x_5947:
[----:B------:R-:W-:-:S04]  /*3fb0*/  FMUL.RZ R6, R3, 0.15915493667125701904 ;  /* 0x3e22f98303067820 */ /* 0x000fc8000040c000 */
[----:B------:R0:W1:Y:S08]  /*3fc0*/  MUFU.COS R7, R6 ;  /* 0x0000000600077308 */ /* 0x0000700000000000 */
[----:B------:R0:W2:Y:S01]  /*3fd0*/  MUFU.SIN R3, R6 ;  /* 0x0000000600037308 */ /* 0x0000a20000000400 */
[----:B------:R-:W-:Y:S05]  /*3fe0*/  BRA `(.L_x_5949) ;  /* 0x0000000000087947 */ /* 0x000fea0003800000 */
.L_x_5946:
[----:B------:R-:W-:-:S06]  /*3ff0*/  FMUL.FTZ R7, R18, -1.4426950216293334961 ;  /* 0xbfb8aa3b12077820 */ /* 0x000fcc0000410000 */
[----:B------:R-:W3:Y:S02]  /*4000*/  MUFU.EX2 R7, R7 ;  /* 0x0000000700077308 */ /* 0x000ee40000000800 */
.L_x_5949:
[----:B------:R-:W-:Y:S05]  /*4010*/  BSYNC.RECONVERGENT B0 ;  /* 0x0000000000007941 */ /* 0x000fea0003800200 */
.L_x_5945:
        /* <DEDUP_REMOVED lines=19> */
.L_x_5952:
[----:B------:R-:W0:Y:S08]  /*4150*/  MUFU.RCP R3, R3 ;  /* 0x0000000300037308 */ /* 0x000e300000001000 */
[----:B------:R-:W1:Y:S01]  /*4160*/  MUFU.RCP R16, R16 ;  /* 0x0000001000107308 */ /* 0x000e620000001000 */
[----:B0-----:R-:W-:Y:S01]  /*4170*/  FMUL.FTZ R6, R18, R3 ;  /* 0x0000000312067220 */ /* 0x001fe20000410000 */
[----:B-1----:R-:W-:Y:S01]  /*4180*/  FMUL.FTZ R7, R19, R16 ;  /* 0x0000001013077220 */ /* 0x002fe20000410000 */
[----:B------:R-:W-:Y:S06]  /*4190*/  BRA `(.L_x_5953) ;  /* 0x0000000000207947 */ /* 0x000fec0003800000 */
.L_x_5951:
        /* <DEDUP_REMOVED lines=8> */
.L_x_5953:
[----:B------:R-:W-:Y:S05]  /*4220*/  BSYNC.RECONVERGENT B0 ;  /* 0x0000000000007941 */ /* 0x000fea0003800200 */
.L_x_5950:
        /* <DEDUP_REMOVED lines=43> */
.L_x_5957:
[----:B------:R-:W-:Y:S01]  /*44e0*/  ISETP.NE.AND P1, PT, R18, 0x7f800000, PT ;  /* 0x7f8000001200780c */ /* 0x000fe20003f25270 */
[----:B------:R-:W-:-:S12]  /*44f0*/  FADD.FTZ R3, R21, -R21 ;  /* 0x8000001515037221 */ /* 0x000fd80000010000 */
[C---:B------:R-:W-:Y:S02]  /*4500*/  @!P1 ISETP.GT.AND P0, PT, R16.reuse, -0x1, PT ;  /* 0xffffffff1000980c */ /* 0x040fe40003f04270 */
[----:B------:R-:W-:Y:S02]  /*4510*/  @P1 MOV R17, R3 ;  /* 0x0000000300111202 */ /* 0x000fe40000000f00 */
[----:B------:R-:W-:Y:S02]  /*4520*/  @!P1 FSEL R17, R16, RZ, P0 ;  /* 0x000000ff10119208 */ /* 0x000fe40000000000 */
[----:B------:R-:W-:Y:S01]  /*4530*/  @!P1 FSEL R3, R3, RZ, P0 ;  /* 0x000000ff03039208 */ /* 0x000fe20000000000 */
[----:B------:R-:W-:Y:S06]  /*4540*/  BRA `(.L_x_5958) ;  /* 0x0000000000187947 */ /* 0x000fec0003800000 */
.L_x_5956:
[----:B------:R-:W-:-:S04]  /*4550*/  FMUL.RZ R16, R3, 0.15915493667125701904 ;  /* 0x3e22f98303107820 */ /* 0x000fc8000040c000 */
[----:B------:R0:W1:Y:S08]  /*4560*/  MUFU.COS R17, R16 ;  /* 0x0000001000117308 */ /* 0x0000700000000000 */
[----:B------:R0:W2:Y:S01]  /*4570*/  MUFU.SIN R3, R16 ;  /* 0x0000001000037308 */ /* 0x0000a20000000400 */
[----:B------:R-:W-:Y:S05]  /*4580*/  BRA `(.L_x_5958) ;  /* 0x0000000000087947 */ /* 0x000fea0003800000 */
.L_x_5955:
[----:B------:R-:W-:-:S06]  /*4590*/  FMUL.FTZ R17, R20, -1.4426950216293334961 ;  /* 0xbfb8aa3b14117820 */ /* 0x000fcc0000410000 */
[----:B------:R-:W3:Y:S02]  /*45a0*/  MUFU.EX2 R17, R17 ;  /* 0x0000001100117308 */ /* 0x000ee40000000800 */
.L_x_5958:
[----:B------:R-:W-:Y:S05]  /*45b0*/  BSYNC.RECONVERGENT B0 ;  /* 0x0000000000007941 */ /* 0x000fea0003800200 */
.L_x_5954:
        /* <DEDUP_REMOVED lines=19> */
.L_x_5961:
[----:B------:R-:W0:Y:S08]  /*46f0*/  MUFU.RCP R3, R3 ;  /* 0x0000000300037308 */ /* 0x000e300000001000 */
[----:B------:R-:W1:Y:S01]  /*4700*/  MUFU.RCP R16, R16 ;  /* 0x0000001000107308 */ /* 0x000e620000001000 */
[----:B0-----:R-:W-:Y:S01]  /*4710*/  FMUL.FTZ R20, R20, R3 ;  /* 0x0000000314147220 */ /* 0x001fe20000410000 */
[----:B-1----:R-:W-:Y:S01]  /*4720*/  FMUL.FTZ R21, R21, R16 ;  /* 0x0000001015157220 */ /* 0x002fe20000410000 */
[----:B------:R-:W-:Y:S06]  /*4730*/  BRA `(.L_x_5962) ;  /* 0x0000000000207947 */ /* 0x000fec0003800000 */
.L_x_5960:
        /* <DEDUP_REMOVED lines=8> */
.L_x_5962:
[----:B------:R-:W-:Y:S05]  /*47c0*/  BSYNC.RECONVERGENT B0 ;  /* 0x0000000000007941 */ /* 0x000fea0003800200 */
.L_x_5959:
        /* <DEDUP_REMOVED lines=43> */
.L_x_5966:
[----:B------:R-:W-:Y:S01]  /*4a80*/  ISETP.NE.AND P1, PT, R18, 0x7f800000, PT ;  /* 0x7f8000001200780c */ /* 0x000fe20003f25270 */
[----:B------:R-:W-:-:S12]  /*4a90*/  FADD.FTZ R3, R23, -R23 ;  /* 0x8000001717037221 */ /* 0x000fd80000010000 */
[C---:B------:R-:W-:Y:S02]  /*4aa0*/  @!P1 ISETP.GT.AND P0, PT, R16.reuse, -0x1, PT ;  /* 0xffffffff1000980c */ /* 0x040fe40003f04270 */
[----:B------:R-:W-:Y:S02]  /*4ab0*/  @P1 MOV R17, R3 ;  /* 0x0000000300111202 */ /* 0x000fe40000000f00 */
[----:B------:R-:W-:Y:S02]  /*4ac0*/  @!P1 FSEL R17, R16, RZ, P0 ;  /* 0x000000ff10119208 */ /* 0x000fe40000000000 */
[----:B------:R-:W-:Y:S01]  /*4ad0*/  @!P1 FSEL R3, R3, RZ, P0 ;  /* 0x000000ff03039208 */ /* 0x000fe20000000000 */
[----:B------:R-:W-:Y:S06]  /*4ae0*/  BRA `(.L_x_5967) ;  /* 0x0000000000187947 */ /* 0x000fec0003800000 */
.L_x_5965:
[----:B------:R-:W-:-:S04]  /*4af0*/  FMUL.RZ R16, R3, 0.15915493667125701904 ;  /* 0x3e22f98303107820 */ /* 0x000fc8000040c000 */
[----:B------:R0:W1:Y:S08]  /*4b00*/  MUFU.COS R17, R16 ;  /* 0x0000001000117308 */ /* 0x0000700000000000 */
[----:B------:R0:W2:Y:S01]  /*4b10*/  MUFU.SIN R3, R16 ;  /* 0x0000001000037308 */ /* 0x0000a20000000400 */
[----:B------:R-:W-:Y:S05]  /*4b20*/  BRA `(.L_x_5967) ;  /* 0x0000000000087947 */ /* 0x000fea0003800000 */
.L_x_5964:
[----:B------:R-:W-:-:S06]  /*4b30*/  FMUL.FTZ R17, R22, -1.4426950216293334961 ;  /* 0xbfb8aa3b16117820 */ /* 0x000fcc0000410000 */
[----:B------:R-:W3:Y:S02]  /*4b40*/  MUFU.EX2 R17, R17 ;  /* 0x0000001100117308 */ /* 0x000ee40000000800 */
.L_x_5967:
[----:B------:R-:W-:Y:S05]  /*4b50*/  BSYNC.RECONVERGENT B0 ;  /* 0x0000000000007941 */ /* 0x000fea0003800200 */
.L_x_5963:
        /* <DEDUP_REMOVED lines=19> */
.L_x_5970:
[----:B------:R-:W0:Y:S08]  /*4c90*/  MUFU.RCP R3, R3 ;  /* 0x0000000300037308 */ /* 0x000e300000001000 */
[----:B------:R-:W1:Y:S01]  /*4ca0*/  MUFU.RCP R16, R16 ;  /* 0x0000001000107308 */ /* 0x000e620000001000 */
[----:B0-----:R-:W-:Y:S01]  /*4cb0*/  FMUL.FTZ R22, R22, R3 ;  /* 0x0000000316167220 */ /* 0x001fe20000410000 */
[----:B-1----:R-:W-:Y:S01]  /*4cc0*/  FMUL.FTZ R23, R23, R16 ;  /* 0x0000001017177220 */ /* 0x002fe20000410000 */
[----:B------:R-:W-:Y:S06]  /*4cd0*/  BRA `(.L_x_5971) ;  /* 0x0000000000207947 */ /* 0x000fec0003800000 */
.L_x_5969:
        /* <DEDUP_REMOVED lines=8> */
.L_x_5971:
[----:B------:R-:W-:Y:S05]  /*4d60*/  BSYNC.RECONVERGENT B0 ;  /* 0x0000000000007941 */ /* 0x000fea0003800200 */
.L_x_5968:
        /* <DEDUP_REMOVED lines=43> */
.L_x_5975:
[----:B------:R-:W-:Y:S01]  /*5020*/  ISETP.NE.AND P1, PT, R18, 0x7f800000, PT ;  /* 0x7f8000001200780c */ /* 0x000fe20003f25270 */
[----:B------:R-:W-:-:S12]  /*5030*/  FADD.FTZ R3, R13, -R13 ;  /* 0x8000000d0d037221 */ /* 0x000fd80000010000 */
[C---:B------:R-:W-:Y:S02]  /*5040*/  @!P1 ISETP.GT.AND P0, PT, R16.reuse, -0x1, PT ;  /* 0xffffffff1000980c */ /* 0x040fe40003f04270 */
[----:B------:R-:W-:Y:S02]  /*5050*/  @P1 MOV R17, R3 ;  /* 0x0000000300111202 */ /* 0x000fe40000000f00 */
[----:B------:R-:W-:Y:S02]  /*5060*/  @!P1 FSEL R17, R16, RZ, P0 ;  /* 0x000000ff10119208 */ /* 0x000fe40000000000 */
[----:B------:R-:W-:Y:S01]  /*5070*/  @!P1 FSEL R3, R3, RZ, P0 ;  /* 0x000000ff03039208 */ /* 0x000fe20000000000 */
[----:B------:R-:W-:Y:S06]  /*5080*/  BRA `(.L_x_5976) ;  /* 0x0000000000187947 */ /* 0x000fec0003800000 */
.L_x_5974:
[----:B------:R-:W-:-:S04]  /*5090*/  FMUL.RZ R16, R3, 0.15915493667125701904 ;  /* 0x3e22f98303107820 */ /* 0x000fc8000040c000 */
[----:B------:R0:W1:Y:S08]  /*50a0*/  MUFU.COS R17, R16 ;  /* 0x0000001000117308 */ /* 0x0000700000000000 */
[----:B------:R0:W2:Y:S01]  /*50b0*/  MUFU.SIN R3, R16 ;  /* 0x0000001000037308 */ /* 0x0000a20000000400 */
[----:B------:R-:W-:Y:S05]  /*50c0*/  BRA `(.L_x_5976) ;  /* 0x0000000000087947 */ /* 0x000fea0003800000 */
.L_x_5973:
[----:B------:R-:W-:-:S06]  /*50d0*/  FMUL.FTZ R17, R12, -1.4426950216293334961 ;  /* 0xbfb8aa3b0c117820 */ /* 0x000fcc0000410000 */
[----:B------:R-:W3:Y:S02]  /*50e0*/  MUFU.EX2 R17, R17 ;  /* 0x0000001100117308 */ /* 0x000ee40000000800 */
.L_x_5976:
[----:B------:R-:W-:Y:S05]  /*50f0*/  BSYNC.RECONVERGENT B0 ;  /* 0x0000000000007941 */ /* 0x000fea0003800200 */
.L_x_5972:
        /* <DEDUP_REMOVED lines=19> */
.L_x_5979:
[----:B------:R-:W0:Y:S08]  /*5230*/  MUFU.RCP R3, R3 ;  /* 0x0000000300037308 */ /* 0x000e300000001000 */
[----:B------:R-:W1:Y:S01]  /*5240*/  MUFU.RCP R16, R16 ;  /* 0x0000001000107308 */ /* 0x000e620000001000 */
[----:B0-----:R-:W-:Y:S01]  /*5250*/  FMUL.FTZ R12, R12, R3 ;  /* 0x000000030c0c7220 */ /* 0x001fe20000410000 */
[----:B-1----:R-:W-:Y:S01]  /*5260*/  FMUL.FTZ R13, R13, R16 ;  /* 0x000000100d0d7220 */ /* 0x002fe20000410000 */
[----:B------:R-:W-:Y:S06]  /*5270*/  BRA `(.L_x_5980) ;  /* 0x0000000000207947 */ /* 0x000fec0003800000 */
.L_x_5978:
        /* <DEDUP_REMOVED lines=8> */
.L_x_5980:
[----:B------:R-:W-:Y:S05]  /*5300*/  BSYNC.RECONVERGENT B0 ;  /* 0x0000000000007941 */ /* 0x000fea0003800200 */
.L_x_5977:
        /* <DEDUP_REMOVED lines=43> */
.L_x_5984:
[----:B------:R-:W-:Y:S01]  /*55c0*/  ISETP.NE.AND P1, PT, R18, 0x7f800000, PT ;  /* 0x7f8000001200780c */ /* 0x000fe20003f25270 */
[----:B------:R-:W-:-:S12]  /*55d0*/  FADD.FTZ R3, R15, -R15 ;  /* 0x8000000f0f037221 */ /* 0x000fd80000010000 */
[C---:B------:R-:W-:Y:S02]  /*55e0*/  @!P1 ISETP.GT.AND P0, PT, R16.reuse, -0x1, PT ;  /* 0xffffffff1000980c */ /* 0x040fe40003f04270 */
[----:B------:R-:W-:Y:S02]  /*55f0*/  @P1 MOV R17, R3 ;  /* 0x0000000300111202 */ /* 0x000fe40000000f00 */
[----:B------:R-:W-:Y:S02]  /*5600*/  @!P1 FSEL R17, R16, RZ, P0 ;  /* 0x000000ff10119208 */ /* 0x000fe40000000000 */
[----:B------:R-:W-:Y:S01]  /*5610*/  @!P1 FSEL R3, R3, RZ, P0 ;  /* 0x000000ff03039208 */ /* 0x000fe20000000000 */
[----:B------:R-:W-:Y:S06]  /*5620*/  BRA `(.L_x_5985) ;  /* 0x0000000000187947 */ /* 0x000fec0003800000 */
.L_x_5983:
[----:B------:R-:W-:-:S04]  /*5630*/  FMUL.RZ R16, R3, 0.15915493667125701904 ;  /* 0x3e22f98303107820 */ /* 0x000fc8000040c000 */
[----:B------:R0:W1:Y:S08]  /*5640*/  MUFU.COS R17, R16 ;  /* 0x0000001000117308 */ /* 0x0000700000000000 */
[----:B------:R0:W2:Y:S01]  /*5650*/  MUFU.SIN R3, R16 ;  /* 0x0000001000037308 */ /* 0x0000a20000000400 */
[----:B------:R-:W-:Y:S05]  /*5660*/  BRA `(.L_x_5985) ;  /* 0x0000000000087947 */ /* 0x000fea0003800000 */
.L_x_5982:
[----:B------:R-:W-:-:S06]  /*5670*/  FMUL.FTZ R17, R14, -1.4426950216293334961 ;  /* 0xbfb8aa3b0e117820 */ /* 0x000fcc0000410000 */
[----:B------:R-:W3:Y:S02]  /*5680*/  MUFU.EX2 R17, R17 ;  /* 0x0000001100117308 */ /* 0x000ee40000000800 */
.L_x_5985:
[----:B------:R-:W-:Y:S05]  /*5690*/  BSYNC.RECONVERGENT B0 ;  /* 0x0000000000007941 */ /* 0x000fea0003800200 */
.L_x_5981:
        /* <DEDUP_REMOVED lines=19> */
.L_x_5988:
[----:B------:R-:W0:Y:S08]  /*57d0*/  MUFU.RCP R3, R3 ;  /* 0x0000000300037308 */ /* 0x000e300000001000 */
[----:B------:R-:W1:Y:S01]  /*57e0*/  MUFU.RCP R16, R16 ;  /* 0x0000001000107308 */ /* 0x000e620000001000 */
[----:B0-----:R-:W-:Y:S01]  /*57f0*/  FMUL.FTZ R14, R14, R3 ;  /* 0x000000030e0e7220 */ /* 0x001fe20000410000 */
[----:B-1----:R-:W-:Y:S01]  /*5800*/  FMUL.FTZ R15, R15, R16 ;  /* 0x000000100f0f7220 */ /* 0x002fe20000410000 */
[----:B------:R-:W-:Y:S06]  /*5810*/  BRA `(.L_x_5989) ;  /* 0x0000000000207947 */ /* 0x000fec0003800000 */
.L_x_5987:
        /* <DEDUP_REMOVED lines=8> */
.L_x_5989:
[----:B------:R-:W-:Y:S05]  /*58a0*/  BSYNC.RECONVERGENT B0 ;  /* 0x0000000000007941 */ /* 0x000fea0003800200 */
.L_x_5986:
        /* <DEDUP_REMOVED lines=43> */
.L_x_5993:
[----:B------:R-:W-:Y:S01]  /*5b60*/  ISETP.NE.AND P1, PT, R18, 0x7f800000, PT ;  /* 0x7f8000001200780c */ /* 0x000fe20003f25270 */
[----:B------:R-:W-:-:S12]  /*5b70*/  FADD.FTZ R3, R9, -R9 ;  /* 0x8000000909037221 */ /* 0x000fd80000010000 */
[C---:B------:R-:W-:Y:S02]  /*5b80*/  @!P1 ISETP.GT.AND P0, PT, R16.reuse, -0x1, PT ;  /* 0xffffffff1000980c */ /* 0x040fe40003f04270 */
[----:B------:R-:W-:Y:S02]  /*5b90*/  @P1 MOV R17, R3 ;  /* 0x0000000300111202 */ /* 0x000fe40000000f00 */
[----:B------:R-:W-:Y:S02]  /*5ba0*/  @!P1 FSEL R17, R16, RZ, P0 ;  /* 0x000000ff10119208 */ /* 0x000fe40000000000 */
[----:B------:R-:W-:Y:S01]  /*5bb0*/  @!P1 FSEL R3, R3, RZ, P0 ;  /* 0x000000ff03039208 */ /* 0x000fe20000000000 */
[----:B------:R-:W-:Y:S06]  /*5bc0*/  BRA `(.L_x_5994) ;  /* 0x0000000000187947 */ /* 0x000fec0003800000 */
.L_x_5992:
[----:B------:R-:W-:-:S04]  /*5bd0*/  FMUL.RZ R16, R3, 0.15915493667125701904 ;  /* 0x3e22f98303107820 */ /* 0x000fc8000040c000 */
[----:B------:R0:W1:Y:S08]  /*5be0*/  MUFU.COS R17, R16 ;  /* 0x0000001000117308 */ /* 0x0000700000000000 */
[----:B------:R0:W2:Y:S01]  /*5bf0*/  MUFU.SIN R3, R16 ;  /* 0x0000001000037308 */ /* 0x0000a20000000400 */
[----:B------:R-:W-:Y:S05]  /*5c00*/  BRA `(.L_x_5994) ;  /* 0x0000000000087947 */ /* 0x000fea0003800000 */
.L_x_5991:
[----:B------:R-:W-:-:S06]  /*5c10*/  FMUL.FTZ R17, R8, -1.4426950216293334961 ;  /* 0xbfb8aa3b08117820 */ /* 0x000fcc0000410000 */
[----:B------:R-:W3:Y:S02]  /*5c20*/  MUFU.EX2 R17, R17 ;  /* 0x0000001100117308 */ /* 0x000ee40000000800 */
.L_x_5994:
[----:B------:R-:W-:Y:S05]  /*5c30*/  BSYNC.RECONVERGENT B0 ;  /* 0x0000000000007941 */ /* 0x000fea0003800200 */
.L_x_5990:
        /* <DEDUP_REMOVED lines=19> */
.L_x_5997:
[----:B------:R-:W0:Y:S08]  /*5d70*/  MUFU.RCP R3, R3 ;  /* 0x0000000300037308 */ /* 0x000e300000001000 */
[----:B------:R-:W1:Y:S01]  /*5d80*/  MUFU.RCP R16, R16 ;  /* 0x0000001000107308 */ /* 0x000e620000001000 */
[----:B0-----:R-:W-:Y:S01]  /*5d90*/  FMUL.FTZ R8, R8, R3 ;  /* 0x0000000308087220 */ /* 0x001fe20000410000 */
[----:B-1----:R-:W-:Y:S01]  /*5da0*/  FMUL.FTZ R9, R9, R16 ;  /* 0x0000001009097220 */ /* 0x002fe20000410000 */
[----:B------:R-:W-:Y:S06]  /*5db0*/  BRA `(.L_x_5998) ;  /* 0x0000000000207947 */ /* 0x000fec0003800000 */
.L_x_5996:
        /* <DEDUP_REMOVED lines=8> */
.L_x_5998:
[----:B------:R-:W-:Y:S05]  /*5e40*/  BSYNC.RECONVERGENT B0 ;  /* 0x0000000000007941 */ /* 0x000fea0003800200 */
.L_x_5995:
        /* <DEDUP_REMOVED lines=43> */
.L_x_6002:
[----:B------:R-:W-:Y:S01]  /*6100*/  ISETP.NE.AND P1, PT, R18, 0x7f800000, PT ;  /* 0x7f8000001200780c */ /* 0x000fe20003f25270 */
[----:B------:R-:W-:-:S12]  /*6110*/  FADD.FTZ R3, R11, -R11 ;  /* 0x8000000b0b037221 */ /* 0x000fd80000010000 */
[C---:B------:R-:W-:Y:S02]  /*6120*/  @!P1 ISETP.GT.AND P0, PT, R16.reuse, -0x1, PT ;  /* 0xffffffff1000980c */ /* 0x040fe40003f04270 */
[----:B------:R-:W-:Y:S02]  /*6130*/  @P1 MOV R17, R3 ;  /* 0x0000000300111202 */ /* 0x000fe40000000f00 */
[----:B------:R-:W-:Y:S02]  /*6140*/  @!P1 FSEL R17, R16, RZ, P0 ;  /* 0x000000ff10119208 */ /* 0x000fe40000000000 */
[----:B------:R-:W-:Y:S01]  /*6150*/  @!P1 FSEL R3, R3, RZ, P0 ;  /* 0x000000ff03039208 */ /* 0x000fe20000000000 */
[----:B------:R-:W-:Y:S06]  /*6160*/  BRA `(.L_x_6003) ;  /* 0x0000000000187947 */ /* 0x000fec0003800000 */
.L_x_6001:
[----:B------:R-:W-:-:S04]  /*6170*/  FMUL.RZ R16, R3, 0.15915493667125701904 ;  /* 0x3e22f98303107820 */ /* 0x000fc8000040c000 */
[----:B------:R1:W2:Y:S08]  /*6180*/  MUFU.COS R17, R16 ;  /* 0x0000001000117308 */ /* 0x0002b00000000000 */
[----:B------:R1:W3:Y:S01]  /*6190*/  MUFU.SIN R3, R16 ;  /* 0x0000001000037308 */ /* 0x0002e20000000400 */
[----:B------:R-:W-:Y:S05]  /*61a0*/  BRA `(.L_x_6003) ;  /* 0x0000000000087947 */ /* 0x000fea0003800000 */
.L_x_6000:
[----:B------:R-:W-:-:S06]  /*61b0*/  FMUL.FTZ R17, R10, -1.4426950216293334961 ;  /* 0xbfb8aa3b0a117820 */ /* 0x000fcc0000410000 */
[----:B------:R-:W0:Y:S02]  /*61c0*/  MUFU.EX2 R17, R17 ;  /* 0x0000001100117308 */ /* 0x000e240000000800 */
.L_x_6003:
[----:B------:R-:W-:Y:S05]  /*61d0*/  BSYNC.RECONVERGENT B0 ;  /* 0x0000000000007941 */ /* 0x000fea0003800200 */
.L_x_5999:
        /* <DEDUP_REMOVED lines=19> */
.L_x_6006:
[----:B------:R-:W0:Y:S08]  /*6310*/  MUFU.RCP R3, R3 ;  /* 0x0000000300037308 */ /* 0x000e300000001000 */
[----:B------:R-:W1:Y:S01]  /*6320*/  MUFU.RCP R16, R16 ;  /* 0x0000001000107308 */ /* 0x000e620000001000 */
[----:B0-----:R-:W-:Y:S01]  /*6330*/  FMUL.FTZ R10, R10, R3 ;  /* 0x000000030a0a7220 */ /* 0x001fe20000410000 */
[----:B-1----:R-:W-:Y:S01]  /*6340*/  FMUL.FTZ R11, R11, R16 ;  /* 0x000000100b0b7220 */ /* 0x002fe20000410000 */
[----:B------:R-:W-:Y:S06]  /*6350*/  BRA `(.L_x_6007) ;  /* 0x0000000000207947 */ /* 0x000fec0003800000 */
.L_x_6005:
        /* <DEDUP_REMOVED lines=8> */
.L_x_6007:
[----:B------:R-:W-:Y:S05]  /*63e0*/  BSYNC.RECONVERGENT B0 ;  /* 0x0000000000007941 */ /* 0x000fea0003800200 */
.L_x_6004:
[----:B------:R-:W0:Y:S02]  /*63f0*/  LDC.64 R16, c[0x0][0x388] ;  /* 0x0000e200ff107b82 */ /* 0x000e240000000a00 */
[----:B0-----:R-:W-:-:S04]  /*6400*/  IMAD.WIDE.U32 R16, R0, 0x8, R16 ;  /* 0x0000000800107825 */ /* 0x001fc800078e0010 */
[----:B------:R-:W-:-:S05]  /*6410*/  IMAD.WIDE.U32 R16, R2, 0x20, R16 ;  /* 0x0000002002107825 */ /* 0x000fca00078e0010 */
[----:B------:R-:W-:Y:S04]  /*6420*/  STG.E.ENL2.256 desc[UR4][R16.64], R4, R20 ;  /* 0xf80000041014797f */ /* 0x000fe8000f121804 */
[----:B------:R-:W-:Y:S01]  /*6430*/  STG.E.ENL2.256 desc[UR4][R16.64+0x1000], R12, R8 ;  /* 0xf800800c1008797f */ /* 0x000fe2000f121804 */
[----:B------:R-:W-:Y:S05]  /*6440*/  EXIT ;  /* 0x000000000000794d */ /* 0x000fea0003800000 */
.L_x_6008:
        /* <DEDUP_REMOVED lines=11> */
.L_x_11429:


//--------------------- .text._ZN2at6native29vectorized_elementwise_kernelILi8EZZZNS0_61_GLOBAL__N__132982cb_23_ActivationSiluKernel_cu_9e10b42f_311311silu_kernelERNS_18TensorIteratorBaseEENKUlvE_clEvENKUlvE2_clEvEUlN3c107complexIfEEE_St5arrayIPcLm2EEEEviT0_T1_ --------------------------
	.section	.text._ZN2at6native29vectorized_elementwise_kernelILi8EZZZNS0_61_GLOBAL__N__132982cb_23_ActivationSiluKernel_cu_9e10b42f_311311silu_kernelERNS_18TensorIteratorBaseEENKUlvE_clEvENKUlvE2_clEvEUlN3c107complexIfEEE_St5arrayIPcLm2EEEEviT0_T1_,"ax",@progbits
	.align	128
        .global         _ZN2at6native29vectorized_elementwise_kernelILi8EZZZNS0_61_GLOBAL__N__132982cb_23_ActivationSiluKernel_cu_9e10b42f_311311silu_kernelERNS_18TensorIteratorBaseEENKUlvE_clEvENKUlvE2_clEvEUlN3c107complexIfEEE_St5arrayIPcLm2EEEEviT0_T1_
        .type           _ZN2at6native29vectorized_elementwise_kernelILi8EZZZNS0_61_GLOBAL__N__132982cb_23_ActivationSiluKernel_cu_9e10b42f_311311silu_kernelERNS_18TensorIteratorBaseEENKUlvE_clEvENKUlvE2_clEvEUlN3c107complexIfEEE_St5arrayIPcLm2EEEEviT0_T1_,@function
        .size           _ZN2at6native29vectorized_elementwise_kernelILi8EZZZNS0_61_GLOBAL__N__132982cb_23_ActivationSiluKernel_cu_9e10b42f_311311silu_kernelERNS_18TensorIteratorBaseEENKUlvE_clEvENKUlvE2_clEvEUlN3c107complexIfEEE_St5arrayIPcLm2EEEEviT0_T1_,(.L_x_11430 - _ZN2at6native29vectorized_elementwise_kernelILi8EZZZNS0_61_GLOBAL__N__132982cb_23_ActivationSiluKernel_cu_9e10b42f_311311silu_kernelERNS_18TensorIteratorBaseEENKUlvE_clEvENKUlvE2_clEvEUlN3c107complexIfEEE_St5arrayIPcLm2EEEEviT0_T1_)
        .other          _ZN2at6native29vectorized_elementwise_kernelILi8EZZZNS0_61_GLOBAL__N__132982cb_23_ActivationSiluKernel_cu_9e10b42f_311311silu_kernelERNS_18TensorIteratorBaseEENKUlvE_clEvENKUlvE2_clEvEUlN3c107complexIfEEE_St5arrayIPcLm2EEEEviT0_T1_,@"STO_CUDA_ENTRY STV_DEFAULT"
_ZN2at6native29vectorized_elementwise_kernelILi8EZZZNS0_61_GLOBAL__N__132982cb_23_ActivationSiluKernel_cu_9e10b42f_311311silu_kernelERNS_18TensorIteratorBaseEENKUlvE_clEvENKUlvE2_clEvEUlN3c107complexIfEEE_St5arrayIPcLm2EEEEviT0_T1_:
.text._ZN2at6native29vectorized_elementwise_kernelILi8EZZZNS0_61_GLOBAL__N__132982cb_23_ActivationSiluKernel_cu_9e10b42f_311311silu_kernelERNS_18TensorIteratorBaseEENKUlvE_clEvENKUlvE2_clEvEUlN3c107complexIfEEE_St5arrayIPcLm2EEEEviT0_T1_:
        /* <DEDUP_REMOVED lines=90> */
.L_x_6014:
        /* <DEDUP_REMOVED lines=27> */
.L_x_6015:
[----:B-1----:R-:W-:Y:S01]  /*0750*/  FMUL.FTZ R10, R6, -1.4426950216293334961 ;  /* 0xbfb8aa3b060a7820 */ /* 0x002fe20000410000 */
[----:B--2---:R-:W-:-:S04]  /*0760*/  FMUL.RZ R11, R9, 0.15915493667125701904 ;  /* 0x3e22f983090b7820 */ /* 0x004fc8000040c000 */
[----:B------:R-:W-:Y:S08]  /*0770*/  MUFU.COS R9, R11 ;  /* 0x0000000b00097308 */ /* 0x000ff00000000000 */
[----:B------:R-:W0:Y:S08]  /*0780*/  MUFU.EX2 R10, R10 ;  /* 0x0000000a000a7308 */ /* 0x000e300000000800 */
[----:B------:R-:W1:Y:S01]  /*0790*/  MUFU.SIN R13, R11 ;  /* 0x0000000b000d7308 */ /* 0x000e620000000400 */
[C---:B0-----:R-:W-:Y:S01]  /*07a0*/  FMUL.FTZ R8, R10.reuse, R9 ;  /* 0x000000090a087220 */ /* 0x041fe20000410000 */
[----:B-1----:R-:W-:-:S07]  /*07b0*/  FMUL.FTZ R9, R10, R13 ;  /* 0x0000000d0a097220 */ /* 0x002fce0000410000 */
.L_x_6013:
[----:B------:R-:W-:Y:S05]  /*07c0*/  BSYNC.RECONVERGENT B1 ;  /* 0x0000000000017941 */ /* 0x000fea0003800200 */
.L_x_6012:
        /* <DEDUP_REMOVED lines=23> */
.L_x_6016:
        /* <DEDUP_REMOVED lines=8> */
.L_x_6011:
[----:B------:R-:W-:Y:S05]  /*09c0*/  BSYNC.RECONVERGENT B0 ;  /* 0x0000000000007941 */ /* 0x000fea0003800200 */
.L_x_6010:
        /* <DEDUP_REMOVED lines=48> */
.L_x_6022:
[----:B------:R-:W-:Y:S01]  /*0cd0*/  ISETP.NE.AND P1, PT, R10, 0x7f800000, PT ;  /* 0x7f8000000a00780c */ /* 0x000fe20003f25270 */
[----:B------:R-:W-:-:S12]  /*0ce0*/  FADD.FTZ R6, R5, -R5 ;  /* 0x8000000505067221 */ /* 0x000fd80000010000 */
[C---:B------:R-:W-:Y:S02]  /*0cf0*/  @!P1 ISETP.GT.AND P0, PT, R7.reuse, -0x1, PT ;  /* 0xffffffff0700980c */ /* 0x040fe40003f04270 */
[----:B------:R-:W-:Y:S02]  /*0d00*/  @P1 MOV R8, R6 ;  /* 0x0000000600081202 */ /* 0x000fe40000000f00 */
[----:B------:R-:W-:Y:S02]  /*0d10*/  @!P1 FSEL R8, R7, RZ, P0 ;  /* 0x000000ff07089208 */ /* 0x000fe40000000000 */
[----:B------:R-:W-:Y:S01]  /*0d20*/  @!P1 FSEL R6, R6, RZ, P0 ;  /* 0x000000ff06069208 */ /* 0x000fe20000000000 */
[----:B------:R-:W-:Y:S06]  /*0d30*/  BRA `(.L_x_6023) ;  /* 0x0000000000187947 */ /* 0x000fec0003800000 */
.L_x_6021:
[----:B------:R-:W-:-:S04]  /*0d40*/  FMUL.RZ R7, R6, 0.15915493667125701904 ;  /* 0x3e22f98306077820 */ /* 0x000fc8000040c000 */
[----:B------:R0:W1:Y:S08]  /*0d50*/  MUFU.COS R8, R7 ;  /* 0x0000000700087308 */ /* 0x0000700000000000 */
[----:B------:R0:W2:Y:S01]  /*0d60*/  MUFU.SIN R6, R7 ;  /* 0x0000000700067308 */ /* 0x0000a20000000400 */
[----:B------:R-:W-:Y:S05]  /*0d70*/  BRA `(.L_x_6023) ;  /* 0x0000000000087947 */ /* 0x000fea0003800000 */
.L_x_6020:
[----:B------:R-:W-:-:S06]  /*0d80*/  FMUL.FTZ R8, R4, -1.4426950216293334961 ;  /* 0xbfb8aa3b04087820 */ /* 0x000fcc0000410000 */
[----:B------:R-:W3:Y:S02]  /*0d90*/  MUFU.EX2 R8, R8 ;  /* 0x0000000800087308 */ /* 0x000ee40000000800 */
.L_x_6023:
[----:B------:R-:W-:Y:S05]  /*0da0*/  BSYNC.RECONVERGENT B1 ;  /* 0x0000000000017941 */ /* 0x000fea0003800200 */
.L_x_6019:
        /* <DEDUP_REMOVED lines=18> */
.L_x_6025:
[----:B0-----:R-:W0:Y:S08]  /*0ed0*/  MUFU.RCP R7, R11 ;  /* 0x0000000b00077308 */ /* 0x001e300000001000 */
[----:B------:R-:W1:Y:S01]  /*0ee0*/  MUFU.RCP R8, R8 ;  /* 0x0000000800087308 */ /* 0x000e620000001000 */
[----:B0-----:R-:W-:Y:S01]  /*0ef0*/  FMUL.FTZ R6, R7, R4 ;  /* 0x0000000407067220 */ /* 0x001fe20000410000 */
[----:B-1----:R-:W-:Y:S01]  /*0f00*/  FMUL.FTZ R7, R8, R5 ;  /* 0x0000000508077220 */ /* 0x002fe20000410000 */
[----:B------:R-:W-:Y:S06]  /*0f10*/  BRA `(.L_x_6018) ;  /* 0x0000000000207947 */ /* 0x000fec0003800000 */
.L_x_6024:
        /* <DEDUP_REMOVED lines=8> */
.L_x_6018:
[----:B------:R-:W-:Y:S05]  /*0fa0*/  BSYNC.RECONVERGENT B0 ;  /* 0x0000000000007941 */ /* 0x000fea0003800200 */
.L_x_6017:
        /* <DEDUP_REMOVED lines=48> */
.L_x_6031:
[----:B------:R-:W-:Y:S01]  /*12b0*/  ISETP.NE.AND P1, PT, R10, 0x7f800000, PT ;  /* 0x7f8000000a00780c */ /* 0x000fe20003f25270 */
[----:B------:R-:W-:-:S12]  /*12c0*/  FADD.FTZ R4, R3, -R3 ;  /* 0x8000000303047221 */ /* 0x000fd80000010000 */
[C---:B------:R-:W-:Y:S02]  /*12d0*/  @!P1 ISETP.GT.AND P0, PT, R5.reuse, -0x1, PT ;  /* 0xffffffff0500980c */ /* 0x040fe40003f04270 */
[----:B------:R-:W-:Y:S02]  /*12e0*/  @P1 MOV R8, R4 ;  /* 0x0000000400081202 */ /* 0x000fe40000000f00 */
[----:B------:R-:W-:Y:S02]  /*12f0*/  @!P1 FSEL R8, R5, RZ, P0 ;  /* 0x000000ff05089208 */ /* 0x000fe40000000000 */
[----:B------:R-:W-:Y:S01]  /*1300*/  @!P1 FSEL R4, R4, RZ, P0 ;  /* 0x000000ff04049208 */ /* 0x000fe20000000000 */
[----:B------:R-:W-:Y:S06]  /*1310*/  BRA `(.L_x_6032) ;  /* 0x0000000000187947 */ /* 0x000fec0003800000 */
.L_x_6030:
[----:B------:R-:W-:-:S04]  /*1320*/  FMUL.RZ R5, R4, 0.15915493667125701904 ;  /* 0x3e22f98304057820 */ /* 0x000fc8000040c000 */
[----:B------:R0:W1:Y:S08]  /*1330*/  MUFU.COS R8, R5 ;  /* 0x0000000500087308 */ /* 0x0000700000000000 */
[----:B------:R0:W2:Y:S01]  /*1340*/  MUFU.SIN R4, R5 ;  /* 0x0000000500047308 */ /* 0x0000a20000000400 */
[----:B------:R-:W-:Y:S05]  /*1350*/  BRA `(.L_x_6032) ;  /* 0x0000000000087947 */ /* 0x000fea0003800000 */
.L_x_6029:
[----:B------:R-:W-:-:S06]  /*1360*/  FMUL.FTZ R8, R2, -1.4426950216293334961 ;  /* 0xbfb8aa3b02087820 */ /* 0x000fcc0000410000 */
[----:B------:R-:W3:Y:S02]  /*1370*/  MUFU.EX2 R8, R8 ;  /* 0x0000000800087308 */ /* 0x000ee40000000800 */
.L_x_6032:
[----:B------:R-:W-:Y:S05]  /*1380*/  BSYNC.RECONVERGENT B1 ;  /* 0x0000000000017941 */ /* 0x000fea0003800200 */
.L_x_6028:
        /* <DEDUP_REMOVED lines=18> */
.L_x_6034:
[----:B0-----:R-:W0:Y:S08]  /*14b0*/  MUFU.RCP R5, R11 ;  /* 0x0000000b00057308 */ /* 0x001e300000001000 */
[----:B------:R-:W1:Y:S01]  /*14c0*/  MUFU.RCP R8, R8 ;  /* 0x0000000800087308 */ /* 0x000e620000001000 */
[----:B0-----:R-:W-:Y:S01]  /*14d0*/  FMUL.FTZ R4, R5, R2 ;  /* 0x0000000205047220 */ /* 0x001fe20000410000 */
[----:B-1----:R-:W-:Y:S01]  /*14e0*/  FMUL.FTZ R5, R8, R3 ;  /* 0x0000000308057220 */ /* 0x002fe20000410000 */
[----:B------:R-:W-:Y:S06]  /*14f0*/  BRA `(.L_x_6027) ;  /* 0x0000000000207947 */ /* 0x000fec0003800000 */
.L_x_6033:
        /* <DEDUP_REMOVED lines=8> */
.L_x_6027:
[----:B------:R-:W-:Y:S05]  /*1580*/  BSYNC.RECONVERGENT B0 ;  /* 0x0000000000007941 */ /* 0x000fea0003800200 */
.L_x_6026:
        /* <DEDUP_REMOVED lines=48> */
.L_x_6040:
[----:B------:R-:W-:Y:S01]  /*1890*/  ISETP.NE.AND P1, PT, R10, 0x7f800000, PT ;  /* 0x7f8000000a00780c */ /* 0x000fe20003f25270 */
[----:B------:R-:W-:-:S12]  /*18a0*/  FADD.FTZ R2, R19, -R19 ;  /* 0x8000001313027221 */ /* 0x000fd80000010000 */
[C---:B------:R-:W-:Y:S02]  /*18b0*/  @!P1 ISETP.GT.AND P0, PT, R3.reuse, -0x1, PT ;  /* 0xffffffff0300980c */ /* 0x040fe40003f04270 */
[----:B------:R-:W-:Y:S02]  /*18c0*/  @P1 MOV R8, R2 ;  /* 0x0000000200081202 */ /* 0x000fe40000000f00 */
[----:B------:R-:W-:Y:S02]  /*18d0*/  @!P1 FSEL R8, R3, RZ, P0 ;  /* 0x000000ff03089208 */ /* 0x000fe40000000000 */
[----:B------:R-:W-:Y:S01]  /*18e0*/  @!P1 FSEL R2, R2, RZ, P0 ;  /* 0x000000ff02029208 */ /* 0x000fe20000000000 */
[----:B------:R-:W-:Y:S06]  /*18f0*/  BRA `(.L_x_6041) ;  /* 0x0000000000187947 */ /* 0x000fec0003800000 */
.L_x_6039:
[----:B------:R-:W-:-:S04]  /*1900*/  FMUL.RZ R3, R2, 0.15915493667125701904 ;  /* 0x3e22f98302037820 */ /* 0x000fc8000040c000 */
[----:B------:R0:W1:Y:S08]  /*1910*/  MUFU.COS R8, R3 ;  /* 0x0000000300087308 */ /* 0x0000700000000000 */
[----:B------:R0:W2:Y:S01]  /*1920*/  MUFU.SIN R2, R3 ;  /* 0x0000000300027308 */ /* 0x0000a20000000400 */
[----:B------:R-:W-:Y:S05]  /*1930*/  BRA `(.L_x_6041) ;  /* 0x0000000000087947 */ /* 0x000fea0003800000 */
.L_x_6038:
[----:B------:R-:W-:-:S06]  /*1940*/  FMUL.FTZ R8, R18, -1.4426950216293334961 ;  /* 0xbfb8aa3b12087820 */ /* 0x000fcc0000410000 */
[----:B------:R-:W3:Y:S02]  /*1950*/  MUFU.EX2 R8, R8 ;  /* 0x0000000800087308 */ /* 0x000ee40000000800 */
.L_x_6041:
[----:B------:R-:W-:Y:S05]  /*1960*/  BSYNC.RECONVERGENT B1 ;  /* 0x0000000000017941 */ /* 0x000fea0003800200 */
.L_x_6037:
        /* <DEDUP_REMOVED lines=18> */
.L_x_6043:
[----:B0-----:R-:W0:Y:S08]  /*1a90*/  MUFU.RCP R3, R11 ;  /* 0x0000000b00037308 */ /* 0x001e300000001000 */
[----:B------:R-:W1:Y:S01]  /*1aa0*/  MUFU.RCP R8, R8 ;  /* 0x0000000800087308 */ /* 0x000e620000001000 */
[----:B0-----:R-:W-:Y:S01]  /*1ab0*/  FMUL.FTZ R2, R3, R18 ;  /* 0x0000001203027220 */ /* 0x001fe20000410000 */
[----:B-1----:R-:W-:Y:S01]  /*1ac0*/  FMUL.FTZ R3, R8, R19 ;  /* 0x0000001308037220 */ /* 0x002fe20000410000 */
[----:B------:R-:W-:Y:S06]  /*1ad0*/  BRA `(.L_x_6036) ;  /* 0x0000000000207947 */ /* 0x000fec0003800000 */
.L_x_6042:
        /* <DEDUP_REMOVED lines=8> */
.L_x_6036:
[----:B------:R-:W-:Y:S05]  /*1b60*/  BSYNC.RECONVERGENT B0 ;  /* 0x0000000000007941 */ /* 0x000fea0003800200 */
.L_x_6035:
        /* <DEDUP_REMOVED lines=48> */
.L_x_6049:
[----:B------:R-:W-:Y:S01]  /*1e70*/  ISETP.NE.AND P1, PT, R14, 0x7f800000, PT ;  /* 0x7f8000000e00780c */ /* 0x000fe20003f25270 */
[----:B------:R-:W-:-:S12]  /*1e80*/  FADD.FTZ R8, R27, -R27 ;  /* 0x8000001b1b087221 */ /* 0x000fd80000010000 */
[C---:B------:R-:W-:Y:S02]  /*1e90*/  @!P1 ISETP.GT.AND P0, PT, R10.reuse, -0x1, PT ;  /* 0xffffffff0a00980c */ /* 0x040fe40003f04270 */
[----:B------:R-:W-:Y:S02]  /*1ea0*/  @P1 MOV R11, R8 ;  /* 0x00000008000b1202 */ /* 0x000fe40000000f00 */
[----:B------:R-:W-:Y:S02]  /*1eb0*/  @!P1 FSEL R11, R10, RZ, P0 ;  /* 0x000000ff0a0b9208 */ /* 0x000fe40000000000 */
[----:B------:R-:W-:Y:S01]  /*1ec0*/  @!P1 FSEL R8, R8, RZ, P0 ;  /* 0x000000ff08089208 */ /* 0x000fe20000000000 */
[----:B------:R-:W-:Y:S06]  /*1ed0*/  BRA `(.L_x_6050) ;  /* 0x0000000000187947 */ /* 0x000fec0003800000 */
.L_x_6048:
[----:B------:R-:W-:-:S04]  /*1ee0*/  FMUL.RZ R10, R8, 0.15915493667125701904 ;  /* 0x3e22f983080a7820 */ /* 0x000fc8000040c000 */
[----:B------:R0:W1:Y:S08]  /*1ef0*/  MUFU.COS R11, R10 ;  /* 0x0000000a000b7308 */ /* 0x0000700000000000 */
[----:B------:R0:W2:Y:S01]  /*1f00*/  MUFU.SIN R8, R10 ;  /* 0x0000000a00087308 */ /* 0x0000a20000000400 */
[----:B------:R-:W-:Y:S05]  /*1f10*/  BRA `(.L_x_6050) ;  /* 0x0000000000087947 */ /* 0x000fea0003800000 */
.L_x_6047:
[----:B------:R-:W-:-:S06]  /*1f20*/  FMUL.FTZ R11, R26, -1.4426950216293334961 ;  /* 0xbfb8aa3b1a0b7820 */ /* 0x000fcc0000410000 */
[----:B------:R-:W3:Y:S02]  /*1f30*/  MUFU.EX2 R11, R11 ;  /* 0x0000000b000b7308 */ /* 0x000ee40000000800 */
.L_x_6050:
[----:B------:R-:W-:Y:S05]  /*1f40*/  BSYNC.RECONVERGENT B1 ;  /* 0x0000000000017941 */ /* 0x000fea0003800200 */
.L_x_6046:
        /* <DEDUP_REMOVED lines=18> */
.L_x_6052:
[----:B------:R-:W0:Y:S08]  /*2070*/  MUFU.RCP R11, R14 ;  /* 0x0000000e000b7308 */ /* 0x000e300000001000 */
[----:B------:R-:W1:Y:S01]  /*2080*/  MUFU.RCP R8, R8 ;  /* 0x0000000800087308 */ /* 0x000e620000001000 */
[----:B0-----:R-:W-:Y:S01]  /*2090*/  FMUL.FTZ R10, R11, R26 ;  /* 0x0000001a0b0a7220 */ /* 0x001fe20000410000 */
[----:B-1----:R-:W-:Y:S01]  /*20a0*/  FMUL.FTZ R11, R8, R27 ;  /* 0x0000001b080b7220 */ /* 0x002fe20000410000 */
[----:B------:R-:W-:Y:S06]  /*20b0*/  BRA `(.L_x_6045) ;  /* 0x0000000000207947 */ /* 0x000fec0003800000 */
.L_x_6051:
        /* <DEDUP_REMOVED lines=8> */
.L_x_6045:
[----:B------:R-:W-:Y:S05]  /*2140*/  BSYNC.RECONVERGENT B0 ;  /* 0x0000000000007941 */ /* 0x000fea0003800200 */
.L_x_6044:
        /* <DEDUP_REMOVED lines=48> */
.L_x_6058:
[----:B------:R-:W-:Y:S01]  /*2450*/  ISETP.NE.AND P1, PT, R16, 0x7f800000, PT ;  /* 0x7f8000001000780c */ /* 0x000fe20003f25270 */
[----:B------:R-:W-:-:S12]  /*2460*/  FADD.FTZ R8, R29, -R29 ;  /* 0x8000001d1d087221 */ /* 0x000fd80000010000 */
[C---:B------:R-:W-:Y:S02]  /*2470*/  @!P1 ISETP.GT.AND P0, PT, R14.reuse, -0x1, PT ;  /* 0xffffffff0e00980c */ /* 0x040fe40003f04270 */
[----:B------:R-:W-:Y:S02]  /*2480*/  @P1 MOV R15, R8 ;  /* 0x00000008000f1202 */ /* 0x000fe40000000f00 */
[----:B------:R-:W-:Y:S02]  /*2490*/  @!P1 FSEL R15, R14, RZ, P0 ;  /* 0x000000ff0e0f9208 */ /* 0x000fe40000000000 */
[----:B------:R-:W-:Y:S01]  /*24a0*/  @!P1 FSEL R8, R8, RZ, P0 ;  /* 0x000000ff08089208 */ /* 0x000fe20000000000 */
[----:B------:R-:W-:Y:S06]  /*24b0*/  BRA `(.L_x_6059) ;  /* 0x0000000000187947 */ /* 0x000fec0003800000 */
.L_x_6057:
[----:B------:R-:W-:-:S04]  /*24c0*/  FMUL.RZ R14, R8, 0.15915493667125701904 ;  /* 0x3e22f983080e7820 */ /* 0x000fc8000040c000 */
[----:B------:R0:W1:Y:S08]  /*24d0*/  MUFU.COS R15, R14 ;  /* 0x0000000e000f7308 */ /* 0x0000700000000000 */
[----:B------:R0:W2:Y:S01]  /*24e0*/  MUFU.SIN R8, R14 ;  /* 0x0000000e00087308 */ /* 0x0000a20000000400 */
[----:B------:R-:W-:Y:S05]  /*24f0*/  BRA `(.L_x_6059) ;  /* 0x0000000000087947 */ /* 0x000fea0003800000 */
.L_x_6056:
[----:B------:R-:W-:-:S06]  /*2500*/  FMUL.FTZ R15, R28, -1.4426950216293334961 ;  /* 0xbfb8aa3b1c0f7820 */ /* 0x000fcc0000410000 */
[----:B------:R-:W3:Y:S02]  /*2510*/  MUFU.EX2 R15, R15 ;  /* 0x0000000f000f7308 */ /* 0x000ee40000000800 */
.L_x_6059:
[----:B------:R-:W-:Y:S05]  /*2520*/  BSYNC.RECONVERGENT B1 ;  /* 0x0000000000017941 */ /* 0x000fea0003800200 */
.L_x_6055:
        /* <DEDUP_REMOVED lines=18> */
.L_x_6061:
[----:B------:R-:W0:Y:S08]  /*2650*/  MUFU.RCP R15, R16 ;  /* 0x00000010000f7308 */ /* 0x000e300000001000 */
[----:B------:R-:W1:Y:S01]  /*2660*/  MUFU.RCP R8, R8 ;  /* 0x0000000800087308 */ /* 0x000e620000001000 */
[----:B0-----:R-:W-:Y:S01]  /*2670*/  FMUL.FTZ R14, R15, R28 ;  /* 0x0000001c0f0e7220 */ /* 0x001fe20000410000 */
[----:B-1----:R-:W-:Y:S01]  /*2680*/  FMUL.FTZ R15, R8, R29 ;  /* 0x0000001d080f7220 */ /* 0x002fe20000410000 */
[----:B------:R-:W-:Y:S06]  /*2690*/  BRA `(.L_x_6054) ;  /* 0x0000000000207947 */ /* 0x000fec0003800000 */
.L_x_6060:
        /* <DEDUP_REMOVED lines=8> */
.L_x_6054:
[----:B------:R-:W-:Y:S05]  /*2720*/  BSYNC.RECONVERGENT B0 ;  /* 0x0000000000007941 */ /* 0x000fea0003800200 */
.L_x_6053:
        /* <DEDUP_REMOVED lines=48> */
.L_x_6067:
[----:B------:R-:W-:Y:S01]  /*2a30*/  ISETP.NE.AND P1, PT, R18, 0x7f800000, PT ;  /* 0x7f8000001200780c */ /* 0x000fe20003f25270 */
[----:B------:R-:W-:-:S12]  /*2a40*/  FADD.FTZ R8, R25, -R25 ;  /* 0x8000001919087221 */ /* 0x000fd80000010000 */
[C---:B------:R-:W-:Y:S02]  /*2a50*/  @!P1 ISETP.GT.AND P0, PT, R16.reuse, -0x1, PT ;  /* 0xffffffff1000980c */ /* 0x040fe40003f04270 */
[----:B------:R-:W-:Y:S02]  /*2a60*/  @P1 MOV R17, R8 ;  /* 0x0000000800111202 */ /* 0x000fe40000000f00 */
[----:B------:R-:W-:Y:S02]  /*2a70*/  @!P1 FSEL R17, R16, RZ, P0 ;  /* 0x000000ff10119208 */ /* 0x000fe40000000000 */
[----:B------:R-:W-:Y:S01]  /*2a80*/  @!P1 FSEL R8, R8, RZ, P0 ;  /* 0x000000ff08089208 */ /* 0x000fe20000000000 */
[----:B------:R-:W-:Y:S06]  /*2a90*/  BRA `(.L_x_6068) ;  /* 0x0000000000187947 */ /* 0x000fec0003800000 */
.L_x_6066:
[----:B------:R-:W-:-:S04]  /*2aa0*/  FMUL.RZ R16, R8, 0.15915493667125701904 ;  /* 0x3e22f98308107820 */ /* 0x000fc8000040c000 */
[----:B------:R0:W1:Y:S08]  /*2ab0*/  MUFU.COS R17, R16 ;  /* 0x0000001000117308 */ /* 0x0000700000000000 */
[----:B------:R0:W2:Y:S01]  /*2ac0*/  MUFU.SIN R8, R16 ;  /* 0x0000001000087308 */ /* 0x0000a20000000400 */
[----:B------:R-:W-:Y:S05]  /*2ad0*/  BRA `(.L_x_6068) ;  /* 0x0000000000087947 */ /* 0x000fea0003800000 */
.L_x_6065:
[----:B------:R-:W-:-:S06]  /*2ae0*/  FMUL.FTZ R17, R24, -1.4426950216293334961 ;  /* 0xbfb8aa3b18117820 */ /* 0x000fcc0000410000 */
[----:B------:R-:W3:Y:S02]  /*2af0*/  MUFU.EX2 R17, R17 ;  /* 0x0000001100117308 */ /* 0x000ee40000000800 */
.L_x_6068:
[----:B------:R-:W-:Y:S05]  /*2b00*/  BSYNC.RECONVERGENT B1 ;  /* 0x0000000000017941 */ /* 0x000fea0003800200 */
.L_x_6064:
        /* <DEDUP_REMOVED lines=18> */
.L_x_6070:
[----:B------:R-:W0:Y:S08]  /*2c30*/  MUFU.RCP R17, R18 ;  /* 0x0000001200117308 */ /* 0x000e300000001000 */
[----:B------:R-:W1:Y:S01]  /*2c40*/  MUFU.RCP R8, R8 ;  /* 0x0000000800087308 */ /* 0x000e620000001000 */
[----:B0-----:R-:W-:Y:S01]  /*2c50*/  FMUL.FTZ R16, R17, R24 ;  /* 0x0000001811107220 */ /* 0x001fe20000410000 */
[----:B-1----:R-:W-:Y:S01]  /*2c60*/  FMUL.FTZ R17, R8, R25 ;  /* 0x0000001908117220 */ /* 0x002fe20000410000 */
[----:B------:R-:W-:Y:S06]  /*2c70*/  BRA `(.L_x_6063) ;  /* 0x0000000000207947 */ /* 0x000fec0003800000 */
.L_x_6069:
        /* <DEDUP_REMOVED lines=8> */
.L_x_6063:
[----:B------:R-:W-:Y:S05]  /*2d00*/  BSYNC.RECONVERGENT B0 ;  /* 0x0000000000007941 */ /* 0x000fea0003800200 */
.L_x_6062:
        /* <DEDUP_REMOVED lines=48> */
.L_x_6076:
[----:B------:R-:W-:Y:S01]  /*3010*/  ISETP.NE.AND P1, PT, R24, 0x7f800000, PT ;  /* 0x7f8000001800780c */ /* 0x000fe20003f25270 */
[----:B------:R-:W-:-:S12]  /*3020*/  FADD.FTZ R8, R21, -R21 ;  /* 0x8000001515087221 */ /* 0x000fd80000010000 */
[C---:B------:R-:W-:Y:S02]  /*3030*/  @!P1 ISETP.GT.AND P0, PT, R18.reuse, -0x1, PT ;  /* 0xffffffff1200980c */ /* 0x040fe40003f04270 */
[----:B------:R-:W-:Y:S02]  /*3040*/  @P1 MOV R19, R8 ;  /* 0x0000000800131202 */ /* 0x000fe40000000f00 */
[----:B------:R-:W-:Y:S02]  /*3050*/  @!P1 FSEL R19, R18, RZ, P0 ;  /* 0x000000ff12139208 */ /* 0x000fe40000000000 */
[----:B------:R-:W-:Y:S01]  /*3060*/  @!P1 FSEL R8, R8, RZ, P0 ;  /* 0x000000ff08089208 */ /* 0x000fe20000000000 */
[----:B------:R-:W-:Y:S06]  /*3070*/  BRA `(.L_x_6077) ;  /* 0x0000000000187947 */ /* 0x000fec0003800000 */
.L_x_6075:
[----:B------:R-:W-:-:S04]  /*3080*/  FMUL.RZ R18, R8, 0.15915493667125701904 ;  /* 0x3e22f98308127820 */ /* 0x000fc8000040c000 */
[----:B------:R0:W1:Y:S08]  /*3090*/  MUFU.COS R19, R18 ;  /* 0x0000001200137308 */ /* 0x0000700000000000 */
[----:B------:R0:W2:Y:S01]  /*30a0*/  MUFU.SIN R8, R18 ;  /* 0x0000001200087308 */ /* 0x0000a20000000400 */
[----:B------:R-:W-:Y:S05]  /*30b0*/  BRA `(.L_x_6077) ;  /* 0x0000000000087947 */ /* 0x000fea0003800000 */
.L_x_6074:
[----:B------:R-:W-:-:S06]  /*30c0*/  FMUL.FTZ R19, R20, -1.4426950216293334961 ;  /* 0xbfb8aa3b14137820 */ /* 0x000fcc0000410000 */
[----:B------:R-:W3:Y:S02]  /*30d0*/  MUFU.EX2 R19, R19 ;  /* 0x0000001300137308 */ /* 0x000ee40000000800 */
.L_x_6077:
[----:B------:R-:W-:Y:S05]  /*30e0*/  BSYNC.RECONVERGENT B1 ;  /* 0x0000000000017941 */ /* 0x000fea0003800200 */
.L_x_6073:
        /* <DEDUP_REMOVED lines=18> */
.L_x_6079:
[----:B------:R-:W0:Y:S08]  /*3210*/  MUFU.RCP R19, R24 ;  /* 0x0000001800137308 */ /* 0x000e300000001000 */
[----:B------:R-:W1:Y:S01]  /*3220*/  MUFU.RCP R8, R8 ;  /* 0x0000000800087308 */ /* 0x000e620000001000 */
[----:B0-----:R-:W-:Y:S01]  /*3230*/  FMUL.FTZ R18, R19, R20 ;  /* 0x0000001413127220 */ /* 0x001fe20000410000 */
[----:B-1----:R-:W-:Y:S01]  /*3240*/  FMUL.FTZ R19, R8, R21 ;  /* 0x0000001508137220 */ /* 0x002fe20000410000 */
[----:B------:R-:W-:Y:S06]  /*3250*/  BRA `(.L_x_6072) ;  /* 0x0000000000207947 */ /* 0x000fec0003800000 */
.L_x_6078:
        /* <DEDUP_REMOVED lines=8> */
.L_x_6072:
[----:B------:R-:W-:Y:S05]  /*32e0*/  BSYNC.RECONVERGENT B0 ;  /* 0x0000000000007941 */ /* 0x000fea0003800200 */
.L_x_6071:
        /* <DEDUP_REMOVED lines=21> */
.L_x_6082:
[----:B------:R-:W-:-:S13]  /*3440*/  ISETP.GE.U32.AND P0, PT, R23, R22, PT ;  /* 0x000000161700720c */ /* 0x000fda0003f06070 */
[----:B------:R-:W-:Y:S05]  /*3450*/  @P0 BRA `(.L_x_6084) ;  /* 0x0000000000300947 */ /* 0x000fea0003800000 */
[----:B-1----:R-:W1:Y:S01]  /*3460*/  LDC.64 R4, c[0x0][0x388] ;  /* 0x0000e200ff047b82 */ /* 0x002e620000000a00 */
[----:B------:R-:W-:Y:S02]  /*3470*/  IADD3 R7, PT, PT, R0, R23, RZ ;  /* 0x0000001700077210 */ /* 0x000fe40007ffe0ff */
[----:B------:R-:W-:-:S03]  /*3480*/  IADD3 R23, PT, PT, R23, 0x80, RZ ;  /* 0x0000008017177810 */ /* 0x000fc60007ffe0ff */
[----:B-1----:R-:W-:-:S05]  /*3490*/  IMAD.WIDE.U32 R4, R7, 0x8, R4 ;  /* 0x0000000807047825 */ /* 0x002fca00078e0004 */
[----:B------:R1:W-:Y:S02]  /*34a0*/  STG.E.64 desc[UR4][R4.64], R2 ;  /* 0x0000000204007986 */ /* 0x0003e4000c101b04 */
.L_x_6083:
[----:B------:R-:W-:-:S13]  /*34b0*/  ISETP.GE.U32.AND P0, PT, R23, R22, PT ;  /* 0x000000161700720c */ /* 0x000fda0003f06070 */
[----:B------:R-:W-:Y:S05]  /*34c0*/  @P0 BRA `(.L_x_6085) ;  /* 0x0000000000340947 */ /* 0x000fea0003800000 */
[----:B-1----:R-:W1:Y:S01]  /*34d0*/  LDC.64 R2, c[0x0][0x388] ;  /* 0x0000e200ff027b82 */ /* 0x002e620000000a00 */
[----:B------:R-:W-:Y:S02]  /*34e0*/  IADD3 R5, PT, PT, R0, R23, RZ ;  /* 0x0000001700057210 */ /* 0x000fe40007ffe0ff */
[----:B------:R-:W-:-:S03]  /*34f0*/  IADD3 R23, PT, PT, R23, 0x80, RZ ;  /* 0x0000008017177810 */ /* 0x000fc60007ffe0ff */
[----:B-1----:R-:W-:-:S05]  /*3500*/  IMAD.WIDE.U32 R2, R5, 0x8, R2 ;  /* 0x0000000805027825 */ /* 0x002fca00078e0002 */
[----:B------:R2:W-:Y:S02]  /*3510*/  STG.E.64 desc[UR4][R2.64], R10 ;  /* 0x0000000a02007986 */ /* 0x0005e4000c101b04 */
.L_x_6084:
        /* <DEDUP_REMOVED lines=8> */
.L_x_6085:
[----:B------:R-:W-:Y:S05]  /*35a0*/  BSYNC.RELIABLE B1 ;  /* 0x0000000000017941 */ /* 0x000fea0003800100 */
.L_x_6081:
[----:B------:R-:W-:-:S13]  /*35b0*/  ISETP.GE.U32.AND P0, PT, R23, R22, PT ;  /* 0x000000161700720c */ /* 0x000fda0003f06070 */
[----:B-12---:R-:W1:Y:S01]  /*35c0*/  @!P0 LDC.64 R2, c[0x0][0x388] ;  /* 0x0000e200ff028b82 */ /* 0x006e620000000a00 */
[----:B------:R-:W-:Y:S02]  /*35d0*/  @!P0 IADD3 R5, PT, PT, R0, R23, RZ ;  /* 0x0000001700058210 */ /* 0x000fe40007ffe0ff */
[----:B------:R-:W-:-:S03]  /*35e0*/  @!P0 IADD3 R23, PT, PT, R23, 0x80, RZ ;  /* 0x0000008017178810 */ /* 0x000fc60007ffe0ff */
[----:B-1----:R-:W-:-:S05]  /*35f0*/  @!P0 IMAD.WIDE.U32 R2, R5, 0x8, R2 ;  /* 0x0000000805028825 */ /* 0x002fca00078e0002 */
[----:B------:R3:W-:Y:S02]  /*3600*/  @!P0 STG.E.64 desc[UR4][R2.64], R16 ;  /* 0x0000001002008986 */ /* 0x0007e4000c101b04 */
.L_x_6086:
[----:B------:R-:W-:Y:S05]  /*3610*/  BSYNC.RECONVERGENT B0 ;  /* 0x0000000000007941 */ /* 0x000fea0003800200 */
.L_x_6080:
        /* <DEDUP_REMOVED lines=8> */
.L_x_6009:
        /* <DEDUP_REMOVED lines=27> */
.L_x_6089:
        /* <DEDUP_REMOVED lines=27> */
.L_x_6090:
[----:B------:R-:W-:Y:S01]  /*3a00*/  FMUL.FTZ R4, R16, -1.4426950216293334961 ;  /* 0xbfb8aa3b10047820 */ /* 0x000fe20000410000 */
[----:B0-2---:R-:W-:-:S04]  /*3a10*/  FMUL.RZ R5, R3, 0.15915493667125701904 ;  /* 0x3e22f98303057820 */ /* 0x005fc8000040c000 */
[----:B---3--:R-:W-:Y:S08]  /*3a20*/  MUFU.COS R7, R5 ;  /* 0x0000000500077308 */ /* 0x008ff00000000000 */
[----:B------:R-:W0:Y:S08]  /*3a30*/  MUFU.EX2 R4, R4 ;  /* 0x0000000400047308 */ /* 0x000e300000000800 */
[----:B------:R-:W1:Y:S01]  /*3a40*/  MUFU.SIN R3, R5 ;  /* 0x0000000500037308 */ /* 0x000e620000000400 */
[C---:B0-----:R-:W-:Y:S01]  /*3a50*/  FMUL.FTZ R7, R4.reuse, R7 ;  /* 0x0000000704077220 */ /* 0x041fe20000410000 */
[----:B-1----:R-:W-:-:S07]  /*3a60*/  FMUL.FTZ R3, R4, R3 ;  /* 0x0000000304037220 */ /* 0x002fce0000410000 */
.L_x_6088:
[----:B------:R-:W-:Y:S05]  /*3a70*/  BSYNC.RECONVERGENT B0 ;  /* 0x0000000000007941 */ /* 0x000fea0003800200 */
.L_x_6087:
        /* <DEDUP_REMOVED lines=24> */
.L_x_6092:
        /* <DEDUP_REMOVED lines=8> */
.L_x_6093:
[----:B------:R-:W-:Y:S05]  /*3c80*/  BSYNC.RECONVERGENT B0 ;  /* 0x0000000000007941 */ /* 0x000fea0003800200 */
.L_x_6091:
        /* <DEDUP_REMOVED lines=43> */
.L_x_6097:
[----:B------:R-:W-:Y:S01]  /*3f40*/  ISETP.NE.AND P1, PT, R16, 0x7f800000, PT ;  /* 0x7f8000001000780c */ /* 0x000fe20003f25270 */
[----:B------:R-:W-:-:S12]  /*3f50*/  FADD.FTZ R3, R19, -R19 ;  /* 0x8000001313037221 */ /* 0x000fd80000010000 */
[C---:B------:R-:W-:Y:S02]  /*3f60*/  @!P1 ISETP.GT.AND P0, PT, R6.reuse, -0x1, PT ;  /* 0xffffffff0600980c */ /* 0x040fe40003f04270 */
[----:B------:R-:W-:Y:S02]  /*3f70*/  @P1 MOV R7, R3 ;  /* 0x0000000300071202 */ /* 0x000fe40000000f00 */
[----:B------:R-:W-:Y:S02]  /*3f80*/  @!P1 FSEL R7, R6, RZ, P0 ;  /* 0x000000ff06079208 */ /* 0x000fe40000000000 */
[----:B------:R-:W-:Y:S01]  /*3f90*/  @!P1 FSEL R3, R3, RZ, P0 ;  /* 0x000000ff03039208 */ /* 0x000fe20000000000 */
[----:B------:R-:W-:Y:S06]  /*3fa0*/  BRA `(.L_x_6098) ;  /* 0x0000000000187947 */ /* 0x000fec0003800000 */
.L_x_6096:
[----:B------:R-:W-:-:S04]  /*3fb0*/  FMUL.RZ R6, R3, 0.15915493667125701904 ;  /* 0x3e22f98303067820 */ /* 0x000fc8000040c000 */
[----:B------:R0:W1:Y:S08]  /*3fc0*/  MUFU.COS R7, R6 ;  /* 0x0000000600077308 */ /* 0x0000700000000000 */
[----:B------:R0:W2:Y:S01]  /*3fd0*/  MUFU.SIN R3, R6 ;  /* 0x0000000600037308 */ /* 0x0000a20000000400 */
[----:B------:R-:W-:Y:S05]  /*3fe0*/  BRA `(.L_x_6098) ;  /* 0x0000000000087947 */ /* 0x000fea0003800000 */
.L_x_6095:
[----:B------:R-:W-:-:S06]  /*3ff0*/  FMUL.FTZ R7, R18, -1.4426950216293334961 ;  /* 0xbfb8aa3b12077820 */ /* 0x000fcc0000410000 */
[----:B------:R-:W3:Y:S02]  /*4000*/  MUFU.EX2 R7, R7 ;  /* 0x0000000700077308 */ /* 0x000ee40000000800 */
.L_x_6098:
[----:B------:R-:W-:Y:S05]  /*4010*/  BSYNC.RECONVERGENT B0 ;  /* 0x0000000000007941 */ /* 0x000fea0003800200 */
.L_x_6094:
        /* <DEDUP_REMOVED lines=19> */
.L_x_6101:
[----:B------:R-:W0:Y:S08]  /*4150*/  MUFU.RCP R3, R3 ;  /* 0x0000000300037308 */ /* 0x000e300000001000 */
[----:B------:R-:W1:Y:S01]  /*4160*/  MUFU.RCP R16, R16 ;  /* 0x0000001000107308 */ /* 0x000e620000001000 */
[----:B0-----:R-:W-:Y:S01]  /*4170*/  FMUL.FTZ R6, R18, R3 ;  /* 0x0000000312067220 */ /* 0x001fe20000410000 */
[----:B-1----:R-:W-:Y:S01]  /*4180*/  FMUL.FTZ R7, R19, R16 ;  /* 0x0000001013077220 */ /* 0x002fe20000410000 */
[----:B------:R-:W-:Y:S06]  /*4190*/  BRA `(.L_x_6102) ;  /* 0x0000000000207947 */ /* 0x000fec0003800000 */
.L_x_6100:
        /* <DEDUP_REMOVED lines=8> */
.L_x_6102:
[----:B------:R-:W-:Y:S05]  /*4220*/  BSYNC.RECONVERGENT B0 ;  /* 0x0000000000007941 */ /* 0x000fea0003800200 */
.L_x_6099:
        /* <DEDUP_REMOVED lines=43> */
.L_x_6106:
[----:B------:R-:W-:Y:S01]  /*44e0*/  ISETP.NE.AND P1, PT, R18, 0x7f800000, PT ;  /* 0x7f8000001200780c */ /* 0x000fe20003f25270 */
[----:B------:R-:W-:-:S12]  /*44f0*/  FADD.FTZ R3, R21, -R21 ;  /* 0x8000001515037221 */ /* 0x000fd80000010000 */
[C---:B------:R-:W-:Y:S02]  /*4500*/  @!P1 ISETP.GT.AND P0, PT, R16.reuse, -0x1, PT ;  /* 0xffffffff1000980c */ /* 0x040fe40003f04270 */
[----:B------:R-:W-:Y:S02]  /*4510*/  @P1 MOV R17, R3 ;  /* 0x0000000300111202 */ /* 0x000fe40000000f00 */
[----:B------:R-:W-:Y:S02]  /*4520*/  @!P1 FSEL R17, R16, RZ, P0 ;  /* 0x000000ff10119208 */ /* 0x000fe40000000000 */
[----:B------:R-:W-:Y:S01]  /*4530*/  @!P1 FSEL R3, R3, RZ, P0 ;  /* 0x000000ff03039208 */ /* 0x000fe20000000000 */
[----:B------:R-:W-:Y:S06]  /*4540*/  BRA `(.L_x_6107) ;  /* 0x0000000000187947 */ /* 0x000fec0003800000 */
.L_x_6105:
[----:B------:R-:W-:-:S04]  /*4550*/  FMUL.RZ R16, R3, 0.15915493667125701904 ;  /* 0x3e22f98303107820 */ /* 0x000fc8000040c000 */
[----:B------:R0:W1:Y:S08]  /*4560*/  MUFU.COS R17, R16 ;  /* 0x0000001000117308 */ /* 0x0000700000000000 */
[----:B------:R0:W2:Y:S01]  /*4570*/  MUFU.SIN R3, R16 ;  /* 0x0000001000037308 */ /* 0x0000a20000000400 */
[----:B------:R-:W-:Y:S05]  /*4580*/  BRA `(.L_x_6107) ;  /* 0x0000000000087947 */ /* 0x000fea0003800000 */
.L_x_6104:
[----:B------:R-:W-:-:S06]  /*4590*/  FMUL.FTZ R17, R20, -1.4426950216293334961 ;  /* 0xbfb8aa3b14117820 */ /* 0x000fcc0000410000 */
[----:B------:R-:W3:Y:S02]  /*45a0*/  MUFU.EX2 R17, R17 ;  /* 0x0000001100117308 */ /* 0x000ee40000000800 */
.L_x_6107:
[----:B------:R-:W-:Y:S05]  /*45b0*/  BSYNC.RECONVERGENT B0 ;  /* 0x0000000000007941 */ /* 0x000fea0003800200 */
.L_x_6103:
        /* <DEDUP_REMOVED lines=19> */
.L_x_6110:
[----:B------:R-:W0:Y:S08]  /*46f0*/  MUFU.RCP R3, R3 ;  /* 0x0000000300037308 */ /* 0x000e300000001000 */
[----:B------:R-:W1:Y:S01]  /*4700*/  MUFU.RCP R16, R16 ;  /* 0x0000001000107308 */ /* 0x000e620000001000 */
[----:B0-----:R-:W-:Y:S01]  /*4710*/  FMUL.FTZ R20, R20, R3 ;  /* 0x0000000314147220 */ /* 0x001fe20000410000 */
[----:B-1----:R-:W-:Y:S01]  /*4720*/  FMUL.FTZ R21, R21, R16 ;  /* 0x0000001015157220 */ /* 0x002fe20000410000 */
[----:B------:R-:W-:Y:S06]  /*4730*/  BRA `(.L_x_6111) ;  /* 0x0000000000207947 */ /* 0x000fec0003800000 */
.L_x_6109:
        /* <DEDUP_REMOVED lines=8> */
.L_x_6111:
[----:B------:R-:W-:Y:S05]  /*47c0*/  BSYNC.RECONVERGENT B0 ;  /* 0x0000000000007941 */ /* 0x000fea0003800200 */
.L_x_6108:
        /* <DEDUP_REMOVED lines=43> */
.L_x_6115:
[----:B------:R-:W-:Y:S01]  /*4a80*/  ISETP.NE.AND P1, PT, R18, 0x7f800000, PT ;  /* 0x7f8000001200780c */ /* 0x000fe20003f25270 */
[----:B------:R-:W-:-:S12]  /*4a90*/  FADD.FTZ R3, R23, -R23 ;  /* 0x8000001717037221 */ /* 0x000fd80000010000 */
[C---:B------:R-:W-:Y:S02]  /*4aa0*/  @!P1 ISETP.GT.AND P0, PT, R16.reuse, -0x1, PT ;  /* 0xffffffff1000980c */ /* 0x040fe40003f04270 */
[----:B------:R-:W-:Y:S02]  /*4ab0*/  @P1 MOV R17, R3 ;  /* 0x0000000300111202 */ /* 0x000fe40000000f00 */
[----:B------:R-:W-:Y:S02]  /*4ac0*/  @!P1 FSEL R17, R16, RZ, P0 ;  /* 0x000000ff10119208 */ /* 0x000fe40000000000 */
[----:B------:R-:W-:Y:S01]  /*4ad0*/  @!P1 FSEL R3, R3, RZ, P0 ;  /* 0x000000ff03039208 */ /* 0x000fe20000000000 */
[----:B------:R-:W-:Y:S06]  /*4ae0*/  BRA `(.L_x_6116) ;  /* 0x0000000000187947 */ /* 0x000fec0003800000 */
.L_x_6114:
[----:B------:R-:W-:-:S04]  /*4af0*/  FMUL.RZ R16, R3, 0.15915493667125701904 ;  /* 0x3e22f98303107820 */ /* 0x000fc8000040c000 */
[----:B------:R0:W1:Y:S08]  /*4b00*/  MUFU.COS R17, R16 ;  /* 0x0000001000117308 */ /* 0x0000700000000000 */
[----:B------:R0:W2:Y:S01]  /*4b10*/  MUFU.SIN R3, R16 ;  /* 0x0000001000037308 */ /* 0x0000a20000000400 */
[----:B------:R-:W-:Y:S05]  /*4b20*/  BRA `(.L_x_6116) ;  /* 0x0000000000087947 */ /* 0x000fea0003800000 */
.L_x_6113:
[----:B------:R-:W-:-:S06]  /*4b30*/  FMUL.FTZ R17, R22, -1.4426950216293334961 ;  /* 0xbfb8aa3b16117820 */ /* 0x000fcc0000410000 */
[----:B------:R-:W3:Y:S02]  /*4b40*/  MUFU.EX2 R17, R17 ;  /* 0x0000001100117308 */ /* 0x000ee40000000800 */
.L_x_6116:
[----:B------:R-:W-:Y:S05]  /*4b50*/  BSYNC.RECONVERGENT B0 ;  /* 0x0000000000007941 */ /* 0x000fea0003800200 */
.L_x_6112:
        /* <DEDUP_REMOVED lines=19> */
.L_x_6119:
[----:B------:R-:W0:Y:S08]  /*4c90*/  MUFU.RCP R3, R3 ;  /* 0x0000000300037308 */ /* 0x000e300000001000 */
[----:B------:R-:W1:Y:S01]  /*4ca0*/  MUFU.RCP R16, R16 ;  /* 0x0000001000107308 */ /* 0x000e620000001000 */
[----:B0-----:R-:W-:Y:S01]  /*4cb0*/  FMUL.FTZ R22, R22, R3 ;  /* 0x0000000316167220 */ /* 0x001fe20000410000 */
[----:B-1----:R-:W-:Y:S01]  /*4cc0*/  FMUL.FTZ R23, R23, R16 ;  /* 0x0000001017177220 */ /* 0x002fe20000410000 */
[----:B------:R-:W-:Y:S06]  /*4cd0*/  BRA `(.L_x_6120) ;  /* 0x0000000000207947 */ /* 0x000fec0003800000 */
.L_x_6118:
        /* <DEDUP_REMOVED lines=8> */
.L_x_6120:
[----:B------:R-:W-:Y:S05]  /*4d60*/  BSYNC.RECONVERGENT B0 ;  /* 0x0000000000007941 */ /* 0x000fea0003800200 */
.L_x_6117:
        /* <DEDUP_REMOVED lines=43> */
.L_x_6124:
[----:B------:R-:W-:Y:S01]  /*5020*/  ISETP.NE.AND P1, PT, R18, 0x7f800000, PT ;  /* 0x7f8000001200780c */ /* 0x000fe20003f25270 */
[----:B------:R-:W-:-:S12]  /*5030*/  FADD.FTZ R3, R13, -R13 ;  /* 0x8000000d0d037221 */ /* 0x000fd80000010000 */
[C---:B------:R-:W-:Y:S02]  /*5040*/  @!P1 ISETP.GT.AND P0, PT, R16.reuse, -0x1, PT ;  /* 0xffffffff1000980c */ /* 0x040fe40003f04270 */
[----:B------:R-:W-:Y:S02]  /*5050*/  @P1 MOV R17, R3 ;  /* 0x0000000300111202 */ /* 0x000fe40000000f00 */
[----:B------:R-:W-:Y:S02]  /*5060*/  @!P1 FSEL R17, R16, RZ, P0 ;  /* 0x000000ff10119208 */ /* 0x000fe40000000000 */
[----:B------:R-:W-:Y:S01]  /*5070*/  @!P1 FSEL R3, R3, RZ, P0 ;  /* 0x000000ff03039208 */ /* 0x000fe20000000000 */
[----:B------:R-:W-:Y:S06]  /*5080*/  BRA `(.L_x_6125) ;  /* 0x0000000000187947 */ /* 0x000fec0003800000 */
.L_x_6123:
[----:B------:R-:W-:-:S04]  /*5090*/  FMUL.RZ R16, R3, 0.15915493667125701904 ;  /* 0x3e22f98303107820 */ /* 0x000fc8000040c000 */
[----:B------:R0:W1:Y:S08]  /*50a0*/  MUFU.COS R17, R16 ;  /* 0x0000001000117308 */ /* 0x0000700000000000 */
[----:B------:R0:W2:Y:S01]  /*50b0*/  MUFU.SIN R3, R16 ;  /* 0x0000001000037308 */ /* 0x0000a20000000400 */
[----:B------:R-:W-:Y:S05]  /*50c0*/  BRA `(.L_x_6125) ;  /* 0x0000000000087947 */ /* 0x000fea0003800000 */
.L_x_6122:
[----:B------:R-:W-:-:S06]  /*50d0*/  FMUL.FTZ R17, R12, -1.4426950216293334961 ;  /* 0xbfb8aa3b0c117820 */ /* 0x000fcc0000410000 */
[----:B------:R-:W3:Y:S02]  /*50e0*/  MUFU.EX2 R17, R17 ;  /* 0x0000001100117308 */ /* 0x000ee40000000800 */
.L_x_6125:
[----:B------:R-:W-:Y:S05]  /*50f0*/  BSYNC.RECONVERGENT B0 ;  /* 0x0000000000007941 */ /* 0x000fea0003800200 */
.L_x_6121:
        /* <DEDUP_REMOVED lines=19> */
.L_x_6128:
[----:B------:R-:W0:Y:S08]  /*5230*/  MUFU.RCP R3, R3 ;  /* 0x0000000300037308 */ /* 0x000e300000001000 */
[----:B------:R-:W1:Y:S01]  /*5240*/  MUFU.RCP R16, R16 ;  /* 0x0000001000107308 */ /* 0x000e620000001000 */
[----:B0-----:R-:W-:Y:S01]  /*5250*/  FMUL.FTZ R12, R12, R3 ;  /* 0x000000030c0c7220 */ /* 0x001fe20000410000 */
[----:B-1----:R-:W-:Y:S01]  /*5260*/  FMUL.FTZ R13, R13, R16 ;  /* 0x000000100d0d7220 */ /* 0x002fe20000410000 */
[----:B------:R-:W-:Y:S06]  /*5270*/  BRA `(.L_x_6129) ;  /* 0x0000000000207947 */ /* 0x000fec0003800000 */
.L_x_6127:
        /* <DEDUP_REMOVED lines=8> */
.L_x_6129:
[----:B------:R-:W-:Y:S05]  /*5300*/  BSYNC.RECONVERGENT B0 ;  /* 0x0000000000007941 */ /* 0x000fea0003800200 */
.L_x_6126:
        /* <DEDUP_REMOVED lines=43> */
.L_x_6133:
[----:B------:R-:W-:Y:S01]  /*55c0*/  ISETP.NE.AND P1, PT, R18, 0x7f800000, PT ;  /* 0x7f8000001200780c */ /* 0x000fe20003f25270 */
[----:B------:R-:W-:-:S12]  /*55d0*/  FADD.FTZ R3, R15, -R15 ;  /* 0x8000000f0f037221 */ /* 0x000fd80000010000 */
[C---:B------:R-:W-:Y:S02]  /*55e0*/  @!P1 ISETP.GT.AND P0, PT, R16.reuse, -0x1, PT ;  /* 0xffffffff1000980c */ /* 0x040fe40003f04270 */
[----:B------:R-:W-:Y:S02]  /*55f0*/  @P1 MOV R17, R3 ;  /* 0x0000000300111202 */ /* 0x000fe40000000f00 */
[----:B------:R-:W-:Y:S02]  /*5600*/  @!P1 FSEL R17, R16, RZ, P0 ;  /* 0x000000ff10119208 */ /* 0x000fe40000000000 */
[----:B------:R-:W-:Y:S01]  /*5610*/  @!P1 FSEL R3, R3, RZ, P0 ;  /* 0x000000ff03039208 */ /* 0x000fe20000000000 */
[----:B------:R-:W-:Y:S06]  /*5620*/  BRA `(.L_x_6134) ;  /* 0x0000000000187947 */ /* 0x000fec0003800000 */
.L_x_6132:
[----:B------:R-:W-:-:S04]  /*5630*/  FMUL.RZ R16, R3, 0.15915493667125701904 ;  /* 0x3e22f98303107820 */ /* 0x000fc8000040c000 */
[----:B------:R0:W1:Y:S08]  /*5640*/  MUFU.COS R17, R16 ;  /* 0x0000001000117308 */ /* 0x0000700000000000 */
[----:B------:R0:W2:Y:S01]  /*5650*/  MUFU.SIN R3, R16 ;  /* 0x0000001000037308 */ /* 0x0000a20000000400 */
[----:B------:R-:W-:Y:S05]  /*5660*/  BRA `(.L_x_6134) ;  /* 0x0000000000087947 */ /* 0x000fea0003800000 */
.L_x_6131:
[----:B------:R-:W-:-:S06]  /*5670*/  FMUL.FTZ R17, R14, -1.4426950216293334961 ;  /* 0xbfb8aa3b0e117820 */ /* 0x000fcc0000410000 */
[----:B------:R-:W3:Y:S02]  /*5680*/  MUFU.EX2 R17, R17 ;  /* 0x0000001100117308 */ /* 0x000ee40000000800 */
.L_x_6134:
[----:B------:R-:W-:Y:S05]  /*5690*/  BSYNC.RECONVERGENT B0 ;  /* 0x0000000000007941 */ /* 0x000fea0003800200 */
.L_x_6130:
        /* <DEDUP_REMOVED lines=19> */
.L_x_6137:
[----:B------:R-:W0:Y:S08]  /*57d0*/  MUFU.RCP R3, R3 ;  /* 0x0000000300037308 */ /* 0x000e300000001000 */
[----:B------:R-:W1:Y:S01]  /*57e0*/  MUFU.RCP R16, R16 ;  /* 0x0000001000107308 */ /* 0x000e620000001000 */
[----:B0-----:R-:W-:Y:S01]  /*57f0*/  FMUL.FTZ R14, R14, R3 ;  /* 0x000000030e0e7220 */ /* 0x001fe20000410000 */
[----:B-1----:R-:W-:Y:S01]  /*5800*/  FMUL.FTZ R15, R15, R16 ;  /* 0x000000100f0f7220 */ /* 0x002fe20000410000 */
[----:B------:R-:W-:Y:S06]  /*5810*/  BRA `(.L_x_6138) ;  /* 0x0000000000207947 */ /* 0x000fec0003800000 */
.L_x_6136:
        /* <DEDUP_REMOVED lines=8> */
.L_x_6138:
[----:B------:R-:W-:Y:S05]  /*58a0*/  BSYNC.RECONVERGENT B0 ;  /* 0x0000000000007941 */ /* 0x000fea0003800200 */
.L_x_6135:
        /* <DEDUP_REMOVED lines=43> */
.L_x_6142:
[----:B------:R-:W-:Y:S01]  /*5b60*/  ISETP.NE.AND P1, PT, R18, 0x7f800000, PT ;  /* 0x7f8000001200780c */ /* 0x000fe20003f25270 */
[----:B------:R-:W-:-:S12]  /*5b70*/  FADD.FTZ R3, R9, -R9 ;  /* 0x8000000909037221 */ /* 0x000fd80000010000 */
[C---:B------:R-:W-:Y:S02]  /*5b80*/  @!P1 ISETP.GT.AND P0, PT, R16.reuse, -0x1, PT ;  /* 0xffffffff1000980c */ /* 0x040fe40003f04270 */
[----:B------:R-:W-:Y:S02]  /*5b90*/  @P1 MOV R17, R3 ;  /* 0x0000000300111202 */ /* 0x000fe40000000f00 */
[----:B------:R-:W-:Y:S02]  /*5ba0*/  @!P1 FSEL R17, R16, RZ, P0 ;  /* 0x000000ff10119208 */ /* 0x000fe40000000000 */
[----:B------:R-:W-:Y:S01]  /*5bb0*/  @!P1 FSEL R3, R3, RZ, P0 ;  /* 0x000000ff03039208 */ /* 0x000fe20000000000 */
[----:B------:R-:W-:Y:S06]  /*5bc0*/  BRA `(.L_x_6143) ;  /* 0x0000000000187947 */ /* 0x000fec0003800000 */
.L_x_6141:
[----:B------:R-:W-:-:S04]  /*5bd0*/  FMUL.RZ R16, R3, 0.15915493667125701904 ;  /* 0x3e22f98303107820 */ /* 0x000fc8000040c000 */
[----:B------:R0:W1:Y:S08]  /*5be0*/  MUFU.COS R17, R16 ;  /* 0x0000001000117308 */ /* 0x0000700000000000 */
[----:B------:R0:W2:Y:S01]  /*5bf0*/  MUFU.SIN R3, R16 ;  /* 0x0000001000037308 */ /* 0x0000a20000000400 */
[----:B------:R-:W-:Y:S05]  /*5c00*/  BRA `(.L_x_6143) ;  /* 0x0000000000087947 */ /* 0x000fea0003800000 */
.L_x_6140:
[----:B------:R-:W-:-:S06]  /*5c10*/  FMUL.FTZ R17, R8, -1.4426950216293334961 ;  /* 0xbfb8aa3b08117820 */ /* 0x000fcc0000410000 */
[----:B------:R-:W3:Y:S02]  /*5c20*/  MUFU.EX2 R17, R17 ;  /* 0x0000001100117308 */ /* 0x000ee40000000800 */
.L_x_6143:
[----:B------:R-:W-:Y:S05]  /*5c30*/  BSYNC.RECONVERGENT B0 ;  /* 0x0000000000007941 */ /* 0x000fea0003800200 */
.L_x_6139:
        /* <DEDUP_REMOVED lines=19> */
.L_x_6146:
[----:B------:R-:W0:Y:S08]  /*5d70*/  MUFU.RCP R3, R3 ;  /* 0x0000000300037308 */ /* 0x000e300000001000 */
[----:B------:R-:W1:Y:S01]  /*5d80*/  MUFU.RCP R16, R16 ;  /* 0x0000001000107308 */ /* 0x000e620000001000 */
[----:B0-----:R-:W-:Y:S01]  /*5d90*/  FMUL.FTZ R8, R8, R3 ;  /* 0x0000000308087220 */ /* 0x001fe20000410000 */
[----:B-1----:R-:W-:Y:S01]  /*5da0*/  FMUL.FTZ R9, R9, R16 ;  /* 0x0000001009097220 */ /* 0x002fe20000410000 */
[----:B------:R-:W-:Y:S06]  /*5db0*/  BRA `(.L_x_6147) ;  /* 0x0000000000207947 */ /* 0x000fec0003800000 */
.L_x_6145:
        /* <DEDUP_REMOVED lines=8> */
.L_x_6147:
[----:B------:R-:W-:Y:S05]  /*5e40*/  BSYNC.RECONVERGENT B0 ;  /* 0x0000000000007941 */ /* 0x000fea0003800200 */
.L_x_6144:
        /* <DEDUP_REMOVED lines=43> */
.L_x_6151:
[----:B------:R-:W-:Y:S01]  /*6100*/  ISETP.NE.AND P1, PT, R18, 0x7f800000, PT ;  /* 0x7f8000001200780c */ /* 0x000fe20003f25270 */
[----:B------:R-:W-:-:S12]  /*6110*/  FADD.FTZ R3, R11, -R11 ;  /* 0x8000000b0b037221 */ /* 0x000fd80000010000 */
[C---:B------:R-:W-:Y:S02]  /*6120*/  @!P1 ISETP.GT.AND P0, PT, R16.reuse, -0x1, PT ;  /* 0xffffffff1000980c */ /* 0x040fe40003f04270 */
[----:B------:R-:W-:Y:S02]  /*6130*/  @P1 MOV R17, R3 ;  /* 0x0000000300111202 */ /* 0x000fe40000000f00 */
[----:B------:R-:W-:Y:S02]  /*6140*/  @!P1 FSEL R17, R16, RZ, P0 ;  /* 0x000000ff10119208 */ /* 0x000fe40000000000 */
[----:B------:R-:W-:Y:S01]  /*6150*/  @!P1 FSEL R3, R3, RZ, P0 ;  /* 0x000000ff03039208 */ /* 0x000fe20000000000 */
[----:B------:R-:W-:Y:S06]  /*6160*/  BRA `(.L_x_6152) ;  /* 0x0000000000187947 */ /* 0x000fec0003800000 */
.L_x_6150:
[----:B------:R-:W-:-:S04]  /*6170*/  FMUL.RZ R16, R3, 0.15915493667125701904 ;  /* 0x3e22f98303107820 */ /* 0x000fc8000040c000 */
[----:B------:R1:W2:Y:S08]  /*6180*/  MUFU.COS R17, R16 ;  /* 0x0000001000117308 */ /* 0x0002b00000000000 */
[----:B------:R1:W3:Y:S01]  /*6190*/  MUFU.SIN R3, R16 ;  /* 0x0000001000037308 */ /* 0x0002e20000000400 */
[----:B------:R-:W-:Y:S05]  /*61a0*/  BRA `(.L_x_6152) ;  /* 0x0000000000087947 */ /* 0x000fea0003800000 */
.L_x_6149:
[----:B------:R-:W-:-:S06]  /*61b0*/  FMUL.FTZ R17, R10, -1.4426950216293334961 ;  /* 0xbfb8aa3b0a117820 */ /* 0x000fcc0000410000 */
[----:B------:R-:W0:Y:S02]  /*61c0*/  MUFU.EX2 R17, R17 ;  /* 0x0000001100117308 */ /* 0x000e240000000800 */
.L_x_6152:
[----:B------:R-:W-:Y:S05]  /*61d0*/  BSYNC.RECONVERGENT B0 ;  /* 0x0000000000007941 */ /* 0x000fea0003800200 */
.L_x_6148:
        /* <DEDUP_REMOVED lines=19> */
.L_x_6155:
[----:B------:R-:W0:Y:S08]  /*6310*/  MUFU.RCP R3, R3 ;  /* 0x0000000300037308 */ /* 0x000e300000001000 */
[----:B------:R-:W1:Y:S01]  /*6320*/  MUFU.RCP R16, R16 ;  /* 0x0000001000107308 */ /* 0x000e620000001000 */
[----:B0-----:R-:W-:Y:S01]  /*6330*/  FMUL.FTZ R10, R10, R3 ;  /* 0x000000030a0a7220 */ /* 0x001fe20000410000 */
[----:B-1----:R-:W-:Y:S01]  /*6340*/  FMUL.FTZ R11, R11, R16 ;  /* 0x000000100b0b7220 */ /* 0x002fe20000410000 */
[----:B------:R-:W-:Y:S06]  /*6350*/  BRA `(.L_x_6156) ;  /* 0x0000000000207947 */ /* 0x000fec0003800000 */
.L_x_6154:
        /* <DEDUP_REMOVED lines=8> */
.L_x_6156:
[----:B------:R-:W-:Y:S05]  /*63e0*/  BSYNC.RECONVERGENT B0 ;  /* 0x0000000000007941 */ /* 0x000fea0003800200 */
.L_x_6153:
[----:B------:R-:W0:Y:S02]  /*63f0*/  LDC.64 R16, c[0x0][0x388] ;  /* 0x0000e200ff107b82 */ /* 0x000e240000000a00 */
[----:B0-----:R-:W-:-:S04]  /*6400*/  IMAD.WIDE.U32 R16, R0, 0x8, R16 ;  /* 0x0000000800107825 */ /* 0x001fc800078e0010 */
[----:B------:R-:W-:-:S05]  /*6410*/  IMAD.WIDE.U32 R16, R2, 0x40, R16 ;  /* 0x0000004002107825 */ /* 0x000fca00078e0010 */
[----:B------:R-:W-:Y:S04]  /*6420*/  STG.E.ENL2.256 desc[UR4][R16.64], R4, R20 ;  /* 0xf80000041014797f */ /* 0x000fe8000f121804 */
[----:B------:R-:W-:Y:S01]  /*6430*/  STG.E.ENL2.256 desc[UR4][R16.64+0x20], R12, R8 ;  /* 0xf800010c1008797f */ /* 0x000fe2000f121804 */
[----:B------:R-:W-:Y:S05]  /*6440*/  EXIT ;  /* 0x000000000000794d */ /* 0x000fea0003800000 */
.L_x_6157:
        /* <DEDUP_REMOVED lines=11> */
.L_x_11430:


//--------------------- .text._ZN2at6native18elementwise_kernelILi128ELi4EZNS0_15gpu_kernel_implIZZZNS0_61_GLOBAL__N__132982cb_23_ActivationSiluKernel_cu_9e10b42f_311311silu_kernelERNS_18TensorIteratorBaseEENKUlvE_clEvENKUlvE1_clEvEUlN3c107complexIdEEE_EEvS5_RKT_EUliE_EEviT1_ --------------------------
	.section	.text._ZN2at6native18elementwise_kernelILi128ELi4EZNS0_15gpu_kernel_implIZZZNS0_61_GLOBAL__N__132982cb_23_ActivationSiluKernel_cu_9e10b42f_311311silu_kernelERNS_18TensorIteratorBaseEENKUlvE_clEvENKUlvE1_clEvEUlN3c107complexIdEEE_EEvS5_RKT_EUliE_EEviT1_,"ax",@progbits
	.align	128
        .global         _ZN2at6native18elementwise_kernelILi128ELi4EZNS0_15gpu_kernel_implIZZZNS0_61_GLOBAL__N__132982cb_23_ActivationSiluKernel_cu_9e10b42f_311311silu_kernelERNS_18TensorIteratorBaseEENKUlvE_clEvENKUlvE1_clEvEUlN3c107complexIdEEE_EEvS5_RKT_EUliE_EEviT1_
        .type           _ZN2at6native18elementwise_kernelILi128ELi4EZNS0_15gpu_kernel_implIZZZNS0_61_GLOBAL__N__132982cb_23_ActivationSiluKernel_cu_9e10b42f_311311silu_kernelERNS_18TensorIteratorBaseEENKUlvE_clEvENKUlvE1_clEvEUlN3c107complexIdEEE_EEvS5_RKT_EUliE_EEviT1_,@function
        .size           _ZN2at6native18elementwise_kernelILi128ELi4EZNS0_15gpu_kernel_implIZZZNS0_61_GLOBAL__N__132982cb_23_ActivationSiluKernel_cu_9e10b42f_311311silu_kernelERNS_18TensorIteratorBaseEENKUlvE_clEvENKUlvE1_clEvEUlN3c107complexIdEEE_EEvS5_RKT_EUliE_EEviT1_,(.L_x_11356 - _ZN2at6native18elementwise_kernelILi128ELi4EZNS0_15gpu_kernel_implIZZZNS0_61_GLOBAL__N__132982cb_23_ActivationSiluKernel_cu_9e10b42f_311311silu_kernelERNS_18TensorIteratorBaseEENKUlvE_clEvENKUlvE1_clEvEUlN3c107complexIdEEE_EEvS5_RKT_EUliE_EEviT1_)
        .other          _ZN2at6native18elementwise_kernelILi128ELi4EZNS0_15gpu_kernel_implIZZZNS0_61_GLOBAL__N__132982cb_23_ActivationSiluKernel_cu_9e10b42f_311311silu_kernelERNS_18TensorIteratorBaseEENKUlvE_clEvENKUlvE1_clEvEUlN3c107complexIdEEE_EEvS5_RKT_EUliE_EEviT1_,@"STO_CUDA_ENTRY STV_DEFAULT"
_ZN2at6native18elementwise_kernelILi128ELi4EZNS0_15gpu_kernel_implIZZZNS0_61_GLOBAL__N__132982cb_23_ActivationSiluKernel_cu_9e10b42f_311311silu_kernelERNS_18TensorIteratorBaseEENKUlvE_clEvENKUlvE1_clEvEUlN3c107complexIdEEE_EEvS5_RKT_EUliE_EEviT1_:
.text._ZN2at6native18elementwise_kernelILi128ELi4EZNS0_15gpu_kernel_implIZZZNS0_61_GLOBAL__N__132982cb_23_ActivationSiluKernel_cu_9e10b42f_311311silu_kernelERNS_18TensorIteratorBaseEENKUlvE_clEvENKUlvE1_clEvEUlN3c107complexIdEEE_EEvS5_RKT_EUliE_EEviT1_:
[----:B------:R-:W0:Y:S01]  /*0000*/  LDC R1, c[0x0][0x37c] ;  /* 0x0000df00ff017b82 */ /* 0x000e220000000800 */
[----:B------:R-:W1:Y:S07]  /*0010*/  S2R R17, SR_TID.X ;  /* 0x0000000000117919 */ /* 0x000e6e0000002100 */
[----:B------:R-:W2:Y:S01]  /*0020*/  S2UR UR4, SR_CTAID.X ;  /* 0x00000000000479c3 */ /* 0x000ea20000002500 */
[----:B------:R-:W3:Y:S01]  /*0030*/  LDCU UR39, c[0x0][0x388] ;  /* 0x00007100ff2777ac */ /* 0x000ee20008000800 */
[----:B------:R-:W-:Y:S01]  /*0040*/  BSSY.RECONVERGENT B6, `(.L_x_6158) ;  /* 0x0000630000067945 */ /* 0x000fe20003800200 */
[----:B0-----:R-:W-:Y:S01]  /*0050*/  VIADD R1, R1, 0xffffffd8 ;  /* 0xffffffd801017836 */ /* 0x001fe20000000000 */
[----:B------:R-:W0:Y:S01]  /*0060*/  LDCU UR5, c[0x0][0x380] ;  /* 0x00007000ff0577ac */ /* 0x000e220008000800 */
[----:B------:R-:W4:Y:S01]  /*0070*/  LDCU.64 UR36, c[0x0][0x358] ;  /* 0x00006b00ff2477ac */ /* 0x000f220008000a00 */
[----:B------:R-:W4:Y:S01]  /*0080*/  LDCU.U8 UR41, c[0x0][0x592] ;  /* 0x0000b240ff2977ac */ /* 0x000f220008000000 */
[----:B------:R-:W4:Y:S01]  /*0090*/  LDCU.U8 UR42, c[0x0][0x591] ;  /* 0x0000b220ff2a77ac */ /* 0x000f220008000000 */
[----:B---3--:R-:W-:-:S02]  /*00a0*/  UIADD3 UR40, UPT, UPT, UR39, -0x1, URZ ;  /* 0xffffffff27287890 */ /* 0x008fc4000fffe0ff */
[----:B--2---:R-:W-:Y:S02]  /*00b0*/  USHF.L.U32 UR4, UR4, 0x9, URZ ;  /* 0x0000000904047899 */ /* 0x004fe400080006ff */
[----:B------:R-:W-:-:S04]  /*00c0*/  UISETP.LT.U32.AND UP0, UPT, UR40, 0x18, UPT ;  /* 0x000000182800788c */ /* 0x000fc8000bf01070 */
[----:B------:R-:W-:Y:S01]  /*00d0*/  USEL UR38, UR40, 0x18, UP0 ;  /* 0x0000001828267887 */ /* 0x000fe20008000000 */
[----:B-1----:R-:W-:-:S03]  /*00e0*/  LOP3.LUT R17, R17, UR4, RZ, 0xfc, !PT ;  /* 0x0000000411117c12 */ /* 0x002fc6000f8efcff */
[----:B------:R-:W-:Y:S01]  /*00f0*/  UIADD3 UR38, UPT, UPT, UR38, 0x1, URZ ;  /* 0x0000000126267890 */ /* 0x000fe2000fffe0ff */
[----:B0-----:R-:W-:-:S13]  /*0100*/  ISETP.GE.AND P0, PT, R17, UR5, PT ;  /* 0x0000000511007c0c */ /* 0x001fda000bf06270 */
[----:B----4-:R-:W-:Y:S05]  /*0110*/  @P0 BRA `(.L_x_6159) ;  /* 0x0000006000880947 */ /* 0x010fea0003800000 */
        /* <DEDUP_REMOVED lines=302> */
.L_x_6160:
        /* <DEDUP_REMOVED lines=16> */
[----:B------:R-:W-:Y:S01]  /*1500*/  CS2R R22, SRZ ;  /* 0x0000000000167805 */ /* 0x000fe2000001ff00 */
[----:B--2---:R0:W1:Y:S01]  /*1510*/  I2F.F64.S16 R20, R2 ;  /* 0x0000000200147312 */ /* 0x0040620000101c00 */
[----:B------:R-:W-:Y:S05]  /*1520*/  BRA `(.L_x_6167) ;  /* 0x0000000c00c87947 */ /* 0x000fea0003800000 */
.L_x_6165:
[----:B------:R-:W2:Y:S01]  /*1530*/  LDG.E.U8 R2, desc[UR36][R2.64] ;  /* 0x0000002402027981 */ /* 0x000ea2000c1e1100 */
[----:B------:R-:W-:Y:S01]  /*1540*/  CS2R R22, SRZ ;  /* 0x0000000000167805 */ /* 0x000fe2000001ff00 */
[----:B--2---:R0:W1:Y:S01]  /*1550*/  I2F.F64.U16 R20, R2 ;  /* 0x0000000200147312 */ /* 0x0040620000101800 */
[----:B------:R-:W-:Y:S05]  /*1560*/  BRA `(.L_x_6167) ;  /* 0x0000000c00b87947 */ /* 0x000fea0003800000 */
.L_x_6164:
[----:B------:R-:W-:-:S09]  /*1570*/  UISETP.NE.AND UP0, UPT, UR4, 0x2, UPT ;  /* 0x000000020400788c */ /* 0x000fd2000bf05270 */
[----:B------:R-:W-:Y:S05]  /*1580*/  BRA.U !UP0, `(.L_x_6168) ;  /* 0x0000000108307547 */ /* 0x000fea000b800000 */
[----:B------:R-:W-:-:S09]  /*1590*/  UISETP.NE.AND UP0, UPT, UR4, 0x3, UPT ;  /* 0x000000030400788c */ /* 0x000fd2000bf05270 */
[----:B------:R-:W-:Y:S05]  /*15a0*/  BRA.U !UP0, `(.L_x_6169) ;  /* 0x0000000108187547 */ /* 0x000fea000b800000 */
[----:B------:R-:W-:-:S09]  /*15b0*/  UISETP.NE.AND UP0, UPT, UR4, 0x4, UPT ;  /* 0x000000040400788c */ /* 0x000fd2000bf05270 */
[----:B------:R-:W-:Y:S05]  /*15c0*/  BRA.U UP0, `(.L_x_6166) ;  /* 0x0000000d00047547 */ /* 0x000fea000b800000 */
[----:B------:R-:W2:Y:S01]  /*15d0*/  LDG.E.64 R20, desc[UR36][R2.64] ;  /* 0x0000002402147981 */ /* 0x000ea2000c1e1b00 */
[----:B------:R-:W-:Y:S01]  /*15e0*/  CS2R R22, SRZ ;  /* 0x0000000000167805 */ /* 0x000fe2000001ff00 */
[----:B--2---:R-:W0:Y:S01]  /*15f0*/  I2F.F64.S64 R20, R20 ;  /* 0x0000001400147312 */ /* 0x004e220000301c00 */
[----:B------:R-:W-:Y:S05]  /*1600*/  BRA `(.L_x_6167) ;  /* 0x0000000c00907947 */ /* 0x000fea0003800000 */
.L_x_6169:
[----:B------:R-:W2:Y:S01]  /*1610*/  LDG.E R2, desc[UR36][R2.64] ;  /* 0x0000002402027981 */ /* 0x000ea2000c1e1900 */
[----:B------:R-:W-:Y:S01]  /*1620*/  CS2R R22, SRZ ;  /* 0x0000000000167805 */ /* 0x000fe2000001ff00 */
[----:B--2---:R0:W1:Y:S01]  /*1630*/  I2F.F64 R20, R2 ;  /* 0x0000000200147312 */ /* 0x0040620000201c00 */
[----:B------:R-:W-:Y:S05]  /*1640*/  BRA `(.L_x_6167) ;  /* 0x0000000c00807947 */ /* 0x000fea0003800000 */
.L_x_6168:
[----:B------:R-:W2:Y:S01]  /*1650*/  LDG.E.U16 R2, desc[UR36][R2.64] ;  /* 0x0000002402027981 */ /* 0x000ea2000c1e1500 */
[----:B------:R-:W-:Y:S01]  /*1660*/  CS2R R22, SRZ ;  /* 0x0000000000167805 */ /* 0x000fe2000001ff00 */
[----:B--2---:R0:W1:Y:S01]  /*1670*/  I2F.F64.S16 R20, R2 ;  /* 0x0000000200147312 */ /* 0x0040620000101c00 */
[----:B------:R-:W-:Y:S05]  /*1680*/  BRA `(.L_x_6167) ;  /* 0x0000000c00707947 */ /* 0x000fea0003800000 */
.L_x_6163:
[----:B------:R-:W-:-:S09]  /*1690*/  UISETP.GT.AND UP0, UPT, UR4, 0x6, UPT ;  /* 0x000000060400788c */ /* 0x000fd2000bf04270 */
[----:B------:R-:W-:Y:S05]  /*16a0*/  BRA.U UP0, `(.L_x_6170) ;  /* 0x00000001003c7547 */ /* 0x000fea000b800000 */
[----:B------:R-:W-:-:S09]  /*16b0*/  UISETP.NE.AND UP0, UPT, UR4, 0x5, UPT ;  /* 0x000000050400788c */ /* 0x000fd2000bf05270 */
[----:B------:R-:W-:Y:S05]  /*16c0*/  BRA.U !UP0, `(.L_x_6171) ;  /* 0x00000001081c7547 */ /* 0x000fea000b800000 */
[----:B------:R-:W-:-:S09]  /*16d0*/  UISETP.NE.AND UP0, UPT, UR4, 0x6, UPT ;  /* 0x000000060400788c */ /* 0x000fd2000bf05270 */
[----:B------:R-:W-:Y:S05]  /*16e0*/  BRA.U UP0, `(.L_x_6166) ;  /* 0x0000000900bc7547 */ /* 0x000fea000b800000 */
[----:B------:R-:W2:Y:S01]  /*16f0*/  LDG.E R20, desc[UR36][R2.64] ;  /* 0x0000002402147981 */ /* 0x000ea2000c1e1900 */
[----:B------:R-:W-:Y:S01]  /*1700*/  CS2R R22, SRZ ;  /* 0x0000000000167805 */ /* 0x000fe2000001ff00 */
[----:B--2---:R-:W-:-:S06]  /*1710*/  FMUL.FTZ R20, R20, 1 ;  /* 0x3f80000014147820 */ /* 0x004fcc0000410000 */
[----:B------:R-:W0:Y:S01]  /*1720*/  F2F.F64.F32 R20, R20 ;  /* 0x0000001400147310 */ /* 0x000e220000201800 */
[----:B------:R-:W-:Y:S05]  /*1730*/  BRA `(.L_x_6167) ;  /* 0x0000000c00447947 */ /* 0x000fea0003800000 */
.L_x_6171:
[----:B------:R-:W2:Y:S01]  /*1740*/  LDG.E.U16 R0, desc[UR36][R2.64] ;  /* 0x0000002402007981 */ /* 0x000ea2000c1e1500 */
[----:B------:R-:W-:Y:S01]  /*1750*/  CS2R R22, SRZ ;  /* 0x0000000000167805 */ /* 0x000fe2000001ff00 */
[----:B--2---:R-:W-:-:S05]  /*1760*/  HADD2.F32 R0, -RZ, R0.H0_H0 ;  /* 0x20000000ff007230 */ /* 0x004fca0000004100 */
[----:B------:R-:W-:-:S04]  /*1770*/  FMUL.FTZ R0, R0, 1 ;  /* 0x3f80000000007820 */ /* 0x000fc80000410000 */
[----:B------:R0:W1:Y:S01]  /*1780*/  F2F.F64.F32 R20, R0 ;  /* 0x0000000000147310 */ /* 0x0000620000201800 */
[----:B------:R-:W-:Y:S05]  /*1790*/  BRA `(.L_x_6167) ;  /* 0x0000000c002c7947 */ /* 0x000fea0003800000 */
.L_x_6170:
[----:B------:R-:W-:-:S09]  /*17a0*/  UISETP.NE.AND UP0, UPT, UR4, 0x7, UPT ;  /* 0x000000070400788c */ /* 0x000fd2000bf05270 */
[----:B------:R-:W-:Y:S05]  /*17b0*/  BRA.U !UP0, `(.L_x_6172) ;  /* 0x0000000108487547 */ /* 0x000fea000b800000 */
[----:B------:R-:W-:-:S09]  /*17c0*/  UISETP.NE.AND UP0, UPT, UR4, 0x8, UPT ;  /* 0x000000080400788c */ /* 0x000fd2000bf05270 */
[----:B------:R-:W-:Y:S05]  /*17d0*/  BRA.U !UP0, `(.L_x_6173) ;  /* 0x0000000108207547 */ /* 0x000fea000b800000 */
[----:B------:R-:W-:-:S09]  /*17e0*/  UISETP.NE.AND UP0, UPT, UR4, 0x9, UPT ;  /* 0x000000090400788c */ /* 0x000fd2000bf05270 */
[----:B------:R-:W-:Y:S05]  /*17f0*/  BRA.U UP0, `(.L_x_6166) ;  /* 0x0000000900787547 */ /* 0x000fea000b800000 */
[----:B------:R-:W2:Y:S02]  /*1800*/  LDG.E.64 R2, desc[UR36][R2.64] ;  /* 0x0000002402027981 */ /* 0x000ea4000c1e1b00 */
[----:B--2---:R-:W-:Y:S01]  /*1810*/  FMUL.FTZ R20, R2, 1 ;  /* 0x3f80000002147820 */ /* 0x004fe20000410000 */
[----:B------:R-:W-:-:S05]  /*1820*/  FMUL.FTZ R22, R3, 1 ;  /* 0x3f80000003167820 */ /* 0x000fca0000410000 */
[----:B------:R-:W0:Y:S08]  /*1830*/  F2F.F64.F32 R20, R20 ;  /* 0x0000001400147310 */ /* 0x000e300000201800 */
[----:B------:R-:W1:Y:S01]  /*1840*/  F2F.F64.F32 R22, R22 ;  /* 0x0000001600167310 */ /* 0x000e620000201800 */
[----:B------:R-:W-:Y:S05]  /*1850*/  BRA `(.L_x_6167) ;  /* 0x0000000800fc7947 */ /* 0x000fea0003800000 */
.L_x_6173:
[----:B------:R-:W2:Y:S02]  /*1860*/  LDG.E R2, desc[UR36][R2.64] ;  /* 0x0000002402027981 */ /* 0x000ea4000c1e1900 */
[--C-:B--2---:R-:W-:Y:S02]  /*1870*/  HADD2.F32 R0, -RZ, R2.reuse.H0_H0 ;  /* 0x20000002ff007230 */ /* 0x104fe40000004100 */
[----:B------:R-:W-:-:S03]  /*1880*/  HADD2.F32 R4, -RZ, R2.H1_H1 ;  /* 0x30000002ff047230 */ /* 0x000fc60000004100 */
[----:B------:R-:W-:Y:S02]  /*1890*/  FMUL.FTZ R0, R0, 1 ;  /* 0x3f80000000007820 */ /* 0x000fe40000410000 */
[----:B------:R-:W-:Y:S02]  /*18a0*/  FMUL.FTZ R4, R4, 1 ;  /* 0x3f80000004047820 */ /* 0x000fe40000410000 */
[----:B------:R0:W1:Y:S08]  /*18b0*/  F2F.F64.F32 R20, R0 ;  /* 0x0000000000147310 */ /* 0x0000700000201800 */
[----:B------:R0:W2:Y:S01]  /*18c0*/  F2F.F64.F32 R22, R4 ;  /* 0x0000000400167310 */ /* 0x0000a20000201800 */
[----:B------:R-:W-:Y:S05]  /*18d0*/  BRA `(.L_x_6167) ;  /* 0x0000000800dc7947 */ /* 0x000fea0003800000 */
.L_x_6172:
[----:B------:R0:W5:Y:S01]  /*18e0*/  LDG.E.64 R20, desc[UR36][R2.64] ;  /* 0x0000002402147981 */ /* 0x000162000c1e1b00 */
[----:B------:R-:W-:Y:S01]  /*18f0*/  CS2R R22, SRZ ;  /* 0x0000000000167805 */ /* 0x000fe2000001ff00 */
[----:B------:R-:W-:Y:S06]  /*1900*/  BRA `(.L_x_6167) ;  /* 0x0000000800d07947 */ /* 0x000fec0003800000 */
.L_x_6162:
        /* <DEDUP_REMOVED lines=9> */
[----:B------:R-:W-:Y:S01]  /*19a0*/  CS2R R22, SRZ ;  /* 0x0000000000167805 */ /* 0x000fe2000001ff00 */
[----:B------:R-:W-:Y:S01]  /*19b0*/  IMAD.MOV.U32 R20, RZ, RZ, RZ ;  /* 0x000000ffff147224 */ /* 0x000fe200078e00ff */
[----:B--2---:R-:W-:-:S04]  /*19c0*/  ISETP.NE.AND P0, PT, R2, RZ, PT ;  /* 0x000000ff0200720c */ /* 0x004fc80003f05270 */
[----:B------:R-:W-:Y:S01]  /*19d0*/  FSEL R21, RZ, 1.875, !P0 ;  /* 0x3ff00000ff157808 */ /* 0x000fe20004000000 */
[----:B------:R-:W-:Y:S08]  /*19e0*/  BRA `(.L_x_6167) ;  /* 0x0000000800987947 */ /* 0x000ff00003800000 */
.L_x_6176:
[----:B------:R0:W5:Y:S01]  /*19f0*/  LDG.E.128 R20, desc[UR36][R2.64] ;  /* 0x0000002402147981 */ /* 0x000162000c1e1d00 */
[----:B------:R-:W-:Y:S05]  /*1a00*/  BRA `(.L_x_6167) ;  /* 0x0000000800907947 */ /* 0x000fea0003800000 */
.L_x_6175:
        /* <DEDUP_REMOVED lines=8> */
[----:B------:R-:W-:Y:S02]  /*1a90*/  CS2R R22, SRZ ;  /* 0x0000000000167805 */ /* 0x000fe4000001ff00 */
        /* <DEDUP_REMOVED lines=19> */
.L_x_6178:
[----:B------:R-:W2:Y:S01]  /*1bd0*/  LDG.E.U8 R2, desc[UR36][R2.64] ;  /* 0x0000002402027981 */ /* 0x000ea2000c1e1100 */
[----:B------:R-:W-:Y:S01]  /*1be0*/  CS2R R22, SRZ ;  /* 0x0000000000167805 */ /* 0x000fe2000001ff00 */
[C---:B--2---:R-:W-:Y:S01]  /*1bf0*/  IMAD.SHL.U32 R4, R2.reuse, 0x2000000, RZ ;  /* 0x0200000002047824 */ /* 0x044fe200078e00ff */
[----:B------:R-:W-:-:S04]  /*1c00*/  SHF.L.U32 R5, R2, 0x8, RZ ;  /* 0x0000000802057819 */ /* 0x000fc800000006ff */
        /* <DEDUP_REMOVED lines=11> */
.L_x_6177:
[----:B------:R-:W2:Y:S01]  /*1cc0*/  LDG.E.U16 R0, desc[UR36][R2.64] ;  /* 0x0000002402007981 */ /* 0x000ea2000c1e1500 */
[----:B------:R-:W-:Y:S01]  /*1cd0*/  CS2R R22, SRZ ;  /* 0x0000000000167805 */ /* 0x000fe2000001ff00 */
[----:B--2---:R-:W-:-:S04]  /*1ce0*/  IMAD.U32 R0, R0, 0x10000, RZ ;  /* 0x0001000000007824 */ /* 0x004fc800078e00ff */
[----:B------:R-:W-:-:S04]  /*1cf0*/  FMUL.FTZ R0, R0, 1 ;  /* 0x3f80000000007820 */ /* 0x000fc80000410000 */
[----:B------:R0:W1:Y:S01]  /*1d00*/  F2F.F64.F32 R20, R0 ;  /* 0x0000000000147310 */ /* 0x0000620000201800 */
[----:B------:R-:W-:Y:S05]  /*1d10*/  BRA `(.L_x_6167) ;  /* 0x0000000400cc7947 */ /* 0x000fea0003800000 */
.L_x_6174:
        /* <DEDUP_REMOVED lines=9> */
[----:B------:R-:W-:Y:S01]  /*1db0*/  CS2R R22, SRZ ;  /* 0x0000000000167805 */ /* 0x000fe2000001ff00 */
[----:B--2---:R0:W1:Y:S01]  /*1dc0*/  I2F.F64.U16 R20, R2 ;  /* 0x0000000200147312 */ /* 0x0040620000101800 */
[----:B------:R-:W-:Y:S05]  /*1dd0*/  BRA `(.L_x_6167) ;  /* 0x00000004009c7947 */ /* 0x000fea0003800000 */
.L_x_6181:
[----:B------:R-:W2:Y:S01]  /*1de0*/  LDG.E.U8 R3, desc[UR36][R2.64] ;  /* 0x0000002402037981 */ /* 0x000ea2000c1e1100 */
[----:B------:R-:W-:Y:S02]  /*1df0*/  CS2R R22, SRZ ;  /* 0x0000000000167805 */ /* 0x000fe4000001ff00 */
        /* <DEDUP_REMOVED lines=20> */
.L_x_6183:
[----:B------:R-:W-:Y:S05]  /*1f40*/  BSYNC.RECONVERGENT B0 ;  /* 0x0000000000007941 */ /* 0x000fea0003800200 */
.L_x_6182:
[----:B------:R-:W-:Y:S01]  /*1f50*/  IMAD.SHL.U32 R0, R0, 0x100000, RZ ;  /* 0x0010000000007824 */ /* 0x000fe200078e00ff */
[----:B------:R-:W-:-:S04]  /*1f60*/  LEA R2, R2, 0x3b800000, 0x17 ;  /* 0x3b80000002027811 */ /* 0x000fc800078eb8ff */
[----:B------:R-:W-:-:S05]  /*1f70*/  LOP3.LUT R0, R2, R0, R7, 0xfe, !PT ;  /* 0x0000000002007212 */ /* 0x000fca00078efe07 */
[----:B------:R-:W-:-:S04]  /*1f80*/  FMUL.FTZ R0, R0, 1 ;  /* 0x3f80000000007820 */ /* 0x000fc80000410000 */
[----:B------:R0:W1:Y:S01]  /*1f90*/  F2F.F64.F32 R20, R0 ;  /* 0x0000000000147310 */ /* 0x0000620000201800 */
[----:B------:R-:W-:Y:S05]  /*1fa0*/  BRA `(.L_x_6167) ;  /* 0x0000000400287947 */ /* 0x000fea0003800000 */
.L_x_6180:
[----:B------:R-:W2:Y:S01]  /*1fb0*/  LDG.E.U8 R3, desc[UR36][R2.64] ;  /* 0x0000002402037981 */ /* 0x000ea2000c1e1100 */
[----:B------:R-:W-:Y:S02]  /*1fc0*/  CS2R R22, SRZ ;  /* 0x0000000000167805 */ /* 0x000fe4000001ff00 */
        /* <DEDUP_REMOVED lines=20> */
.L_x_6185:
[----:B------:R-:W-:Y:S05]  /*2110*/  BSYNC.RECONVERGENT B0 ;  /* 0x0000000000007941 */ /* 0x000fea0003800200 */
.L_x_6184:
[----:B------:R-:W-:Y:S01]  /*2120*/  IMAD.SHL.U32 R0, R0, 0x200000, RZ ;  /* 0x0020000000007824 */ /* 0x000fe200078e00ff */
[----:B------:R-:W-:-:S04]  /*2130*/  LEA R2, R2, 0x37800000, 0x17 ;  /* 0x3780000002027811 */ /* 0x000fc800078eb8ff */
[----:B------:R-:W-:-:S05]  /*2140*/  LOP3.LUT R0, R2, R0, R7, 0xfe, !PT ;  /* 0x0000000002007212 */ /* 0x000fca00078efe07 */
[----:B------:R-:W-:-:S04]  /*2150*/  FMUL.FTZ R0, R0, 1 ;  /* 0x3f80000000007820 */ /* 0x000fc80000410000 */
[----:B------:R0:W1:Y:S01]  /*2160*/  F2F.F64.F32 R20, R0 ;  /* 0x0000000000147310 */ /* 0x0000620000201800 */
[----:B------:R-:W-:Y:S05]  /*2170*/  BRA `(.L_x_6167) ;  /* 0x0000000000b47947 */ /* 0x000fea0003800000 */
.L_x_6179:
[----:B------:R-:W-:-:S09]  /*2180*/  UISETP.NE.AND UP0, UPT, UR4, 0x1c, UPT ;  /* 0x0000001c0400788c */ /* 0x000fd2000bf05270 */
[----:B------:R-:W-:Y:S05]  /*2190*/  BRA.U !UP0, `(.L_x_6186) ;  /* 0x0000000108a07547 */ /* 0x000fea000b800000 */
[----:B------:R-:W-:-:S09]  /*21a0*/  UISETP.NE.AND UP0, UPT, UR4, 0x1d, UPT ;  /* 0x0000001d0400788c */ /* 0x000fd2000bf05270 */
[----:B------:R-:W-:Y:S05]  /*21b0*/  BRA.U !UP0, `(.L_x_6187) ;  /* 0x0000000108887547 */ /* 0x000fea000b800000 */
[----:B------:R-:W-:-:S09]  /*21c0*/  UISETP.NE.AND UP0, UPT, UR4, 0x2c, UPT ;  /* 0x0000002c0400788c */ /* 0x000fd2000bf05270 */
[----:B------:R-:W-:Y:S05]  /*21d0*/  BRA.U !UP0, `(.L_x_6188) ;  /* 0x00000001084c7547 */ /* 0x000fea000b800000 */
.L_x_6166:
        /* <DEDUP_REMOVED lines=16> */
.L_x_6189:
[----:B------:R-:W-:Y:S02]  /*22e0*/  CS2R R22, SRZ ;  /* 0x0000000000167805 */ /* 0x000fe4000001ff00 */
[----:B------:R-:W-:Y:S01]  /*22f0*/  CS2R R20, SRZ ;  /* 0x0000000000147805 */ /* 0x000fe2000001ff00 */
[----:B------:R-:W-:Y:S06]  /*2300*/  BRA `(.L_x_6167) ;  /* 0x0000000000507947 */ /* 0x000fec0003800000 */
.L_x_6188:
[----:B------:R-:W2:Y:S01]  /*2310*/  LDG.E.U8 R0, desc[UR36][R2.64] ;  /* 0x0000002402007981 */ /* 0x000ea2000c1e1100 */
[----:B------:R-:W-:Y:S01]  /*2320*/  IMAD.MOV.U32 R20, RZ, RZ, 0x0 ;  /* 0x00000000ff147424 */ /* 0x000fe200078e00ff */
[----:B------:R-:W-:Y:S01]  /*2330*/  CS2R R22, SRZ ;  /* 0x0000000000167805 */ /* 0x000fe2000001ff00 */
        /* <DEDUP_REMOVED lines=10> */
.L_x_6187:
[----:B------:R-:W2:Y:S01]  /*23e0*/  LDG.E.64 R20, desc[UR36][R2.64] ;  /* 0x0000002402147981 */ /* 0x000ea2000c1e1b00 */
[----:B------:R-:W-:Y:S01]  /*23f0*/  CS2R R22, SRZ ;  /* 0x0000000000167805 */ /* 0x000fe2000001ff00 */
[----:B--2---:R-:W4:Y:S01]  /*2400*/  I2F.F64.U64 R20, R20 ;  /* 0x0000001400147312 */ /* 0x004f220000301800 */
[----:B------:R-:W-:Y:S05]  /*2410*/  BRA `(.L_x_6167) ;  /* 0x00000000000c7947 */ /* 0x000fea0003800000 */
.L_x_6186:
[----:B------:R-:W2:Y:S01]  /*2420*/  LDG.E R2, desc[UR36][R2.64] ;  /* 0x0000002402027981 */ /* 0x000ea2000c1e1900 */
[----:B------:R-:W-:Y:S01]  /*2430*/  CS2R R22, SRZ ;  /* 0x0000000000167805 */ /* 0x000fe2000001ff00 */
[----:B--2---:R0:W1:Y:S06]  /*2440*/  I2F.F64.U32 R20, R2 ;  /* 0x0000000200147312 */ /* 0x00406c0000201800 */
.L_x_6167:
[----:B------:R-:W-:Y:S05]  /*2450*/  BSYNC.RECONVERGENT B7 ;  /* 0x0000000000077941 */ /* 0x000fea0003800200 */
.L_x_6161:
[----:B-12--5:R-:W-:Y:S01]  /*2460*/  DADD R18, -RZ, -R22 ;  /* 0x00000000ff127229 */ /* 0x026fe20000000916 */
[----:B------:R-:W-:Y:S01]  /*2470*/  BSSY.RECONVERGENT B2, `(.L_x_6190) ;  /* 0x0000240000027945 */ /* 0x000fe20003800200 */
[----:B0--34-:R-:W-:-:S08]  /*2480*/  DADD R8, -RZ, -R20 ;  /* 0x00000000ff087229 */ /* 0x019fd00000000914 */
[----:B------:R-:W-:-:S04]  /*2490*/  LOP3.LUT R3, R19, 0x7fffffff, RZ, 0xc0, !PT ;  /* 0x7fffffff13037812 */ /* 0x000fc800078ec0ff */
[----:B------:R-:W-:-:S13]  /*24a0*/  LOP3.LUT P0, RZ, R3, R18, RZ, 0xfc, !PT ;  /* 0x0000001203ff7212 */ /* 0x000fda000780fcff */
[----:B------:R-:W-:Y:S05]  /*24b0*/  @P0 BRA `(.L_x_6191) ;  /* 0x0000000000f00947 */ /* 0x000fea0003800000 */
[----:B------:R-:W-:Y:S01]  /*24c0*/  IMAD.MOV.U32 R2, RZ, RZ, 0x652b82fe ;  /* 0x652b82feff027424 */ /* 0x000fe200078e00ff */
[----:B------:R-:W-:Y:S01]  /*24d0*/  UMOV UR4, 0xfefa39ef ;  /* 0xfefa39ef00047882 */ /* 0x000fe20000000000 */
[----:B------:R-:W-:Y:S01]  /*24e0*/  IMAD.MOV.U32 R3, RZ, RZ, 0x3ff71547 ;  /* 0x3ff71547ff037424 */ /* 0x000fe200078e00ff */
[----:B------:R-:W-:Y:S01]  /*24f0*/  UMOV UR5, 0x3fe62e42 ;  /* 0x3fe62e4200057882 */ /* 0x000fe20000000000 */
[----:B------:R-:W-:-:S04]  /*2500*/  FSETP.GEU.FTZ.AND P0, PT, |R9|, 4.1917929649353027344, PT ;  /* 0x4086232b0900780b */ /* 0x000fc80003f1e200 */
[----:B------:R-:W-:-:S08]  /*2510*/  DFMA R6, -R20, R2, 6.75539944105574400000e+15 ;  /* 0x433800001406742b */ /* 0x000fd00000000102 */
        /* <DEDUP_REMOVED lines=43> */
[----:B------:R-:W-:Y:S01]  /*27d0*/  FSEL R31, R5, RZ, !P0 ;  /* 0x000000ff051f7208 */ /* 0x000fe20004000000 */
[----:B------:R-:W-:Y:S06]  /*27e0*/  @P1 BRA `(.L_x_6192) ;  /* 0x0000002000201947 */ /* 0x000fec0003800000 */
[----:B------:R-:W-:Y:S01]  /*27f0*/  LEA.HI R0, R6, R6, RZ, 0x1 ;  /* 0x0000000606007211 */ /* 0x000fe200078f08ff */
[----:B------:R-:W-:Y:S02]  /*2800*/  IMAD.MOV.U32 R30, RZ, RZ, R2 ;  /* 0x000000ffff1e7224 */ /* 0x000fe400078e0002 */
[----:B------:R-:W-:Y:S01]  /*2810*/  IMAD.MOV.U32 R2, RZ, RZ, RZ ;  /* 0x000000ffff027224 */ /* 0x000fe200078e00ff */
[----:B------:R-:W-:-:S04]  /*2820*/  SHF.R.S32.HI R31, RZ, 0x1, R0 ;  /* 0x00000001ff1f7819 */ /* 0x000fc80000011400 */
[----:B------:R-:W-:Y:S01]  /*2830*/  IADD3 R6, PT, PT, R6, -R31, RZ ;  /* 0x8000001f06067210 */ /* 0x000fe20007ffe0ff */
[----:B------:R-:W-:-:S03]  /*2840*/  IMAD R31, R31, 0x100000, R3 ;  /* 0x001000001f1f7824 */ /* 0x000fc600078e0203 */
[----:B------:R-:W-:-:S06]  /*2850*/  LEA R3, R6, 0x3ff00000, 0x14 ;  /* 0x3ff0000006037811 */ /* 0x000fcc00078ea0ff */
[----:B------:R-:W-:Y:S01]  /*2860*/  DMUL R30, R30, R2 ;  /* 0x000000021e1e7228 */ /* 0x000fe20000000000 */
[----:B------:R-:W-:Y:S10]  /*2870*/  BRA `(.L_x_6192) ;  /* 0x0000001c00fc7947 */ /* 0x000ff40003800000 */
.L_x_6191:
[----:B------:R-:W-:-:S04]  /*2880*/  LOP3.LUT R5, R9, 0x7fffffff, RZ, 0xc0, !PT ;  /* 0x7fffffff09057812 */ /* 0x000fc800078ec0ff */
[----:B------:R-:W-:-:S13]  /*2890*/  LOP3.LUT P0, RZ, R5, R8, RZ, 0xfc, !PT ;  /* 0x0000000805ff7212 */ /* 0x000fda000780fcff */
[----:B------:R-:W-:Y:S05]  /*28a0*/  @P0 BRA `(.L_x_6193) ;  /* 0x0000000400d00947 */ /* 0x000fea0003800000 */
[----:B------:R-:W-:Y:S01]  /*28b0*/  DSETP.NEU.AND P0, PT, |R22|, +INF , PT ;  /* 0x7ff000001600742a */ /* 0x000fe20003f0d200 */
[----:B------:R-:W-:-:S13]  /*28c0*/  BSSY.RECONVERGENT B3, `(.L_x_6194) ;  /* 0x000001b000037945 */ /* 0x000fda0003800200 */
[----:B------:R-:W-:Y:S01]  /*28d0*/  @!P0 DMUL R2, RZ, R18 ;  /* 0x00000012ff028228 */ /* 0x000fe20000000000 */
[----:B------:R-:W-:Y:S01]  /*28e0*/  @!P0 IMAD.MOV.U32 R0, RZ, RZ, 0x1 ;  /* 0x00000001ff008424 */ /* 0x000fe200078e00ff */
[----:B------:R-:W-:Y:S09]  /*28f0*/  @!P0 BRA `(.L_x_6195) ;  /* 0x00000000005c8947 */ /* 0x000ff20003800000 */
[----:B------:R-:W-:Y:S01]  /*2900*/  UMOV UR4, 0x6dc9c883 ;  /* 0x6dc9c88300047882 */ /* 0x000fe20000000000 */
[----:B------:R-:W-:Y:S01]  /*2910*/  UMOV UR5, 0x3fe45f30 ;  /* 0x3fe45f3000057882 */ /* 0x000fe20000000000 */
[C---:B------:R-:W-:Y:S01]  /*2920*/  DSETP.GE.AND P0, PT, |R22|.reuse, 2.14748364800000000000e+09, PT ;  /* 0x41e000001600742a */ /* 0x040fe20003f06200 */
[----:B------:R-:W-:Y:S01]  /*2930*/  BSSY.RECONVERGENT B4, `(.L_x_6196) ;  /* 0x0000012000047945 */ /* 0x000fe20003800200 */
[----:B------:R-:W-:Y:S01]  /*2940*/  DMUL R4, R22, -UR4 ;  /* 0x8000000416047c28 */ /* 0x000fe20008000000 */
[----:B------:R-:W-:Y:S01]  /*2950*/  UMOV UR4, 0x54442d18 ;  /* 0x54442d1800047882 */ /* 0x000fe20000000000 */
[----:B------:R-:W-:-:S04]  /*2960*/  UMOV UR5, 0x3ff921fb ;  /* 0x3ff921fb00057882 */ /* 0x000fc80000000000 */
[----:B------:R-:W0:Y:S08]  /*2970*/  F2I.F64 R0, R4 ;  /* 0x0000000400007311 */ /* 0x000e300000301100 */
[----:B0-----:R-:W0:Y:S02]  /*2980*/  I2F.F64 R2, R0 ;  /* 0x0000000000027312 */ /* 0x001e240000201c00 */
[----:B0-----:R-:W-:Y:S01]  /*2990*/  DFMA R6, R2, -UR4, R18 ;  /* 0x8000000402067c2b */ /* 0x001fe20008000012 */
[----:B------:R-:W-:Y:S01]  /*29a0*/  UMOV UR4, 0x33145c00 ;  /* 0x33145c0000047882 */ /* 0x000fe20000000000 */
[----:B------:R-:W-:-:S06]  /*29b0*/  UMOV UR5, 0x3c91a626 ;  /* 0x3c91a62600057882 */ /* 0x000fcc0000000000 */
[----:B------:R-:W-:Y:S01]  /*29c0*/  DFMA R6, R2, -UR4, R6 ;  /* 0x8000000402067c2b */ /* 0x000fe20008000006 */
[----:B------:R-:W-:Y:S01]  /*29d0*/  UMOV UR4, 0x252049c0 ;  /* 0x252049c000047882 */ /* 0x000fe20000000000 */
[----:B------:R-:W-:-:S06]  /*29e0*/  UMOV UR5, 0x397b839a ;  /* 0x397b839a00057882 */ /* 0x000fcc0000000000 */
[----:B------:R-:W-:Y:S01]  /*29f0*/  DFMA R2, R2, -UR4, R6 ;  /* 0x8000000402027c2b */ /* 0x000fe20008000006 */
[----:B------:R-:W-:Y:S10]  /*2a00*/  @!P0 BRA `(.L_x_6197) ;  /* 0x0000000000108947 */ /* 0x000ff40003800000 */
[----:B------:R-:W-:Y:S01]  /*2a10*/  IMAD.MOV.U32 R2, RZ, RZ, R18 ;  /* 0x000000ffff027224 */ /* 0x000fe200078e0012 */
[----:B------:R-:W-:Y:S01]  /*2a20*/  MOV R10, 0x2a50 ;  /* 0x00002a50000a7802 */ /* 0x000fe20000000f00 */
[----:B------:R-:W-:-:S07]  /*2a30*/  IMAD.MOV.U32 R12, RZ, RZ, R19 ;  /* 0x000000ffff0c7224 */ /* 0x000fce00078e0013 */
[----:B------:R-:W-:Y:S05]  /*2a40*/  CALL.REL.NOINC `($_ZN2at6native18elementwise_kernelILi128ELi4EZNS0_15gpu_kernel_implIZZZNS0_61_GLOBAL__N__132982cb_23_ActivationSiluKernel_cu_9e10b42f_311311silu_kernelERNS_18TensorIteratorBaseEENKUlvE_clEvENKUlvE1_clEvEUlN3c107complexIdEEE_EEvS5_RKT_EUliE_EEviT1_$__internal_trig_reduction_slowpathd) ;  /* 0x00000168003c7944 */ /* 0x000fea0003c00000 */
.L_x_6197:
[----:B------:R-:W-:Y:S05]  /*2a50*/  BSYNC.RECONVERGENT B4 ;  /* 0x0000000000047941 */ /* 0x000fea0003800200 */
.L_x_6196:
[----:B------:R-:W-:-:S07]  /*2a60*/  VIADD R0, R0, 0x1 ;  /* 0x0000000100007836 */ /* 0x000fce0000000000 */
.L_x_6195:
[----:B------:R-:W-:Y:S05]  /*2a70*/  BSYNC.RECONVERGENT B3 ;  /* 0x0000000000037941 */ /* 0x000fea0003800200 */
.L_x_6194:
[----:B------:R-:W0:Y:S01]  /*2a80*/  LDCU.64 UR4, c[0x4][0x160] ;  /* 0x01002c00ff0477ac */ /* 0x000e220008000a00 */
[----:B------:R-:W-:-:S04]  /*2a90*/  SHF.L.U32 R4, R0, 0x6, RZ ;  /* 0x0000000600047819 */ /* 0x000fc800000006ff */
[----:B------:R-:W-:-:S04]  /*2aa0*/  LOP3.LUT R4, R4, 0x40, RZ, 0xc0, !PT ;  /* 0x0000004004047812 */ /* 0x000fc800078ec0ff */
[----:B0-----:R-:W-:-:S05]  /*2ab0*/  IADD3 R4, P0, PT, R4, UR4, RZ ;  /* 0x0000000404047c10 */ /* 0x001fca000ff1e0ff */
[----:B------:R-:W-:-:S05]  /*2ac0*/  IMAD.X R5, RZ, RZ, UR5, P0 ;  /* 0x00000005ff057e24 */ /* 0x000fca00080e06ff */
[----:B------:R-:W2:Y:S04]  /*2ad0*/  LDG.E.128.CONSTANT R8, desc[UR36][R4.64] ;  /* 0x0000002404087981 */ /* 0x000ea8000c1e9d00 */
[----:B------:R-:W3:Y:S04]  /*2ae0*/  LDG.E.128.CONSTANT R12, desc[UR36][R4.64+0x10] ;  /* 0x00001024040c7981 */ /* 0x000ee8000c1e9d00 */
[----:B------:R0:W4:Y:S01]  /*2af0*/  LDG.E.128.CONSTANT R24, desc[UR36][R4.64+0x20] ;  /* 0x0000202404187981 */ /* 0x000122000c1e9d00 */
[----:B------:R-:W-:Y:S01]  /*2b00*/  LOP3.LUT R6, R0, 0x1, RZ, 0xc0, !PT ;  /* 0x0000000100067812 */ /* 0x000fe200078ec0ff */
[----:B------:R-:W-:Y:S01]  /*2b10*/  IMAD.MOV.U32 R28, RZ, RZ, 0x20fd8164 ;  /* 0x20fd8164ff1c7424 */ /* 0x000fe200078e00ff */
[----:B------:R-:W-:Y:S01]  /*2b20*/  DSETP.NEU.AND P1, PT, |R22|, +INF , PT ;  /* 0x7ff000001600742a */ /* 0x000fe20003f2d200 */
[----:B------:R-:W-:Y:S01]  /*2b30*/  IMAD.MOV.U32 R29, RZ, RZ, 0x3da8ff83 ;  /* 0x3da8ff83ff1d7424 */ /* 0x000fe200078e00ff */
[----:B------:R-:W-:Y:S01]  /*2b40*/  ISETP.NE.U32.AND P0, PT, R6, 0x1, PT ;  /* 0x000000010600780c */ /* 0x000fe20003f05070 */
[----:B------:R-:W-:Y:S01]  /*2b50*/  DMUL R6, R2, R2 ;  /* 0x0000000202067228 */ /* 0x000fe20000000000 */
[----:B------:R-:W-:Y:S02]  /*2b60*/  BSSY.RECONVERGENT B3, `(.L_x_6198) ;  /* 0x000002a000037945 */ /* 0x000fe40003800200 */
[----:B------:R-:W-:-:S02]  /*2b70*/  FSEL R28, R28, -8.06006814911005101289e+34, !P0 ;  /* 0xf9785eba1c1c7808 */ /* 0x000fc40004000000 */
[----:B------:R-:W-:-:S06]  /*2b80*/  FSEL R29, -R29, 0.11223486810922622681, !P0 ;  /* 0x3de5db651d1d7808 */ /* 0x000fcc0004000100 */
[----:B0-----:R-:W-:Y:S02]  /*2b90*/  @!P1 DMUL R4, RZ, R18 ;  /* 0x00000012ff049228 */ /* 0x001fe40000000000 */
[----:B--2---:R-:W-:-:S08]  /*2ba0*/  DFMA R8, R6, R28, R8 ;  /* 0x0000001c0608722b */ /* 0x004fd00000000008 */
[----:B------:R-:W-:-:S08]  /*2bb0*/  DFMA R8, R6, R8, R10 ;  /* 0x000000080608722b */ /* 0x000fd0000000000a */
[----:B---3--:R-:W-:-:S08]  /*2bc0*/  DFMA R8, R6, R8, R12 ;  /* 0x000000080608722b */ /* 0x008fd0000000000c */
[----:B------:R-:W-:-:S08]  /*2bd0*/  DFMA R8, R6, R8, R14 ;  /* 0x000000080608722b */ /* 0x000fd0000000000e */
[----:B----4-:R-:W-:-:S08]  /*2be0*/  DFMA R8, R6, R8, R24 ;  /* 0x000000080608722b */ /* 0x010fd00000000018 */
[----:B------:R-:W-:-:S08]  /*2bf0*/  DFMA R8, R6, R8, R26 ;  /* 0x000000080608722b */ /* 0x000fd0000000001a */
[----:B------:R-:W-:Y:S02]  /*2c00*/  DFMA R2, R8, R2, R2 ;  /* 0x000000020802722b */ /* 0x000fe40000000002 */
[----:B------:R-:W-:-:S10]  /*2c10*/  DFMA R6, R6, R8, 1 ;  /* 0x3ff000000606742b */ /* 0x000fd40000000008 */
[----:B------:R-:W-:Y:S02]  /*2c20*/  FSEL R6, R6, R2, !P0 ;  /* 0x0000000206067208 */ /* 0x000fe40004000000 */
[----:B------:R-:W-:Y:S02]  /*2c30*/  FSEL R7, R7, R3, !P0 ;  /* 0x0000000307077208 */ /* 0x000fe40004000000 */
[----:B------:R-:W-:Y:S01]  /*2c40*/  LOP3.LUT P0, RZ, R0, 0x2, RZ, 0xc0, !PT ;  /* 0x0000000200ff7812 */ /* 0x000fe2000780c0ff */
[----:B------:R-:W-:-:S03]  /*2c50*/  @!P1 IMAD.MOV.U32 R0, RZ, RZ, RZ ;  /* 0x000000ffff009224 */ /* 0x000fc600078e00ff */
[----:B------:R-:W-:-:S10]  /*2c60*/  DADD R2, RZ, -R6 ;  /* 0x00000000ff027229 */ /* 0x000fd40000000806 */
[----:B------:R-:W-:Y:S02]  /*2c70*/  FSEL R30, R6, R2, !P0 ;  /* 0x00000002061e7208 */ /* 0x000fe40004000000 */
[----:B------:R-:W-:Y:S01]  /*2c80*/  FSEL R31, R7, R3, !P0 ;  /* 0x00000003071f7208 */ /* 0x000fe20004000000 */
[----:B------:R-:W-:Y:S06]  /*2c90*/  @!P1 BRA `(.L_x_6199) ;  /* 0x0000000000589947 */ /* 0x000fec0003800000 */
[----:B------:R-:W-:Y:S01]  /*2ca0*/  UMOV UR4, 0x6dc9c883 ;  /* 0x6dc9c88300047882 */ /* 0x000fe20000000000 */
[----:B------:R-:W-:Y:S01]  /*2cb0*/  UMOV UR5, 0x3fe45f30 ;  /* 0x3fe45f3000057882 */ /* 0x000fe20000000000 */
[C---:B------:R-:W-:Y:S02]  /*2cc0*/  DSETP.GE.AND P0, PT, |R22|.reuse, 2.14748364800000000000e+09, PT ;  /* 0x41e000001600742a */ /* 0x040fe40003f06200 */
        /* <DEDUP_REMOVED lines=17> */
[----:B------:R-:W-:Y:S01]  /*2de0*/  IMAD.MOV.U32 R4, RZ, RZ, R2 ;  /* 0x000000ffff047224 */ /* 0x000fe200078e0002 */
[----:B------:R-:W-:-:S07]  /*2df0*/  MOV R5, R3 ;  /* 0x0000000300057202 */ /* 0x000fce0000000f00 */
.L_x_6199:
[----:B------:R-:W-:Y:S05]  /*2e00*/  BSYNC.RECONVERGENT B3 ;  /* 0x0000000000037941 */ /* 0x000fea0003800200 */
.L_x_6198:
[----:B------:R-:W0:Y:S01]  /*2e10*/  LDCU.64 UR4, c[0x4][0x160] ;  /* 0x01002c00ff0477ac */ /* 0x000e220008000a00 */
[----:B------:R-:W-:-:S05]  /*2e20*/  IMAD.SHL.U32 R2, R0, 0x40, RZ ;  /* 0x0000004000027824 */ /* 0x000fca00078e00ff */
[----:B------:R-:W-:-:S04]  /*2e30*/  LOP3.LUT R2, R2, 0x40, RZ, 0xc0, !PT ;  /* 0x0000004002027812 */ /* 0x000fc800078ec0ff */
[----:B0-----:R-:W-:-:S05]  /*2e40*/  IADD3 R2, P0, PT, R2, UR4, RZ ;  /* 0x0000000402027c10 */ /* 0x001fca000ff1e0ff */
[----:B------:R-:W-:-:S05]  /*2e50*/  IMAD.X R3, RZ, RZ, UR5, P0 ;  /* 0x00000005ff037e24 */ /* 0x000fca00080e06ff */
[----:B------:R-:W2:Y:S04]  /*2e60*/  LDG.E.128.CONSTANT R8, desc[UR36][R2.64] ;  /* 0x0000002402087981 */ /* 0x000ea8000c1e9d00 */
[----:B------:R-:W3:Y:S04]  /*2e70*/  LDG.E.128.CONSTANT R12, desc[UR36][R2.64+0x10] ;  /* 0x00001024020c7981 */ /* 0x000ee8000c1e9d00 */
[----:B------:R-:W4:Y:S01]  /*2e80*/  LDG.E.128.CONSTANT R24, desc[UR36][R2.64+0x20] ;  /* 0x0000202402187981 */ /* 0x000f22000c1e9d00 */
[----:B------:R-:W-:Y:S01]  /*2e90*/  LOP3.LUT R6, R0, 0x1, RZ, 0xc0, !PT ;  /* 0x0000000100067812 */ /* 0x000fe200078ec0ff */
[----:B------:R-:W-:-:S02]  /*2ea0*/  IMAD.MOV.U32 R18, RZ, RZ, 0x20fd8164 ;  /* 0x20fd8164ff127424 */ /* 0x000fc400078e00ff */
[----:B------:R-:W-:Y:S01]  /*2eb0*/  IMAD.MOV.U32 R19, RZ, RZ, 0x3da8ff83 ;  /* 0x3da8ff83ff137424 */ /* 0x000fe200078e00ff */
[----:B------:R-:W-:Y:S01]  /*2ec0*/  ISETP.NE.U32.AND P0, PT, R6, 0x1, PT ;  /* 0x000000010600780c */ /* 0x000fe20003f05070 */
[----:B------:R-:W-:-:S03]  /*2ed0*/  DMUL R6, R4, R4 ;  /* 0x0000000404067228 */ /* 0x000fc60000000000 */
[----:B------:R-:W-:Y:S02]  /*2ee0*/  FSEL R18, R18, -8.06006814911005101289e+34, !P0 ;  /* 0xf9785eba12127808 */ /* 0x000fe40004000000 */
[----:B------:R-:W-:-:S06]  /*2ef0*/  FSEL R19, -R19, 0.11223486810922622681, !P0 ;  /* 0x3de5db6513137808 */ /* 0x000fcc0004000100 */
        /* <DEDUP_REMOVED lines=10> */
[----:B------:R-:W-:-:S04]  /*2fa0*/  LOP3.LUT P0, RZ, R0, 0x2, RZ, 0xc0, !PT ;  /* 0x0000000200ff7812 */ /* 0x000fc8000780c0ff */
[----:B------:R-:W-:-:S10]  /*2fb0*/  DADD R2, RZ, -R4 ;  /* 0x00000000ff027229 */ /* 0x000fd40000000804 */
[----:B------:R-:W-:Y:S02]  /*2fc0*/  FSEL R18, R4, R2, !P0 ;  /* 0x0000000204127208 */ /* 0x000fe40004000000 */
[----:B------:R-:W-:Y:S01]  /*2fd0*/  FSEL R19, R5, R3, !P0 ;  /* 0x0000000305137208 */ /* 0x000fe20004000000 */
[----:B------:R-:W-:Y:S06]  /*2fe0*/  BRA `(.L_x_6192) ;  /* 0x0000001800207947 */ /* 0x000fec0003800000 */
.L_x_6193:
[----:B------:R-:W-:-:S13]  /*2ff0*/  ISETP.GE.U32.AND P0, PT, R3, 0x7ff00000, PT ;  /* 0x7ff000000300780c */ /* 0x000fda0003f06070 */
[----:B------:R-:W-:Y:S05]  /*3000*/  @!P0 BRA `(.L_x_6200) ;  /* 0x0000000000348947 */ /* 0x000fea0003800000 */
[----:B------:R-:W-:-:S04]  /*3010*/  ISETP.NE.AND P0, PT, R5, 0x7ff00000, PT ;  /* 0x7ff000000500780c */ /* 0x000fc80003f05270 */
[----:B------:R-:W-:-:S13]  /*3020*/  ISETP.EQ.AND P0, PT, R8, RZ, !P0 ;  /* 0x000000ff0800720c */ /* 0x000fda0004702270 */
[----:B------:R-:W-:-:S10]  /*3030*/  @!P0 DADD R30, R22, -R22 ;  /* 0x00000000161e8229 */ /* 0x000fd40000000816 */
[----:B------:R-:W-:Y:S02]  /*3040*/  @!P0 IMAD.MOV.U32 R18, RZ, RZ, R30 ;  /* 0x000000ffff128224 */ /* 0x000fe400078e001e */
[----:B------:R-:W-:Y:S01]  /*3050*/  @!P0 IMAD.MOV.U32 R19, RZ, RZ, R31 ;  /* 0x000000ffff138224 */ /* 0x000fe200078e001f */
[----:B------:R-:W-:Y:S06]  /*3060*/  @!P0 BRA `(.L_x_6192) ;  /* 0x0000001800008947 */ /* 0x000fec0003800000 */
[----:B------:R-:W-:Y:S01]  /*3070*/  DADD R2, R22, -R22 ;  /* 0x0000000016027229 */ /* 0x000fe20000000816 */
[----:B------:R-:W-:-:S04]  /*3080*/  ISETP.GT.AND P0, PT, R9, -0x1, PT ;  /* 0xffffffff0900780c */ /* 0x000fc80003f04270 */
[----:B------:R-:W-:Y:S02]  /*3090*/  FSEL R30, R8, RZ, P0 ;  /* 0x000000ff081e7208 */ /* 0x000fe40000000000 */
[----:B------:R-:W-:-:S03]  /*30a0*/  FSEL R31, R9, RZ, P0 ;  /* 0x000000ff091f7208 */ /* 0x000fc60000000000 */
[----:B------:R-:W-:Y:S02]  /*30b0*/  FSEL R18, R2, RZ, P0 ;  /* 0x000000ff02127208 */ /* 0x000fe40000000000 */
[----:B------:R-:W-:Y:S01]  /*30c0*/  FSEL R19, R3, RZ, P0 ;  /* 0x000000ff03137208 */ /* 0x000fe20000000000 */
[----:B------:R-:W-:Y:S06]  /*30d0*/  BRA `(.L_x_6192) ;  /* 0x0000001400e47947 */ /* 0x000fec0003800000 */
.L_x_6200:
[----:B------:R-:W-:-:S05]  /*30e0*/  VIADD R0, R9, 0xbf79d1be ;  /* 0xbf79d1be09007836 */ /* 0x000fca0000000000 */
[----:B------:R-:W-:-:S13]  /*30f0*/  ISETP.GT.U32.AND P0, PT, R0, 0x108aa2, PT ;  /* 0x00108aa20000780c */ /* 0x000fda0003f04070 */
[----:B------:R-:W-:Y:S05]  /*3100*/  @P0 BRA `(.L_x_6201) ;  /* 0x0000000c00100947 */ /* 0x000fea0003800000 */
[----:B------:R-:W-:Y:S01]  /*3110*/  UMOV UR4, 0x19ba0da4 ;  /* 0x19ba0da400047882 */ /* 0x000fe20000000000 */
[----:B------:R-:W-:Y:S01]  /*3120*/  UMOV UR5, 0x40937be3 ;  /* 0x40937be300057882 */ /* 0x000fe20000000000 */
[----:B------:R-:W-:Y:S01]  /*3130*/  MOV R8, 0x652b82fe ;  /* 0x652b82fe00087802 */ /* 0x000fe20000000f00 */
[----:B------:R-:W-:Y:S01]  /*3140*/  DADD R6, -R20, -UR4 ;  /* 0x8000000414067e29 */ /* 0x000fe20008000100 */
[----:B------:R-:W-:Y:S01]  /*3150*/  IMAD.MOV.U32 R9, RZ, RZ, 0x3ff71547 ;  /* 0x3ff71547ff097424 */ /* 0x000fe200078e00ff */
[----:B------:R-:W-:Y:S01]  /*3160*/  UMOV UR4, 0xfefa39ef ;  /* 0xfefa39ef00047882 */ /* 0x000fe20000000000 */
[----:B------:R-:W-:Y:S01]  /*3170*/  UMOV UR5, 0x3fe62e42 ;  /* 0x3fe62e4200057882 */ /* 0x000fe20000000000 */
[----:B------:R-:W-:Y:S04]  /*3180*/  BSSY.RECONVERGENT B0, `(.L_x_6202) ;  /* 0x0000036000007945 */ /* 0x000fe80003800200 */
[----:B------:R-:W-:-:S02]  /*3190*/  DFMA R8, R6, R8, 6.75539944105574400000e+15 ;  /* 0x433800000608742b */ /* 0x000fc40000000008 */
[----:B------:R-:W-:-:S06]  /*31a0*/  FSETP.GEU.FTZ.AND P0, PT, |R7|, 4.1917929649353027344, PT ;  /* 0x4086232b0700780b */ /* 0x000fcc0003f1e200 */
[----:B------:R-:W-:-:S08]  /*31b0*/  DADD R2, R8, -6.75539944105574400000e+15 ;  /* 0xc338000008027429 */ /* 0x000fd00000000000 */
[----:B------:R-:W-:Y:S01]  /*31c0*/  DFMA R4, R2, -UR4, R6 ;  /* 0x8000000402047c2b */ /* 0x000fe20008000006 */
        /* <DEDUP_REMOVED lines=38> */
[C---:B------:R-:W-:Y:S02]  /*3430*/  DADD R10, R6.reuse, +INF ;  /* 0x7ff00000060a7429 */ /* 0x040fe40000000000 */
[----:B------:R-:W-:-:S08]  /*3440*/  DSETP.GEU.AND P1, PT, R6, RZ, PT ;  /* 0x000000ff0600722a */ /* 0x000fd00003f2e000 */
[----:B------:R-:W-:Y:S02]  /*3450*/  FSEL R28, R10, RZ, P1 ;  /* 0x000000ff0a1c7208 */ /* 0x000fe40000800000 */
[----:B------:R-:W-:Y:S02]  /*3460*/  @!P0 LEA.HI R0, R8, R8, RZ, 0x1 ;  /* 0x0000000808008211 */ /* 0x000fe400078f08ff */
[----:B------:R-:W-:Y:S02]  /*3470*/  FSEL R29, R11, RZ, P1 ;  /* 0x000000ff0b1d7208 */ /* 0x000fe40000800000 */
[----:B------:R-:W-:-:S05]  /*3480*/  @!P0 SHF.R.S32.HI R5, RZ, 0x1, R0 ;  /* 0x00000001ff058819 */ /* 0x000fca0000011400 */
[----:B------:R-:W-:Y:S02]  /*3490*/  @!P0 IMAD.IADD R4, R8, 0x1, -R5 ;  /* 0x0000000108048824 */ /* 0x000fe400078e0a05 */
[----:B------:R-:W-:-:S03]  /*34a0*/  @!P0 IMAD R3, R5, 0x100000, R3 ;  /* 0x0010000005038824 */ /* 0x000fc600078e0203 */
[----:B------:R-:W-:Y:S02]  /*34b0*/  @!P0 LEA R5, R4, 0x3ff00000, 0x14 ;  /* 0x3ff0000004058811 */ /* 0x000fe400078ea0ff */
[----:B------:R-:W-:-:S06]  /*34c0*/  @!P0 MOV R4, RZ ;  /* 0x000000ff00048202 */ /* 0x000fcc0000000f00 */
[----:B------:R-:W-:-:S11]  /*34d0*/  @!P0 DMUL R28, R2, R4 ;  /* 0x00000004021c8228 */ /* 0x000fd60000000000 */
.L_x_6203:
[----:B------:R-:W-:Y:S05]  /*34e0*/  BSYNC.RECONVERGENT B0 ;  /* 0x0000000000007941 */ /* 0x000fea0003800200 */
.L_x_6202:
[C---:B------:R-:W-:Y:S01]  /*34f0*/  LEA.HI R0, R29.reuse, 0xffffff09, RZ, 0xc ;  /* 0xffffff091d007811 */ /* 0x040fe200078f60ff */
[----:B------:R-:W-:Y:S01]  /*3500*/  DSETP.NEU.AND P0, PT, |R22|, +INF , PT ;  /* 0x7ff000001600742a */ /* 0x000fe20003f0d200 */
[----:B------:R-:W-:Y:S01]  /*3510*/  LOP3.LUT R29, R29, 0xfffff, RZ, 0xc0, !PT ;  /* 0x000fffff1d1d7812 */ /* 0x000fe200078ec0ff */
[----:B------:R-:W-:Y:S01]  /*3520*/  BSSY.RECONVERGENT B3, `(.L_x_6204) ;  /* 0x0000026000037945 */ /* 0x000fe20003800200 */
[----:B------:R-:W-:Y:S01]  /*3530*/  LOP3.LUT R3, R0, 0xffff, RZ, 0xc0, !PT ;  /* 0x0000ffff00037812 */ /* 0x000fe200078ec0ff */
[----:B------:R-:W-:Y:S01]  /*3540*/  IMAD.MOV.U32 R26, RZ, RZ, RZ ;  /* 0x000000ffff1a7224 */ /* 0x000fe200078e00ff */
[----:B------:R-:W-:Y:S02]  /*3550*/  LOP3.LUT R29, R29, 0x7fe00000, RZ, 0xfc, !PT ;  /* 0x7fe000001d1d7812 */ /* 0x000fe400078efcff */
[----:B------:R-:W-:-:S04]  /*3560*/  LEA.HI R2, R3, R0, RZ, 0x11 ;  /* 0x0000000003027211 */ /* 0x000fc800078f88ff */
[----:B------:R-:W-:-:S03]  /*3570*/  PRMT R2, R2, 0x9910, RZ ;  /* 0x0000991002027816 */ /* 0x000fc600000000ff */
[----:B------:R-:W-:Y:S01]  /*3580*/  @!P0 IMAD.MOV.U32 R36, RZ, RZ, 0x1 ;  /* 0x00000001ff248424 */ /* 0x000fe200078e00ff */
[----:B------:R-:W-:-:S04]  /*3590*/  SHF.R.S32.HI R2, RZ, 0x1, R2 ;  /* 0x00000001ff027819 */ /* 0x000fc80000011402 */
[----:B------:R-:W-:Y:S01]  /*35a0*/  PRMT R27, R2, 0x9910, RZ ;  /* 0x00009910021b7816 */ /* 0x000fe200000000ff */
[----:B------:R-:W-:-:S04]  /*35b0*/  @!P0 DMUL R2, RZ, R18 ;  /* 0x00000012ff028228 */ /* 0x000fc80000000000 */
[----:B------:R-:W-:Y:S01]  /*35c0*/  IMAD.IADD R0, R0, 0x1, -R27 ;  /* 0x0000000100007824 */ /* 0x000fe200078e0a1b */
[----:B------:R-:W-:-:S04]  /*35d0*/  LEA R27, R27, 0x3ff00000, 0x14 ;  /* 0x3ff000001b1b7811 */ /* 0x000fc800078ea0ff */
[----:B------:R-:W-:Y:S01]  /*35e0*/  LEA R25, R0, 0x3ff00000, 0x14 ;  /* 0x3ff0000000197811 */ /* 0x000fe200078ea0ff */
[----:B------:R-:W-:Y:S06]  /*35f0*/  @!P0 BRA `(.L_x_6205) ;  /* 0x0000000000608947 */ /* 0x000fec0003800000 */
[----:B------:R-:W-:Y:S01]  /*3600*/  UMOV UR4, 0x6dc9c883 ;  /* 0x6dc9c88300047882 */ /* 0x000fe20000000000 */
[----:B------:R-:W-:Y:S01]  /*3610*/  UMOV UR5, 0x3fe45f30 ;  /* 0x3fe45f3000057882 */ /* 0x000fe20000000000 */
[C---:B------:R-:W-:Y:S01]  /*3620*/  DSETP.GE.AND P0, PT, |R22|.reuse, 2.14748364800000000000e+09, PT ;  /* 0x41e000001600742a */ /* 0x040fe20003f06200 */
[----:B------:R-:W-:Y:S01]  /*3630*/  BSSY.RECONVERGENT B4, `(.L_x_6206) ;  /* 0x0000013000047945 */ /* 0x000fe20003800200 */
[----:B------:R-:W-:Y:S01]  /*3640*/  DMUL R4, R22, -UR4 ;  /* 0x8000000416047c28 */ /* 0x000fe20008000000 */
[----:B------:R-:W-:Y:S01]  /*3650*/  UMOV UR4, 0x54442d18 ;  /* 0x54442d1800047882 */ /* 0x000fe20000000000 */
[----:B------:R-:W-:-:S08]  /*3660*/  UMOV UR5, 0x3ff921fb ;  /* 0x3ff921fb00057882 */ /* 0x000fd00000000000 */
        /* <DEDUP_REMOVED lines=14> */
[----:B------:R-:W-:-:S07]  /*3750*/  IMAD.MOV.U32 R4, RZ, RZ, R0 ;  /* 0x000000ffff047224 */ /* 0x000fce00078e0000 */
.L_x_6207:
[----:B------:R-:W-:Y:S05]  /*3760*/  BSYNC.RECONVERGENT B4 ;  /* 0x0000000000047941 */ /* 0x000fea0003800200 */
.L_x_6206:
[----:B------:R-:W-:-:S07]  /*3770*/  VIADD R36, R4, 0x1 ;  /* 0x0000000104247836 */ /* 0x000fce0000000000 */
.L_x_6205:
[----:B------:R-:W-:Y:S05]  /*3780*/  BSYNC.RECONVERGENT B3 ;  /* 0x0000000000037941 */ /* 0x000fea0003800200 */
.L_x_6204:
[----:B------:R-:W0:Y:S01]  /*3790*/  LDCU.64 UR4, c[0x4][0x160] ;  /* 0x01002c00ff0477ac */ /* 0x000e220008000a00 */
[----:B------:R-:W-:-:S04]  /*37a0*/  SHF.L.U32 R0, R36, 0x6, RZ ;  /* 0x0000000624007819 */ /* 0x000fc800000006ff */
[----:B------:R-:W-:-:S04]  /*37b0*/  LOP3.LUT R0, R0, 0x40, RZ, 0xc0, !PT ;  /* 0x0000004000007812 */ /* 0x000fc800078ec0ff */
[----:B0-----:R-:W-:-:S05]  /*37c0*/  IADD3 R4, P0, PT, R0, UR4, RZ ;  /* 0x0000000400047c10 */ /* 0x001fca000ff1e0ff */
[----:B------:R-:W-:-:S05]  /*37d0*/  IMAD.X R5, RZ, RZ, UR5, P0 ;  /* 0x00000005ff057e24 */ /* 0x000fca00080e06ff */
[----:B------:R-:W2:Y:S04]  /*37e0*/  LDG.E.128.CONSTANT R8, desc[UR36][R4.64] ;  /* 0x0000002404087981 */ /* 0x000ea8000c1e9d00 */
[----:B------:R-:W3:Y:S04]  /*37f0*/  LDG.E.128.CONSTANT R12, desc[UR36][R4.64+0x10] ;  /* 0x00001024040c7981 */ /* 0x000ee8000c1e9d00 */
[----:B------:R-:W4:Y:S01]  /*3800*/  LDG.E.128.CONSTANT R32, desc[UR36][R4.64+0x20] ;  /* 0x0000202404207981 */ /* 0x000f22000c1e9d00 */
[----:B------:R-:W-:Y:S01]  /*3810*/  LOP3.LUT R0, R36, 0x1, RZ, 0xc0, !PT ;  /* 0x0000000124007812 */ /* 0x000fe200078ec0ff */
[----:B------:R-:W-:Y:S01]  /*3820*/  IMAD.MOV.U32 R30, RZ, RZ, 0x20fd8164 ;  /* 0x20fd8164ff1e7424 */ /* 0x000fe200078e00ff */
[----:B------:R-:W-:Y:S01]  /*3830*/  DMUL R6, R2, R2 ;  /* 0x0000000202067228 */ /* 0x000fe20000000000 */
[----:B------:R-:W-:Y:S01]  /*3840*/  BSSY.RECONVERGENT B3, `(.L_x_6208) ;  /* 0x000002d000037945 */ /* 0x000fe20003800200 */
[----:B------:R-:W-:Y:S01]  /*3850*/  ISETP.NE.U32.AND P0, PT, R0, 0x1, PT ;  /* 0x000000010000780c */ /* 0x000fe20003f05070 */
[----:B------:R-:W-:Y:S01]  /*3860*/  IMAD.MOV.U32 R0, RZ, RZ, 0x3da8ff83 ;  /* 0x3da8ff83ff007424 */ /* 0x000fe200078e00ff */
[----:B------:R-:W-:-:S02]  /*3870*/  DSETP.NEU.AND P1, PT, |R22|, +INF , PT ;  /* 0x7ff000001600742a */ /* 0x000fc40003f2d200 */
[----:B------:R-:W-:Y:S02]  /*3880*/  FSEL R30, R30, -8.06006814911005101289e+34, !P0 ;  /* 0xf9785eba1e1e7808 */ /* 0x000fe40004000000 */
[----:B------:R-:W-:-:S10]  /*3890*/  FSEL R31, -R0, 0.11223486810922622681, !P0 ;  /* 0x3de5db65001f7808 */ /* 0x000fd40004000100 */
[----:B------:R-:W-:Y:S01]  /*38a0*/  @!P1 IMAD.MOV.U32 R0, RZ, RZ, RZ ;  /* 0x000000ffff009224 */ /* 0x000fe200078e00ff */
        /* <DEDUP_REMOVED lines=14> */
[----:B------:R-:W-:-:S05]  /*3990*/  @!P1 DMUL R2, RZ, R18 ;  /* 0x00000012ff029228 */ /* 0x000fca0000000000 */
[----:B------:R-:W-:-:S08]  /*39a0*/  DMUL R30, R28, R30 ;  /* 0x0000001e1c1e7228 */ /* 0x000fd00000000000 */
[----:B------:R-:W-:Y:S01]  /*39b0*/  DMUL R30, R26, R30 ;  /* 0x0000001e1a1e7228 */ /* 0x000fe20000000000 */
[----:B------:R-:W-:Y:S10]  /*39c0*/  @!P1 BRA `(.L_x_6209) ;  /* 0x0000000000509947 */ /* 0x000ff40003800000 */
        /* <DEDUP_REMOVED lines=20> */
.L_x_6209:
[----:B------:R-:W-:Y:S05]  /*3b10*/  BSYNC.RECONVERGENT B3 ;  /* 0x0000000000037941 */ /* 0x000fea0003800200 */
.L_x_6208:
[----:B------:R-:W0:Y:S01]  /*3b20*/  LDCU.64 UR4, c[0x4][0x160] ;  /* 0x01002c00ff0477ac */ /* 0x000e220008000a00 */
[----:B------:R-:W-:-:S05]  /*3b30*/  IMAD.SHL.U32 R4, R0, 0x40, RZ ;  /* 0x0000004000047824 */ /* 0x000fca00078e00ff */
[----:B------:R-:W-:-:S04]  /*3b40*/  LOP3.LUT R4, R4, 0x40, RZ, 0xc0, !PT ;  /* 0x0000004004047812 */ /* 0x000fc800078ec0ff */
[----:B0-----:R-:W-:-:S04]  /*3b50*/  IADD3 R4, P0, PT, R4, UR4, RZ ;  /* 0x0000000404047c10 */ /* 0x001fc8000ff1e0ff */
[----:B------:R-:W-:-:S05]  /*3b60*/  IADD3.X R5, PT, PT, RZ, UR5, RZ, P0, !PT ;  /* 0x00000005ff057c10 */ /* 0x000fca00087fe4ff */
[----:B------:R-:W2:Y:S04]  /*3b70*/  LDG.E.128.CONSTANT R8, desc[UR36][R4.64] ;  /* 0x0000002404087981 */ /* 0x000ea8000c1e9d00 */
[----:B------:R-:W3:Y:S04]  /*3b80*/  LDG.E.128.CONSTANT R12, desc[UR36][R4.64+0x10] ;  /* 0x00001024040c7981 */ /* 0x000ee8000c1e9d00 */
[----:B------:R-:W4:Y:S01]  /*3b90*/  LDG.E.128.CONSTANT R32, desc[UR36][R4.64+0x20] ;  /* 0x0000202404207981 */ /* 0x000f22000c1e9d00 */
[----:B------:R-:W-:Y:S01]  /*3ba0*/  LOP3.LUT R6, R0, 0x1, RZ, 0xc0, !PT ;  /* 0x0000000100067812 */ /* 0x000fe200078ec0ff */
[----:B------:R-:W-:-:S02]  /*3bb0*/  IMAD.MOV.U32 R18, RZ, RZ, 0x20fd8164 ;  /* 0x20fd8164ff127424 */ /* 0x000fc400078e00ff */
[----:B------:R-:W-:Y:S01]  /*3bc0*/  IMAD.MOV.U32 R19, RZ, RZ, 0x3da8ff83 ;  /* 0x3da8ff83ff137424 */ /* 0x000fe200078e00ff */
[----:B------:R-:W-:Y:S01]  /*3bd0*/  ISETP.NE.U32.AND P0, PT, R6, 0x1, PT ;  /* 0x000000010600780c */ /* 0x000fe20003f05070 */
[----:B------:R-:W-:Y:S01]  /*3be0*/  DMUL R6, R2, R2 ;  /* 0x0000000202067228 */ /* 0x000fe20000000000 */
[----:B------:R-:W-:Y:S02]  /*3bf0*/  IMAD.MOV.U32 R24, RZ, RZ, RZ ;  /* 0x000000ffff187224 */ /* 0x000fe400078e00ff */
[----:B------:R-:W-:Y:S02]  /*3c00*/  FSEL R18, R18, -8.06006814911005101289e+34, !P0 ;  /* 0xf9785eba12127808 */ /* 0x000fe40004000000 */
[----:B------:R-:W-:Y:S02]  /*3c10*/  FSEL R19, -R19, 0.11223486810922622681, !P0 ;  /* 0x3de5db6513137808 */ /* 0x000fe40004000100 */
[----:B------:R-:W-:-:S04]  /*3c20*/  DMUL R30, R30, R24 ;  /* 0x000000181e1e7228 */ /* 0x000fc80000000000 */
        /* <DEDUP_REMOVED lines=13> */
[----:B------:R-:W-:-:S06]  /*3d00*/  FSEL R3, R5, R3, !P0 ;  /* 0x0000000305037208 */ /* 0x000fcc0004000000 */
[----:B------:R-:W-:-:S08]  /*3d10*/  DMUL R28, R28, R2 ;  /* 0x000000021c1c7228 */ /* 0x000fd00000000000 */
[----:B------:R-:W-:-:S08]  /*3d20*/  DMUL R28, R26, R28 ;  /* 0x0000001c1a1c7228 */ /* 0x000fd00000000000 */
[----:B------:R-:W-:Y:S01]  /*3d30*/  DMUL R18, R24, R28 ;  /* 0x0000001c18127228 */ /* 0x000fe20000000000 */
[----:B------:R-:W-:Y:S10]  /*3d40*/  BRA `(.L_x_6192) ;  /* 0x0000000800c87947 */ /* 0x000ff40003800000 */
.L_x_6201:
[----:B------:R-:W-:Y:S01]  /*3d50*/  IMAD.MOV.U32 R2, RZ, RZ, 0x652b82fe ;  /* 0x652b82feff027424 */ /* 0x000fe200078e00ff */
[----:B------:R-:W-:Y:S01]  /*3d60*/  UMOV UR4, 0xfefa39ef ;  /* 0xfefa39ef00047882 */ /* 0x000fe20000000000 */
[----:B------:R-:W-:Y:S01]  /*3d70*/  IMAD.MOV.U32 R3, RZ, RZ, 0x3ff71547 ;  /* 0x3ff71547ff037424 */ /* 0x000fe200078e00ff */
[----:B------:R-:W-:Y:S01]  /*3d80*/  UMOV UR5, 0x3fe62e42 ;  /* 0x3fe62e4200057882 */ /* 0x000fe20000000000 */
[----:B------:R-:W-:Y:S01]  /*3d90*/  DSETP.NEU.AND P2, PT, |R22|, +INF , PT ;  /* 0x7ff000001600742a */ /* 0x000fe20003f4d200 */
[----:B------:R-:W-:Y:S01]  /*3da0*/  FSETP.GEU.FTZ.AND P0, PT, |R9|, 4.1917929649353027344, PT ;  /* 0x4086232b0900780b */ /* 0x000fe20003f1e200 */
[----:B------:R-:W-:Y:S02]  /*3db0*/  BSSY.RECONVERGENT B0, `(.L_x_6210) ;  /* 0x0000036000007945 */ /* 0x000fe40003800200 */
[----:B------:R-:W-:-:S08]  /*3dc0*/  DFMA R10, -R20, R2, 6.75539944105574400000e+15 ;  /* 0x43380000140a742b */ /* 0x000fd00000000102 */
[----:B------:R-:W-:Y:S02]  /*3dd0*/  DADD R2, R10, -6.75539944105574400000e+15 ;  /* 0xc33800000a027429 */ /* 0x000fe40000000000 */
[----:B------:R-:W-:-:S06]  /*3de0*/  @!P2 DMUL R6, RZ, R18 ;  /* 0x00000012ff06a228 */ /* 0x000fcc0000000000 */
        /* <DEDUP_REMOVED lines=50> */
.L_x_6211:
[----:B------:R-:W-:Y:S05]  /*4110*/  BSYNC.RECONVERGENT B0 ;  /* 0x0000000000007941 */ /* 0x000fea0003800200 */
.L_x_6210:
[----:B------:R-:W-:Y:S01]  /*4120*/  BSSY.RECONVERGENT B3, `(.L_x_6212) ;  /* 0x000001c000037945 */ /* 0x000fe20003800200 */
[----:B------:R-:W-:-:S03]  /*4130*/  @!P2 IMAD.MOV.U32 R0, RZ, RZ, 0x1 ;  /* 0x00000001ff00a424 */ /* 0x000fc600078e00ff */
[----:B------:R-:W-:Y:S05]  /*4140*/  @!P2 BRA `(.L_x_6213) ;  /* 0x000000000064a947 */ /* 0x000fea0003800000 */
        /* <DEDUP_REMOVED lines=21> */
[----:B------:R-:W-:Y:S01]  /*42a0*/  MOV R6, R2 ;  /* 0x0000000200067202 */ /* 0x000fe20000000f00 */
[----:B------:R-:W-:-:S07]  /*42b0*/  IMAD.MOV.U32 R7, RZ, RZ, R3 ;  /* 0x000000ffff077224 */ /* 0x000fce00078e0003 */
.L_x_6215:
[----:B------:R-:W-:Y:S05]  /*42c0*/  BSYNC.RECONVERGENT B4 ;  /* 0x0000000000047941 */ /* 0x000fea0003800200 */
.L_x_6214:
[----:B------:R-:W-:-:S07]  /*42d0*/  VIADD R0, R0, 0x1 ;  /* 0x0000000100007836 */ /* 0x000fce0000000000 */
.L_x_6213:
[----:B------:R-:W-:Y:S05]  /*42e0*/  BSYNC.RECONVERGENT B3 ;  /* 0x0000000000037941 */ /* 0x000fea0003800200 */
.L_x_6212:
        /* <DEDUP_REMOVED lines=26> */
[----:B------:R-:W-:Y:S01]  /*4490*/  FSEL R7, R5, R7, !P0 ;  /* 0x0000000705077208 */ /* 0x000fe20004000000 */
[----:B------:R-:W-:Y:S01]  /*44a0*/  @!P1 DMUL R4, RZ, R18 ;  /* 0x00000012ff049228 */ /* 0x000fe20000000000 */
        /* <DEDUP_REMOVED lines=22> */
[----:B------:R-:W-:Y:S01]  /*4610*/  MOV R2, R18 ;  /* 0x0000001200027202 */ /* 0x000fe20000000f00 */
[----:B------:R-:W-:Y:S01]  /*4620*/  IMAD.MOV.U32 R12, RZ, RZ, R19 ;  /* 0x000000ffff0c7224 */ /* 0x000fe200078e0013 */
[----:B------:R-:W-:-:S07]  /*4630*/  MOV R10, 0x4650 ;  /* 0x00004650000a7802 */ /* 0x000fce0000000f00 */
[----:B------:R-:W-:Y:S05]  /*4640*/  CALL.REL.NOINC `($_ZN2at6native18elementwise_kernelILi128ELi4EZNS0_15gpu_kernel_implIZZZNS0_61_GLOBAL__N__132982cb_23_ActivationSiluKernel_cu_9e10b42f_311311silu_kernelERNS_18TensorIteratorBaseEENKUlvE_clEvENKUlvE1_clEvEUlN3c107complexIdEEE_EEvS5_RKT_EUliE_EEviT1_$__internal_trig_reduction_slowpathd) ;  /* 0x0000014c003c7944 */ /* 0x000fea0003c00000 */
[----:B------:R-:W-:Y:S02]  /*4650*/  IMAD.MOV.U32 R4, RZ, RZ, R2 ;  /* 0x000000ffff047224 */ /* 0x000fe400078e0002 */
[----:B------:R-:W-:-:S07]  /*4660*/  IMAD.MOV.U32 R5, RZ, RZ, R3 ;  /* 0x000000ffff057224 */ /* 0x000fce00078e0003 */
.L_x_6217:
[----:B------:R-:W-:Y:S05]  /*4670*/  BSYNC.RECONVERGENT B3 ;  /* 0x0000000000037941 */ /* 0x000fea0003800200 */
.L_x_6216:
        /* <DEDUP_REMOVED lines=30> */
[----:B------:R-:W-:-:S11]  /*4860*/  DMUL R18, R24, R18 ;  /* 0x0000001218127228 */ /* 0x000fd60000000000 */
.L_x_6192:
[----:B------:R-:W-:Y:S05]  /*4870*/  BSYNC.RECONVERGENT B2 ;  /* 0x0000000000027941 */ /* 0x000fea0003800200 */
.L_x_6190:
[----:B------:R-:W-:Y:S01]  /*4880*/  DADD R6, R30, 1 ;  /* 0x3ff000001e067429 */ /* 0x000fe20000000000 */
[----:B------:R-:W-:Y:S01]  /*4890*/  BSSY.RECONVERGENT B1, `(.L_x_6218) ;  /* 0x0000097000017945 */ /* 0x000fe20003800200 */
[----:B------:R-:W-:-:S08]  /*48a0*/  DADD R4, RZ, R18 ;  /* 0x00000000ff047229 */ /* 0x000fd00000000012 */
[----:B------:R-:W-:-:S14]  /*48b0*/  DSETP.GE.AND P0, PT, |R6|, |R4|, PT ;  /* 0x400000040600722a */ /* 0x000fdc0003f06200 */
[----:B------:R-:W-:Y:S05]  /*48c0*/  @!P0 BRA `(.L_x_6219) ;  /* 0x00000004009c8947 */ /* 0x000fea0003800000 */
[----:B------:R-:W-:-:S06]  /*48d0*/  DSETP.NEU.AND P0, PT, R18, RZ, PT ;  /* 0x000000ff1200722a */ /* 0x000fcc0003f0d000 */
[----:B------:R-:W-:-:S14]  /*48e0*/  DSETP.NEU.OR P0, PT, R6, RZ, P0 ;  /* 0x000000ff0600722a */ /* 0x000fdc000070d400 */
[----:B------:R-:W-:Y:S05]  /*48f0*/  @P0 BRA `(.L_x_6220) ;  /* 0x0000000000dc0947 */ /* 0x000fea0003800000 */
[----:B------:R-:W-:Y:S01]  /*4900*/  DADD R10, -RZ, |R6| ;  /* 0x00000000ff0a7229 */ /* 0x000fe20000000506 */
[----:B------:R-:W-:Y:S01]  /*4910*/  MOV R2, 0x1 ;  /* 0x0000000100027802 */ /* 0x000fe20000000f00 */
[----:B------:R-:W-:Y:S01]  /*4920*/  BSSY.RECONVERGENT B2, `(.L_x_6221) ;  /* 0x0000016000027945 */ /* 0x000fe20003800200 */
[----:B------:R-:W-:-:S03]  /*4930*/  FSETP.GEU.AND P1, PT, |R21|, 6.5827683646048100446e-37, PT ;  /* 0x036000001500780b */ /* 0x000fc60003f2e200 */
[----:B------:R-:W0:Y:S02]  /*4940*/  MUFU.RCP64H R3, R11 ;  /* 0x0000000b00037308 */ /* 0x000e240000001800 */
[----:B0-----:R-:W-:-:S08]  /*4950*/  DFMA R8, -|R6|, R2, 1 ;  /* 0x3ff000000608742b */ /* 0x001fd00000000302 */
[----:B------:R-:W-:-:S08]  /*4960*/  DFMA R8, R8, R8, R8 ;  /* 0x000000080808722b */ /* 0x000fd00000000008 */
[----:B------:R-:W-:-:S08]  /*4970*/  DFMA R8, R2, R8, R2 ;  /* 0x000000080208722b */ /* 0x000fd00000000002 */
[----:B------:R-:W-:-:S08]  /*4980*/  DFMA R2, -|R6|, R8, 1 ;  /* 0x3ff000000602742b */ /* 0x000fd00000000308 */
[----:B------:R-:W-:-:S08]  /*4990*/  DFMA R2, R8, R2, R8 ;  /* 0x000000020802722b */ /* 0x000fd00000000008 */
[----:B------:R-:W-:-:S08]  /*49a0*/  DMUL R8, R2, R20 ;  /* 0x0000001402087228 */ /* 0x000fd00000000000 */
[----:B------:R-:W-:-:S08]  /*49b0*/  DFMA R6, -|R6|, R8, R20 ;  /* 0x000000080606722b */ /* 0x000fd00000000314 */
[----:B------:R-:W-:-:S10]  /*49c0*/  DFMA R2, R2, R6, R8 ;  /* 0x000000060202722b */ /* 0x000fd40000000008 */
[----:B------:R-:W-:-:S05]  /*49d0*/  FFMA R0, RZ, R11, R3 ;  /* 0x0000000bff007223 */ /* 0x000fca0000000003 */
[----:B------:R-:W-:-:S13]  /*49e0*/  FSETP.GT.AND P0, PT, |R0|, 1.469367938527859385e-39, PT ;  /* 0x001000000000780b */ /* 0x000fda0003f04200 */
[----:B------:R-:W-:Y:S05]  /*49f0*/  @P0 BRA P1, `(.L_x_6222) ;  /* 0x0000000000200947 */ /* 0x000fea0000800000 */
[----:B------:R-:W-:Y:S01]  /*4a00*/  IMAD.MOV.U32 R28, RZ, RZ, R20 ;  /* 0x000000ffff1c7224 */ /* 0x000fe200078e0014 */
[----:B------:R-:W-:Y:S01]  /*4a10*/  MOV R30, 0x4a60 ;  /* 0x00004a60001e7802 */ /* 0x000fe20000000f00 */
[----:B------:R-:W-:Y:S02]  /*4a20*/  IMAD.MOV.U32 R29, RZ, RZ, R21 ;  /* 0x000000ffff1d7224 */ /* 0x000fe400078e0015 */
[----:B------:R-:W-:Y:S02]  /*4a30*/  IMAD.MOV.U32 R2, RZ, RZ, R10 ;  /* 0x000000ffff027224 */ /* 0x000fe400078e000a */
[----:B------:R-:W-:-:S07]  /*4a40*/  IMAD.MOV.U32 R3, RZ, RZ, R11 ;  /* 0x000000ffff037224 */ /* 0x000fce00078e000b */
[----:B------:R-:W-:Y:S05]  /*4a50*/  CALL.REL.NOINC `($__internal_8_$__cuda_sm20_div_rn_f64_full) ;  /* 0x0000014000c87944 */ /* 0x000fea0003c00000 */
[----:B------:R-:W-:Y:S02]  /*4a60*/  IMAD.MOV.U32 R2, RZ, RZ, R14 ;  /* 0x000000ffff027224 */ /* 0x000fe400078e000e */
[----:B------:R-:W-:-:S07]  /*4a70*/  IMAD.MOV.U32 R3, RZ, RZ, R15 ;  /* 0x000000ffff037224 */ /* 0x000fce00078e000f */
.L_x_6222:
[----:B------:R-:W-:Y:S05]  /*4a80*/  BSYNC.RECONVERGENT B2 ;  /* 0x0000000000027941 */ /* 0x000fea0003800200 */
.L_x_6221:
[----:B------:R-:W-:Y:S01]  /*4a90*/  DADD R10, -RZ, |R4| ;  /* 0x00000000ff0a7229 */ /* 0x000fe20000000504 */
[----:B------:R-:W-:Y:S01]  /*4aa0*/  IMAD.MOV.U32 R6, RZ, RZ, 0x1 ;  /* 0x00000001ff067424 */ /* 0x000fe200078e00ff */
[----:B------:R-:W-:Y:S01]  /*4ab0*/  FSETP.GEU.AND P1, PT, |R23|, 6.5827683646048100446e-37, PT ;  /* 0x036000001700780b */ /* 0x000fe20003f2e200 */
[----:B------:R-:W-:Y:S03]  /*4ac0*/  BSSY.RECONVERGENT B2, `(.L_x_6223) ;  /* 0x0000017000027945 */ /* 0x000fe60003800200 */
        /* <DEDUP_REMOVED lines=8> */
[----:B------:R-:W-:Y:S01]  /*4b50*/  DFMA R4, R6, R4, R8 ;  /* 0x000000040604722b */ /* 0x000fe20000000008 */
[----:B------:R-:W-:Y:S01]  /*4b60*/  MOV R8, R2 ;  /* 0x0000000200087202 */ /* 0x000fe20000000f00 */
[----:B------:R-:W-:-:S08]  /*4b70*/  IMAD.MOV.U32 R9, RZ, RZ, R3 ;  /* 0x000000ffff097224 */ /* 0x000fd000078e0003 */
        /* <DEDUP_REMOVED lines=11> */
.L_x_6224:
[----:B------:R-:W-:Y:S05]  /*4c30*/  BSYNC.RECONVERGENT B2 ;  /* 0x0000000000027941 */ /* 0x000fea0003800200 */
.L_x_6223:
[----:B------:R-:W-:Y:S01]  /*4c40*/  MOV R10, R4 ;  /* 0x00000004000a7202 */ /* 0x000fe20000000f00 */
[----:B------:R-:W-:Y:S01]  /*4c50*/  IMAD.MOV.U32 R11, RZ, RZ, R5 ;  /* 0x000000ffff0b7224 */ /* 0x000fe200078e0005 */
[----:B------:R-:W-:Y:S06]  /*4c60*/  BRA `(.L_x_6225) ;  /* 0x0000000400647947 */ /* 0x000fec0003800000 */
.L_x_6220:
[----:B------:R-:W0:Y:S01]  /*4c70*/  MUFU.RCP64H R3, R7 ;  /* 0x0000000700037308 */ /* 0x000e220000001800 */
[----:B------:R-:W-:Y:S01]  /*4c80*/  IMAD.MOV.U32 R2, RZ, RZ, 0x1 ;  /* 0x00000001ff027424 */ /* 0x000fe200078e00ff */
[----:B------:R-:W-:Y:S01]  /*4c90*/  FSETP.GEU.AND P1, PT, |R5|, 6.5827683646048100446e-37, PT ;  /* 0x036000000500780b */ /* 0x000fe20003f2e200 */
[----:B------:R-:W-:Y:S04]  /*4ca0*/  BSSY.RECONVERGENT B2, `(.L_x_6226) ;  /* 0x0000014000027945 */ /* 0x000fe80003800200 */
[----:B0-----:R-:W-:-:S08]  /*4cb0*/  DFMA R8, -R6, R2, 1 ;  /* 0x3ff000000608742b */ /* 0x001fd00000000102 */
[----:B------:R-:W-:-:S08]  /*4cc0*/  DFMA R8, R8, R8, R8 ;  /* 0x000000080808722b */ /* 0x000fd00000000008 */
[----:B------:R-:W-:-:S08]  /*4cd0*/  DFMA R8, R2, R8, R2 ;  /* 0x000000080208722b */ /* 0x000fd00000000002 */
[----:B------:R-:W-:-:S08]  /*4ce0*/  DFMA R2, -R6, R8, 1 ;  /* 0x3ff000000602742b */ /* 0x000fd00000000108 */
[----:B------:R-:W-:-:S08]  /*4cf0*/  DFMA R2, R8, R2, R8 ;  /* 0x000000020802722b */ /* 0x000fd00000000008 */
[----:B------:R-:W-:-:S08]  /*4d00*/  DMUL R8, R4, R2 ;  /* 0x0000000204087228 */ /* 0x000fd00000000000 */
[----:B------:R-:W-:-:S08]  /*4d10*/  DFMA R10, -R6, R8, R4 ;  /* 0x00000008060a722b */ /* 0x000fd00000000104 */
        /* <DEDUP_REMOVED lines=10> */
[----:B------:R-:W-:Y:S01]  /*4dc0*/  IMAD.MOV.U32 R2, RZ, RZ, R14 ;  /* 0x000000ffff027224 */ /* 0x000fe200078e000e */
[----:B------:R-:W-:-:S07]  /*4dd0*/  MOV R3, R15 ;  /* 0x0000000f00037202 */ /* 0x000fce0000000f00 */
.L_x_6227:
[----:B------:R-:W-:Y:S05]  /*4de0*/  BSYNC.RECONVERGENT B2 ;  /* 0x0000000000027941 */ /* 0x000fea0003800200 */
.L_x_6226:
[----:B------:R-:W-:Y:S01]  /*4df0*/  DFMA R10, R4, R2, R6 ;  /* 0x00000002040a722b */ /* 0x000fe20000000006 */
        /* <DEDUP_REMOVED lines=10> */
[----:B------:R-:W-:-:S05]  /*4ea0*/  LOP3.LUT R0, R11, 0x7fffffff, RZ, 0xc0, !PT ;  /* 0x7fffffff0b007812 */ /* 0x000fca00078ec0ff */
[----:B------:R-:W-:Y:S01]  /*4eb0*/  VIADD R9, R0, 0xfff00000 ;  /* 0xfff0000000097836 */ /* 0x000fe20000000000 */
[----:B------:R-:W-:-:S07]  /*4ec0*/  MOV R0, 0x4ee0 ;  /* 0x00004ee000007802 */ /* 0x000fce0000000f00 */
[----:B------:R-:W-:Y:S05]  /*4ed0*/  CALL.REL.NOINC `($__internal_7_$__cuda_sm20_dblrcp_rn_slowpath_v3) ;  /* 0x0000013800fc7944 */ /* 0x000fea0003c00000 */
.L_x_6229:
[----:B------:R-:W-:Y:S05]  /*4ee0*/  BSYNC.RECONVERGENT B2 ;  /* 0x0000000000027941 */ /* 0x000fea0003800200 */
.L_x_6228:
[C---:B------:R-:W-:Y:S02]  /*4ef0*/  DFMA R8, R2.reuse, R22, R20 ;  /* 0x000000160208722b */ /* 0x040fe40000000014 */
[----:B------:R-:W-:-:S06]  /*4f00*/  DFMA R2, R2, -R20, R22 ;  /* 0x800000140202722b */ /* 0x000fcc0000000016 */
[-C--:B------:R-:W-:Y:S02]  /*4f10*/  DMUL R8, R8, R6.reuse ;  /* 0x0000000608087228 */ /* 0x080fe40000000000 */
[----:B------:R-:W-:Y:S01]  /*4f20*/  DMUL R10, R2, R6 ;  /* 0x00000006020a7228 */ /* 0x000fe20000000000 */
[----:B------:R-:W-:Y:S10]  /*4f30*/  BRA `(.L_x_6225) ;  /* 0x0000000000b07947 */ /* 0x000ff40003800000 */
.L_x_6219:
        /* <DEDUP_REMOVED lines=21> */
[----:B------:R-:W-:Y:S01]  /*5090*/  MOV R2, R14 ;  /* 0x0000000e00027202 */ /* 0x000fe20000000f00 */
[----:B------:R-:W-:-:S07]  /*50a0*/  IMAD.MOV.U32 R3, RZ, RZ, R15 ;  /* 0x000000ffff037224 */ /* 0x000fce00078e000f */
.L_x_6231:
[----:B------:R-:W-:Y:S05]  /*50b0*/  BSYNC.RECONVERGENT B2 ;  /* 0x0000000000027941 */ /* 0x000fea0003800200 */
.L_x_6230:
        /* <DEDUP_REMOVED lines=15> */
.L_x_6233:
[----:B------:R-:W-:Y:S05]  /*51b0*/  BSYNC.RECONVERGENT B2 ;  /* 0x0000000000027941 */ /* 0x000fea0003800200 */
.L_x_6232:
[C---:B------:R-:W-:Y:S02]  /*51c0*/  DFMA R8, R2.reuse, R20, R22 ;  /* 0x000000140208722b */ /* 0x040fe40000000016 */
[----:B------:R-:W-:-:S06]  /*51d0*/  DFMA R2, R2, R22, -R20 ;  /* 0x000000160202722b */ /* 0x000fcc0000000814 */
[-C--:B------:R-:W-:Y:S02]  /*51e0*/  DMUL R8, R8, R6.reuse ;  /* 0x0000000608087228 */ /* 0x080fe40000000000 */
[----:B------:R-:W-:-:S11]  /*51f0*/  DMUL R10, R2, R6 ;  /* 0x00000006020a7228 */ /* 0x000fd60000000000 */
.L_x_6225:
[----:B------:R-:W-:Y:S05]  /*5200*/  BSYNC.RECONVERGENT B1 ;  /* 0x0000000000017941 */ /* 0x000fea0003800200 */
.L_x_6218:
        /* <DEDUP_REMOVED lines=17> */
.L_x_6237:
[----:B------:R-:W0:Y:S02]  /*5320*/  F2I.S64.F64.TRUNC R8, R8 ;  /* 0x0000000800087311 */ /* 0x000e24000030d900 */
[----:B0-----:R-:W-:-:S05]  /*5330*/  IMAD.MOV.U32 R5, RZ, RZ, R8 ;  /* 0x000000ffff057224 */ /* 0x001fca00078e0008 */
[----:B------:R3:W-:Y:S01]  /*5340*/  STG.E.U8 desc[UR36][R2.64], R5 ;  /* 0x0000000502007986 */ /* 0x0007e2000c101124 */
[----:B------:R-:W-:Y:S05]  /*5350*/  BRA `(.L_x_6239) ;  /* 0x0000000c00f47947 */ /* 0x000fea0003800000 */
.L_x_6236:
        /* <DEDUP_REMOVED lines=9> */
.L_x_6241:
[----:B------:R-:W0:Y:S02]  /*53f0*/  F2I.F64.TRUNC R9, R8 ;  /* 0x0000000800097311 */ /* 0x000e24000030d100 */
[----:B0-----:R1:W-:Y:S01]  /*5400*/  STG.E desc[UR36][R2.64], R9 ;  /* 0x0000000902007986 */ /* 0x0013e2000c101924 */
[----:B------:R-:W-:Y:S05]  /*5410*/  BRA `(.L_x_6239) ;  /* 0x0000000c00c47947 */ /* 0x000fea0003800000 */
.L_x_6240:
[----:B------:R-:W0:Y:S02]  /*5420*/  F2I.F64.TRUNC R9, R8 ;  /* 0x0000000800097311 */ /* 0x000e24000030d100 */
[----:B0-----:R2:W-:Y:S01]  /*5430*/  STG.E.U16 desc[UR36][R2.64], R9 ;  /* 0x0000000902007986 */ /* 0x0015e2000c101524 */
[----:B------:R-:W-:Y:S05]  /*5440*/  BRA `(.L_x_6239) ;  /* 0x0000000c00b87947 */ /* 0x000fea0003800000 */
.L_x_6235:
        /* <DEDUP_REMOVED lines=13> */
.L_x_6243:
        /* <DEDUP_REMOVED lines=8> */
.L_x_6242:
        /* <DEDUP_REMOVED lines=9> */
[----:B------:R-:W-:Y:S02]  /*5630*/  DSETP.GEU.AND P1, PT, |R8|, UR4, PT ;  /* 0x0000000408007e2a */ /* 0x000fe4000bf2e200 */
[----:B------:R-:W-:-:S05]  /*5640*/  DSETP.GEU.AND P0, PT, |R10|, UR4, PT ;  /* 0x000000040a007e2a */ /* 0x000fca000bf0e200 */
[----:B------:R-:W1:Y:S07]  /*5650*/  F2F.F32.F64 R5, R10 ;  /* 0x0000000a00057310 */ /* 0x000e6e0000301000 */
[----:B0-----:R-:W-:Y:S02]  /*5660*/  @!P1 FMUL R4, R4, 1.175494350822287508e-38 ;  /* 0x0080000004049820 */ /* 0x001fe40000400000 */
[----:B-1----:R-:W-:-:S05]  /*5670*/  @!P0 FMUL R5, R5, 1.175494350822287508e-38 ;  /* 0x0080000005058820 */ /* 0x002fca0000400000 */
[----:B------:R0:W-:Y:S01]  /*5680*/  STG.E.64 desc[UR36][R2.64], R4 ;  /* 0x0000000402007986 */ /* 0x0001e2000c101b24 */
[----:B------:R-:W-:Y:S05]  /*5690*/  BRA `(.L_x_6239) ;  /* 0x0000000c00247947 */ /* 0x000fea0003800000 */
.L_x_6245:
        /* <DEDUP_REMOVED lines=8> */
[----:B------:R-:W-:-:S05]  /*5720*/  F2FP.F16.F32.PACK_AB R5, R0, R5 ;  /* 0x000000050005723e */ /* 0x000fca00000000ff */
[----:B------:R0:W-:Y:S01]  /*5730*/  STG.E desc[UR36][R2.64], R5 ;  /* 0x0000000502007986 */ /* 0x0001e2000c101924 */
[----:B------:R-:W-:Y:S05]  /*5740*/  BRA `(.L_x_6239) ;  /* 0x0000000800f87947 */ /* 0x000fea0003800000 */
.L_x_6244:
[----:B------:R0:W-:Y:S01]  /*5750*/  STG.E.64 desc[UR36][R2.64], R8 ;  /* 0x0000000802007986 */ /* 0x0001e2000c101b24 */
[----:B------:R-:W-:Y:S05]  /*5760*/  BRA `(.L_x_6239) ;  /* 0x0000000800f07947 */ /* 0x000fea0003800000 */
.L_x_6234:
        /* <DEDUP_REMOVED lines=9> */
[----:B------:R-:W-:-:S06]  /*5800*/  DSETP.NEU.OR P0, PT, R8, RZ, P0 ;  /* 0x000000ff0800722a */ /* 0x000fcc000070d400 */
[----:B------:R-:W-:-:S05]  /*5810*/  SEL R5, RZ, 0x1, !P0 ;  /* 0x00000001ff057807 */ /* 0x000fca0004000000 */
[----:B------:R0:W-:Y:S01]  /*5820*/  STG.E.U8 desc[UR36][R2.64], R5 ;  /* 0x0000000502007986 */ /* 0x0001e2000c101124 */
[----:B------:R-:W-:Y:S05]  /*5830*/  BRA `(.L_x_6239) ;  /* 0x0000000800bc7947 */ /* 0x000fea0003800000 */
.L_x_6248:
[----:B------:R0:W-:Y:S01]  /*5840*/  STG.E.128 desc[UR36][R2.64], R8 ;  /* 0x0000000802007986 */ /* 0x0001e2000c101d24 */
[----:B------:R-:W-:Y:S05]  /*5850*/  BRA `(.L_x_6239) ;  /* 0x0000000800b47947 */ /* 0x000fea0003800000 */
.L_x_6247:
        /* <DEDUP_REMOVED lines=23> */
.L_x_6252:
[----:B------:R-:W-:Y:S05]  /*59d0*/  BSYNC.RECONVERGENT B0 ;  /* 0x0000000000007941 */ /* 0x000fea0003800200 */
.L_x_6251:
[----:B------:R-:W-:-:S05]  /*59e0*/  LOP3.LUT R5, R0, 0x80, R5, 0xf8, !PT ;  /* 0x0000008000057812 */ /* 0x000fca00078ef805 */
[----:B------:R0:W-:Y:S01]  /*59f0*/  STG.E.U8 desc[UR36][R2.64], R5 ;  /* 0x0000000502007986 */ /* 0x0001e2000c101124 */
[----:B------:R-:W-:Y:S05]  /*5a00*/  BRA `(.L_x_6239) ;  /* 0x0000000800487947 */ /* 0x000fea0003800000 */
.L_x_6250:
        /* <DEDUP_REMOVED lines=19> */
.L_x_6254:
[----:B------:R-:W-:Y:S05]  /*5b40*/  BSYNC.RECONVERGENT B0 ;  /* 0x0000000000007941 */ /* 0x000fea0003800200 */
.L_x_6253:
[----:B------:R-:W-:-:S05]  /*5b50*/  LOP3.LUT R5, R0, 0x80, R5, 0xf8, !PT ;  /* 0x0000008000057812 */ /* 0x000fca00078ef805 */
[----:B------:R0:W-:Y:S01]  /*5b60*/  STG.E.U8 desc[UR36][R2.64], R5 ;  /* 0x0000000502007986 */ /* 0x0001e2000c101124 */
[----:B------:R-:W-:Y:S05]  /*5b70*/  BRA `(.L_x_6239) ;  /* 0x0000000400ec7947 */ /* 0x000fea0003800000 */
.L_x_6249:
        /* <DEDUP_REMOVED lines=8> */
.L_x_6246:
        /* <DEDUP_REMOVED lines=11> */
.L_x_6257:
        /* <DEDUP_REMOVED lines=17> */
.L_x_6260:
[----:B------:R-:W-:-:S04]  /*5dc0*/  SHF.R.U32.HI R0, RZ, 0x14, R5 ;  /* 0x00000014ff007819 */ /* 0x000fc80000011605 */
[----:B------:R-:W-:-:S04]  /*5dd0*/  LOP3.LUT R0, R0, 0x1, RZ, 0xc0, !PT ;  /* 0x0000000100007812 */ /* 0x000fc800078ec0ff */
[----:B------:R-:W-:-:S04]  /*5de0*/  IADD3 R0, PT, PT, R5, 0x487ffff, R0 ;  /* 0x0487ffff05007810 */ /* 0x000fc80007ffe000 */
[----:B------:R-:W-:-:S04]  /*5df0*/  SHF.R.U32.HI R0, RZ, 0x14, R0 ;  /* 0x00000014ff007819 */ /* 0x000fc80000011600 */
[----:B------:R-:W-:-:S07]  /*5e00*/  LOP3.LUT R4, R0, 0xff, RZ, 0xc0, !PT ;  /* 0x000000ff00047812 */ /* 0x000fce00078ec0ff */
.L_x_6261:
[----:B------:R-:W-:-:S04]  /*5e10*/  SHF.R.U32.HI R5, RZ, 0x18, R5 ;  /* 0x00000018ff057819 */ /* 0x000fc80000011605 */
[----:B------:R-:W-:-:S04]  /*5e20*/  LOP3.LUT R4, R4, 0x80, R5, 0xf8, !PT ;  /* 0x0000008004047812 */ /* 0x000fc800078ef805 */
[----:B------:R-:W-:-:S07]  /*5e30*/  PRMT R0, R4, 0x7610, R0 ;  /* 0x0000761004007816 */ /* 0x000fce0000000000 */
.L_x_6259:
[----:B------:R-:W-:Y:S05]  /*5e40*/  BSYNC.RECONVERGENT B0 ;  /* 0x0000000000007941 */ /* 0x000fea0003800200 */
.L_x_6258:
[----:B------:R0:W-:Y:S01]  /*5e50*/  STG.E.U8 desc[UR36][R2.64], R0 ;  /* 0x0000000002007986 */ /* 0x0001e2000c101124 */
[----:B------:R-:W-:Y:S05]  /*5e60*/  BRA `(.L_x_6239) ;  /* 0x0000000400307947 */ /* 0x000fea0003800000 */
.L_x_6256:
        /* <DEDUP_REMOVED lines=17> */
.L_x_6264:
[----:B------:R-:W-:-:S04]  /*5f80*/  SHF.R.U32.HI R0, RZ, 0x15, R5 ;  /* 0x00000015ff007819 */ /* 0x000fc80000011605 */
[----:B------:R-:W-:-:S04]  /*5f90*/  LOP3.LUT R0, R0, 0x1, RZ, 0xc0, !PT ;  /* 0x0000000100007812 */ /* 0x000fc800078ec0ff */
[----:B------:R-:W-:-:S04]  /*5fa0*/  IADD3 R0, PT, PT, R5, 0x88fffff, R0 ;  /* 0x088fffff05007810 */ /* 0x000fc80007ffe000 */
[----:B------:R-:W-:-:S04]  /*5fb0*/  SHF.R.U32.HI R0, RZ, 0x15, R0 ;  /* 0x00000015ff007819 */ /* 0x000fc80000011600 */
[----:B------:R-:W-:-:S07]  /*5fc0*/  LOP3.LUT R4, R0, 0xff, RZ, 0xc0, !PT ;  /* 0x000000ff00047812 */ /* 0x000fce00078ec0ff */
.L_x_6265:
[----:B------:R-:W-:-:S04]  /*5fd0*/  SHF.R.U32.HI R5, RZ, 0x18, R5 ;  /* 0x00000018ff057819 */ /* 0x000fc80000011605 */
[----:B------:R-:W-:-:S04]  /*5fe0*/  LOP3.LUT R4, R4, 0x80, R5, 0xf8, !PT ;  /* 0x0000008004047812 */ /* 0x000fc800078ef805 */
[----:B------:R-:W-:-:S07]  /*5ff0*/  PRMT R0, R4, 0x7610, R0 ;  /* 0x0000761004007816 */ /* 0x000fce0000000000 */
.L_x_6263:
[----:B------:R-:W-:Y:S05]  /*6000*/  BSYNC.RECONVERGENT B0 ;  /* 0x0000000000007941 */ /* 0x000fea0003800200 */
.L_x_6262:
[----:B------:R0:W-:Y:S01]  /*6010*/  STG.E.U8 desc[UR36][R2.64], R0 ;  /* 0x0000000002007986 */ /* 0x0001e2000c101124 */
[----:B------:R-:W-:Y:S05]  /*6020*/  BRA `(.L_x_6239) ;  /* 0x0000000000c07947 */ /* 0x000fea0003800000 */
.L_x_6255:
[----:B------:R-:W-:-:S09]  /*6030*/  UISETP.NE.AND UP0, UPT, UR4, 0x1c, UPT ;  /* 0x0000001c0400788c */ /* 0x000fd2000bf05270 */
[----:B------:R-:W-:Y:S05]  /*6040*/  BRA.U !UP0, `(.L_x_6266) ;  /* 0x0000000108b07547 */ /* 0x000fea000b800000 */
[----:B------:R-:W-:-:S09]  /*6050*/  UISETP.NE.AND UP0, UPT, UR4, 0x1d, UPT ;  /* 0x0000001d0400788c */ /* 0x000fd2000bf05270 */
[----:B------:R-:W-:Y:S05]  /*6060*/  BRA.U !UP0, `(.L_x_6267) ;  /* 0x00000001089c7547 */ /* 0x000fea000b800000 */
[----:B------:R-:W-:-:S09]  /*6070*/  UISETP.NE.AND UP0, UPT, UR4, 0x2c, UPT ;  /* 0x0000002c0400788c */ /* 0x000fd2000bf05270 */
[----:B------:R-:W-:Y:S05]  /*6080*/  BRA.U !UP0, `(.L_x_6268) ;  /* 0x0000000108447547 */ /* 0x000fea000b800000 */
.L_x_6238:
        /* <DEDUP_REMOVED lines=8> */
[----:B0-----:R-:W-:Y:S02]  /*6110*/  IMAD.U32 R4, RZ, RZ, UR6 ;  /* 0x00000006ff047e24 */ /* 0x001fe4000f8e00ff */
[----:B------:R-:W-:-:S02]  /*6120*/  IMAD.U32 R5, RZ, RZ, UR7 ;  /* 0x00000007ff057e24 */ /* 0x000fc4000f8e00ff */
[----:B---3--:R-:W-:Y:S02]  /*6130*/  IMAD.U32 R6, RZ, RZ, UR8 ;  /* 0x00000008ff067e24 */ /* 0x008fe4000f8e00ff */
[----:B------:R-:W-:Y:S02]  /*6140*/  IMAD.U32 R7, RZ, RZ, UR9 ;  /* 0x00000009ff077e24 */ /* 0x000fe4000f8e00ff */
[----:B----4-:R-:W-:Y:S02]  /*6150*/  IMAD.U32 R10, RZ, RZ, UR4 ;  /* 0x00000004ff0a7e24 */ /* 0x010fe4000f8e00ff */
[----:B-1----:R-:W-:-:S07]  /*6160*/  IMAD.U32 R11, RZ, RZ, UR5 ;  /* 0x00000005ff0b7e24 */ /* 0x002fce000f8e00ff */
[----:B------:R-:W-:-:S07]  /*6170*/  LEPC R20, `(.L_x_6269) ;  /* 0x000000001014794e */ /* 0x000fce0000000000 */
[----:B--2---:R-:W-:Y:S05]  /*6180*/  CALL.ABS.NOINC R2 ;  /* 0x0000000002007343 */ /* 0x004fea0003c00000 */
.L_x_6269:
[----:B------:R-:W-:Y:S05]  /*6190*/  BRA `(.L_x_6239) ;  /* 0x0000000000647947 */ /* 0x000fea0003800000 */
.L_x_6268:
        /* <DEDUP_REMOVED lines=20> */
.L_x_6267:
[----:B------:R-:W0:Y:S02]  /*62e0*/  F2I.U64.F64.TRUNC R8, R8 ;  /* 0x0000000800087311 */ /* 0x000e24000030d800 */
[----:B0-----:R0:W-:Y:S01]  /*62f0*/  STG.E.64 desc[UR36][R2.64], R8 ;  /* 0x0000000802007986 */ /* 0x0011e2000c101b24 */
[----:B------:R-:W-:Y:S05]  /*6300*/  BRA `(.L_x_6239) ;  /* 0x0000000000087947 */ /* 0x000fea0003800000 */
.L_x_6266:
[----:B------:R-:W0:Y:S02]  /*6310*/  F2I.U32.F64.TRUNC R9, R8 ;  /* 0x0000000800097311 */ /* 0x000e24000030d000 */
[----:B0-----:R0:W-:Y:S02]  /*6320*/  STG.E desc[UR36][R2.64], R9 ;  /* 0x0000000902007986 */ /* 0x0011e4000c101924 */
.L_x_6239:
[----:B------:R-:W-:-:S07]  /*6330*/  VIADD R17, R17, 0x80 ;  /* 0x0000008011117836 */ /* 0x000fce0000000000 */
.L_x_6159:
[----:B------:R-:W-:Y:S05]  /*6340*/  BSYNC.RECONVERGENT B6 ;  /* 0x0000000000067941 */ /* 0x000fea0003800200 */
.L_x_6158:
        /* <DEDUP_REMOVED lines=307> */
.L_x_6272:
        /* <DEDUP_REMOVED lines=19> */
.L_x_6277:
[----:B------:R-:W2:Y:S01]  /*77b0*/  LDG.E.U8 R2, desc[UR36][R2.64] ;  /* 0x0000002402027981 */ /* 0x000ea2000c1e1100 */
[----:B------:R-:W-:Y:S01]  /*77c0*/  CS2R R22, SRZ ;  /* 0x0000000000167805 */ /* 0x000fe2000001ff00 */
[----:B--2---:R0:W1:Y:S01]  /*77d0*/  I2F.F64.U16 R20, R2 ;  /* 0x0000000200147312 */ /* 0x0040620000101800 */
[----:B------:R-:W-:Y:S05]  /*77e0*/  BRA `(.L_x_6279) ;  /* 0x0000000c00b87947 */ /* 0x000fea0003800000 */
.L_x_6276:
        /* <DEDUP_REMOVED lines=10> */
.L_x_6281:
[----:B------:R-:W2:Y:S01]  /*7890*/  LDG.E R2, desc[UR36][R2.64] ;  /* 0x0000002402027981 */ /* 0x000ea2000c1e1900 */
[----:B------:R-:W-:Y:S01]  /*78a0*/  CS2R R22, SRZ ;  /* 0x0000000000167805 */ /* 0x000fe2000001ff00 */
[----:B--2---:R0:W1:Y:S01]  /*78b0*/  I2F.F64 R20, R2 ;  /* 0x0000000200147312 */ /* 0x0040620000201c00 */
[----:B------:R-:W-:Y:S05]  /*78c0*/  BRA `(.L_x_6279) ;  /* 0x0000000c00807947 */ /* 0x000fea0003800000 */
.L_x_6280:
[----:B------:R-:W2:Y:S01]  /*78d0*/  LDG.E.U16 R2, desc[UR36][R2.64] ;  /* 0x0000002402027981 */ /* 0x000ea2000c1e1500 */
[----:B------:R-:W-:Y:S01]  /*78e0*/  CS2R R22, SRZ ;  /* 0x0000000000167805 */ /* 0x000fe2000001ff00 */
[----:B--2---:R0:W1:Y:S01]  /*78f0*/  I2F.F64.S16 R20, R2 ;  /* 0x0000000200147312 */ /* 0x0040620000101c00 */
[----:B------:R-:W-:Y:S05]  /*7900*/  BRA `(.L_x_6279) ;  /* 0x0000000c00707947 */ /* 0x000fea0003800000 */
.L_x_6275:
        /* <DEDUP_REMOVED lines=11> */
.L_x_6283:
[----:B------:R-:W2:Y:S01]  /*79c0*/  LDG.E.U16 R0, desc[UR36][R2.64] ;  /* 0x0000002402007981 */ /* 0x000ea2000c1e1500 */
[----:B------:R-:W-:Y:S01]  /*79d0*/  CS2R R22, SRZ ;  /* 0x0000000000167805 */ /* 0x000fe2000001ff00 */
[----:B--2---:R-:W-:-:S05]  /*79e0*/  HADD2.F32 R0, -RZ, R0.H0_H0 ;  /* 0x20000000ff007230 */ /* 0x004fca0000004100 */
[----:B------:R-:W-:-:S04]  /*79f0*/  FMUL.FTZ R0, R0, 1 ;  /* 0x3f80000000007820 */ /* 0x000fc80000410000 */
[----:B------:R0:W1:Y:S01]  /*7a00*/  F2F.F64.F32 R20, R0 ;  /* 0x0000000000147310 */ /* 0x0000620000201800 */
[----:B------:R-:W-:Y:S05]  /*7a10*/  BRA `(.L_x_6279) ;  /* 0x0000000c002c7947 */ /* 0x000fea0003800000 */
.L_x_6282:
        /* <DEDUP_REMOVED lines=12> */
.L_x_6285:
        /* <DEDUP_REMOVED lines=8> */
.L_x_6284:
[----:B------:R0:W5:Y:S01]  /*7b60*/  LDG.E.64 R20, desc[UR36][R2.64] ;  /* 0x0000002402147981 */ /* 0x000162000c1e1b00 */
[----:B------:R-:W-:Y:S01]  /*7b70*/  CS2R R22, SRZ ;  /* 0x0000000000167805 */ /* 0x000fe2000001ff00 */
[----:B------:R-:W-:Y:S06]  /*7b80*/  BRA `(.L_x_6279) ;  /* 0x0000000800d07947 */ /* 0x000fec0003800000 */
.L_x_6274:
        /* <DEDUP_REMOVED lines=14> */
.L_x_6288:
[----:B------:R0:W5:Y:S01]  /*7c70*/  LDG.E.128 R20, desc[UR36][R2.64] ;  /* 0x0000002402147981 */ /* 0x000162000c1e1d00 */
[----:B------:R-:W-:Y:S05]  /*7c80*/  BRA `(.L_x_6279) ;  /* 0x0000000800907947 */ /* 0x000fea0003800000 */
.L_x_6287:
        /* <DEDUP_REMOVED lines=8> */
[----:B------:R-:W-:Y:S01]  /*7d10*/  CS2R R22, SRZ ;  /* 0x0000000000167805 */ /* 0x000fe2000001ff00 */
        /* <DEDUP_REMOVED lines=19> */
.L_x_6290:
[----:B------:R-:W2:Y:S01]  /*7e50*/  LDG.E.U8 R2, desc[UR36][R2.64] ;  /* 0x0000002402027981 */ /* 0x000ea2000c1e1100 */
[----:B------:R-:W-:Y:S01]  /*7e60*/  CS2R R22, SRZ ;  /* 0x0000000000167805 */ /* 0x000fe2000001ff00 */
        /* <DEDUP_REMOVED lines=11> */
[----:B------:R3:W4:Y:S01]  /*7f20*/  F2F.F64.F32 R20, R0 ;  /* 0x0000000000147310 */ /* 0x0007220000201800 */
[----:B------:R-:W-:Y:S05]  /*7f30*/  BRA `(.L_x_6279) ;  /* 0x0000000400e47947 */ /* 0x000fea0003800000 */
.L_x_6289:
[----:B------:R-:W2:Y:S01]  /*7f40*/  LDG.E.U16 R0, desc[UR36][R2.64] ;  /* 0x0000002402007981 */ /* 0x000ea2000c1e1500 */
[----:B------:R-:W-:Y:S01]  /*7f50*/  CS2R R22, SRZ ;  /* 0x0000000000167805 */ /* 0x000fe2000001ff00 */
[----:B--2---:R-:W-:-:S04]  /*7f60*/  IMAD.U32 R0, R0, 0x10000, RZ ;  /* 0x0001000000007824 */ /* 0x004fc800078e00ff */
[----:B------:R-:W-:-:S04]  /*7f70*/  FMUL.FTZ R0, R0, 1 ;  /* 0x3f80000000007820 */ /* 0x000fc80000410000 */
[----:B------:R1:W2:Y:S01]  /*7f80*/  F2F.F64.F32 R20, R0 ;  /* 0x0000000000147310 */ /* 0x0002a20000201800 */
[----:B------:R-:W-:Y:S05]  /*7f90*/  BRA `(.L_x_6279) ;  /* 0x0000000400cc7947 */ /* 0x000fea0003800000 */
.L_x_6286:
        /* <DEDUP_REMOVED lines=12> */
.L_x_6293:
[----:B------:R-:W2:Y:S01]  /*8060*/  LDG.E.U8 R3, desc[UR36][R2.64] ;  /* 0x0000002402037981 */ /* 0x000ea2000c1e1100 */
[----:B------:R-:W-:Y:S02]  /*8070*/  CS2R R22, SRZ ;  /* 0x0000000000167805 */ /* 0x000fe4000001ff00 */
        /* <DEDUP_REMOVED lines=20> */
.L_x_6295:
[----:B------:R-:W-:Y:S05]  /*81c0*/  BSYNC.RECONVERGENT B0 ;  /* 0x0000000000007941 */ /* 0x000fea0003800200 */
.L_x_6294:
[----:B------:R-:W-:Y:S01]  /*81d0*/  IMAD.SHL.U32 R0, R0, 0x100000, RZ ;  /* 0x0010000000007824 */ /* 0x000fe200078e00ff */
[----:B------:R-:W-:-:S04]  /*81e0*/  LEA R2, R2, 0x3b800000, 0x17 ;  /* 0x3b80000002027811 */ /* 0x000fc800078eb8ff */
[----:B------:R-:W-:-:S05]  /*81f0*/  LOP3.LUT R0, R2, R0, R7, 0xfe, !PT ;  /* 0x0000000002007212 */ /* 0x000fca00078efe07 */
[----:B------:R-:W-:-:S04]  /*8200*/  FMUL.FTZ R0, R0, 1 ;  /* 0x3f80000000007820 */ /* 0x000fc80000410000 */
[----:B------:R0:W1:Y:S01]  /*8210*/  F2F.F64.F32 R20, R0 ;  /* 0x0000000000147310 */ /* 0x0000620000201800 */
[----:B------:R-:W-:Y:S05]  /*8220*/  BRA `(.L_x_6279) ;  /* 0x0000000400287947 */ /* 0x000fea0003800000 */
.L_x_6292:
        /* <DEDUP_REMOVED lines=22> */
.L_x_6297:
[----:B------:R-:W-:Y:S05]  /*8390*/  BSYNC.RECONVERGENT B0 ;  /* 0x0000000000007941 */ /* 0x000fea0003800200 */
.L_x_6296:
[----:B------:R-:W-:Y:S01]  /*83a0*/  IMAD.SHL.U32 R0, R0, 0x200000, RZ ;  /* 0x0020000000007824 */ /* 0x000fe200078e00ff */
[----:B------:R-:W-:-:S04]  /*83b0*/  LEA R2, R2, 0x37800000, 0x17 ;  /* 0x3780000002027811 */ /* 0x000fc800078eb8ff */
[----:B------:R-:W-:-:S05]  /*83c0*/  LOP3.LUT R0, R2, R0, R7, 0xfe, !PT ;  /* 0x0000000002007212 */ /* 0x000fca00078efe07 */
[----:B------:R-:W-:-:S04]  /*83d0*/  FMUL.FTZ R0, R0, 1 ;  /* 0x3f80000000007820 */ /* 0x000fc80000410000 */
[----:B------:R0:W1:Y:S01]  /*83e0*/  F2F.F64.F32 R20, R0 ;  /* 0x0000000000147310 */ /* 0x0000620000201800 */
[----:B------:R-:W-:Y:S05]  /*83f0*/  BRA `(.L_x_6279) ;  /* 0x0000000000b47947 */ /* 0x000fea0003800000 */
.L_x_6291:
        /* <DEDUP_REMOVED lines=19> */
.L_x_6278:
        /* <DEDUP_REMOVED lines=16> */
.L_x_6300:
[----:B------:R-:W-:Y:S02]  /*8630*/  CS2R R22, SRZ ;  /* 0x0000000000167805 */ /* 0x000fe4000001ff00 */
[----:B------:R-:W-:Y:S01]  /*8640*/  CS2R R20, SRZ ;  /* 0x0000000000147805 */ /* 0x000fe2000001ff00 */
[----:B------:R-:W-:Y:S06]  /*8650*/  BRA `(.L_x_6279) ;  /* 0x00000000001c7947 */ /* 0x000fec0003800000 */
.L_x_6299:
[----:B------:R-:W2:Y:S01]  /*8660*/  LDG.E.64 R20, desc[UR36][R2.64] ;  /* 0x0000002402147981 */ /* 0x000ea2000c1e1b00 */
[----:B------:R-:W-:Y:S01]  /*8670*/  CS2R R22, SRZ ;  /* 0x0000000000167805 */ /* 0x000fe2000001ff00 */
[----:B--2---:R-:W0:Y:S01]  /*8680*/  I2F.F64.U64 R20, R20 ;  /* 0x0000001400147312 */ /* 0x004e220000301800 */
[----:B------:R-:W-:Y:S05]  /*8690*/  BRA `(.L_x_6279) ;  /* 0x00000000000c7947 */ /* 0x000fea0003800000 */
.L_x_6298:
[----:B------:R-:W2:Y:S01]  /*86a0*/  LDG.E R2, desc[UR36][R2.64] ;  /* 0x0000002402027981 */ /* 0x000ea2000c1e1900 */
[----:B------:R-:W-:Y:S01]  /*86b0*/  CS2R R22, SRZ ;  /* 0x0000000000167805 */ /* 0x000fe2000001ff00 */
[----:B--2---:R0:W1:Y:S06]  /*86c0*/  I2F.F64.U32 R20, R2 ;  /* 0x0000000200147312 */ /* 0x00406c0000201800 */
.L_x_6279:
[----:B------:R-:W-:Y:S05]  /*86d0*/  BSYNC.RECONVERGENT B7 ;  /* 0x0000000000077941 */ /* 0x000fea0003800200 */
.L_x_6273:
[----:B-12--5:R-:W-:Y:S01]  /*86e0*/  DADD R18, -RZ, -R22 ;  /* 0x00000000ff127229 */ /* 0x026fe20000000916 */
[----:B------:R-:W-:Y:S01]  /*86f0*/  BSSY.RECONVERGENT B2, `(.L_x_6301) ;  /* 0x0000242000027945 */ /* 0x000fe20003800200 */
[----:B0---4-:R-:W-:-:S08]  /*8700*/  DADD R6, -RZ, -R20 ;  /* 0x00000000ff067229 */ /* 0x011fd00000000914 */
[----:B------:R-:W-:-:S04]  /*8710*/  LOP3.LUT R3, R19, 0x7fffffff, RZ, 0xc0, !PT ;  /* 0x7fffffff13037812 */ /* 0x000fc800078ec0ff */
[----:B------:R-:W-:-:S13]  /*8720*/  LOP3.LUT P0, RZ, R3, R18, RZ, 0xfc, !PT ;  /* 0x0000001203ff7212 */ /* 0x000fda000780fcff */
[----:B------:R-:W-:Y:S05]  /*8730*/  @!P0 BRA `(.L_x_6302) ;  /* 0x0000002000108947 */ /* 0x000fea0003800000 */
[----:B------:R-:W-:-:S04]  /*8740*/  LOP3.LUT R5, R7, 0x7fffffff, RZ, 0xc0, !PT ;  /* 0x7fffffff07057812 */ /* 0x000fc800078ec0ff */
[----:B------:R-:W-:-:S13]  /*8750*/  LOP3.LUT P0, RZ, R5, R6, RZ, 0xfc, !PT ;  /* 0x0000000605ff7212 */ /* 0x000fda000780fcff */
[----:B------:R-:W-:Y:S05]  /*8760*/  @!P0 BRA `(.L_x_6303) ;  /* 0x0000001800308947 */ /* 0x000fea0003800000 */
[----:B------:R-:W-:-:S13]  /*8770*/  ISETP.GT.U32.AND P0, PT, R3, 0x7fefffff, PT ;  /* 0x7fefffff0300780c */ /* 0x000fda0003f04070 */
[----:B------:R-:W-:Y:S05]  /*8780*/  @P0 BRA `(.L_x_6304) ;  /* 0x0000001400f00947 */ /* 0x000fea0003800000 */
[----:B---3--:R-:W-:-:S04]  /*8790*/  IADD3 R0, PT, PT, R7, -0x40862e42, RZ ;  /* 0xbf79d1be07007810 */ /* 0x008fc80007ffe0ff */
[----:B------:R-:W-:-:S13]  /*87a0*/  ISETP.GE.U32.AND P0, PT, R0, 0x108aa3, PT ;  /* 0x00108aa30000780c */ /* 0x000fda0003f06070 */
[----:B------:R-:W-:Y:S05]  /*87b0*/  @!P0 BRA `(.L_x_6305) ;  /* 0x0000000800cc8947 */ /* 0x000fea0003800000 */
[----:B------:R-:W-:Y:S01]  /*87c0*/  IMAD.MOV.U32 R8, RZ, RZ, 0x652b82fe ;  /* 0x652b82feff087424 */ /* 0x000fe200078e00ff */
[----:B------:R-:W-:Y:S01]  /*87d0*/  UMOV UR4, 0xfefa39ef ;  /* 0xfefa39ef00047882 */ /* 0x000fe20000000000 */
[----:B------:R-:W-:Y:S01]  /*87e0*/  IMAD.MOV.U32 R9, RZ, RZ, 0x3ff71547 ;  /* 0x3ff71547ff097424 */ /* 0x000fe200078e00ff */
[----:B------:R-:W-:Y:S01]  /*87f0*/  UMOV UR5, 0x3fe62e42 ;  /* 0x3fe62e4200057882 */ /* 0x000fe20000000000 */
[----:B------:R-:W-:Y:S01]  /*8800*/  FSETP.GEU.FTZ.AND P0, PT, |R7|, 4.1917929649353027344, PT ;  /* 0x4086232b0700780b */ /* 0x000fe20003f1e200 */
[----:B------:R-:W-:Y:S01]  /*8810*/  BSSY.RECONVERGENT B0, `(.L_x_6306) ;  /* 0x0000036000007945 */ /* 0x000fe20003800200 */
[----:B------:R-:W-:Y:S02]  /*8820*/  DSETP.NEU.AND P2, PT, |R22|, +INF , PT ;  /* 0x7ff000001600742a */ /* 0x000fe40003f4d200 */
        /* <DEDUP_REMOVED lines=52> */
.L_x_6307:
[----:B------:R-:W-:Y:S05]  /*8b70*/  BSYNC.RECONVERGENT B0 ;  /* 0x0000000000007941 */ /* 0x000fea0003800200 */
.L_x_6306:
[----:B------:R-:W-:Y:S04]  /*8b80*/  BSSY.RECONVERGENT B3, `(.L_x_6308) ;  /* 0x000001e000037945 */ /* 0x000fe80003800200 */
        /* <DEDUP_REMOVED lines=22> */
[----:B------:R-:W-:Y:S02]  /*8cf0*/  IMAD.MOV.U32 R4, RZ, RZ, R2 ;  /* 0x000000ffff047224 */ /* 0x000fe400078e0002 */
[----:B------:R-:W-:-:S07]  /*8d00*/  IMAD.MOV.U32 R5, RZ, RZ, R3 ;  /* 0x000000ffff057224 */ /* 0x000fce00078e0003 */
.L_x_6311:
[----:B------:R-:W-:Y:S05]  /*8d10*/  BSYNC.RECONVERGENT B4 ;  /* 0x0000000000047941 */ /* 0x000fea0003800200 */
.L_x_6310:
[----:B------:R-:W-:Y:S01]  /*8d20*/  VIADD R0, R0, 0x1 ;  /* 0x0000000100007836 */ /* 0x000fe20000000000 */
[----:B------:R-:W-:Y:S06]  /*8d30*/  BRA `(.L_x_6312) ;  /* 0x0000000000087947 */ /* 0x000fec0003800000 */
.L_x_6309:
[----:B------:R-:W-:Y:S01]  /*8d40*/  DMUL R4, RZ, R18 ;  /* 0x00000012ff047228 */ /* 0x000fe20000000000 */
[----:B------:R-:W-:-:S10]  /*8d50*/  IMAD.MOV.U32 R0, RZ, RZ, 0x1 ;  /* 0x00000001ff007424 */ /* 0x000fd400078e00ff */
.L_x_6312:
[----:B------:R-:W-:Y:S05]  /*8d60*/  BSYNC.RECONVERGENT B3 ;  /* 0x0000000000037941 */ /* 0x000fea0003800200 */
.L_x_6308:
        /* <DEDUP_REMOVED lines=52> */
[----:B------:R-:W-:Y:S05]  /*90b0*/  BRA `(.L_x_6315) ;  /* 0x0000000000087947 */ /* 0x000fea0003800000 */
.L_x_6314:
[----:B------:R-:W-:Y:S01]  /*90c0*/  DMUL R2, RZ, R18 ;  /* 0x00000012ff027228 */ /* 0x000fe20000000000 */
[----:B------:R-:W-:-:S10]  /*90d0*/  IMAD.MOV.U32 R0, RZ, RZ, RZ ;  /* 0x000000ffff007224 */ /* 0x000fd400078e00ff */
.L_x_6315:
[----:B------:R-:W-:Y:S05]  /*90e0*/  BSYNC.RECONVERGENT B3 ;  /* 0x0000000000037941 */ /* 0x000fea0003800200 */
.L_x_6313:
        /* <DEDUP_REMOVED lines=30> */
[----:B------:R-:W-:Y:S01]  /*92d0*/  DMUL R18, R24, R18 ;  /* 0x0000001218127228 */ /* 0x000fe20000000000 */
[----:B------:R-:W-:Y:S10]  /*92e0*/  BRA `(.L_x_6316) ;  /* 0x0000001800087947 */ /* 0x000ff40003800000 */
.L_x_6305:
[----:B------:R-:W-:Y:S01]  /*92f0*/  UMOV UR4, 0x19ba0da4 ;  /* 0x19ba0da400047882 */ /* 0x000fe20000000000 */
[----:B------:R-:W-:Y:S01]  /*9300*/  UMOV UR5, 0x40937be3 ;  /* 0x40937be300057882 */ /* 0x000fe20000000000 */
[----:B------:R-:W-:Y:S01]  /*9310*/  IMAD.MOV.U32 R8, RZ, RZ, 0x652b82fe ;  /* 0x652b82feff087424 */ /* 0x000fe200078e00ff */
        /* <DEDUP_REMOVED lines=55> */
[----:B------:R-:W-:Y:S01]  /*9690*/  @!P0 LEA R5, R4, 0x3ff00000, 0x14 ;  /* 0x3ff0000004058811 */ /* 0x000fe200078ea0ff */
[----:B------:R-:W-:-:S06]  /*96a0*/  @!P0 IMAD.MOV.U32 R4, RZ, RZ, RZ ;  /* 0x000000ffff048224 */ /* 0x000fcc00078e00ff */
[----:B------:R-:W-:-:S11]  /*96b0*/  @!P0 DMUL R28, R2, R4 ;  /* 0x00000004021c8228 */ /* 0x000fd60000000000 */
.L_x_6318:
[----:B------:R-:W-:Y:S05]  /*96c0*/  BSYNC.RECONVERGENT B0 ;  /* 0x0000000000007941 */ /* 0x000fea0003800200 */
.L_x_6317:
        /* <DEDUP_REMOVED lines=8> */
[----:B------:R-:W-:-:S04]  /*9750*/  PRMT R2, R2, 0x9910, RZ ;  /* 0x0000991002027816 */ /* 0x000fc800000000ff */
[----:B------:R-:W-:-:S04]  /*9760*/  SHF.R.S32.HI R2, RZ, 0x1, R2 ;  /* 0x00000001ff027819 */ /* 0x000fc80000011402 */
[----:B------:R-:W-:-:S05]  /*9770*/  PRMT R27, R2, 0x9910, RZ ;  /* 0x00009910021b7816 */ /* 0x000fca00000000ff */
        /* <DEDUP_REMOVED lines=25> */
[----:B------:R-:W-:-:S07]  /*9910*/  MOV R4, R0 ;  /* 0x0000000000047202 */ /* 0x000fce0000000f00 */
.L_x_6322:
[----:B------:R-:W-:Y:S05]  /*9920*/  BSYNC.RECONVERGENT B4 ;  /* 0x0000000000047941 */ /* 0x000fea0003800200 */
.L_x_6321:
[----:B------:R-:W-:Y:S01]  /*9930*/  VIADD R0, R4, 0x1 ;  /* 0x0000000104007836 */ /* 0x000fe20000000000 */
[----:B------:R-:W-:Y:S06]  /*9940*/  BRA `(.L_x_6323) ;  /* 0x0000000000087947 */ /* 0x000fec0003800000 */
.L_x_6320:
[----:B------:R-:W-:Y:S01]  /*9950*/  DMUL R2, RZ, R18 ;  /* 0x00000012ff027228 */ /* 0x000fe20000000000 */
[----:B------:R-:W-:-:S10]  /*9960*/  IMAD.MOV.U32 R0, RZ, RZ, 0x1 ;  /* 0x00000001ff007424 */ /* 0x000fd400078e00ff */
.L_x_6323:
[----:B------:R-:W-:Y:S05]  /*9970*/  BSYNC.RECONVERGENT B3 ;  /* 0x0000000000037941 */ /* 0x000fea0003800200 */
.L_x_6319:
        /* <DEDUP_REMOVED lines=10> */
[----:B------:R-:W-:Y:S01]  /*9a20*/  BSSY.RECONVERGENT B3, `(.L_x_6324) ;  /* 0x000002f000037945 */ /* 0x000fe20003800200 */
        /* <DEDUP_REMOVED lines=19> */
[----:B------:R-:W-:-:S05]  /*9b60*/  DSETP.NEU.AND P0, PT, |R22|, +INF , PT ;  /* 0x7ff000001600742a */ /* 0x000fca0003f0d200 */
        /* <DEDUP_REMOVED lines=20> */
[----:B------:R-:W-:Y:S02]  /*9cb0*/  MOV R12, R19 ;  /* 0x00000013000c7202 */ /* 0x000fe40000000f00 */
[----:B------:R-:W-:-:S07]  /*9cc0*/  MOV R10, 0x9ce0 ;  /* 0x00009ce0000a7802 */ /* 0x000fce0000000f00 */
[----:B------:R-:W-:Y:S05]  /*9cd0*/  CALL.REL.NOINC `($_ZN2at6native18elementwise_kernelILi128ELi4EZNS0_15gpu_kernel_implIZZZNS0_61_GLOBAL__N__132982cb_23_ActivationSiluKernel_cu_9e10b42f_311311silu_kernelERNS_18TensorIteratorBaseEENKUlvE_clEvENKUlvE1_clEvEUlN3c107complexIdEEE_EEvS5_RKT_EUliE_EEviT1_$__internal_trig_reduction_slowpathd) ;  /* 0x000000f400987944 */ /* 0x000fea0003c00000 */
[----:B------:R-:W-:Y:S05]  /*9ce0*/  BRA `(.L_x_6326) ;  /* 0x0000000000087947 */ /* 0x000fea0003800000 */
.L_x_6325:
[----:B------:R-:W-:Y:S01]  /*9cf0*/  DMUL R2, RZ, R18 ;  /* 0x00000012ff027228 */ /* 0x000fe20000000000 */
[----:B------:R-:W-:-:S10]  /*9d00*/  IMAD.MOV.U32 R0, RZ, RZ, RZ ;  /* 0x000000ffff007224 */ /* 0x000fd400078e00ff */
.L_x_6326:
[----:B------:R-:W-:Y:S05]  /*9d10*/  BSYNC.RECONVERGENT B3 ;  /* 0x0000000000037941 */ /* 0x000fea0003800200 */
.L_x_6324:
        /* <DEDUP_REMOVED lines=31> */
[----:B------:R-:W-:Y:S02]  /*9f10*/  DMUL R28, R26, R28 ;  /* 0x0000001c1a1c7228 */ /* 0x000fe40000000000 */
[----:B------:R-:W-:-:S06]  /*9f20*/  DMUL R26, R30, R24 ;  /* 0x000000181e1a7228 */ /* 0x000fcc0000000000 */
[----:B------:R-:W-:Y:S01]  /*9f30*/  DMUL R18, R24, R28 ;  /* 0x0000001c18127228 */ /* 0x000fe20000000000 */
[----:B------:R-:W-:Y:S10]  /*9f40*/  BRA `(.L_x_6316) ;  /* 0x0000000800f07947 */ /* 0x000ff40003800000 */
.L_x_6304:
[----:B------:R-:W-:-:S04]  /*9f50*/  ISETP.NE.AND P0, PT, R5, 0x7ff00000, PT ;  /* 0x7ff000000500780c */ /* 0x000fc80003f05270 */
[----:B------:R-:W-:-:S13]  /*9f60*/  ISETP.NE.OR P0, PT, R6, RZ, P0 ;  /* 0x000000ff0600720c */ /* 0x000fda0000705670 */
[----:B------:R-:W-:Y:S05]  /*9f70*/  @P0 BRA `(.L_x_6327) ;  /* 0x00000000001c0947 */ /* 0x000fea0003800000 */
[----:B------:R-:W-:Y:S01]  /*9f80*/  DADD R2, R22, -R22 ;  /* 0x0000000016027229 */ /* 0x000fe20000000816 */
[----:B------:R-:W-:-:S04]  /*9f90*/  ISETP.GT.AND P0, PT, R7, -0x1, PT ;  /* 0xffffffff0700780c */ /* 0x000fc80003f04270 */
[----:B------:R-:W-:Y:S02]  /*9fa0*/  FSEL R26, R6, RZ, P0 ;  /* 0x000000ff061a7208 */ /* 0x000fe40000000000 */
[----:B------:R-:W-:-:S03]  /*9fb0*/  FSEL R27, R7, RZ, P0 ;  /* 0x000000ff071b7208 */ /* 0x000fc60000000000 */
[----:B------:R-:W-:Y:S02]  /*9fc0*/  FSEL R18, R2, RZ, P0 ;  /* 0x000000ff02127208 */ /* 0x000fe40000000000 */
[----:B------:R-:W-:Y:S01]  /*9fd0*/  FSEL R19, R3, RZ, P0 ;  /* 0x000000ff03137208 */ /* 0x000fe20000000000 */
[----:B------:R-:W-:Y:S06]  /*9fe0*/  BRA `(.L_x_6316) ;  /* 0x0000000800c87947 */ /* 0x000fec0003800000 */
.L_x_6327:
[----:B------:R-:W-:-:S10]  /*9ff0*/  DADD R26, R22, -R22 ;  /* 0x00000000161a7229 */ /* 0x000fd40000000816 */
[----:B------:R-:W-:Y:S01]  /*a000*/  IMAD.MOV.U32 R18, RZ, RZ, R26 ;  /* 0x000000ffff127224 */ /* 0x000fe200078e001a */
[----:B------:R-:W-:Y:S01]  /*a010*/  MOV R19, R27 ;  /* 0x0000001b00137202 */ /* 0x000fe20000000f00 */
[----:B------:R-:W-:Y:S06]  /*a020*/  BRA `(.L_x_6316) ;  /* 0x0000000800b87947 */ /* 0x000fec0003800000 */
.L_x_6303:
[----:B------:R-:W-:Y:S01]  /*a030*/  DSETP.NEU.AND P0, PT, |R22|, +INF , PT ;  /* 0x7ff000001600742a */ /* 0x000fe20003f0d200 */
[----:B------:R-:W-:-:S13]  /*a040*/  BSSY.RECONVERGENT B3, `(.L_x_6328) ;  /* 0x000001d000037945 */ /* 0x000fda0003800200 */
[----:B------:R-:W-:Y:S05]  /*a050*/  @!P0 BRA `(.L_x_6329) ;  /* 0x0000000000648947 */ /* 0x000fea0003800000 */
        /* <DEDUP_REMOVED lines=20> */
[----:B---3--:R-:W-:Y:S05]  /*a1a0*/  CALL.REL.NOINC `($_ZN2at6native18elementwise_kernelILi128ELi4EZNS0_15gpu_kernel_implIZZZNS0_61_GLOBAL__N__132982cb_23_ActivationSiluKernel_cu_9e10b42f_311311silu_kernelERNS_18TensorIteratorBaseEENKUlvE_clEvENKUlvE1_clEvEUlN3c107complexIdEEE_EEvS5_RKT_EUliE_EEviT1_$__internal_trig_reduction_slowpathd) ;  /* 0x000000f000647944 */ /* 0x008fea0003c00000 */
[----:B------:R-:W-:-:S07]  /*a1b0*/  IMAD.MOV.U32 R4, RZ, RZ, R0 ;  /* 0x000000ffff047224 */ /* 0x000fce00078e0000 */
.L_x_6331:
[----:B------:R-:W-:Y:S05]  /*a1c0*/  BSYNC.RECONVERGENT B4 ;  /* 0x0000000000047941 */ /* 0x000fea0003800200 */
.L_x_6330:
[----:B---3--:R-:W-:Y:S01]  /*a1d0*/  VIADD R0, R4, 0x1 ;  /* 0x0000000104007836 */ /* 0x008fe20000000000 */
[----:B------:R-:W-:Y:S06]  /*a1e0*/  BRA `(.L_x_6332) ;  /* 0x0000000000087947 */ /* 0x000fec0003800000 */
.L_x_6329:
[----:B------:R-:W-:Y:S01]  /*a1f0*/  DMUL R2, RZ, R18 ;  /* 0x00000012ff027228 */ /* 0x000fe20000000000 */
[----:B---3--:R-:W-:-:S10]  /*a200*/  IMAD.MOV.U32 R0, RZ, RZ, 0x1 ;  /* 0x00000001ff007424 */ /* 0x008fd400078e00ff */
.L_x_6332:
[----:B------:R-:W-:Y:S05]  /*a210*/  BSYNC.RECONVERGENT B3 ;  /* 0x0000000000037941 */ /* 0x000fea0003800200 */
.L_x_6328:
        /* <DEDUP_REMOVED lines=10> */
[----:B------:R-:W-:Y:S01]  /*a2c0*/  MOV R28, 0x20fd8164 ;  /* 0x20fd8164001c7802 */ /* 0x000fe20000000f00 */
[----:B------:R-:W-:Y:S01]  /*a2d0*/  DSETP.NEU.AND P1, PT, |R22|, +INF , PT ;  /* 0x7ff000001600742a */ /* 0x000fe20003f2d200 */
        /* <DEDUP_REMOVED lines=41> */
.L_x_6334:
[----:B------:R-:W-:Y:S01]  /*a570*/  DMUL R2, RZ, R18 ;  /* 0x00000012ff027228 */ /* 0x000fe20000000000 */
[----:B------:R-:W-:-:S10]  /*a580*/  IMAD.MOV.U32 R0, RZ, RZ, RZ ;  /* 0x000000ffff007224 */ /* 0x000fd400078e00ff */
.L_x_6335:
[----:B------:R-:W-:Y:S05]  /*a590*/  BSYNC.RECONVERGENT B3 ;  /* 0x0000000000037941 */ /* 0x000fea0003800200 */
.L_x_6333:
        /* <DEDUP_REMOVED lines=10> */
[----:B------:R-:W-:-:S02]  /*a640*/  MOV R19, 0x3da8ff83 ;  /* 0x3da8ff8300137802 */ /* 0x000fc40000000f00 */
        /* <DEDUP_REMOVED lines=19> */
.L_x_6302:
        /* <DEDUP_REMOVED lines=51> */
[----:B------:R-:W-:-:S04]  /*aab0*/  @!P1 SHF.R.S32.HI R5, RZ, 0x1, R0 ;  /* 0x00000001ff059819 */ /* 0x000fc80000011400 */
[----:B------:R-:W-:Y:S01]  /*aac0*/  @!P1 LEA R3, R5, R3, 0x14 ;  /* 0x0000000305039211 */ /* 0x000fe200078ea0ff */
[----:B------:R-:W-:-:S05]  /*aad0*/  @!P1 IMAD.IADD R4, R8, 0x1, -R5 ;  /* 0x0000000108049824 */ /* 0x000fca00078e0a05 */
[----:B------:R-:W-:Y:S01]  /*aae0*/  @!P1 LEA R5, R4, 0x3ff00000, 0x14 ;  /* 0x3ff0000004059811 */ /* 0x000fe200078ea0ff */
[----:B------:R-:W-:-:S06]  /*aaf0*/  @!P1 IMAD.MOV.U32 R4, RZ, RZ, RZ ;  /* 0x000000ffff049224 */ /* 0x000fcc00078e00ff */
[----:B------:R-:W-:-:S11]  /*ab00*/  @!P1 DMUL R26, R2, R4 ;  /* 0x00000004021a9228 */ /* 0x000fd60000000000 */
.L_x_6316:
[----:B------:R-:W-:Y:S05]  /*ab10*/  BSYNC.RECONVERGENT B2 ;  /* 0x0000000000027941 */ /* 0x000fea0003800200 */
.L_x_6301:
[----:B------:R-:W-:Y:S01]  /*ab20*/  DADD R6, R26, 1 ;  /* 0x3ff000001a067429 */ /* 0x000fe20000000000 */
[----:B------:R-:W-:Y:S01]  /*ab30*/  BSSY.RECONVERGENT B1, `(.L_x_6336) ;  /* 0x0000097000017945 */ /* 0x000fe20003800200 */
[----:B------:R-:W-:-:S08]  /*ab40*/  DADD R4, RZ, R18 ;  /* 0x00000000ff047229 */ /* 0x000fd00000000012 */
[----:B------:R-:W-:-:S14]  /*ab50*/  DSETP.GE.AND P0, PT, |R6|, |R4|, PT ;  /* 0x400000040600722a */ /* 0x000fdc0003f06200 */
[----:B------:R-:W-:Y:S05]  /*ab60*/  @!P0 BRA `(.L_x_6337) ;  /* 0x00000004009c8947 */ /* 0x000fea0003800000 */
[----:B------:R-:W-:Y:S02]  /*ab70*/  DSETP.NEU.AND P0, PT, R18, RZ, PT ;  /* 0x000000ff1200722a */ /* 0x000fe40003f0d000 */
[----:B------:R-:W-:-:S14]  /*ab80*/  DSETP.EQ.AND P1, PT, R6, RZ, PT ;  /* 0x000000ff0600722a */ /* 0x000fdc0003f22000 */
[----:B------:R-:W-:Y:S05]  /*ab90*/  @!P0 BRA P1, `(.L_x_6338) ;  /* 0x0000000000b48947 */ /* 0x000fea0000800000 */
        /* <DEDUP_REMOVED lines=12> */
[----:B---3--:R-:W-:-:S05]  /*ac60*/  FFMA R0, RZ, R7, R3 ;  /* 0x00000007ff007223 */ /* 0x008fca0000000003 */
        /* <DEDUP_REMOVED lines=10> */
.L_x_6340:
[----:B------:R-:W-:Y:S05]  /*ad10*/  BSYNC.RECONVERGENT B2 ;  /* 0x0000000000027941 */ /* 0x000fea0003800200 */
.L_x_6339:
        /* <DEDUP_REMOVED lines=15> */
.L_x_6342:
[----:B------:R-:W-:Y:S05]  /*ae10*/  BSYNC.RECONVERGENT B2 ;  /* 0x0000000000027941 */ /* 0x000fea0003800200 */
.L_x_6341:
[C---:B------:R-:W-:Y:S02]  /*ae20*/  DFMA R8, R2.reuse, R22, R20 ;  /* 0x000000160208722b */ /* 0x040fe40000000014 */
[----:B------:R-:W-:-:S06]  /*ae30*/  DFMA R2, R2, -R20, R22 ;  /* 0x800000140202722b */ /* 0x000fcc0000000016 */
[-C--:B------:R-:W-:Y:S02]  /*ae40*/  DMUL R8, R8, R6.reuse ;  /* 0x0000000608087228 */ /* 0x080fe40000000000 */
[----:B------:R-:W-:Y:S01]  /*ae50*/  DMUL R10, R2, R6 ;  /* 0x00000006020a7228 */ /* 0x000fe20000000000 */
[----:B------:R-:W-:Y:S10]  /*ae60*/  BRA `(.L_x_6343) ;  /* 0x00000004008c7947 */ /* 0x000ff40003800000 */
.L_x_6338:
        /* <DEDUP_REMOVED lines=24> */
.L_x_6345:
[----:B------:R-:W-:Y:S05]  /*aff0*/  BSYNC.RECONVERGENT B2 ;  /* 0x0000000000027941 */ /* 0x000fea0003800200 */
.L_x_6344:
        /* <DEDUP_REMOVED lines=13> */
[----:B------:R-:W-:Y:S02]  /*b0d0*/  IMAD.MOV.U32 R8, RZ, RZ, R2 ;  /* 0x000000ffff087224 */ /* 0x000fe400078e0002 */
[----:B------:R-:W-:-:S07]  /*b0e0*/  IMAD.MOV.U32 R9, RZ, RZ, R3 ;  /* 0x000000ffff097224 */ /* 0x000fce00078e0003 */
[----:B------:R-:W-:-:S05]  /*b0f0*/  FFMA R0, RZ, R11, R5 ;  /* 0x0000000bff007223 */ /* 0x000fca0000000005 */
[----:B------:R-:W-:-:S13]  /*b100*/  FSETP.GT.AND P0, PT, |R0|, 1.469367938527859385e-39, PT ;  /* 0x001000000000780b */ /* 0x000fda0003f04200 */
[----:B------:R-:W-:Y:S05]  /*b110*/  @P0 BRA P1, `(.L_x_6347) ;  /* 0x0000000000200947 */ /* 0x000fea0000800000 */
[----:B------:R-:W-:Y:S01]  /*b120*/  IMAD.MOV.U32 R28, RZ, RZ, R22 ;  /* 0x000000ffff1c7224 */ /* 0x000fe200078e0016 */
[----:B------:R-:W-:Y:S01]  /*b130*/  MOV R3, R11 ;  /* 0x0000000b00037202 */ /* 0x000fe20000000f00 */
[----:B------:R-:W-:Y:S01]  /*b140*/  IMAD.MOV.U32 R29, RZ, RZ, R23 ;  /* 0x000000ffff1d7224 */ /* 0x000fe200078e0017 */
[----:B------:R-:W-:Y:S01]  /*b150*/  MOV R30, 0xb180 ;  /* 0x0000b180001e7802 */ /* 0x000fe20000000f00 */
[----:B------:R-:W-:-:S07]  /*b160*/  IMAD.MOV.U32 R2, RZ, RZ, R10 ;  /* 0x000000ffff027224 */ /* 0x000fce00078e000a */
[----:B------:R-:W-:Y:S05]  /*b170*/  CALL.REL.NOINC `($__internal_8_$__cuda_sm20_div_rn_f64_full) ;  /* 0x000000dc00007944 */ /* 0x000fea0003c00000 */
[----:B------:R-:W-:Y:S02]  /*b180*/  IMAD.MOV.U32 R4, RZ, RZ, R14 ;  /* 0x000000ffff047224 */ /* 0x000fe400078e000e */
[----:B------:R-:W-:-:S07]  /*b190*/  IMAD.MOV.U32 R5, RZ, RZ, R15 ;  /* 0x000000ffff057224 */ /* 0x000fce00078e000f */
.L_x_6347:
[----:B------:R-:W-:Y:S05]  /*b1a0*/  BSYNC.RECONVERGENT B2 ;  /* 0x0000000000027941 */ /* 0x000fea0003800200 */
.L_x_6346:
[----:B------:R-:W-:Y:S02]  /*b1b0*/  IMAD.MOV.U32 R10, RZ, RZ, R4 ;  /* 0x000000ffff0a7224 */ /* 0x000fe400078e0004 */
[----:B------:R-:W-:Y:S01]  /*b1c0*/  IMAD.MOV.U32 R11, RZ, RZ, R5 ;  /* 0x000000ffff0b7224 */ /* 0x000fe200078e0005 */
[----:B------:R-:W-:Y:S06]  /*b1d0*/  BRA `(.L_x_6343) ;  /* 0x0000000000b07947 */ /* 0x000fec0003800000 */
.L_x_6337:
        /* <DEDUP_REMOVED lines=23> */
.L_x_6349:
[----:B------:R-:W-:Y:S05]  /*b350*/  BSYNC.RECONVERGENT B2 ;  /* 0x0000000000027941 */ /* 0x000fea0003800200 */
.L_x_6348:
        /* <DEDUP_REMOVED lines=15> */
.L_x_6351:
[----:B------:R-:W-:Y:S05]  /*b450*/  BSYNC.RECONVERGENT B2 ;  /* 0x0000000000027941 */ /* 0x000fea0003800200 */
.L_x_6350:
[C---:B------:R-:W-:Y:S02]  /*b460*/  DFMA R8, R2.reuse, R20, R22 ;  /* 0x000000140208722b */ /* 0x040fe40000000016 */
[----:B------:R-:W-:-:S06]  /*b470*/  DFMA R2, R2, R22, -R20 ;  /* 0x000000160202722b */ /* 0x000fcc0000000814 */
[-C--:B------:R-:W-:Y:S02]  /*b480*/  DMUL R8, R8, R6.reuse ;  /* 0x0000000608087228 */ /* 0x080fe40000000000 */
[----:B------:R-:W-:-:S11]  /*b490*/  DMUL R10, R2, R6 ;  /* 0x00000006020a7228 */ /* 0x000fd60000000000 */
.L_x_6343:
[----:B------:R-:W-:Y:S05]  /*b4a0*/  BSYNC.RECONVERGENT B1 ;  /* 0x0000000000017941 */ /* 0x000fea0003800200 */
.L_x_6336:
        /* <DEDUP_REMOVED lines=17> */
.L_x_6355:
[----:B------:R-:W0:Y:S02]  /*b5c0*/  F2I.S64.F64.TRUNC R8, R8 ;  /* 0x0000000800087311 */ /* 0x000e24000030d900 */
[----:B0-----:R-:W-:-:S05]  /*b5d0*/  IMAD.MOV.U32 R5, RZ, RZ, R8 ;  /* 0x000000ffff057224 */ /* 0x001fca00078e0008 */
[----:B------:R0:W-:Y:S01]  /*b5e0*/  STG.E.U8 desc[UR36][R2.64], R5 ;  /* 0x0000000502007986 */ /* 0x0001e2000c101124 */
[----:B------:R-:W-:Y:S05]  /*b5f0*/  BRA `(.L_x_6357) ;  /* 0x0000000c00f07947 */ /* 0x000fea0003800000 */
.L_x_6354:
        /* <DEDUP_REMOVED lines=9> */
.L_x_6359:
[----:B------:R-:W0:Y:S02]  /*b690*/  F2I.F64.TRUNC R9, R8 ;  /* 0x0000000800097311 */ /* 0x000e24000030d100 */
[----:B0-----:R0:W-:Y:S01]  /*b6a0*/  STG.E desc[UR36][R2.64], R9 ;  /* 0x0000000902007986 */ /* 0x0011e2000c101924 */
[----:B------:R-:W-:Y:S05]  /*b6b0*/  BRA `(.L_x_6357) ;  /* 0x0000000c00c07947 */ /* 0x000fea0003800000 */
.L_x_6358:
[----:B------:R-:W0:Y:S02]  /*b6c0*/  F2I.F64.TRUNC R9, R8 ;  /* 0x0000000800097311 */ /* 0x000e24000030d100 */
[----:B0-----:R0:W-:Y:S01]  /*b6d0*/  STG.E.U16 desc[UR36][R2.64], R9 ;  /* 0x0000000902007986 */ /* 0x0011e2000c101524 */
[----:B------:R-:W-:Y:S05]  /*b6e0*/  BRA `(.L_x_6357) ;  /* 0x0000000c00b47947 */ /* 0x000fea0003800000 */
.L_x_6353:
        /* <DEDUP_REMOVED lines=13> */
.L_x_6361:
        /* <DEDUP_REMOVED lines=8> */
.L_x_6360:
        /* <DEDUP_REMOVED lines=16> */
.L_x_6363:
        /* <DEDUP_REMOVED lines=11> */
.L_x_6362:
[----:B------:R0:W-:Y:S01]  /*b9f0*/  STG.E.64 desc[UR36][R2.64], R8 ;  /* 0x0000000802007986 */ /* 0x0001e2000c101b24 */
[----:B------:R-:W-:Y:S05]  /*ba00*/  BRA `(.L_x_6357) ;  /* 0x0000000800ec7947 */ /* 0x000fea0003800000 */
.L_x_6352:
        /* <DEDUP_REMOVED lines=13> */
.L_x_6367:
        /* <DEDUP_REMOVED lines=22> */
.L_x_6370:
[----:B------:R-:W-:-:S04]  /*bc40*/  SHF.R.U32.HI R5, RZ, 0x18, R5 ;  /* 0x00000018ff057819 */ /* 0x000fc80000011605 */
[----:B------:R-:W-:-:S07]  /*bc50*/  LOP3.LUT R0, R0, 0x80, R5, 0xf8, !PT ;  /* 0x0000008000007812 */ /* 0x000fce00078ef805 */
.L_x_6369:
[----:B------:R-:W-:Y:S05]  /*bc60*/  BSYNC.RECONVERGENT B0 ;  /* 0x0000000000007941 */ /* 0x000fea0003800200 */
.L_x_6368:
[----:B------:R0:W-:Y:S01]  /*bc70*/  STG.E.U8 desc[UR36][R2.64], R0 ;  /* 0x0000000002007986 */ /* 0x0001e2000c101124 */
[----:B------:R-:W-:Y:S05]  /*bc80*/  BRA `(.L_x_6357) ;  /* 0x00000008004c7947 */ /* 0x000fea0003800000 */
.L_x_6366:
        /* <DEDUP_REMOVED lines=22> */
.L_x_6373:
[----:B------:R-:W-:-:S04]  /*bdf0*/  SHF.R.U32.HI R5, RZ, 0x18, R5 ;  /* 0x00000018ff057819 */ /* 0x000fc80000011605 */
[----:B------:R-:W-:-:S07]  /*be00*/  LOP3.LUT R0, R0, 0x80, R5, 0xf8, !PT ;  /* 0x0000008000007812 */ /* 0x000fce00078ef805 */
.L_x_6372:
[----:B------:R-:W-:Y:S05]  /*be10*/  BSYNC.RECONVERGENT B0 ;  /* 0x0000000000007941 */ /* 0x000fea0003800200 */
.L_x_6371:
[----:B------:R0:W-:Y:S01]  /*be20*/  STG.E.U8 desc[UR36][R2.64], R0 ;  /* 0x0000000002007986 */ /* 0x0001e2000c101124 */
[----:B------:R-:W-:Y:S05]  /*be30*/  BRA `(.L_x_6357) ;  /* 0x0000000400e07947 */ /* 0x000fea0003800000 */
.L_x_6365:
        /* <DEDUP_REMOVED lines=26> */
.L_x_6375:
[----:B------:R-:W0:Y:S02]  /*bfe0*/  F2I.U64.F64.TRUNC R8, R8 ;  /* 0x0000000800087311 */ /* 0x000e24000030d800 */
[----:B0-----:R0:W-:Y:S01]  /*bff0*/  STG.E.64 desc[UR36][R2.64], R8 ;  /* 0x0000000802007986 */ /* 0x0011e2000c101b24 */
[----:B------:R-:W-:Y:S05]  /*c000*/  BRA `(.L_x_6357) ;  /* 0x00000004006c7947 */ /* 0x000fea0003800000 */
.L_x_6374:
[----:B------:R-:W0:Y:S02]  /*c010*/  F2I.U32.F64.TRUNC R9, R8 ;  /* 0x0000000800097311 */ /* 0x000e24000030d000 */
[----:B0-----:R0:W-:Y:S01]  /*c020*/  STG.E desc[UR36][R2.64], R9 ;  /* 0x0000000902007986 */ /* 0x0011e2000c101924 */
[----:B------:R-:W-:Y:S05]  /*c030*/  BRA `(.L_x_6357) ;  /* 0x0000000400607947 */ /* 0x000fea0003800000 */
.L_x_6364:
        /* <DEDUP_REMOVED lines=11> */
.L_x_6377:
[----:B------:R4:W-:Y:S01]  /*c0f0*/  STG.E.128 desc[UR36][R2.64], R8 ;  /* 0x0000000802007986 */ /* 0x0009e2000c101d24 */
[----:B------:R-:W-:Y:S05]  /*c100*/  BRA `(.L_x_6357) ;  /* 0x00000004002c7947 */ /* 0x000fea0003800000 */
.L_x_6376:
[----:B------:R-:W-:-:S09]  /*c110*/  UISETP.NE.AND UP0, UPT, UR4, 0xf, UPT ;  /* 0x0000000f0400788c */ /* 0x000fd2000bf05270 */
[----:B------:R-:W-:Y:S05]  /*c120*/  BRA.U !UP0, `(.L_x_6378) ;  /* 0x0000000508087547 */ /* 0x000fea000b800000 */
[----:B------:R-:W-:-:S09]  /*c130*/  UISETP.NE.AND UP0, UPT, UR4, 0x17, UPT ;  /* 0x000000170400788c */ /* 0x000fd2000bf05270 */
[----:B------:R-:W-:Y:S05]  /*c140*/  BRA.U !UP0, `(.L_x_6379) ;  /* 0x0000000108a07547 */ /* 0x000fea000b800000 */
[----:B------:R-:W-:-:S09]  /*c150*/  UISETP.NE.AND UP0, UPT, UR4, 0x18, UPT ;  /* 0x000000180400788c */ /* 0x000fd2000bf05270 */
[----:B------:R-:W-:Y:S05]  /*c160*/  BRA.U !UP0, `(.L_x_6380) ;  /* 0x0000000108447547 */ /* 0x000fea000b800000 */
.L_x_6356:
        /* <DEDUP_REMOVED lines=11> */
[----:B------:R-:W-:Y:S02]  /*c220*/  IMAD.U32 R7, RZ, RZ, UR7 ;  /* 0x00000007ff077e24 */ /* 0x000fe4000f8e00ff */
[----:B----4-:R-:W-:Y:S02]  /*c230*/  IMAD.U32 R10, RZ, RZ, UR8 ;  /* 0x00000008ff0a7e24 */ /* 0x010fe4000f8e00ff */
[----:B-1----:R-:W-:-:S07]  /*c240*/  IMAD.U32 R11, RZ, RZ, UR9 ;  /* 0x00000009ff0b7e24 */ /* 0x002fce000f8e00ff */
[----:B------:R-:W-:-:S07]  /*c250*/  LEPC R20, `(.L_x_6381) ;  /* 0x000000001014794e */ /* 0x000fce0000000000 */
[----:B--2---:R-:W-:Y:S05]  /*c260*/  CALL.ABS.NOINC R2 ;  /* 0x0000000002007343 */ /* 0x004fea0003c00000 */
.L_x_6381:
[----:B------:R-:W-:Y:S05]  /*c270*/  BRA `(.L_x_6357) ;  /* 0x0000000000d07947 */ /* 0x000fea0003800000 */
.L_x_6380:
        /* <DEDUP_REMOVED lines=17> */
.L_x_6383:
[----:B------:R-:W-:Y:S05]  /*c390*/  BSYNC.RECONVERGENT B0 ;  /* 0x0000000000007941 */ /* 0x000fea0003800200 */
.L_x_6382:
[----:B------:R-:W-:-:S05]  /*c3a0*/  LOP3.LUT R5, R0, 0x80, R5, 0xf8, !PT ;  /* 0x0000008000057812 */ /* 0x000fca00078ef805 */
[----:B------:R2:W-:Y:S01]  /*c3b0*/  STG.E.U8 desc[UR36][R2.64], R5 ;  /* 0x0000000502007986 */ /* 0x0005e2000c101124 */
[----:B------:R-:W-:Y:S05]  /*c3c0*/  BRA `(.L_x_6357) ;  /* 0x00000000007c7947 */ /* 0x000fea0003800000 */
.L_x_6379:
        /* <DEDUP_REMOVED lines=16> */
.L_x_6385:
[----:B------:R-:W-:Y:S01]  /*c4d0*/  IMAD.MOV.U32 R0, RZ, RZ, 0x7f ;  /* 0x0000007fff007424 */ /* 0x000fe200078e00ff */
[----:B------:R-:W-:-:S04]  /*c4e0*/  ISETP.GT.U32.AND P0, PT, R4, 0x7f800000, PT ;  /* 0x7f8000000400780c */ /* 0x000fc80003f04070 */
[----:B------:R-:W-:-:S09]  /*c4f0*/  SEL R0, R0, 0x7c, P0 ;  /* 0x0000007c00007807 */ /* 0x000fd20000000000 */
.L_x_6386:
[----:B------:R-:W-:Y:S05]  /*c500*/  BSYNC.RECONVERGENT B0 ;  /* 0x0000000000007941 */ /* 0x000fea0003800200 */
.L_x_6384:
[----:B------:R-:W-:-:S04]  /*c510*/  SHF.R.U32.HI R5, RZ, 0x18, R5 ;  /* 0x00000018ff057819 */ /* 0x000fc80000011605 */
[----:B------:R-:W-:-:S05]  /*c520*/  LOP3.LUT R5, R0, 0x80, R5, 0xf8, !PT ;  /* 0x0000008000057812 */ /* 0x000fca00078ef805 */
[----:B------:R1:W-:Y:S01]  /*c530*/  STG.E.U8 desc[UR36][R2.64], R5 ;  /* 0x0000000502007986 */ /* 0x0003e2000c101124 */
[----:B------:R-:W-:Y:S05]  /*c540*/  BRA `(.L_x_6357) ;  /* 0x00000000001c7947 */ /* 0x000fea0003800000 */
.L_x_6378:
[----:B------:R-:W-:Y:S01]  /*c550*/  UMOV UR4, 0xf0000000 ;  /* 0xf000000000047882 */ /* 0x000fe20000000000 */
[----:B------:R-:W-:Y:S01]  /*c560*/  UMOV UR5, 0x380fffff ;  /* 0x380fffff00057882 */ /* 0x000fe20000000000 */
[----:B------:R-:W0:Y:S01]  /*c570*/  F2F.F32.F64 R0, R8 ;  /* 0x0000000800007310 */ /* 0x000e220000301000 */
[----:B------:R-:W-:-:S14]  /*c580*/  DSETP.GEU.AND P0, PT, |R8|, UR4, PT ;  /* 0x0000000408007e2a */ /* 0x000fdc000bf0e200 */
[----:B0-----:R-:W-:-:S05]  /*c590*/  @!P0 FMUL R0, R0, 1.175494350822287508e-38 ;  /* 0x0080000000008820 */ /* 0x001fca0000400000 */
[----:B------:R-:W-:-:S05]  /*c5a0*/  F2FP.BF16.F32.PACK_AB R0, RZ, R0 ;  /* 0x00000000ff00723e */ /* 0x000fca00000010ff */
[----:B------:R0:W-:Y:S02]  /*c5b0*/  STG.E.U16 desc[UR36][R2.64], R0 ;  /* 0x0000000002007986 */ /* 0x0001e4000c101524 */
.L_x_6357:
[----:B------:R-:W-:-:S07]  /*c5c0*/  VIADD R17, R17, 0x80 ;  /* 0x0000008011117836 */ /* 0x000fce0000000000 */
.L_x_6271:
[----:B------:R-:W-:Y:S05]  /*c5d0*/  BSYNC.RECONVERGENT B6 ;  /* 0x0000000000067941 */ /* 0x000fea0003800200 */
.L_x_6270:
        /* <DEDUP_REMOVED lines=307> */
.L_x_6389:
[----:B------:R-:W1:Y:S01]  /*d910*/  LDCU.64 UR6, c[0x0][0x588] ;  /* 0x0000b100ff0677ac */ /* 0x000e620008000a00 */
[----:B------:R-:W-:Y:S01]  /*d920*/  BSSY.RECONVERGENT B7, `(.L_x_6390) ;  /* 0x0000104000077945 */ /* 0x000fe20003800200 */
        /* <DEDUP_REMOVED lines=17> */
.L_x_6394:
[----:B------:R-:W2:Y:S01]  /*da40*/  LDG.E.U8 R2, desc[UR36][R2.64] ;  /* 0x0000002402027981 */ /* 0x000ea2000c1e1100 */
[----:B------:R-:W-:Y:S01]  /*da50*/  CS2R R22, SRZ ;  /* 0x0000000000167805 */ /* 0x000fe2000001ff00 */
[----:B--2---:R0:W1:Y:S01]  /*da60*/  I2F.F64.U16 R20, R2 ;  /* 0x0000000200147312 */ /* 0x0040620000101800 */
[----:B------:R-:W-:Y:S05]  /*da70*/  BRA `(.L_x_6396) ;  /* 0x0000000c00b87947 */ /* 0x000fea0003800000 */
.L_x_6393:
        /* <DEDUP_REMOVED lines=10> */
.L_x_6398:
[----:B------:R-:W2:Y:S01]  /*db20*/  LDG.E R2, desc[UR36][R2.64] ;  /* 0x0000002402027981 */ /* 0x000ea2000c1e1900 */
[----:B------:R-:W-:Y:S01]  /*db30*/  CS2R R22, SRZ ;  /* 0x0000000000167805 */ /* 0x000fe2000001ff00 */
[----:B--2---:R0:W1:Y:S01]  /*db40*/  I2F.F64 R20, R2 ;  /* 0x0000000200147312 */ /* 0x0040620000201c00 */
[----:B------:R-:W-:Y:S05]  /*db50*/  BRA `(.L_x_6396) ;  /* 0x0000000c00807947 */ /* 0x000fea0003800000 */
.L_x_6397:
[----:B------:R-:W2:Y:S01]  /*db60*/  LDG.E.U16 R2, desc[UR36][R2.64] ;  /* 0x0000002402027981 */ /* 0x000ea2000c1e1500 */
[----:B------:R-:W-:Y:S01]  /*db70*/  CS2R R22, SRZ ;  /* 0x0000000000167805 */ /* 0x000fe2000001ff00 */
[----:B--2---:R0:W1:Y:S01]  /*db80*/  I2F.F64.S16 R20, R2 ;  /* 0x0000000200147312 */ /* 0x0040620000101c00 */
[----:B------:R-:W-:Y:S05]  /*db90*/  BRA `(.L_x_6396) ;  /* 0x0000000c00707947 */ /* 0x000fea0003800000 */
.L_x_6392:
        /* <DEDUP_REMOVED lines=11> */
.L_x_6400:
[----:B------:R-:W2:Y:S01]  /*dc50*/  LDG.E.U16 R0, desc[UR36][R2.64] ;  /* 0x0000002402007981 */ /* 0x000ea2000c1e1500 */
[----:B------:R-:W-:Y:S01]  /*dc60*/  CS2R R22, SRZ ;  /* 0x0000000000167805 */ /* 0x000fe2000001ff00 */
[----:B--2---:R-:W-:-:S05]  /*dc70*/  HADD2.F32 R0, -RZ, R0.H0_H0 ;  /* 0x20000000ff007230 */ /* 0x004fca0000004100 */
[----:B------:R-:W-:-:S04]  /*dc80*/  FMUL.FTZ R0, R0, 1 ;  /* 0x3f80000000007820 */ /* 0x000fc80000410000 */
[----:B------:R0:W1:Y:S01]  /*dc90*/  F2F.F64.F32 R20, R0 ;  /* 0x0000000000147310 */ /* 0x0000620000201800 */
[----:B------:R-:W-:Y:S05]  /*dca0*/  BRA `(.L_x_6396) ;  /* 0x0000000c002c7947 */ /* 0x000fea0003800000 */
.L_x_6399:
        /* <DEDUP_REMOVED lines=12> */
.L_x_6402:
        /* <DEDUP_REMOVED lines=8> */
.L_x_6401:
[----:B------:R0:W5:Y:S01]  /*ddf0*/  LDG.E.64 R20, desc[UR36][R2.64] ;  /* 0x0000002402147981 */ /* 0x000162000c1e1b00 */
[----:B------:R-:W-:Y:S01]  /*de00*/  CS2R R22, SRZ ;  /* 0x0000000000167805 */ /* 0x000fe2000001ff00 */
[----:B------:R-:W-:Y:S06]  /*de10*/  BRA `(.L_x_6396) ;  /* 0x0000000800d07947 */ /* 0x000fec0003800000 */
.L_x_6391:
        /* <DEDUP_REMOVED lines=14> */
.L_x_6405:
[----:B------:R0:W5:Y:S01]  /*df00*/  LDG.E.128 R20, desc[UR36][R2.64] ;  /* 0x0000002402147981 */ /* 0x000162000c1e1d00 */
[----:B------:R-:W-:Y:S05]  /*df10*/  BRA `(.L_x_6396) ;  /* 0x0000000800907947 */ /* 0x000fea0003800000 */
.L_x_6404:
        /* <DEDUP_REMOVED lines=28> */
.L_x_6407:
        /* <DEDUP_REMOVED lines=15> */
.L_x_6406:
[----:B------:R-:W2:Y:S01]  /*e1d0*/  LDG.E.U16 R0, desc[UR36][R2.64] ;  /* 0x0000002402007981 */ /* 0x000ea2000c1e1500 */
[----:B------:R-:W-:Y:S01]  /*e1e0*/  CS2R R22, SRZ ;  /* 0x0000000000167805 */ /* 0x000fe2000001ff00 */
[----:B--2---:R-:W-:-:S04]  /*e1f0*/  IMAD.U32 R0, R0, 0x10000, RZ ;  /* 0x0001000000007824 */ /* 0x004fc800078e00ff */
[----:B------:R-:W-:-:S04]  /*e200*/  FMUL.FTZ R0, R0, 1 ;  /* 0x3f80000000007820 */ /* 0x000fc80000410000 */
[----:B------:R0:W1:Y:S01]  /*e210*/  F2F.F64.F32 R20, R0 ;  /* 0x0000000000147310 */ /* 0x0000620000201800 */
[----:B------:R-:W-:Y:S05]  /*e220*/  BRA `(.L_x_6396) ;  /* 0x0000000400cc7947 */ /* 0x000fea0003800000 */
.L_x_6403:
        /* <DEDUP_REMOVED lines=12> */
.L_x_6410:
        /* <DEDUP_REMOVED lines=22> */
.L_x_6412:
[----:B------:R-:W-:Y:S05]  /*e450*/  BSYNC.RECONVERGENT B0 ;  /* 0x0000000000007941 */ /* 0x000fea0003800200 */
.L_x_6411:
[----:B------:R-:W-:Y:S02]  /*e460*/  SHF.L.U32 R0, R0, 0x14, RZ ;  /* 0x0000001400007819 */ /* 0x000fe400000006ff */
[----:B------:R-:W-:-:S04]  /*e470*/  LEA R2, R2, 0x3b800000, 0x17 ;  /* 0x3b80000002027811 */ /* 0x000fc800078eb8ff */
[----:B------:R-:W-:-:S05]  /*e480*/  LOP3.LUT R0, R2, R0, R7, 0xfe, !PT ;  /* 0x0000000002007212 */ /* 0x000fca00078efe07 */
[----:B------:R-:W-:-:S04]  /*e490*/  FMUL.FTZ R0, R0, 1 ;  /* 0x3f80000000007820 */ /* 0x000fc80000410000 */
[----:B------:R0:W1:Y:S01]  /*e4a0*/  F2F.F64.F32 R20, R0 ;  /* 0x0000000000147310 */ /* 0x0000620000201800 */
[----:B------:R-:W-:Y:S05]  /*e4b0*/  BRA `(.L_x_6396) ;  /* 0x0000000400287947 */ /* 0x000fea0003800000 */
.L_x_6409:
        /* <DEDUP_REMOVED lines=22> */
.L_x_6414:
[----:B------:R-:W-:Y:S05]  /*e620*/  BSYNC.RECONVERGENT B0 ;  /* 0x0000000000007941 */ /* 0x000fea0003800200 */
.L_x_6413:
[----:B------:R-:W-:Y:S01]  /*e630*/  IMAD.SHL.U32 R0, R0, 0x200000, RZ ;  /* 0x0020000000007824 */ /* 0x000fe200078e00ff */
[----:B------:R-:W-:-:S04]  /*e640*/  LEA R2, R2, 0x37800000, 0x17 ;  /* 0x3780000002027811 */ /* 0x000fc800078eb8ff */
[----:B------:R-:W-:-:S05]  /*e650*/  LOP3.LUT R0, R2, R0, R7, 0xfe, !PT ;  /* 0x0000000002007212 */ /* 0x000fca00078efe07 */
[----:B------:R-:W-:-:S04]  /*e660*/  FMUL.FTZ R0, R0, 1 ;  /* 0x3f80000000007820 */ /* 0x000fc80000410000 */
[----:B------:R0:W1:Y:S01]  /*e670*/  F2F.F64.F32 R20, R0 ;  /* 0x0000000000147310 */ /* 0x0000620000201800 */
[----:B------:R-:W-:Y:S05]  /*e680*/  BRA `(.L_x_6396) ;  /* 0x0000000000b47947 */ /* 0x000fea0003800000 */
.L_x_6408:
        /* <DEDUP_REMOVED lines=19> */
.L_x_6395:
        /* <DEDUP_REMOVED lines=12> */
[----:B----4-:R-:W-:Y:S01]  /*e880*/  IMAD.U32 R10, RZ, RZ, UR8 ;  /* 0x00000008ff0a7e24 */ /* 0x010fe2000f8e00ff */
[----:B-1----:R-:W-:-:S07]  /*e890*/  MOV R11, UR9 ;  /* 0x00000009000b7c02 */ /* 0x002fce0008000f00 */
[----:B------:R-:W-:-:S07]  /*e8a0*/  LEPC R20, `(.L_x_6417) ;  /* 0x000000001014794e */ /* 0x000fce0000000000 */
[----:B--2---:R-:W-:Y:S05]  /*e8b0*/  CALL.ABS.NOINC R2 ;  /* 0x0000000002007343 */ /* 0x004fea0003c00000 */
.L_x_6417:
[----:B------:R-:W-:Y:S02]  /*e8c0*/  CS2R R22, SRZ ;  /* 0x0000000000167805 */ /* 0x000fe4000001ff00 */
[----:B------:R-:W-:Y:S01]  /*e8d0*/  CS2R R20, SRZ ;  /* 0x0000000000147805 */ /* 0x000fe2000001ff00 */
[----:B------:R-:W-:Y:S06]  /*e8e0*/  BRA `(.L_x_6396) ;  /* 0x00000000001c7947 */ /* 0x000fec0003800000 */
.L_x_6416:
[----:B------:R-:W2:Y:S01]  /*e8f0*/  LDG.E.64 R20, desc[UR36][R2.64] ;  /* 0x0000002402147981 */ /* 0x000ea2000c1e1b00 */
[----:B------:R-:W-:Y:S01]  /*e900*/  CS2R R22, SRZ ;  /* 0x0000000000167805 */ /* 0x000fe2000001ff00 */
[----:B--2---:R-:W0:Y:S01]  /*e910*/  I2F.F64.U64 R20, R20 ;  /* 0x0000001400147312 */ /* 0x004e220000301800 */
[----:B------:R-:W-:Y:S05]  /*e920*/  BRA `(.L_x_6396) ;  /* 0x00000000000c7947 */ /* 0x000fea0003800000 */
.L_x_6415:
[----:B------:R-:W2:Y:S01]  /*e930*/  LDG.E R2, desc[UR36][R2.64] ;  /* 0x0000002402027981 */ /* 0x000ea2000c1e1900 */
[----:B------:R-:W-:Y:S01]  /*e940*/  CS2R R22, SRZ ;  /* 0x0000000000167805 */ /* 0x000fe2000001ff00 */
[----:B--2---:R3:W4:Y:S06]  /*e950*/  I2F.F64.U32 R20, R2 ;  /* 0x0000000200147312 */ /* 0x00472c0000201800 */
.L_x_6396:
[----:B------:R-:W-:Y:S05]  /*e960*/  BSYNC.RECONVERGENT B7 ;  /* 0x0000000000077941 */ /* 0x000fea0003800200 */
.L_x_6390:
        /* <DEDUP_REMOVED lines=11> */
[----:B------:R-:W-:-:S05]  /*ea20*/  VIADD R0, R7, 0xbf79d1be ;  /* 0xbf79d1be07007836 */ /* 0x000fca0000000000 */
        /* <DEDUP_REMOVED lines=10> */
[----:B---3--:R-:W-:-:S08]  /*ead0*/  DADD R2, R8, -6.75539944105574400000e+15 ;  /* 0xc338000008027429 */ /* 0x008fd00000000000 */
        /* <DEDUP_REMOVED lines=50> */
.L_x_6424:
[----:B------:R-:W-:Y:S05]  /*ee00*/  BSYNC.RECONVERGENT B0 ;  /* 0x0000000000007941 */ /* 0x000fea0003800200 */
.L_x_6423:
        /* <DEDUP_REMOVED lines=25> */
.L_x_6428:
[----:B------:R-:W-:Y:S05]  /*efa0*/  BSYNC.RECONVERGENT B4 ;  /* 0x0000000000047941 */ /* 0x000fea0003800200 */
.L_x_6427:
[----:B------:R-:W-:Y:S01]  /*efb0*/  VIADD R0, R0, 0x1 ;  /* 0x0000000100007836 */ /* 0x000fe20000000000 */
[----:B------:R-:W-:Y:S06]  /*efc0*/  BRA `(.L_x_6429) ;  /* 0x0000000000087947 */ /* 0x000fec0003800000 */
.L_x_6426:
[----:B------:R-:W-:Y:S01]  /*efd0*/  DMUL R4, RZ, R18 ;  /* 0x00000012ff047228 */ /* 0x000fe20000000000 */
[----:B------:R-:W-:-:S10]  /*efe0*/  IMAD.MOV.U32 R0, RZ, RZ, 0x1 ;  /* 0x00000001ff007424 */ /* 0x000fd400078e00ff */
.L_x_6429:
[----:B------:R-:W-:Y:S05]  /*eff0*/  BSYNC.RECONVERGENT B3 ;  /* 0x0000000000037941 */ /* 0x000fea0003800200 */
.L_x_6425:
        /* <DEDUP_REMOVED lines=52> */
[----:B------:R-:W-:Y:S05]  /*f340*/  BRA `(.L_x_6432) ;  /* 0x0000000000087947 */ /* 0x000fea0003800000 */
.L_x_6431:
[----:B------:R-:W-:Y:S01]  /*f350*/  DMUL R2, RZ, R18 ;  /* 0x00000012ff027228 */ /* 0x000fe20000000000 */
[----:B------:R-:W-:-:S10]  /*f360*/  IMAD.MOV.U32 R0, RZ, RZ, RZ ;  /* 0x000000ffff007224 */ /* 0x000fd400078e00ff */
.L_x_6432:
[----:B------:R-:W-:Y:S05]  /*f370*/  BSYNC.RECONVERGENT B3 ;  /* 0x0000000000037941 */ /* 0x000fea0003800200 */
.L_x_6430:
        /* <DEDUP_REMOVED lines=32> */
.L_x_6422:
[----:B------:R-:W-:Y:S01]  /*f580*/  UMOV UR4, 0x19ba0da4 ;  /* 0x19ba0da400047882 */ /* 0x000fe20000000000 */
[----:B------:R-:W-:Y:S01]  /*f590*/  UMOV UR5, 0x40937be3 ;  /* 0x40937be300057882 */ /* 0x000fe20000000000 */
[----:B------:R-:W-:Y:S01]  /*f5a0*/  IMAD.MOV.U32 R8, RZ, RZ, 0x652b82fe ;  /* 0x652b82feff087424 */ /* 0x000fe200078e00ff */
[----:B------:R-:W-:Y:S01]  /*f5b0*/  DADD R6, -R20, -UR4 ;  /* 0x8000000414067e29 */ /* 0x000fe20008000100 */
[----:B------:R-:W-:Y:S01]  /*f5c0*/  MOV R9, 0x3ff71547 ;  /* 0x3ff7154700097802 */ /* 0x000fe20000000f00 */
[----:B------:R-:W-:Y:S01]  /*f5d0*/  UMOV UR4, 0xfefa39ef ;  /* 0xfefa39ef00047882 */ /* 0x000fe20000000000 */
[----:B------:R-:W-:Y:S01]  /*f5e0*/  UMOV UR5, 0x3fe62e42 ;  /* 0x3fe62e4200057882 */ /* 0x000fe20000000000 */
[----:B------:R-:W-:Y:S04]  /*f5f0*/  BSSY.RECONVERGENT B0, `(.L_x_6434) ;  /* 0x0000036000007945 */ /* 0x000fe80003800200 */
[----:B------:R-:W-:-:S02]  /*f600*/  DFMA R8, R6, R8, 6.75539944105574400000e+15 ;  /* 0x433800000608742b */ /* 0x000fc40000000008 */
[----:B------:R-:W-:-:S06]  /*f610*/  FSETP.GEU.FTZ.AND P0, PT, |R7|, 4.1917929649353027344, PT ;  /* 0x4086232b0700780b */ /* 0x000fcc0003f1e200 */
[----:B---3--:R-:W-:-:S08]  /*f620*/  DADD R2, R8, -6.75539944105574400000e+15 ;  /* 0xc338000008027429 */ /* 0x008fd00000000000 */
        /* <DEDUP_REMOVED lines=50> */
.L_x_6435:
[----:B------:R-:W-:Y:S05]  /*f950*/  BSYNC.RECONVERGENT B0 ;  /* 0x0000000000007941 */ /* 0x000fea0003800200 */
.L_x_6434:
        /* <DEDUP_REMOVED lines=10> */
[----:B------:R-:W-:-:S04]  /*fa00*/  PRMT R27, R2, 0x9910, RZ ;  /* 0x00009910021b7816 */ /* 0x000fc800000000ff */
[----:B------:R-:W-:Y:S02]  /*fa10*/  IADD3 R0, PT, PT, R0, -R27, RZ ;  /* 0x8000001b00007210 */ /* 0x000fe40007ffe0ff */
[----:B------:R-:W-:Y:S02]  /*fa20*/  LEA R27, R27, 0x3ff00000, 0x14 ;  /* 0x3ff000001b1b7811 */ /* 0x000fe400078ea0ff */
        /* <DEDUP_REMOVED lines=24> */
.L_x_6439:
[----:B------:R-:W-:Y:S05]  /*fbb0*/  BSYNC.RECONVERGENT B4 ;  /* 0x0000000000047941 */ /* 0x000fea0003800200 */
.L_x_6438:
[----:B------:R-:W-:Y:S01]  /*fbc0*/  VIADD R0, R4, 0x1 ;  /* 0x0000000104007836 */ /* 0x000fe20000000000 */
[----:B------:R-:W-:Y:S06]  /*fbd0*/  BRA `(.L_x_6440) ;  /* 0x0000000000087947 */ /* 0x000fec0003800000 */
.L_x_6437:
[----:B------:R-:W-:Y:S01]  /*fbe0*/  DMUL R2, RZ, R18 ;  /* 0x00000012ff027228 */ /* 0x000fe20000000000 */
[----:B------:R-:W-:-:S10]  /*fbf0*/  IMAD.MOV.U32 R0, RZ, RZ, 0x1 ;  /* 0x00000001ff007424 */ /* 0x000fd400078e00ff */
.L_x_6440:
[----:B------:R-:W-:Y:S05]  /*fc00*/  BSYNC.RECONVERGENT B3 ;  /* 0x0000000000037941 */ /* 0x000fea0003800200 */
.L_x_6436:
        /* <DEDUP_REMOVED lines=55> */
.L_x_6442:
[----:B------:R-:W-:Y:S01]  /*ff80*/  DMUL R2, RZ, R18 ;  /* 0x00000012ff027228 */ /* 0x000fe20000000000 */
[----:B------:R-:W-:-:S10]  /*ff90*/  IMAD.MOV.U32 R0, RZ, RZ, RZ ;  /* 0x000000ffff007224 */ /* 0x000fd400078e00ff */
.L_x_6443:
[----:B------:R-:W-:Y:S05]  /*ffa0*/  BSYNC.RECONVERGENT B3 ;  /* 0x0000000000037941 */ /* 0x000fea0003800200 */
.L_x_6441:
        /* <DEDUP_REMOVED lines=11> */
[----:B------:R-:W-:Y:S01]  /*10060*/  IMAD.MOV.U32 R24, RZ, RZ, RZ ;  /* 0x000000ffff187224 */ /* 0x000fe200078e00ff */
        /* <DEDUP_REMOVED lines=23> */
.L_x_6421:
[----:B------:R-:W-:-:S04]  /*101e0*/  ISETP.NE.AND P0, PT, R5, 0x7ff00000, PT ;  /* 0x7ff000000500780c */ /* 0x000fc80003f05270 */
[----:B------:R-:W-:-:S13]  /*101f0*/  ISETP.NE.OR P0, PT, R6, RZ, P0 ;  /* 0x000000ff0600720c */ /* 0x000fda0000705670 */
[----:B------:R-:W-:Y:S05]  /*10200*/  @P0 BRA `(.L_x_6444) ;  /* 0x00000000001c0947 */ /* 0x000fea0003800000 */
[----:B---3--:R-:W-:Y:S01]  /*10210*/  DADD R2, R22, -R22 ;  /* 0x0000000016027229 */ /* 0x008fe20000000816 */
[----:B------:R-:W-:-:S04]  /*10220*/  ISETP.GT.AND P0, PT, R7, -0x1, PT ;  /* 0xffffffff0700780c */ /* 0x000fc80003f04270 */
[----:B------:R-:W-:Y:S02]  /*10230*/  FSEL R26, R6, RZ, P0 ;  /* 0x000000ff061a7208 */ /* 0x000fe40000000000 */
[----:B------:R-:W-:-:S03]  /*10240*/  FSEL R27, R7, RZ, P0 ;  /* 0x000000ff071b7208 */ /* 0x000fc60000000000 */
[----:B------:R-:W-:Y:S02]  /*10250*/  FSEL R18, R2, RZ, P0 ;  /* 0x000000ff02127208 */ /* 0x000fe40000000000 */
[----:B------:R-:W-:Y:S01]  /*10260*/  FSEL R19, R3, RZ, P0 ;  /* 0x000000ff03137208 */ /* 0x000fe20000000000 */
[----:B------:R-:W-:Y:S06]  /*10270*/  BRA `(.L_x_6433) ;  /* 0x0000000800c87947 */ /* 0x000fec0003800000 */
.L_x_6444:
[----:B------:R-:W-:-:S10]  /*10280*/  DADD R26, R22, -R22 ;  /* 0x00000000161a7229 */ /* 0x000fd40000000816 */
[----:B------:R-:W-:Y:S02]  /*10290*/  IMAD.MOV.U32 R18, RZ, RZ, R26 ;  /* 0x000000ffff127224 */ /* 0x000fe400078e001a */
[----:B------:R-:W-:Y:S01]  /*102a0*/  IMAD.MOV.U32 R19, RZ, RZ, R27 ;  /* 0x000000ffff137224 */ /* 0x000fe200078e001b */
[----:B------:R-:W-:Y:S06]  /*102b0*/  BRA `(.L_x_6433) ;  /* 0x0000000800b87947 */ /* 0x000fec0003800000 */
.L_x_6420:
        /* <DEDUP_REMOVED lines=10> */
[----:B------:R-:W3:Y:S08]  /*10360*/  F2I.F64 R4, R4 ;  /* 0x0000000400047311 */ /* 0x000ef00000301100 */
[----:B---3--:R-:W0:Y:S02]  /*10370*/  I2F.F64 R2, R4 ;  /* 0x0000000400027312 */ /* 0x008e240000201c00 */
        /* <DEDUP_REMOVED lines=13> */
.L_x_6448:
[----:B------:R-:W-:Y:S05]  /*10450*/  BSYNC.RECONVERGENT B4 ;  /* 0x0000000000047941 */ /* 0x000fea0003800200 */
.L_x_6447:
[----:B------:R-:W-:Y:S01]  /*10460*/  IADD3 R0, PT, PT, R4, 0x1, RZ ;  /* 0x0000000104007810 */ /* 0x000fe20007ffe0ff */
[----:B------:R-:W-:Y:S06]  /*10470*/  BRA `(.L_x_6449) ;  /* 0x0000000000087947 */ /* 0x000fec0003800000 */
.L_x_6446:
[----:B---3--:R-:W-:Y:S01]  /*10480*/  DMUL R2, RZ, R18 ;  /* 0x00000012ff027228 */ /* 0x008fe20000000000 */
[----:B------:R-:W-:-:S10]  /*10490*/  IMAD.MOV.U32 R0, RZ, RZ, 0x1 ;  /* 0x00000001ff007424 */ /* 0x000fd400078e00ff */
.L_x_6449:
[----:B------:R-:W-:Y:S05]  /*104a0*/  BSYNC.RECONVERGENT B3 ;  /* 0x0000000000037941 */ /* 0x000fea0003800200 */
.L_x_6445:
        /* <DEDUP_REMOVED lines=53> */
.L_x_6451:
[----:B------:R-:W-:Y:S01]  /*10800*/  DMUL R2, RZ, R18 ;  /* 0x00000012ff027228 */ /* 0x000fe20000000000 */
[----:B------:R-:W-:-:S10]  /*10810*/  MOV R0, RZ ;  /* 0x000000ff00007202 */ /* 0x000fd40000000f00 */
.L_x_6452:
[----:B------:R-:W-:Y:S05]  /*10820*/  BSYNC.RECONVERGENT B3 ;  /* 0x0000000000037941 */ /* 0x000fea0003800200 */
.L_x_6450:
        /* <DEDUP_REMOVED lines=30> */
.L_x_6419:
[----:B---3--:R-:W-:Y:S01]  /*10a10*/  IMAD.MOV.U32 R2, RZ, RZ, 0x652b82fe ;  /* 0x652b82feff027424 */ /* 0x008fe200078e00ff */
        /* <DEDUP_REMOVED lines=56> */
.L_x_6433:
[----:B------:R-:W-:Y:S05]  /*10da0*/  BSYNC.RECONVERGENT B2 ;  /* 0x0000000000027941 */ /* 0x000fea0003800200 */
.L_x_6418:
        /* <DEDUP_REMOVED lines=9> */
[----:B---3--:R-:W-:Y:S01]  /*10e40*/  IMAD.MOV.U32 R2, RZ, RZ, 0x1 ;  /* 0x00000001ff027424 */ /* 0x008fe200078e00ff */
        /* <DEDUP_REMOVED lines=21> */
.L_x_6457:
[----:B------:R-:W-:Y:S05]  /*10fa0*/  BSYNC.RECONVERGENT B2 ;  /* 0x0000000000027941 */ /* 0x000fea0003800200 */
.L_x_6456:
        /* <DEDUP_REMOVED lines=15> */
.L_x_6459:
[----:B------:R-:W-:Y:S05]  /*110a0*/  BSYNC.RECONVERGENT B2 ;  /* 0x0000000000027941 */ /* 0x000fea0003800200 */
.L_x_6458:
[C---:B------:R-:W-:Y:S02]  /*110b0*/  DFMA R8, R2.reuse, R22, R20 ;  /* 0x000000160208722b */ /* 0x040fe40000000014 */
[----:B------:R-:W-:-:S06]  /*110c0*/  DFMA R2, R2, -R20, R22 ;  /* 0x800000140202722b */ /* 0x000fcc0000000016 */
[-C--:B------:R-:W-:Y:S02]  /*110d0*/  DMUL R8, R8, R6.reuse ;  /* 0x0000000608087228 */ /* 0x080fe40000000000 */
[----:B------:R-:W-:Y:S01]  /*110e0*/  DMUL R10, R2, R6 ;  /* 0x00000006020a7228 */ /* 0x000fe20000000000 */
[----:B------:R-:W-:Y:S10]  /*110f0*/  BRA `(.L_x_6460) ;  /* 0x00000004008c7947 */ /* 0x000ff40003800000 */
.L_x_6455:
[----:B------:R-:W-:Y:S01]  /*11100*/  DADD R10, -RZ, |R6| ;  /* 0x00000000ff0a7229 */ /* 0x000fe20000000506 */
[----:B---3--:R-:W-:Y:S01]  /*11110*/  IMAD.MOV.U32 R2, RZ, RZ, 0x1 ;  /* 0x00000001ff027424 */ /* 0x008fe200078e00ff */
        /* <DEDUP_REMOVED lines=14> */
[----:B------:R-:W-:Y:S01]  /*11200*/  MOV R28, R20 ;  /* 0x00000014001c7202 */ /* 0x000fe20000000f00 */
[----:B------:R-:W-:Y:S01]  /*11210*/  IMAD.MOV.U32 R29, RZ, RZ, R21 ;  /* 0x000000ffff1d7224 */ /* 0x000fe200078e0015 */
[----:B------:R-:W-:Y:S01]  /*11220*/  MOV R30, 0x11260 ;  /* 0x00011260001e7802 */ /* 0x000fe20000000f00 */
[----:B------:R-:W-:Y:S02]  /*11230*/  IMAD.MOV.U32 R2, RZ, RZ, R10 ;  /* 0x000000ffff027224 */ /* 0x000fe400078e000a */
[----:B------:R-:W-:-:S07]  /*11240*/  IMAD.MOV.U32 R3, RZ, RZ, R11 ;  /* 0x000000ffff037224 */ /* 0x000fce00078e000b */
[----:B------:R-:W-:Y:S05]  /*11250*/  CALL.REL.NOINC `($__internal_8_$__cuda_sm20_div_rn_f64_full) ;  /* 0x0000007800c87944 */ /* 0x000fea0003c00000 */
[----:B------:R-:W-:Y:S02]  /*11260*/  IMAD.MOV.U32 R2, RZ, RZ, R14 ;  /* 0x000000ffff027224 */ /* 0x000fe400078e000e */
[----:B------:R-:W-:-:S07]  /*11270*/  IMAD.MOV.U32 R3, RZ, RZ, R15 ;  /* 0x000000ffff037224 */ /* 0x000fce00078e000f */
.L_x_6462:
[----:B------:R-:W-:Y:S05]  /*11280*/  BSYNC.RECONVERGENT B2 ;  /* 0x0000000000027941 */ /* 0x000fea0003800200 */
.L_x_6461:
        /* <DEDUP_REMOVED lines=13> */
[----:B------:R-:W-:Y:S01]  /*11360*/  IMAD.MOV.U32 R8, RZ, RZ, R2 ;  /* 0x000000ffff087224 */ /* 0x000fe200078e0002 */
[----:B------:R-:W-:-:S08]  /*11370*/  MOV R9, R3 ;  /* 0x0000000300097202 */ /* 0x000fd00000000f00 */
        /* <DEDUP_REMOVED lines=11> */
.L_x_6464:
[----:B------:R-:W-:Y:S05]  /*11430*/  BSYNC.RECONVERGENT B2 ;  /* 0x0000000000027941 */ /* 0x000fea0003800200 */
.L_x_6463:
[----:B------:R-:W-:Y:S01]  /*11440*/  IMAD.MOV.U32 R10, RZ, RZ, R4 ;  /* 0x000000ffff0a7224 */ /* 0x000fe200078e0004 */
[----:B------:R-:W-:Y:S01]  /*11450*/  MOV R11, R5 ;  /* 0x00000005000b7202 */ /* 0x000fe20000000f00 */
[----:B------:R-:W-:Y:S06]  /*11460*/  BRA `(.L_x_6460) ;  /* 0x0000000000b07947 */ /* 0x000fec0003800000 */
.L_x_6454:
        /* <DEDUP_REMOVED lines=23> */
.L_x_6466:
[----:B------:R-:W-:Y:S05]  /*115e0*/  BSYNC.RECONVERGENT B2 ;  /* 0x0000000000027941 */ /* 0x000fea0003800200 */
.L_x_6465:
[----:B------:R-:W-:Y:S01]  /*115f0*/  DFMA R10, R6, R2, R4 ;  /* 0x00000002060a722b */ /* 0x000fe20000000004 */
        /* <DEDUP_REMOVED lines=14> */
.L_x_6468:
[----:B------:R-:W-:Y:S05]  /*116e0*/  BSYNC.RECONVERGENT B2 ;  /* 0x0000000000027941 */ /* 0x000fea0003800200 */
.L_x_6467:
[C---:B------:R-:W-:Y:S02]  /*116f0*/  DFMA R8, R2.reuse, R20, R22 ;  /* 0x000000140208722b */ /* 0x040fe40000000016 */
[----:B------:R-:W-:-:S06]  /*11700*/  DFMA R2, R2, R22, -R20 ;  /* 0x000000160202722b */ /* 0x000fcc0000000814 */
[-C--:B------:R-:W-:Y:S02]  /*11710*/  DMUL R8, R8, R6.reuse ;  /* 0x0000000608087228 */ /* 0x080fe40000000000 */
[----:B------:R-:W-:-:S11]  /*11720*/  DMUL R10, R2, R6 ;  /* 0x00000006020a7228 */ /* 0x000fd60000000000 */
.L_x_6460:
[----:B------:R-:W-:Y:S05]  /*11730*/  BSYNC.RECONVERGENT B1 ;  /* 0x0000000000017941 */ /* 0x000fea0003800200 */
.L_x_6453:
        /* <DEDUP_REMOVED lines=17> */
.L_x_6472:
[----:B------:R-:W0:Y:S02]  /*11850*/  F2I.S64.F64.TRUNC R8, R8 ;  /* 0x0000000800087311 */ /* 0x000e24000030d900 */
[----:B0-----:R-:W-:-:S05]  /*11860*/  IMAD.MOV.U32 R5, RZ, RZ, R8 ;  /* 0x000000ffff057224 */ /* 0x001fca00078e0008 */
[----:B------:R0:W-:Y:S01]  /*11870*/  STG.E.U8 desc[UR36][R2.64], R5 ;  /* 0x0000000502007986 */ /* 0x0001e2000c101124 */
[----:B------:R-:W-:Y:S05]  /*11880*/  BRA `(.L_x_6474) ;  /* 0x0000000c00f07947 */ /* 0x000fea0003800000 */
.L_x_6471:
        /* <DEDUP_REMOVED lines=9> */
.L_x_6476:
[----:B------:R-:W0:Y:S02]  /*11920*/  F2I.F64.TRUNC R9, R8 ;  /* 0x0000000800097311 */ /* 0x000e24000030d100 */
[----:B0-----:R0:W-:Y:S01]  /*11930*/  STG.E desc[UR36][R2.64], R9 ;  /* 0x0000000902007986 */ /* 0x0011e2000c101924 */
[----:B------:R-:W-:Y:S05]  /*11940*/  BRA `(.L_x_6474) ;  /* 0x0000000c00c07947 */ /* 0x000fea0003800000 */
.L_x_6475:
[----:B------:R-:W0:Y:S02]  /*11950*/  F2I.F64.TRUNC R9, R8 ;  /* 0x0000000800097311 */ /* 0x000e24000030d100 */
[----:B0-----:R0:W-:Y:S01]  /*11960*/  STG.E.U16 desc[UR36][R2.64], R9 ;  /* 0x0000000902007986 */ /* 0x0011e2000c101524 */
[----:B------:R-:W-:Y:S05]  /*11970*/  BRA `(.L_x_6474) ;  /* 0x0000000c00b47947 */ /* 0x000fea0003800000 */
.L_x_6470:
        /* <DEDUP_REMOVED lines=13> */
.L_x_6478:
        /* <DEDUP_REMOVED lines=8> */
.L_x_6477:
        /* <DEDUP_REMOVED lines=16> */
.L_x_6480:
        /* <DEDUP_REMOVED lines=11> */
.L_x_6479:
[----:B------:R0:W-:Y:S01]  /*11c80*/  STG.E.64 desc[UR36][R2.64], R8 ;  /* 0x0000000802007986 */ /* 0x0001e2000c101b24 */
[----:B------:R-:W-:Y:S05]  /*11c90*/  BRA `(.L_x_6474) ;  /* 0x0000000800ec7947 */ /* 0x000fea0003800000 */
.L_x_6469:
        /* <DEDUP_REMOVED lines=13> */
.L_x_6484:
        /* <DEDUP_REMOVED lines=22> */
.L_x_6487:
[----:B------:R-:W-:-:S04]  /*11ed0*/  SHF.R.U32.HI R5, RZ, 0x18, R5 ;  /* 0x00000018ff057819 */ /* 0x000fc80000011605 */
[----:B------:R-:W-:-:S07]  /*11ee0*/  LOP3.LUT R0, R0, 0x80, R5, 0xf8, !PT ;  /* 0x0000008000007812 */ /* 0x000fce00078ef805 */
.L_x_6486:
[----:B------:R-:W-:Y:S05]  /*11ef0*/  BSYNC.RECONVERGENT B0 ;  /* 0x0000000000007941 */ /* 0x000fea0003800200 */
.L_x_6485:
[----:B------:R0:W-:Y:S01]  /*11f00*/  STG.E.U8 desc[UR36][R2.64], R0 ;  /* 0x0000000002007986 */ /* 0x0001e2000c101124 */
[----:B------:R-:W-:Y:S05]  /*11f10*/  BRA `(.L_x_6474) ;  /* 0x00000008004c7947 */ /* 0x000fea0003800000 */
.L_x_6483:
        /* <DEDUP_REMOVED lines=22> */
.L_x_6490:
[----:B------:R-:W-:-:S04]  /*12080*/  SHF.R.U32.HI R5, RZ, 0x18, R5 ;  /* 0x00000018ff057819 */ /* 0x000fc80000011605 */
[----:B------:R-:W-:-:S07]  /*12090*/  LOP3.LUT R0, R0, 0x80, R5, 0xf8, !PT ;  /* 0x0000008000007812 */ /* 0x000fce00078ef805 */
.L_x_6489:
[----:B------:R-:W-:Y:S05]  /*120a0*/  BSYNC.RECONVERGENT B0 ;  /* 0x0000000000007941 */ /* 0x000fea0003800200 */
.L_x_6488:
[----:B------:R0:W-:Y:S01]  /*120b0*/  STG.E.U8 desc[UR36][R2.64], R0 ;  /* 0x0000000002007986 */ /* 0x0001e2000c101124 */
[----:B------:R-:W-:Y:S05]  /*120c0*/  BRA `(.L_x_6474) ;  /* 0x0000000400e07947 */ /* 0x000fea0003800000 */
.L_x_6482:
        /* <DEDUP_REMOVED lines=26> */
.L_x_6492:
[----:B------:R-:W0:Y:S02]  /*12270*/  F2I.U64.F64.TRUNC R8, R8 ;  /* 0x0000000800087311 */ /* 0x000e24000030d800 */
[----:B0-----:R0:W-:Y:S01]  /*12280*/  STG.E.64 desc[UR36][R2.64], R8 ;  /* 0x0000000802007986 */ /* 0x0011e2000c101b24 */
[----:B------:R-:W-:Y:S05]  /*12290*/  BRA `(.L_x_6474) ;  /* 0x00000004006c7947 */ /* 0x000fea0003800000 */
.L_x_6491:
[----:B------:R-:W0:Y:S02]  /*122a0*/  F2I.U32.F64.TRUNC R9, R8 ;  /* 0x0000000800097311 */ /* 0x000e24000030d000 */
[----:B0-----:R0:W-:Y:S01]  /*122b0*/  STG.E desc[UR36][R2.64], R9 ;  /* 0x0000000902007986 */ /* 0x0011e2000c101924 */
[----:B------:R-:W-:Y:S05]  /*122c0*/  BRA `(.L_x_6474) ;  /* 0x0000000400607947 */ /* 0x000fea0003800000 */
.L_x_6481:
        /* <DEDUP_REMOVED lines=11> */
.L_x_6494:
[----:B------:R3:W-:Y:S01]  /*12380*/  STG.E.128 desc[UR36][R2.64], R8 ;  /* 0x0000000802007986 */ /* 0x0007e2000c101d24 */
[----:B------:R-:W-:Y:S05]  /*12390*/  BRA `(.L_x_6474) ;  /* 0x00000004002c7947 */ /* 0x000fea0003800000 */
.L_x_6493:
[----:B------:R-:W-:-:S09]  /*123a0*/  UISETP.NE.AND UP0, UPT, UR4, 0xf, UPT ;  /* 0x0000000f0400788c */ /* 0x000fd2000bf05270 */
[----:B------:R-:W-:Y:S05]  /*123b0*/  BRA.U !UP0, `(.L_x_6495) ;  /* 0x0000000508087547 */ /* 0x000fea000b800000 */
[----:B------:R-:W-:-:S09]  /*123c0*/  UISETP.NE.AND UP0, UPT, UR4, 0x17, UPT ;  /* 0x000000170400788c */ /* 0x000fd2000bf05270 */
[----:B------:R-:W-:Y:S05]  /*123d0*/  BRA.U !UP0, `(.L_x_6496) ;  /* 0x0000000108a07547 */ /* 0x000fea000b800000 */
[----:B------:R-:W-:-:S09]  /*123e0*/  UISETP.NE.AND UP0, UPT, UR4, 0x18, UPT ;  /* 0x000000180400788c */ /* 0x000fd2000bf05270 */
[----:B------:R-:W-:Y:S05]  /*123f0*/  BRA.U !UP0, `(.L_x_6497) ;  /* 0x0000000108447547 */ /* 0x000fea000b800000 */
.L_x_6473:
        /* <DEDUP_REMOVED lines=16> */
.L_x_6498:
[----:B------:R-:W-:Y:S05]  /*12500*/  BRA `(.L_x_6474) ;  /* 0x0000000000d07947 */ /* 0x000fea0003800000 */
.L_x_6497:
        /* <DEDUP_REMOVED lines=17> */
.L_x_6500:
[----:B------:R-:W-:Y:S05]  /*12620*/  BSYNC.RECONVERGENT B0 ;  /* 0x0000000000007941 */ /* 0x000fea0003800200 */
.L_x_6499:
[----:B------:R-:W-:-:S05]  /*12630*/  LOP3.LUT R5, R0, 0x80, R5, 0xf8, !PT ;  /* 0x0000008000057812 */ /* 0x000fca00078ef805 */
[----:B------:R1:W-:Y:S01]  /*12640*/  STG.E.U8 desc[UR36][R2.64], R5 ;  /* 0x0000000502007986 */ /* 0x0003e2000c101124 */
[----:B------:R-:W-:Y:S05]  /*12650*/  BRA `(.L_x_6474) ;  /* 0x00000000007c7947 */ /* 0x000fea0003800000 */
.L_x_6496:
        /* <DEDUP_REMOVED lines=16> */
.L_x_6502:
[----:B------:R-:W-:Y:S01]  /*12760*/  IMAD.MOV.U32 R0, RZ, RZ, 0x7f ;  /* 0x0000007fff007424 */ /* 0x000fe200078e00ff */
[----:B------:R-:W-:-:S04]  /*12770*/  ISETP.GT.U32.AND P0, PT, R4, 0x7f800000, PT ;  /* 0x7f8000000400780c */ /* 0x000fc80003f04070 */
[----:B------:R-:W-:-:S09]  /*12780*/  SEL R0, R0, 0x7c, P0 ;  /* 0x0000007c00007807 */ /* 0x000fd20000000000 */
.L_x_6503:
[----:B------:R-:W-:Y:S05]  /*12790*/  BSYNC.RECONVERGENT B0 ;  /* 0x0000000000007941 */ /* 0x000fea0003800200 */
.L_x_6501:
[----:B------:R-:W-:-:S04]  /*127a0*/  SHF.R.U32.HI R5, RZ, 0x18, R5 ;  /* 0x00000018ff057819 */ /* 0x000fc80000011605 */
[----:B------:R-:W-:-:S05]  /*127b0*/  LOP3.LUT R5, R0, 0x80, R5, 0xf8, !PT ;  /* 0x0000008000057812 */ /* 0x000fca00078ef805 */
[----:B------:R2:W-:Y:S01]  /*127c0*/  STG.E.U8 desc[UR36][R2.64], R5 ;  /* 0x0000000502007986 */ /* 0x0005e2000c101124 */
[----:B------:R-:W-:Y:S05]  /*127d0*/  BRA `(.L_x_6474) ;  /* 0x00000000001c7947 */ /* 0x000fea0003800000 */
.L_x_6495:
[----:B------:R-:W-:Y:S01]  /*127e0*/  UMOV UR4, 0xf0000000 ;  /* 0xf000000000047882 */ /* 0x000fe20000000000 */
[----:B------:R-:W-:Y:S01]  /*127f0*/  UMOV UR5, 0x380fffff ;  /* 0x380fffff00057882 */ /* 0x000fe20000000000 */
[----:B------:R-:W0:Y:S01]  /*12800*/  F2F.F32.F64 R0, R8 ;  /* 0x0000000800007310 */ /* 0x000e220000301000 */
[----:B------:R-:W-:-:S14]  /*12810*/  DSETP.GEU.AND P0, PT, |R8|, UR4, PT ;  /* 0x0000000408007e2a */ /* 0x000fdc000bf0e200 */
[----:B0-----:R-:W-:-:S05]  /*12820*/  @!P0 FMUL R0, R0, 1.175494350822287508e-38 ;  /* 0x0080000000008820 */ /* 0x001fca0000400000 */
[----:B------:R-:W-:-:S05]  /*12830*/  F2FP.BF16.F32.PACK_AB R0, RZ, R0 ;  /* 0x00000000ff00723e */ /* 0x000fca00000010ff */
[----:B------:R0:W-:Y:S02]  /*12840*/  STG.E.U16 desc[UR36][R2.64], R0 ;  /* 0x0000000002007986 */ /* 0x0001e4000c101524 */
.L_x_6474:
[----:B------:R-:W-:-:S07]  /*12850*/  VIADD R17, R17, 0x80 ;  /* 0x0000008011117836 */ /* 0x000fce0000000000 */
.L_x_6388:
[----:B------:R-:W-:Y:S05]  /*12860*/  BSYNC.RECONVERGENT B6 ;  /* 0x0000000000067941 */ /* 0x000fea0003800200 */
.L_x_6387:
        /* <DEDUP_REMOVED lines=306> */
.L_x_6504:
[----:B------:R-:W0:Y:S01]  /*13b90*/  LDCU.128 UR8, c[0x0][0x580] ;  /* 0x0000b000ff0877ac */ /* 0x000e220008000c00 */
[----:B------:R-:W-:Y:S01]  /*13ba0*/  BSSY.RECONVERGENT B6, `(.L_x_6505) ;  /* 0x0000106000067945 */ /* 0x000fe20003800200 */
[----:B------:R-:W-:-:S04]  /*13bb0*/  UPRMT UR4, UR41, 0x9910, URZ ;  /* 0x0000991029047896 */ /* 0x000fc800080000ff */
[----:B------:R-:W-:Y:S01]  /*13bc0*/  UISETP.GT.AND UP0, UPT, UR4, 0x9, UPT ;  /* 0x000000090400788c */ /* 0x000fe2000bf04270 */
[----:B0-----:R-:W-:Y:S02]  /*13bd0*/  IADD3 R22, P0, PT, R22, UR8, RZ ;  /* 0x0000000816167c10 */ /* 0x001fe4000ff1e0ff */
[----:B-1234-:R-:W-:-:S03]  /*13be0*/  IADD3 R2, P1, PT, R0, UR10, RZ ;  /* 0x0000000a00027c10 */ /* 0x01efc6000ff3e0ff */
        /* <DEDUP_REMOVED lines=15> */
.L_x_6509:
[----:B------:R-:W2:Y:S01]  /*13ce0*/  LDG.E.U8 R2, desc[UR36][R2.64] ;  /* 0x0000002402027981 */ /* 0x000ea2000c1e1100 */
[----:B------:R-:W-:Y:S01]  /*13cf0*/  CS2R R18, SRZ ;  /* 0x0000000000127805 */ /* 0x000fe2000001ff00 */
[----:B--2---:R2:W3:Y:S01]  /*13d00*/  I2F.F64.U16 R16, R2 ;  /* 0x0000000200107312 */ /* 0x0044e20000101800 */
[----:B------:R-:W-:Y:S05]  /*13d10*/  BRA `(.L_x_6511) ;  /* 0x0000000c00b87947 */ /* 0x000fea0003800000 */
.L_x_6508:
        /* <DEDUP_REMOVED lines=10> */
.L_x_6513:
[----:B------:R-:W2:Y:S01]  /*13dc0*/  LDG.E R2, desc[UR36][R2.64] ;  /* 0x0000002402027981 */ /* 0x000ea2000c1e1900 */
[----:B------:R-:W-:Y:S01]  /*13dd0*/  CS2R R18, SRZ ;  /* 0x0000000000127805 */ /* 0x000fe2000001ff00 */
[----:B--2---:R0:W1:Y:S01]  /*13de0*/  I2F.F64 R16, R2 ;  /* 0x0000000200107312 */ /* 0x0040620000201c00 */
[----:B------:R-:W-:Y:S05]  /*13df0*/  BRA `(.L_x_6511) ;  /* 0x0000000c00807947 */ /* 0x000fea0003800000 */
.L_x_6512:
[----:B------:R-:W2:Y:S01]  /*13e00*/  LDG.E.U16 R2, desc[UR36][R2.64] ;  /* 0x0000002402027981 */ /* 0x000ea2000c1e1500 */
[----:B------:R-:W-:Y:S01]  /*13e10*/  CS2R R18, SRZ ;  /* 0x0000000000127805 */ /* 0x000fe2000001ff00 */
[----:B--2---:R4:W0:Y:S01]  /*13e20*/  I2F.F64.S16 R16, R2 ;  /* 0x0000000200107312 */ /* 0x0048220000101c00 */
[----:B------:R-:W-:Y:S05]  /*13e30*/  BRA `(.L_x_6511) ;  /* 0x0000000c00707947 */ /* 0x000fea0003800000 */
.L_x_6507:
        /* <DEDUP_REMOVED lines=11> */
.L_x_6515:
[----:B------:R-:W2:Y:S01]  /*13ef0*/  LDG.E.U16 R0, desc[UR36][R2.64] ;  /* 0x0000002402007981 */ /* 0x000ea2000c1e1500 */
[----:B------:R-:W-:Y:S01]  /*13f00*/  CS2R R18, SRZ ;  /* 0x0000000000127805 */ /* 0x000fe2000001ff00 */
[----:B--2---:R-:W-:-:S05]  /*13f10*/  HADD2.F32 R0, -RZ, R0.H0_H0 ;  /* 0x20000000ff007230 */ /* 0x004fca0000004100 */
[----:B------:R-:W-:-:S04]  /*13f20*/  FMUL.FTZ R0, R0, 1 ;  /* 0x3f80000000007820 */ /* 0x000fc80000410000 */
[----:B------:R0:W1:Y:S01]  /*13f30*/  F2F.F64.F32 R16, R0 ;  /* 0x0000000000107310 */ /* 0x0000620000201800 */
[----:B------:R-:W-:Y:S05]  /*13f40*/  BRA `(.L_x_6511) ;  /* 0x0000000c002c7947 */ /* 0x000fea0003800000 */
.L_x_6514:
        /* <DEDUP_REMOVED lines=12> */
.L_x_6517:
        /* <DEDUP_REMOVED lines=8> */
.L_x_6516:
[----:B------:R0:W5:Y:S01]  /*14090*/  LDG.E.64 R16, desc[UR36][R2.64] ;  /* 0x0000002402107981 */ /* 0x000162000c1e1b00 */
[----:B------:R-:W-:Y:S01]  /*140a0*/  CS2R R18, SRZ ;  /* 0x0000000000127805 */ /* 0x000fe2000001ff00 */
[----:B------:R-:W-:Y:S06]  /*140b0*/  BRA `(.L_x_6511) ;  /* 0x0000000800d07947 */ /* 0x000fec0003800000 */
.L_x_6506:
        /* <DEDUP_REMOVED lines=14> */
.L_x_6520:
[----:B------:R0:W5:Y:S01]  /*141a0*/  LDG.E.128 R16, desc[UR36][R2.64] ;  /* 0x0000002402107981 */ /* 0x000162000c1e1d00 */
[----:B------:R-:W-:Y:S05]  /*141b0*/  BRA `(.L_x_6511) ;  /* 0x0000000800907947 */ /* 0x000fea0003800000 */
.L_x_6519:
        /* <DEDUP_REMOVED lines=28> */
.L_x_6522:
        /* <DEDUP_REMOVED lines=15> */
.L_x_6521:
[----:B------:R-:W2:Y:S01]  /*14470*/  LDG.E.U16 R0, desc[UR36][R2.64] ;  /* 0x0000002402007981 */ /* 0x000ea2000c1e1500 */
[----:B------:R-:W-:Y:S02]  /*14480*/  CS2R R18, SRZ ;  /* 0x0000000000127805 */ /* 0x000fe4000001ff00 */
[----:B--2---:R-:W-:-:S05]  /*14490*/  SHF.L.U32 R0, R0, 0x10, RZ ;  /* 0x0000001000007819 */ /* 0x004fca00000006ff */
[----:B------:R-:W-:-:S04]  /*144a0*/  FMUL.FTZ R0, R0, 1 ;  /* 0x3f80000000007820 */ /* 0x000fc80000410000 */
[----:B------:R0:W1:Y:S01]  /*144b0*/  F2F.F64.F32 R16, R0 ;  /* 0x0000000000107310 */ /* 0x0000620000201800 */
[----:B------:R-:W-:Y:S05]  /*144c0*/  BRA `(.L_x_6511) ;  /* 0x0000000400cc7947 */ /* 0x000fea0003800000 */
.L_x_6518:
        /* <DEDUP_REMOVED lines=12> */
.L_x_6525:
        /* <DEDUP_REMOVED lines=22> */
.L_x_6527:
[----:B------:R-:W-:Y:S05]  /*146f0*/  BSYNC.RECONVERGENT B0 ;  /* 0x0000000000007941 */ /* 0x000fea0003800200 */
.L_x_6526:
[----:B------:R-:W-:Y:S01]  /*14700*/  IMAD.SHL.U32 R0, R0, 0x100000, RZ ;  /* 0x0010000000007824 */ /* 0x000fe200078e00ff */
[----:B------:R-:W-:-:S04]  /*14710*/  LEA R2, R2, 0x3b800000, 0x17 ;  /* 0x3b80000002027811 */ /* 0x000fc800078eb8ff */
[----:B------:R-:W-:-:S05]  /*14720*/  LOP3.LUT R0, R2, R0, R7, 0xfe, !PT ;  /* 0x0000000002007212 */ /* 0x000fca00078efe07 */
[----:B------:R-:W-:-:S04]  /*14730*/  FMUL.FTZ R0, R0, 1 ;  /* 0x3f80000000007820 */ /* 0x000fc80000410000 */
[----:B------:R0:W1:Y:S01]  /*14740*/  F2F.F64.F32 R16, R0 ;  /* 0x0000000000107310 */ /* 0x0000620000201800 */
[----:B------:R-:W-:Y:S05]  /*14750*/  BRA `(.L_x_6511) ;  /* 0x0000000400287947 */ /* 0x000fea0003800000 */
.L_x_6524:
        /* <DEDUP_REMOVED lines=22> */
.L_x_6529:
[----:B------:R-:W-:Y:S05]  /*148c0*/  BSYNC.RECONVERGENT B0 ;  /* 0x0000000000007941 */ /* 0x000fea0003800200 */
.L_x_6528:
[----:B------:R-:W-:Y:S01]  /*148d0*/  IMAD.SHL.U32 R0, R0, 0x200000, RZ ;  /* 0x0020000000007824 */ /* 0x000fe200078e00ff */
[----:B------:R-:W-:-:S04]  /*148e0*/  LEA R2, R2, 0x37800000, 0x17 ;  /* 0x3780000002027811 */ /* 0x000fc800078eb8ff */
[----:B------:R-:W-:-:S05]  /*148f0*/  LOP3.LUT R0, R2, R0, R7, 0xfe, !PT ;  /* 0x0000000002007212 */ /* 0x000fca00078efe07 */
[----:B------:R-:W-:-:S04]  /*14900*/  FMUL.FTZ R0, R0, 1 ;  /* 0x3f80000000007820 */ /* 0x000fc80000410000 */
[----:B------:R0:W1:Y:S01]  /*14910*/  F2F.F64.F32 R16, R0 ;  /* 0x0000000000107310 */ /* 0x0000620000201800 */
[----:B------:R-:W-:Y:S05]  /*14920*/  BRA `(.L_x_6511) ;  /* 0x0000000000b47947 */ /* 0x000fea0003800000 */
.L_x_6523:
        /* <DEDUP_REMOVED lines=19> */
.L_x_6510:
        /* <DEDUP_REMOVED lines=16> */
.L_x_6532:
[----:B------:R-:W-:Y:S02]  /*14b60*/  CS2R R18, SRZ ;  /* 0x0000000000127805 */ /* 0x000fe4000001ff00 */
[----:B------:R-:W-:Y:S01]  /*14b70*/  CS2R R16, SRZ ;  /* 0x0000000000107805 */ /* 0x000fe2000001ff00 */
[----:B------:R-:W-:Y:S06]  /*14b80*/  BRA `(.L_x_6511) ;  /* 0x00000000001c7947 */ /* 0x000fec0003800000 */
.L_x_6531:
[----:B------:R-:W2:Y:S01]  /*14b90*/  LDG.E.64 R16, desc[UR36][R2.64] ;  /* 0x0000002402107981 */ /* 0x000ea2000c1e1b00 */
[----:B------:R-:W-:Y:S01]  /*14ba0*/  CS2R R18, SRZ ;  /* 0x0000000000127805 */ /* 0x000fe2000001ff00 */
[----:B--2---:R-:W0:Y:S01]  /*14bb0*/  I2F.F64.U64 R16, R16 ;  /* 0x0000001000107312 */ /* 0x004e220000301800 */
[----:B------:R-:W-:Y:S05]  /*14bc0*/  BRA `(.L_x_6511) ;  /* 0x00000000000c7947 */ /* 0x000fea0003800000 */
.L_x_6530:
[----:B------:R-:W2:Y:S01]  /*14bd0*/  LDG.E R2, desc[UR36][R2.64] ;  /* 0x0000002402027981 */ /* 0x000ea2000c1e1900 */
[----:B------:R-:W-:Y:S01]  /*14be0*/  CS2R R18, SRZ ;  /* 0x0000000000127805 */ /* 0x000fe2000001ff00 */
[----:B--2---:R0:W1:Y:S06]  /*14bf0*/  I2F.F64.U32 R16, R2 ;  /* 0x0000000200107312 */ /* 0x00406c0000201800 */
.L_x_6511:
[----:B------:R-:W-:Y:S05]  /*14c00*/  BSYNC.RECONVERGENT B6 ;  /* 0x0000000000067941 */ /* 0x000fea0003800200 */
.L_x_6505:
[----:B-12--5:R-:W-:Y:S01]  /*14c10*/  DADD R20, -RZ, -R18 ;  /* 0x00000000ff147229 */ /* 0x026fe20000000912 */
[----:B------:R-:W-:Y:S01]  /*14c20*/  BSSY.RECONVERGENT B2, `(.L_x_6533) ;  /* 0x0000242000027945 */ /* 0x000fe20003800200 */
[----:B0--3--:R-:W-:-:S08]  /*14c30*/  DADD R6, -RZ, -R16 ;  /* 0x00000000ff067229 */ /* 0x009fd00000000910 */
        /* <DEDUP_REMOVED lines=19> */
[----:B----4-:R-:W-:-:S08]  /*14d70*/  DADD R2, R8, -6.75539944105574400000e+15 ;  /* 0xc338000008027429 */ /* 0x010fd00000000000 */
        /* <DEDUP_REMOVED lines=50> */
.L_x_6539:
[----:B------:R-:W-:Y:S05]  /*150a0*/  BSYNC.RECONVERGENT B0 ;  /* 0x0000000000007941 */ /* 0x000fea0003800200 */
.L_x_6538:
        /* <DEDUP_REMOVED lines=25> */
.L_x_6543:
[----:B------:R-:W-:Y:S05]  /*15240*/  BSYNC.RECONVERGENT B4 ;  /* 0x0000000000047941 */ /* 0x000fea0003800200 */
.L_x_6542:
[----:B------:R-:W-:Y:S01]  /*15250*/  VIADD R0, R0, 0x1 ;  /* 0x0000000100007836 */ /* 0x000fe20000000000 */
[----:B------:R-:W-:Y:S06]  /*15260*/  BRA `(.L_x_6544) ;  /* 0x0000000000087947 */ /* 0x000fec0003800000 */
.L_x_6541:
[----:B------:R-:W-:Y:S01]  /*15270*/  DMUL R4, RZ, R20 ;  /* 0x00000014ff047228 */ /* 0x000fe20000000000 */
[----:B------:R-:W-:-:S10]  /*15280*/  IMAD.MOV.U32 R0, RZ, RZ, 0x1 ;  /* 0x00000001ff007424 */ /* 0x000fd400078e00ff */
.L_x_6544:
[----:B------:R-:W-:Y:S05]  /*15290*/  BSYNC.RECONVERGENT B3 ;  /* 0x0000000000037941 */ /* 0x000fea0003800200 */
.L_x_6540:
        /* <DEDUP_REMOVED lines=53> */
.L_x_6546:
[----:B------:R-:W-:Y:S01]  /*155f0*/  DMUL R2, RZ, R20 ;  /* 0x00000014ff027228 */ /* 0x000fe20000000000 */
[----:B------:R-:W-:-:S10]  /*15600*/  IMAD.MOV.U32 R0, RZ, RZ, RZ ;  /* 0x000000ffff007224 */ /* 0x000fd400078e00ff */
.L_x_6547:
[----:B------:R-:W-:Y:S05]  /*15610*/  BSYNC.RECONVERGENT B3 ;  /* 0x0000000000037941 */ /* 0x000fea0003800200 */
.L_x_6545:
        /* <DEDUP_REMOVED lines=32> */
.L_x_6537:
        /* <DEDUP_REMOVED lines=10> */
[----:B----4-:R-:W-:-:S08]  /*158c0*/  DADD R2, R8, -6.75539944105574400000e+15 ;  /* 0xc338000008027429 */ /* 0x010fd00000000000 */
        /* <DEDUP_REMOVED lines=50> */
.L_x_6550:
[----:B------:R-:W-:Y:S05]  /*15bf0*/  BSYNC.RECONVERGENT B0 ;  /* 0x0000000000007941 */ /* 0x000fea0003800200 */
.L_x_6549:
        /* <DEDUP_REMOVED lines=36> */
[----:B------:R-:W-:-:S07]  /*15e40*/  IMAD.MOV.U32 R4, RZ, RZ, R0 ;  /* 0x000000ffff047224 */ /* 0x000fce00078e0000 */
.L_x_6554:
[----:B------:R-:W-:Y:S05]  /*15e50*/  BSYNC.RECONVERGENT B4 ;  /* 0x0000000000047941 */ /* 0x000fea0003800200 */
.L_x_6553:
[----:B------:R-:W-:Y:S01]  /*15e60*/  VIADD R0, R4, 0x1 ;  /* 0x0000000104007836 */ /* 0x000fe20000000000 */
[----:B------:R-:W-:Y:S06]  /*15e70*/  BRA `(.L_x_6555) ;  /* 0x0000000000087947 */ /* 0x000fec0003800000 */
.L_x_6552:
[----:B------:R-:W-:Y:S01]  /*15e80*/  DMUL R2, RZ, R20 ;  /* 0x00000014ff027228 */ /* 0x000fe20000000000 */
[----:B------:R-:W-:-:S10]  /*15e90*/  IMAD.MOV.U32 R0, RZ, RZ, 0x1 ;  /* 0x00000001ff007424 */ /* 0x000fd400078e00ff */
.L_x_6555:
[----:B------:R-:W-:Y:S05]  /*15ea0*/  BSYNC.RECONVERGENT B3 ;  /* 0x0000000000037941 */ /* 0x000fea0003800200 */
.L_x_6551:
        /* <DEDUP_REMOVED lines=11> */
[----:B------:R-:W-:Y:S01]  /*15f60*/  BSSY.RECONVERGENT B3, `(.L_x_6556) ;  /* 0x000002e000037945 */ /* 0x000fe20003800200 */
        /* <DEDUP_REMOVED lines=43> */
.L_x_6557:
[----:B------:R-:W-:Y:S01]  /*16220*/  DMUL R2, RZ, R20 ;  /* 0x00000014ff027228 */ /* 0x000fe20000000000 */
[----:B------:R-:W-:-:S10]  /*16230*/  IMAD.MOV.U32 R0, RZ, RZ, RZ ;  /* 0x000000ffff007224 */ /* 0x000fd400078e00ff */
.L_x_6558:
[----:B------:R-:W-:Y:S05]  /*16240*/  BSYNC.RECONVERGENT B3 ;  /* 0x0000000000037941 */ /* 0x000fea0003800200 */
.L_x_6556:
        /* <DEDUP_REMOVED lines=35> */
.L_x_6536:
[----:B------:R-:W-:-:S04]  /*16480*/  ISETP.NE.AND P0, PT, R5, 0x7ff00000, PT ;  /* 0x7ff000000500780c */ /* 0x000fc80003f05270 */
[----:B------:R-:W-:-:S13]  /*16490*/  ISETP.NE.OR P0, PT, R6, RZ, P0 ;  /* 0x000000ff0600720c */ /* 0x000fda0000705670 */
[----:B------:R-:W-:Y:S05]  /*164a0*/  @P0 BRA `(.L_x_6559) ;  /* 0x00000000001c0947 */ /* 0x000fea0003800000 */
[----:B----4-:R-:W-:Y:S01]  /*164b0*/  DADD R2, R18, -R18 ;  /* 0x0000000012027229 */ /* 0x010fe20000000812 */
[----:B------:R-:W-:-:S04]  /*164c0*/  ISETP.GT.AND P0, PT, R7, -0x1, PT ;  /* 0xffffffff0700780c */ /* 0x000fc80003f04270 */
[----:B------:R-:W-:Y:S02]  /*164d0*/  FSEL R26, R6, RZ, P0 ;  /* 0x000000ff061a7208 */ /* 0x000fe40000000000 */
[----:B------:R-:W-:-:S03]  /*164e0*/  FSEL R27, R7, RZ, P0 ;  /* 0x000000ff071b7208 */ /* 0x000fc60000000000 */
[----:B------:R-:W-:Y:S02]  /*164f0*/  FSEL R20, R2, RZ, P0 ;  /* 0x000000ff02147208 */ /* 0x000fe40000000000 */
[----:B------:R-:W-:Y:S01]  /*16500*/  FSEL R21, R3, RZ, P0 ;  /* 0x000000ff03157208 */ /* 0x000fe20000000000 */
[----:B------:R-:W-:Y:S06]  /*16510*/  BRA `(.L_x_6548) ;  /* 0x0000000800c87947 */ /* 0x000fec0003800000 */
.L_x_6559:
[----:B------:R-:W-:-:S10]  /*16520*/  DADD R26, R18, -R18 ;  /* 0x00000000121a7229 */ /* 0x000fd40000000812 */
[----:B------:R-:W-:Y:S02]  /*16530*/  IMAD.MOV.U32 R20, RZ, RZ, R26 ;  /* 0x000000ffff147224 */ /* 0x000fe400078e001a */
[----:B------:R-:W-:Y:S01]  /*16540*/  IMAD.MOV.U32 R21, RZ, RZ, R27 ;  /* 0x000000ffff157224 */ /* 0x000fe200078e001b */
[----:B------:R-:W-:Y:S06]  /*16550*/  BRA `(.L_x_6548) ;  /* 0x0000000800b87947 */ /* 0x000fec0003800000 */
.L_x_6535:
        /* <DEDUP_REMOVED lines=10> */
[----:B------:R-:W4:Y:S08]  /*16600*/  F2I.F64 R4, R4 ;  /* 0x0000000400047311 */ /* 0x000f300000301100 */
[----:B----4-:R-:W0:Y:S02]  /*16610*/  I2F.F64 R2, R4 ;  /* 0x0000000400027312 */ /* 0x010e240000201c00 */
        /* <DEDUP_REMOVED lines=13> */
.L_x_6563:
[----:B------:R-:W-:Y:S05]  /*166f0*/  BSYNC.RECONVERGENT B4 ;  /* 0x0000000000047941 */ /* 0x000fea0003800200 */
.L_x_6562:
[----:B------:R-:W-:Y:S01]  /*16700*/  VIADD R0, R4, 0x1 ;  /* 0x0000000104007836 */ /* 0x000fe20000000000 */
[----:B------:R-:W-:Y:S06]  /*16710*/  BRA `(.L_x_6564) ;  /* 0x0000000000087947 */ /* 0x000fec0003800000 */
.L_x_6561:
[----:B----4-:R-:W-:Y:S01]  /*16720*/  DMUL R2, RZ, R20 ;  /* 0x00000014ff027228 */ /* 0x010fe20000000000 */
[----:B------:R-:W-:-:S10]  /*16730*/  IMAD.MOV.U32 R0, RZ, RZ, 0x1 ;  /* 0x00000001ff007424 */ /* 0x000fd400078e00ff */
.L_x_6564:
[----:B------:R-:W-:Y:S05]  /*16740*/  BSYNC.RECONVERGENT B3 ;  /* 0x0000000000037941 */ /* 0x000fea0003800200 */
.L_x_6560:
        /* <DEDUP_REMOVED lines=53> */
.L_x_6566:
[----:B------:R-:W-:Y:S01]  /*16aa0*/  DMUL R2, RZ, R20 ;  /* 0x00000014ff027228 */ /* 0x000fe20000000000 */
[----:B------:R-:W-:-:S10]  /*16ab0*/  IMAD.MOV.U32 R0, RZ, RZ, RZ ;  /* 0x000000ffff007224 */ /* 0x000fd400078e00ff */
.L_x_6567:
[----:B------:R-:W-:Y:S05]  /*16ac0*/  BSYNC.RECONVERGENT B3 ;  /* 0x0000000000037941 */ /* 0x000fea0003800200 */
.L_x_6565:
        /* <DEDUP_REMOVED lines=30> */
.L_x_6534:
[----:B----4-:R-:W-:Y:S01]  /*16cb0*/  MOV R2, 0x652b82fe ;  /* 0x652b82fe00027802 */ /* 0x010fe20000000f00 */
[----:B------:R-:W-:Y:S01]  /*16cc0*/  IMAD.MOV.U32 R3, RZ, RZ, 0x3ff71547 ;  /* 0x3ff71547ff037424 */ /* 0x000fe200078e00ff */
[----:B------:R-:W-:Y:S01]  /*16cd0*/  UMOV UR4, 0xfefa39ef ;  /* 0xfefa39ef00047882 */ /* 0x000fe20000000000 */
[----:B------:R-:W-:Y:S01]  /*16ce0*/  UMOV UR5, 0x3fe62e42 ;  /* 0x3fe62e4200057882 */ /* 0x000fe20000000000 */
[----:B------:R-:W-:-:S03]  /*16cf0*/  FSETP.GEU.FTZ.AND P0, PT, |R7|, 4.1917929649353027344, PT ;  /* 0x4086232b0700780b */ /* 0x000fc60003f1e200 */
        /* <DEDUP_REMOVED lines=52> */
.L_x_6548:
[----:B------:R-:W-:Y:S05]  /*17040*/  BSYNC.RECONVERGENT B2 ;  /* 0x0000000000027941 */ /* 0x000fea0003800200 */
.L_x_6533:
        /* <DEDUP_REMOVED lines=9> */
[----:B----4-:R-:W-:Y:S01]  /*170e0*/  IMAD.MOV.U32 R2, RZ, RZ, 0x1 ;  /* 0x00000001ff027424 */ /* 0x010fe200078e00ff */
        /* <DEDUP_REMOVED lines=21> */
.L_x_6572:
[----:B------:R-:W-:Y:S05]  /*17240*/  BSYNC.RECONVERGENT B2 ;  /* 0x0000000000027941 */ /* 0x000fea0003800200 */
.L_x_6571:
        /* <DEDUP_REMOVED lines=15> */
.L_x_6574:
[----:B------:R-:W-:Y:S05]  /*17340*/  BSYNC.RECONVERGENT B2 ;  /* 0x0000000000027941 */ /* 0x000fea0003800200 */
.L_x_6573:
[C---:B------:R-:W-:Y:S02]  /*17350*/  DFMA R8, R2.reuse, R18, R16 ;  /* 0x000000120208722b */ /* 0x040fe40000000010 */
[----:B------:R-:W-:-:S06]  /*17360*/  DFMA R2, R2, -R16, R18 ;  /* 0x800000100202722b */ /* 0x000fcc0000000012 */
[-C--:B------:R-:W-:Y:S02]  /*17370*/  DMUL R8, R8, R6.reuse ;  /* 0x0000000608087228 */ /* 0x080fe40000000000 */
[----:B------:R-:W-:Y:S01]  /*17380*/  DMUL R10, R2, R6 ;  /* 0x00000006020a7228 */ /* 0x000fe20000000000 */
[----:B------:R-:W-:Y:S10]  /*17390*/  BRA `(.L_x_6575) ;  /* 0x00000004008c7947 */ /* 0x000ff40003800000 */
.L_x_6570:
[----:B------:R-:W-:Y:S01]  /*173a0*/  DADD R10, -RZ, |R6| ;  /* 0x00000000ff0a7229 */ /* 0x000fe20000000506 */
[----:B----4-:R-:W-:Y:S01]  /*173b0*/  IMAD.MOV.U32 R2, RZ, RZ, 0x1 ;  /* 0x00000001ff027424 */ /* 0x010fe200078e00ff */
        /* <DEDUP_REMOVED lines=22> */
.L_x_6577:
[----:B------:R-:W-:Y:S05]  /*17520*/  BSYNC.RECONVERGENT B2 ;  /* 0x0000000000027941 */ /* 0x000fea0003800200 */
.L_x_6576:
        /* <DEDUP_REMOVED lines=26> */
.L_x_6579:
[----:B------:R-:W-:Y:S05]  /*176d0*/  BSYNC.RECONVERGENT B2 ;  /* 0x0000000000027941 */ /* 0x000fea0003800200 */
.L_x_6578:
[----:B------:R-:W-:Y:S01]  /*176e0*/  IMAD.MOV.U32 R10, RZ, RZ, R4 ;  /* 0x000000ffff0a7224 */ /* 0x000fe200078e0004 */
[----:B------:R-:W-:Y:S01]  /*176f0*/  MOV R11, R5 ;  /* 0x00000005000b7202 */ /* 0x000fe20000000f00 */
[----:B------:R-:W-:Y:S06]  /*17700*/  BRA `(.L_x_6575) ;  /* 0x0000000000b07947 */ /* 0x000fec0003800000 */
.L_x_6569:
        /* <DEDUP_REMOVED lines=23> */
.L_x_6581:
[----:B------:R-:W-:Y:S05]  /*17880*/  BSYNC.RECONVERGENT B2 ;  /* 0x0000000000027941 */ /* 0x000fea0003800200 */
.L_x_6580:
        /* <DEDUP_REMOVED lines=15> */
.L_x_6583:
[----:B------:R-:W-:Y:S05]  /*17980*/  BSYNC.RECONVERGENT B2 ;  /* 0x0000000000027941 */ /* 0x000fea0003800200 */
.L_x_6582:
[C---:B------:R-:W-:Y:S02]  /*17990*/  DFMA R8, R2.reuse, R16, R18 ;  /* 0x000000100208722b */ /* 0x040fe40000000012 */
[----:B------:R-:W-:-:S06]  /*179a0*/  DFMA R2, R2, R18, -R16 ;  /* 0x000000120202722b */ /* 0x000fcc0000000810 */
[-C--:B------:R-:W-:Y:S02]  /*179b0*/  DMUL R8, R8, R6.reuse ;  /* 0x0000000608087228 */ /* 0x080fe40000000000 */
[----:B------:R-:W-:-:S11]  /*179c0*/  DMUL R10, R2, R6 ;  /* 0x00000006020a7228 */ /* 0x000fd60000000000 */
.L_x_6575:
[----:B------:R-:W-:Y:S05]  /*179d0*/  BSYNC.RECONVERGENT B1 ;  /* 0x0000000000017941 */ /* 0x000fea0003800200 */
.L_x_6568:
        /* <DEDUP_REMOVED lines=14> */
.L_x_6587:
[----:B------:R-:W0:Y:S02]  /*17ac0*/  F2I.S64.F64.TRUNC R8, R8 ;  /* 0x0000000800087311 */ /* 0x000e24000030d900 */
[----:B0-----:R-:W-:-:S05]  /*17ad0*/  IMAD.MOV.U32 R3, RZ, RZ, R8 ;  /* 0x000000ffff037224 */ /* 0x001fca00078e0008 */
[----:B------:R-:W-:Y:S01]  /*17ae0*/  STG.E.U8 desc[UR36][R22.64], R3 ;  /* 0x0000000316007986 */ /* 0x000fe2000c101124 */
[----:B------:R-:W-:Y:S05]  /*17af0*/  EXIT ;  /* 0x000000000000794d */ /* 0x000fea0003800000 */
.L_x_6586:
        /* <DEDUP_REMOVED lines=9> */
.L_x_6590:
[----:B------:R-:W0:Y:S02]  /*17b90*/  F2I.F64.TRUNC R9, R8 ;  /* 0x0000000800097311 */ /* 0x000e24000030d100 */
[----:B0-----:R-:W-:Y:S01]  /*17ba0*/  STG.E desc[UR36][R22.64], R9 ;  /* 0x0000000916007986 */ /* 0x001fe2000c101924 */
[----:B------:R-:W-:Y:S05]  /*17bb0*/  EXIT ;  /* 0x000000000000794d */ /* 0x000fea0003800000 */
.L_x_6589:
[----:B------:R-:W0:Y:S02]  /*17bc0*/  F2I.F64.TRUNC R9, R8 ;  /* 0x0000000800097311 */ /* 0x000e24000030d100 */
[----:B0-----:R-:W-:Y:S01]  /*17bd0*/  STG.E.U16 desc[UR36][R22.64], R9 ;  /* 0x0000000916007986 */ /* 0x001fe2000c101524 */
[----:B------:R-:W-:Y:S05]  /*17be0*/  EXIT ;  /* 0x000000000000794d */ /* 0x000fea0003800000 */
.L_x_6585:
        /* <DEDUP_REMOVED lines=13> */
.L_x_6592:
        /* <DEDUP_REMOVED lines=8> */
.L_x_6591:
        /* <DEDUP_REMOVED lines=14> */
[----:B------:R-:W-:Y:S01]  /*17e20*/  STG.E.64 desc[UR36][R22.64], R2 ;  /* 0x0000000216007986 */ /* 0x000fe2000c101b24 */
[----:B------:R-:W-:Y:S05]  /*17e30*/  EXIT ;  /* 0x000000000000794d */ /* 0x000fea0003800000 */
.L_x_6594:
        /* <DEDUP_REMOVED lines=9> */
[----:B------:R-:W-:Y:S01]  /*17ed0*/  STG.E desc[UR36][R22.64], R3 ;  /* 0x0000000316007986 */ /* 0x000fe2000c101924 */
[----:B------:R-:W-:Y:S05]  /*17ee0*/  EXIT ;  /* 0x000000000000794d */ /* 0x000fea0003800000 */
.L_x_6593:
[----:B------:R-:W-:Y:S01]  /*17ef0*/  STG.E.64 desc[UR36][R22.64], R8 ;  /* 0x0000000816007986 */ /* 0x000fe2000c101b24 */
[----:B------:R-:W-:Y:S05]  /*17f00*/  EXIT ;  /* 0x000000000000794d */ /* 0x000fea0003800000 */
.L_x_6584:
        /* <DEDUP_REMOVED lines=13> */
.L_x_6598:
        /* <DEDUP_REMOVED lines=21> */
.L_x_6601:
[----:B------:R-:W-:-:S04]  /*18130*/  SHF.R.U32.HI R3, RZ, 0x18, R3 ;  /* 0x00000018ff037819 */ /* 0x000fc80000011603 */
[----:B------:R-:W-:-:S04]  /*18140*/  LOP3.LUT R0, R0, 0x80, R3, 0xf8, !PT ;  /* 0x0000008000007812 */ /* 0x000fc800078ef803 */
[----:B------:R-:W-:-:S07]  /*18150*/  PRMT R11, R0, 0x7610, R11 ;  /* 0x00007610000b7816 */ /* 0x000fce000000000b */
.L_x_6600:
[----:B------:R-:W-:Y:S05]  /*18160*/  BSYNC.RECONVERGENT B0 ;  /* 0x0000000000007941 */ /* 0x000fea0003800200 */
.L_x_6599:
[----:B------:R-:W-:Y:S01]  /*18170*/  STG.E.U8 desc[UR36][R22.64], R11 ;  /* 0x0000000b16007986 */ /* 0x000fe2000c101124 */
[----:B------:R-:W-:Y:S05]  /*18180*/  EXIT ;  /* 0x000000000000794d */ /* 0x000fea0003800000 */
.L_x_6597:
        /* <DEDUP_REMOVED lines=21> */
.L_x_6604:
[----:B------:R-:W-:-:S04]  /*182e0*/  SHF.R.U32.HI R3, RZ, 0x18, R3 ;  /* 0x00000018ff037819 */ /* 0x000fc80000011603 */
[----:B------:R-:W-:-:S04]  /*182f0*/  LOP3.LUT R0, R0, 0x80, R3, 0xf8, !PT ;  /* 0x0000008000007812 */ /* 0x000fc800078ef803 */
[----:B------:R-:W-:-:S07]  /*18300*/  PRMT R11, R0, 0x7610, R11 ;  /* 0x00007610000b7816 */ /* 0x000fce000000000b */
.L_x_6603:
[----:B------:R-:W-:Y:S05]  /*18310*/  BSYNC.RECONVERGENT B0 ;  /* 0x0000000000007941 */ /* 0x000fea0003800200 */
.L_x_6602:
[----:B------:R-:W-:Y:S01]  /*18320*/  STG.E.U8 desc[UR36][R22.64], R11 ;  /* 0x0000000b16007986 */ /* 0x000fe2000c101124 */
[----:B------:R-:W-:Y:S05]  /*18330*/  EXIT ;  /* 0x000000000000794d */ /* 0x000fea0003800000 */
.L_x_6596:
        /* <DEDUP_REMOVED lines=26> */
.L_x_6606:
[----:B------:R-:W0:Y:S02]  /*184e0*/  F2I.U64.F64.TRUNC R8, R8 ;  /* 0x0000000800087311 */ /* 0x000e24000030d800 */
[----:B0-----:R-:W-:Y:S01]  /*184f0*/  STG.E.64 desc[UR36][R22.64], R8 ;  /* 0x0000000816007986 */ /* 0x001fe2000c101b24 */
[----:B------:R-:W-:Y:S05]  /*18500*/  EXIT ;  /* 0x000000000000794d */ /* 0x000fea0003800000 */
.L_x_6605:
[----:B------:R-:W0:Y:S02]  /*18510*/  F2I.U32.F64.TRUNC R9, R8 ;  /* 0x0000000800097311 */ /* 0x000e24000030d000 */
[----:B0-----:R-:W-:Y:S01]  /*18520*/  STG.E desc[UR36][R22.64], R9 ;  /* 0x0000000916007986 */ /* 0x001fe2000c101924 */
[----:B------:R-:W-:Y:S05]  /*18530*/  EXIT ;  /* 0x000000000000794d */ /* 0x000fea0003800000 */
.L_x_6595:
        /* <DEDUP_REMOVED lines=9> */
[----:B------:R-:W-:Y:S01]  /*185d0*/  STG.E.U8 desc[UR36][R22.64], R3 ;  /* 0x0000000316007986 */ /* 0x000fe2000c101124 */
[----:B------:R-:W-:Y:S05]  /*185e0*/  EXIT ;  /* 0x000000000000794d */ /* 0x000fea0003800000 */
.L_x_6608:
[----:B------:R-:W-:Y:S01]  /*185f0*/  STG.E.128 desc[UR36][R22.64], R8 ;  /* 0x0000000816007986 */ /* 0x000fe2000c101d24 */
[----:B------:R-:W-:Y:S05]  /*18600*/  EXIT ;  /* 0x000000000000794d */ /* 0x000fea0003800000 */
.L_x_6607:
[----:B------:R-:W-:-:S09]  /*18610*/  UISETP.NE.AND UP0, UPT, UR4, 0xf, UPT ;  /* 0x0000000f0400788c */ /* 0x000fd2000bf05270 */
[----:B------:R-:W-:Y:S05]  /*18620*/  BRA.U !UP0, `(.L_x_6609) ;  /* 0x0000000508087547 */ /* 0x000fea000b800000 */
[----:B------:R-:W-:-:S09]  /*18630*/  UISETP.NE.AND UP0, UPT, UR4, 0x17, UPT ;  /* 0x000000170400788c */ /* 0x000fd2000bf05270 */
[----:B------:R-:W-:Y:S05]  /*18640*/  BRA.U !UP0, `(.L_x_6610) ;  /* 0x0000000108a07547 */ /* 0x000fea000b800000 */
[----:B------:R-:W-:-:S09]  /*18650*/  UISETP.NE.AND UP0, UPT, UR4, 0x18, UPT ;  /* 0x000000180400788c */ /* 0x000fd2000bf05270 */
[----:B------:R-:W-:Y:S05]  /*18660*/  BRA.U !UP0, `(.L_x_6611) ;  /* 0x0000000108447547 */ /* 0x000fea000b800000 */
.L_x_6588:
        /* <DEDUP_REMOVED lines=16> */
.L_x_6612:
[----:B------:R-:W-:Y:S05]  /*18770*/  EXIT ;  /* 0x000000000000794d */ /* 0x000fea0003800000 */
.L_x_6611:
        /* <DEDUP_REMOVED lines=17> */
.L_x_6614:
[----:B------:R-:W-:Y:S05]  /*18890*/  BSYNC.RECONVERGENT B0 ;  /* 0x0000000000007941 */ /* 0x000fea0003800200 */
.L_x_6613:
[----:B------:R-:W-:-:S05]  /*188a0*/  LOP3.LUT R3, R0, 0x80, R3, 0xf8, !PT ;  /* 0x0000008000037812 */ /* 0x000fca00078ef803 */
[----:B------:R-:W-:Y:S01]  /*188b0*/  STG.E.U8 desc[UR36][R22.64], R3 ;  /* 0x0000000316007986 */ /* 0x000fe2000c101124 */
[----:B------:R-:W-:Y:S05]  /*188c0*/  EXIT ;  /* 0x000000000000794d */ /* 0x000fea0003800000 */
.L_x_6610:
        /* <DEDUP_REMOVED lines=16> */
.L_x_6616:
[----:B------:R-:W-:Y:S01]  /*189d0*/  IMAD.MOV.U32 R0, RZ, RZ, 0x7f ;  /* 0x0000007fff007424 */ /* 0x000fe200078e00ff */
[----:B------:R-:W-:-:S04]  /*189e0*/  ISETP.GT.U32.AND P0, PT, R2, 0x7f800000, PT ;  /* 0x7f8000000200780c */ /* 0x000fc80003f04070 */
[----:B------:R-:W-:-:S09]  /*189f0*/  SEL R0, R0, 0x7c, P0 ;  /* 0x0000007c00007807 */ /* 0x000fd20000000000 */
.L_x_6617:
[----:B------:R-:W-:Y:S05]  /*18a00*/  BSYNC.RECONVERGENT B0 ;  /* 0x0000000000007941 */ /* 0x000fea0003800200 */
.L_x_6615:
[----:B------:R-:W-:-:S04]  /*18a10*/  SHF.R.U32.HI R3, RZ, 0x18, R3 ;  /* 0x00000018ff037819 */ /* 0x000fc80000011603 */
[----:B------:R-:W-:-:S05]  /*18a20*/  LOP3.LUT R3, R0, 0x80, R3, 0xf8, !PT ;  /* 0x0000008000037812 */ /* 0x000fca00078ef803 */
[----:B------:R-:W-:Y:S01]  /*18a30*/  STG.E.U8 desc[UR36][R22.64], R3 ;  /* 0x0000000316007986 */ /* 0x000fe2000c101124 */
[----:B------:R-:W-:Y:S05]  /*18a40*/  EXIT ;  /* 0x000000000000794d */ /* 0x000fea0003800000 */
.L_x_6609:
        /* <DEDUP_REMOVED lines=8> */
        .weak           $__internal_7_$__cuda_sm20_dblrcp_rn_slowpath_v3
        .type           $__internal_7_$__cuda_sm20_dblrcp_rn_slowpath_v3,@function
        .size           $__internal_7_$__cuda_sm20_dblrcp_rn_slowpath_v3,($__internal_8_$__cuda_sm20_div_rn_f64_full - $__internal_7_$__cuda_sm20_dblrcp_rn_slowpath_v3)
$__internal_7_$__cuda_sm20_dblrcp_rn_slowpath_v3:
        /* <DEDUP_REMOVED lines=25> */
.L_x_6621:
[----:B------:R-:W-:Y:S01]  /*18c60*/  DMUL R6, R10, 8.11296384146066816958e+31 ;  /* 0x469000000a067828 */ /* 0x000fe20000000000 */
[----:B------:R-:W-:-:S05]  /*18c70*/  IMAD.MOV.U32 R4, RZ, RZ, R9 ;  /* 0x000000ffff047224 */ /* 0x000fca00078e0009 */
        /* <DEDUP_REMOVED lines=8> */
.L_x_6619:
[----:B------:R-:W-:Y:S01]  /*18d00*/  LOP3.LUT R5, R11, 0x80000, RZ, 0xfc, !PT ;  /* 0x000800000b057812 */ /* 0x000fe200078efcff */
[----:B------:R-:W-:-:S07]  /*18d10*/  IMAD.MOV.U32 R4, RZ, RZ, R10 ;  /* 0x000000ffff047224 */ /* 0x000fce00078e000a */
.L_x_6620:
[----:B------:R-:W-:Y:S05]  /*18d20*/  BSYNC.RECONVERGENT B0 ;  /* 0x0000000000007941 */ /* 0x000fea0003800200 */
.L_x_6618:
[----:B------:R-:W-:Y:S01]  /*18d30*/  MOV R6, R4 ;  /* 0x0000000400067202 */ /* 0x000fe20000000f00 */
[----:B------:R-:W-:Y:S02]  /*18d40*/  IMAD.MOV.U32 R7, RZ, RZ, R5 ;  /* 0x000000ffff077224 */ /* 0x000fe400078e0005 */
[----:B------:R-:W-:Y:S02]  /*18d50*/  IMAD.MOV.U32 R4, RZ, RZ, R0 ;  /* 0x000000ffff047224 */ /* 0x000fe400078e0000 */
[----:B------:R-:W-:-:S04]  /*18d60*/  IMAD.MOV.U32 R5, RZ, RZ, 0x0 ;  /* 0x00000000ff057424 */ /* 0x000fc800078e00ff */
[----:B------:R-:W-:Y:S05]  /*18d70*/  RET.REL.NODEC R4 `(_ZN2at6native18elementwise_kernelILi128ELi4EZNS0_15gpu_kernel_implIZZZNS0_61_GLOBAL__N__132982cb_23_ActivationSiluKernel_cu_9e10b42f_311311silu_kernelERNS_18TensorIteratorBaseEENKUlvE_clEvENKUlvE1_clEvEUlN3c107complexIdEEE_EEvS5_RKT_EUliE_EEviT1_) ;  /* 0xfffffe7004a07950 */ /* 0x000fea0003c3ffff */
        .weak           $__internal_8_$__cuda_sm20_div_rn_f64_full
        .type           $__internal_8_$__cuda_sm20_div_rn_f64_full,@function
        .size           $__internal_8_$__cuda_sm20_div_rn_f64_full,($_ZN2at6native18elementwise_kernelILi128ELi4EZNS0_15gpu_kernel_implIZZZNS0_61_GLOBAL__N__132982cb_23_ActivationSiluKernel_cu_9e10b42f_311311silu_kernelERNS_18TensorIteratorBaseEENKUlvE_clEvENKUlvE1_clEvEUlN3c107complexIdEEE_EEvS5_RKT_EUliE_EEviT1_$__internal_trig_reduction_slowpathd - $__internal_8_$__cuda_sm20_div_rn_f64_full)
$__internal_8_$__cuda_sm20_div_rn_f64_full:
[C---:B------:R-:W-:Y:S01]  /*18d80*/  FSETP.GEU.AND P0, PT, |R3|.reuse, 1.469367938527859385e-39, PT ;  /* 0x001000000300780b */ /* 0x040fe20003f0e200 */
[----:B------:R-:W-:Y:S01]  /*18d90*/  IMAD.MOV.U32 R12, RZ, RZ, 0x1 ;  /* 0x00000001ff0c7424 */ /* 0x000fe200078e00ff */
[----:B------:R-:W-:Y:S01]  /*18da0*/  LOP3.LUT R10, R3, 0x800fffff, RZ, 0xc0, !PT ;  /* 0x800fffff030a7812 */ /* 0x000fe200078ec0ff */
[----:B------:R-:W-:Y:S01]  /*18db0*/  IMAD.MOV.U32 R32, RZ, RZ, 0x1ca00000 ;  /* 0x1ca00000ff207424 */ /* 0x000fe200078e00ff */
[C---:B------:R-:W-:Y:S01]  /*18dc0*/  FSETP.GEU.AND P2, PT, |R29|.reuse, 1.469367938527859385e-39, PT ;  /* 0x001000001d00780b */ /* 0x040fe20003f4e200 */
[----:B------:R-:W-:Y:S01]  /*18dd0*/  BSSY.RECONVERGENT B0, `(.L_x_6622) ;  /* 0x0000053000007945 */ /* 0x000fe20003800200 */
[----:B------:R-:W-:Y:S01]  /*18de0*/  LOP3.LUT R11, R10, 0x3ff00000, RZ, 0xfc, !PT ;  /* 0x3ff000000a0b7812 */ /* 0x000fe200078efcff */
[----:B------:R-:W-:Y:S01]  /*18df0*/  IMAD.MOV.U32 R10, RZ, RZ, R2 ;  /* 0x000000ffff0a7224 */ /* 0x000fe200078e0002 */
[----:B------:R-:W-:Y:S02]  /*18e00*/  LOP3.LUT R34, R29, 0x7ff00000, RZ, 0xc0, !PT ;  /* 0x7ff000001d227812 */ /* 0x000fe400078ec0ff */
[----:B------:R-:W-:-:S03]  /*18e10*/  LOP3.LUT R33, R3, 0x7ff00000, RZ, 0xc0, !PT ;  /* 0x7ff0000003217812 */ /* 0x000fc600078ec0ff */
[----:B------:R-:W-:Y:S01]  /*18e20*/  @!P0 DMUL R10, R2, 8.98846567431157953865e+307 ;  /* 0x7fe00000020a8828 */ /* 0x000fe20000000000 */
[C---:B------:R-:W-:Y:S01]  /*18e30*/  ISETP.GE.U32.AND P1, PT, R34.reuse, R33, PT ;  /* 0x000000212200720c */ /* 0x040fe20003f26070 */
[----:B------:R-:W-:Y:S02]  /*18e40*/  IMAD.MOV.U32 R31, RZ, RZ, R34 ;  /* 0x000000ffff1f7224 */ /* 0x000fe400078e0022 */
[----:B------:R-:W-:Y:S02]  /*18e50*/  @!P2 LOP3.LUT R0, R3, 0x7ff00000, RZ, 0xc0, !PT ;  /* 0x7ff000000300a812 */ /* 0x000fe400078ec0ff */
[----:B------:R-:W0:Y:S02]  /*18e60*/  MUFU.RCP64H R13, R11 ;  /* 0x0000000b000d7308 */ /* 0x000e240000001800 */
[----:B------:R-:W-:Y:S01]  /*18e70*/  @!P2 ISETP.GE.U32.AND P3, PT, R34, R0, PT ;  /* 0x000000002200a20c */ /* 0x000fe20003f66070 */
[----:B------:R-:W-:Y:S01]  /*18e80*/  IMAD.MOV.U32 R0, RZ, RZ, R33 ;  /* 0x000000ffff007224 */ /* 0x000fe200078e0021 */
[----:B------:R-:W-:-:S05]  /*18e90*/  @!P0 LOP3.LUT R0, R11, 0x7ff00000, RZ, 0xc0, !PT ;  /* 0x7ff000000b008812 */ /* 0x000fca00078ec0ff */
[----:B------:R-:W-:Y:S01]  /*18ea0*/  VIADD R35, R0, 0xffffffff ;  /* 0xffffffff00237836 */ /* 0x000fe20000000000 */
[----:B0-----:R-:W-:-:S08]  /*18eb0*/  DFMA R14, R12, -R10, 1 ;  /* 0x3ff000000c0e742b */ /* 0x001fd0000000080a */
[----:B------:R-:W-:-:S08]  /*18ec0*/  DFMA R14, R14, R14, R14 ;  /* 0x0000000e0e0e722b */ /* 0x000fd0000000000e */
[----:B------:R-:W-:Y:S01]  /*18ed0*/  DFMA R24, R12, R14, R12 ;  /* 0x0000000e0c18722b */ /* 0x000fe2000000000c */
[C---:B------:R-:W-:Y:S01]  /*18ee0*/  @!P2 SEL R15, R32.reuse, 0x63400000, !P3 ;  /* 0x63400000200fa807 */ /* 0x040fe20005800000 */
[----:B------:R-:W-:Y:S01]  /*18ef0*/  @!P2 IMAD.MOV.U32 R14, RZ, RZ, RZ ;  /* 0x000000ffff0ea224 */ /* 0x000fe200078e00ff */
[----:B------:R-:W-:Y:S02]  /*18f00*/  SEL R13, R32, 0x63400000, !P1 ;  /* 0x63400000200d7807 */ /* 0x000fe40004800000 */
[--C-:B------:R-:W-:Y:S02]  /*18f10*/  @!P2 LOP3.LUT R15, R15, 0x80000000, R29.reuse, 0xf8, !PT ;  /* 0x800000000f0fa812 */ /* 0x100fe400078ef81d */
[----:B------:R-:W-:Y:S01]  /*18f20*/  LOP3.LUT R13, R13, 0x800fffff, R29, 0xf8, !PT ;  /* 0x800fffff0d0d7812 */ /* 0x000fe200078ef81d */
[----:B------:R-:W-:Y:S01]  /*18f30*/  DFMA R26, R24, -R10, 1 ;  /* 0x3ff00000181a742b */ /* 0x000fe2000000080a */
[----:B------:R-:W-:Y:S02]  /*18f40*/  @!P2 LOP3.LUT R15, R15, 0x100000, RZ, 0xfc, !PT ;  /* 0x001000000f0fa812 */ /* 0x000fe400078efcff */
[----:B------:R-:W-:-:S05]  /*18f50*/  MOV R12, R28 ;  /* 0x0000001c000c7202 */ /* 0x000fca0000000f00 */
[----:B------:R-:W-:Y:S02]  /*18f60*/  DFMA R26, R24, R26, R24 ;  /* 0x0000001a181a722b */ /* 0x000fe40000000018 */
[----:B------:R-:W-:-:S08]  /*18f70*/  @!P2 DFMA R12, R12, 2, -R14 ;  /* 0x400000000c0ca82b */ /* 0x000fd0000000080e */
[----:B------:R-:W-:Y:S02]  /*18f80*/  DMUL R14, R26, R12 ;  /* 0x0000000c1a0e7228 */ /* 0x000fe40000000000 */
[----:B------:R-:W-:-:S05]  /*18f90*/  @!P2 LOP3.LUT R31, R13, 0x7ff00000, RZ, 0xc0, !PT ;  /* 0x7ff000000d1fa812 */ /* 0x000fca00078ec0ff */
[----:B------:R-:W-:Y:S01]  /*18fa0*/  VIADD R33, R31, 0xffffffff ;  /* 0xffffffff1f217836 */ /* 0x000fe20000000000 */
[----:B------:R-:W-:-:S04]  /*18fb0*/  DFMA R24, R14, -R10, R12 ;  /* 0x8000000a0e18722b */ /* 0x000fc8000000000c */
[----:B------:R-:W-:-:S04]  /*18fc0*/  ISETP.GT.U32.AND P0, PT, R33, 0x7feffffe, PT ;  /* 0x7feffffe2100780c */ /* 0x000fc80003f04070 */
[----:B------:R-:W-:Y:S01]  /*18fd0*/  ISETP.GT.U32.OR P0, PT, R35, 0x7feffffe, P0 ;  /* 0x7feffffe2300780c */ /* 0x000fe20000704470 */
[----:B------:R-:W-:-:S12]  /*18fe0*/  DFMA R26, R26, R24, R14 ;  /* 0x000000181a1a722b */ /* 0x000fd8000000000e */
[----:B------:R-:W-:Y:S05]  /*18ff0*/  @P0 BRA `(.L_x_6623) ;  /* 0x00000000006c0947 */ /* 0x000fea0003800000 */
[----:B------:R-:W-:Y:S01]  /*19000*/  LOP3.LUT R15, R3, 0x7ff00000, RZ, 0xc0, !PT ;  /* 0x7ff00000030f7812 */ /* 0x000fe200078ec0ff */
[----:B------:R-:W-:-:S03]  /*19010*/  IMAD.MOV.U32 R24, RZ, RZ, RZ ;  /* 0x000000ffff187224 */ /* 0x000fc600078e00ff */
[CC--:B------:R-:W-:Y:S02]  /*19020*/  VIADDMNMX R0, R34.reuse, -R15.reuse, 0xb9600000, !PT ;  /* 0xb960000022007446 */ /* 0x0c0fe4000780090f */
[----:B------:R-:W-:Y:S02]  /*19030*/  ISETP.GE.U32.AND P0, PT, R34, R15, PT ;  /* 0x0000000f2200720c */ /* 0x000fe40003f06070 */
[----:B------:R-:W-:Y:S02]  /*19040*/  VIMNMX R0, PT, PT, R0, 0x46a00000, PT ;  /* 0x46a0000000007848 */ /* 0x000fe40003fe0100 */
[----:B------:R-:W-:-:S05]  /*19050*/  SEL R15, R32, 0x63400000, !P0 ;  /* 0x63400000200f7807 */ /* 0x000fca0004000000 */
[----:B------:R-:W-:-:S05]  /*19060*/  IMAD.IADD R0, R0, 0x1, -R15 ;  /* 0x0000000100007824 */ /* 0x000fca00078e0a0f */
[----:B------:R-:W-:-:S06]  /*19070*/  IADD3 R25, PT, PT, R0, 0x7fe00000, RZ ;  /* 0x7fe0000000197810 */ /* 0x000fcc0007ffe0ff */
[----:B------:R-:W-:-:S10]  /*19080*/  DMUL R14, R26, R24 ;  /* 0x000000181a0e7228 */ /* 0x000fd40000000000 */
[----:B------:R-:W-:-:S13]  /*19090*/  FSETP.GTU.AND P0, PT, |R15|, 1.469367938527859385e-39, PT ;  /* 0x001000000f00780b */ /* 0x000fda0003f0c200 */
[----:B------:R-:W-:Y:S05]  /*190a0*/  @P0 BRA `(.L_x_6624) ;  /* 0x0000000000940947 */ /* 0x000fea0003800000 */
[----:B------:R-:W-:Y:S01]  /*190b0*/  DFMA R10, R26, -R10, R12 ;  /* 0x8000000a1a0a722b */ /* 0x000fe2000000000c */
[----:B------:R-:W-:-:S09]  /*190c0*/  IMAD.MOV.U32 R24, RZ, RZ, RZ ;  /* 0x000000ffff187224 */ /* 0x000fd200078e00ff */
[C---:B------:R-:W-:Y:S02]  /*190d0*/  FSETP.NEU.AND P0, PT, R11.reuse, RZ, PT ;  /* 0x000000ff0b00720b */ /* 0x040fe40003f0d000 */
[----:B------:R-:W-:-:S04]  /*190e0*/  LOP3.LUT R13, R11, 0x80000000, R3, 0x48, !PT ;  /* 0x800000000b0d7812 */ /* 0x000fc800078e4803 */
[----:B------:R-:W-:-:S07]  /*190f0*/  LOP3.LUT R25, R13, R25, RZ, 0xfc, !PT ;  /* 0x000000190d197212 */ /* 0x000fce00078efcff */
[----:B------:R-:W-:Y:S05]  /*19100*/  @!P0 BRA `(.L_x_6624) ;  /* 0x00000000007c8947 */ /* 0x000fea0003800000 */
[----:B------:R-:W-:Y:S01]  /*19110*/  IMAD.MOV R3, RZ, RZ, -R0 ;  /* 0x000000ffff037224 */ /* 0x000fe200078e0a00 */
[----:B------:R-:W-:Y:S01]  /*19120*/  DMUL.RP R24, R26, R24 ;  /* 0x000000181a187228 */ /* 0x000fe20000008000 */
[----:B------:R-:W-:-:S06]  /*19130*/  IMAD.MOV.U32 R2, RZ, RZ, RZ ;  /* 0x000000ffff027224 */ /* 0x000fcc00078e00ff */
[----:B------:R-:W-:-:S03]  /*19140*/  DFMA R2, R14, -R2, R26 ;  /* 0x800000020e02722b */ /* 0x000fc6000000001a */
[----:B------:R-:W-:-:S03]  /*19150*/  LOP3.LUT R13, R25, R13, RZ, 0x3c, !PT ;  /* 0x0000000d190d7212 */ /* 0x000fc600078e3cff */
[----:B------:R-:W-:-:S04]  /*19160*/  IADD3 R2, PT, PT, -R0, -0x43300000, RZ ;  /* 0xbcd0000000027810 */ /* 0x000fc80007ffe1ff */
[----:B------:R-:W-:-:S04]  /*19170*/  FSETP.NEU.AND P0, PT, |R3|, R2, PT ;  /* 0x000000020300720b */ /* 0x000fc80003f0d200 */
[----:B------:R-:W-:Y:S02]  /*19180*/  FSEL R14, R24, R14, !P0 ;  /* 0x0000000e180e7208 */ /* 0x000fe40004000000 */
[----:B------:R-:W-:Y:S01]  /*19190*/  FSEL R15, R13, R15, !P0 ;  /* 0x0000000f0d0f7208 */ /* 0x000fe20004000000 */
[----:B------:R-:W-:Y:S06]  /*191a0*/  BRA `(.L_x_6624) ;  /* 0x0000000000547947 */ /* 0x000fec0003800000 */
.L_x_6623:
[----:B------:R-:W-:-:S14]  /*191b0*/  DSETP.NAN.AND P0, PT, R28, R28, PT ;  /* 0x0000001c1c00722a */ /* 0x000fdc0003f08000 */
[----:B------:R-:W-:Y:S05]  /*191c0*/  @P0 BRA `(.L_x_6625) ;  /* 0x0000000000440947 */ /* 0x000fea0003800000 */
[----:B------:R-:W-:-:S14]  /*191d0*/  DSETP.NAN.AND P0, PT, R2, R2, PT ;  /* 0x000000020200722a */ /* 0x000fdc0003f08000 */
[----:B------:R-:W-:Y:S05]  /*191e0*/  @P0 BRA `(.L_x_6626) ;  /* 0x0000000000300947 */ /* 0x000fea0003800000 */
[----:B------:R-:W-:Y:S01]  /*191f0*/  ISETP.NE.AND P0, PT, R31, R0, PT ;  /* 0x000000001f00720c */ /* 0x000fe20003f05270 */
[----:B------:R-:W-:Y:S02]  /*19200*/  IMAD.MOV.U32 R14, RZ, RZ, 0x0 ;  /* 0x00000000ff0e7424 */ /* 0x000fe400078e00ff */
[----:B------:R-:W-:-:S10]  /*19210*/  IMAD.MOV.U32 R15, RZ, RZ, -0x80000 ;  /* 0xfff80000ff0f7424 */ /* 0x000fd400078e00ff */
[----:B------:R-:W-:Y:S05]  /*19220*/  @!P0 BRA `(.L_x_6624) ;  /* 0x0000000000348947 */ /* 0x000fea0003800000 */
[----:B------:R-:W-:Y:S02]  /*19230*/  ISETP.NE.AND P0, PT, R31, 0x7ff00000, PT ;  /* 0x7ff000001f00780c */ /* 0x000fe40003f05270 */
[----:B------:R-:W-:Y:S02]  /*19240*/  LOP3.LUT R15, R29, 0x80000000, R3, 0x48, !PT ;  /* 0x800000001d0f7812 */ /* 0x000fe400078e4803 */
[----:B------:R-:W-:-:S13]  /*19250*/  ISETP.EQ.OR P0, PT, R0, RZ, !P0 ;  /* 0x000000ff0000720c */ /* 0x000fda0004702670 */
[----:B------:R-:W-:Y:S02]  /*19260*/  @P0 LOP3.LUT R0, R15, 0x7ff00000, RZ, 0xfc, !PT ;  /* 0x7ff000000f000812 */ /* 0x000fe400078efcff */
[----:B------:R-:W-:Y:S01]  /*19270*/  @!P0 MOV R14, RZ ;  /* 0x000000ff000e8202 */ /* 0x000fe20000000f00 */
[----:B------:R-:W-:Y:S02]  /*19280*/  @P0 IMAD.MOV.U32 R14, RZ, RZ, RZ ;  /* 0x000000ffff0e0224 */ /* 0x000fe400078e00ff */
[----:B------:R-:W-:Y:S01]  /*19290*/  @P0 IMAD.MOV.U32 R15, RZ, RZ, R0 ;  /* 0x000000ffff0f0224 */ /* 0x000fe200078e0000 */
[----:B------:R-:W-:Y:S06]  /*192a0*/  BRA `(.L_x_6624) ;  /* 0x0000000000147947 */ /* 0x000fec0003800000 */
.L_x_6626:
[----:B------:R-:W-:Y:S01]  /*192b0*/  LOP3.LUT R15, R3, 0x80000, RZ, 0xfc, !PT ;  /* 0x00080000030f7812 */ /* 0x000fe200078efcff */
[----:B------:R-:W-:Y:S01]  /*192c0*/  IMAD.MOV.U32 R14, RZ, RZ, R2 ;  /* 0x000000ffff0e7224 */ /* 0x000fe200078e0002 */
[----:B------:R-:W-:Y:S06]  /*192d0*/  BRA `(.L_x_6624) ;  /* 0x0000000000087947 */ /* 0x000fec0003800000 */
.L_x_6625:
[----:B------:R-:W-:Y:S01]  /*192e0*/  LOP3.LUT R15, R29, 0x80000, RZ, 0xfc, !PT ;  /* 0x000800001d0f7812 */ /* 0x000fe200078efcff */
[----:B------:R-:W-:-:S07]  /*192f0*/  IMAD.MOV.U32 R14, RZ, RZ, R28 ;  /* 0x000000ffff0e7224 */ /* 0x000fce00078e001c */
.L_x_6624:
[----:B------:R-:W-:Y:S05]  /*19300*/  BSYNC.RECONVERGENT B0 ;  /* 0x0000000000007941 */ /* 0x000fea0003800200 */
.L_x_6622:
[----:B------:R-:W-:Y:S02]  /*19310*/  IMAD.MOV.U32 R2, RZ, RZ, R30 ;  /* 0x000000ffff027224 */ /* 0x000fe400078e001e */
[----:B------:R-:W-:-:S04]  /*19320*/  IMAD.MOV.U32 R3, RZ, RZ, 0x0 ;  /* 0x00000000ff037424 */ /* 0x000fc800078e00ff */
[----:B------:R-:W-:Y:S05]  /*19330*/  RET.REL.NODEC R2 `(_ZN2at6native18elementwise_kernelILi128ELi4EZNS0_15gpu_kernel_implIZZZNS0_61_GLOBAL__N__132982cb_23_ActivationSiluKernel_cu_9e10b42f_311311silu_kernelERNS_18TensorIteratorBaseEENKUlvE_clEvENKUlvE1_clEvEUlN3c107complexIdEEE_EEvS5_RKT_EUliE_EEviT1_) ;  /* 0xfffffe6c02307950 */ /* 0x000fea0003c3ffff */
        .type           $_ZN2at6native18elementwise_kernelILi128ELi4EZNS0_15gpu_kernel_implIZZZNS0_61_GLOBAL__N__132982cb_23_ActivationSiluKernel_cu_9e10b42f_311311silu_kernelERNS_18TensorIteratorBaseEENKUlvE_clEvENKUlvE1_clEvEUlN3c107complexIdEEE_EEvS5_RKT_EUliE_EEviT1_$__internal_trig_reduction_slowpathd,@function
        .size           $_ZN2at6native18elementwise_kernelILi128ELi4EZNS0_15gpu_kernel_implIZZZNS0_61_GLOBAL__N__132982cb_23_ActivationSiluKernel_cu_9e10b42f_311311silu_kernelERNS_18TensorIteratorBaseEENKUlvE_clEvENKUlvE1_clEvEUlN3c107complexIdEEE_EEvS5_RKT_EUliE_EEviT1_$__internal_trig_reduction_slowpathd,(.L_x_11356 - $_ZN2at6native18elementwise_kernelILi128ELi4EZNS0_15gpu_kernel_implIZZZNS0_61_GLOBAL__N__132982cb_23_ActivationSiluKernel_cu_9e10b42f_311311silu_kernelERNS_18TensorIteratorBaseEENKUlvE_clEvENKUlvE1_clEvEUlN3c107complexIdEEE_EEvS5_RKT_EUliE_EEviT1_$__internal_trig_reduction_slowpathd)
$_ZN2at6native18elementwise_kernelILi128ELi4EZNS0_15gpu_kernel_implIZZZNS0_61_GLOBAL__N__132982cb_23_ActivationSiluKernel_cu_9e10b42f_311311silu_kernelERNS_18TensorIteratorBaseEENKUlvE_clEvENKUlvE1_clEvEUlN3c107complexIdEEE_EEvS5_RKT_EUliE_EEviT1_$__internal_trig_reduction_slowpathd:
[----:B------:R-:W-:Y:S02]  /*19340*/  SHF.R.U32.HI R0, RZ, 0x14, R12 ;  /* 0x00000014ff007819 */ /* 0x000fe4000001160c */
[----:B------:R-:W-:Y:S01]  /*19350*/  MOV R11, R2 ;  /* 0x00000002000b7202 */ /* 0x000fe20000000f00 */
[----:B------:R-:W-:Y:S01]  /*19360*/  IMAD.MOV.U32 R2, RZ, RZ, RZ ;  /* 0x000000ffff027224 */ /* 0x000fe200078e00ff */
[----:B------:R-:W-:-:S04]  /*19370*/  LOP3.LUT R3, R0, 0x7ff, RZ, 0xc0, !PT ;  /* 0x000007ff00037812 */ /* 0x000fc800078ec0ff */
[----:B------:R-:W-:-:S13]  /*19380*/  ISETP.NE.AND P0, PT, R3, 0x7ff, PT ;  /* 0x000007ff0300780c */ /* 0x000fda0003f05270 */
[----:B------:R-:W-:Y:S05]  /*19390*/  @!P0 BRA `(.L_x_6627) ;  /* 0x0000000800488947 */ /* 0x000fea0003800000 */
[----:B------:R-:W-:Y:S01]  /*193a0*/  VIADD R2, R3, 0xfffffc00 ;  /* 0xfffffc0003027836 */ /* 0x000fe20000000000 */
[----:B------:R-:W-:Y:S01]  /*193b0*/  BSSY.RECONVERGENT B0, `(.L_x_6628) ;  /* 0x000002f000007945 */ /* 0x000fe20003800200 */
[----:B------:R-:W-:-:S03]  /*193c0*/  CS2R R32, SRZ ;  /* 0x0000000000207805 */ /* 0x000fc6000001ff00 */
[----:B------:R-:W-:Y:S02]  /*193d0*/  SHF.R.U32.HI R6, RZ, 0x6, R2 ;  /* 0x00000006ff067819 */ /* 0x000fe40000011602 */
[----:B------:R-:W-:Y:S02]  /*193e0*/  ISETP.GE.U32.AND P0, PT, R2, 0x80, PT ;  /* 0x000000800200780c */ /* 0x000fe40003f06070 */
[C---:B------:R-:W-:Y:S02]  /*193f0*/  IADD3 R7, PT, PT, -R6.reuse, 0x13, RZ ;  /* 0x0000001306077810 */ /* 0x040fe40007ffe1ff */
[----:B------:R-:W-:Y:S02]  /*19400*/  IADD3 R15, PT, PT, -R6, 0xf, RZ ;  /* 0x0000000f060f7810 */ /* 0x000fe40007ffe1ff */
[----:B------:R-:W-:-:S04]  /*19410*/  SEL R7, R7, 0x12, P0 ;  /* 0x0000001207077807 */ /* 0x000fc80000000000 */
[----:B------:R-:W-:-:S13]  /*19420*/  ISETP.GE.AND P0, PT, R15, R7, PT ;  /* 0x000000070f00720c */ /* 0x000fda0003f06270 */
[----:B------:R-:W-:Y:S05]  /*19430*/  @P0 BRA `(.L_x_6629) ;  /* 0x0000000000980947 */ /* 0x000fea0003800000 */
[----:B------:R-:W0:Y:S01]  /*19440*/  LDC.64 R36, c[0x0][0x358] ;  /* 0x0000d600ff247b82 */ /* 0x000e220000000a00 */
[C---:B------:R-:W-:Y:S01]  /*19450*/  SHF.L.U64.HI R35, R11.reuse, 0xb, R12 ;  /* 0x0000000b0b237819 */ /* 0x040fe2000001020c */
[----:B------:R-:W-:Y:S01]  /*19460*/  BSSY.RECONVERGENT B1, `(.L_x_6630) ;  /* 0x0000022000017945 */ /* 0x000fe20003800200 */
[----:B------:R-:W-:Y:S01]  /*19470*/  IMAD.SHL.U32 R11, R11, 0x800, RZ ;  /* 0x000008000b0b7824 */ /* 0x000fe200078e00ff */
[----:B------:R-:W-:Y:S01]  /*19480*/  IADD3 R13, PT, PT, RZ, -R6, -R7 ;  /* 0x80000006ff0d7210 */ /* 0x000fe20007ffe807 */
[----:B------:R-:W-:Y:S01]  /*19490*/  IMAD.MOV.U32 R14, RZ, RZ, RZ ;  /* 0x000000ffff0e7224 */ /* 0x000fe200078e00ff */
[----:B------:R-:W-:Y:S02]  /*194a0*/  CS2R R32, SRZ ;  /* 0x0000000000207805 */ /* 0x000fe4000001ff00 */
[----:B------:R-:W-:Y:S01]  /*194b0*/  LOP3.LUT R35, R35, 0x80000000, RZ, 0xfc, !PT ;  /* 0x8000000023237812 */ /* 0x000fe200078efcff */
[----:B------:R-:W1:Y:S06]  /*194c0*/  LDC.64 R2, c[0x4][0x158] ;  /* 0x01005600ff027b82 */ /* 0x000e6c0000000a00 */
.L_x_6631:
[----:B0-----:R-:W-:Y:S01]  /*194d0*/  R2UR UR4, R36 ;  /* 0x00000000240472ca */ /* 0x001fe200000e0000 */
[----:B-1----:R-:W-:Y:S01]  /*194e0*/  IMAD.WIDE R4, R15, 0x8, R2 ;  /* 0x000000080f047825 */ /* 0x002fe200078e0202 */
[----:B------:R-:W-:-:S13]  /*194f0*/  R2UR UR5, R37 ;  /* 0x00000000250572ca */ /* 0x000fda00000e0000 */
[----:B------:R-:W2:Y:S01]  /*19500*/  LDG.E.64.CONSTANT R4, desc[UR4][R4.64] ;  /* 0x0000000404047981 */ /* 0x000ea2000c1e9b00 */
[----:B------:R-:W-:Y:S02]  /*19510*/  IMAD.MOV.U32 R8, RZ, RZ, R32 ;  /* 0x000000ffff087224 */ /* 0x000fe400078e0020 */
[----:B------:R-:W-:Y:S02]  /*19520*/  IMAD.MOV.U32 R9, RZ, RZ, R33 ;  /* 0x000000ffff097224 */ /* 0x000fe400078e0021 */
[----:B------:R-:W-:Y:S02]  /*19530*/  VIADD R13, R13, 0x1 ;  /* 0x000000010d0d7836 */ /* 0x000fe40000000000 */
[----:B------:R-:W-:Y:S02]  /*19540*/  VIADD R15, R15, 0x1 ;  /* 0x000000010f0f7836 */ /* 0x000fe40000000000 */
[----:B--2---:R-:W-:-:S04]  /*19550*/  IMAD.WIDE.U32 R8, P2, R4, R11, R8 ;  /* 0x0000000b04087225 */ /* 0x004fc80007840008 */
[----:B------:R-:W-:Y:S02]  /*19560*/  IMAD R33, R4, R35, RZ ;  /* 0x0000002304217224 */ /* 0x000fe400078e02ff */
[CC--:B------:R-:W-:Y:S02]  /*19570*/  IMAD R32, R5.reuse, R11.reuse, RZ ;  /* 0x0000000b05207224 */ /* 0x0c0fe400078e02ff */
[----:B------:R-:W-:Y:S01]  /*19580*/  IMAD.HI.U32 R39, R5, R11, RZ ;  /* 0x0000000b05277227 */ /* 0x000fe200078e00ff */
[----:B------:R-:W-:Y:S02]  /*19590*/  IADD3 R9, P0, PT, R33, R9, RZ ;  /* 0x0000000921097210 */ /* 0x000fe40007f1e0ff */
[----:B------:R-:W-:Y:S01]  /*195a0*/  LEA R33, R14, R1, 0x3 ;  /* 0x000000010e217211 */ /* 0x000fe200078e18ff */
[----:B------:R-:W-:Y:S01]  /*195b0*/  IMAD.HI.U32 R34, R5, R35, RZ ;  /* 0x0000002305227227 */ /* 0x000fe200078e00ff */
[----:B------:R-:W-:-:S03]  /*195c0*/  IADD3 R9, P1, PT, R32, R9, RZ ;  /* 0x0000000920097210 */ /* 0x000fc60007f3e0ff */
[-C--:B------:R-:W-:Y:S02]  /*195d0*/  IMAD.HI.U32 R32, R4, R35.reuse, RZ ;  /* 0x0000002304207227 */ /* 0x080fe400078e00ff */
[----:B------:R0:W-:Y:S02]  /*195e0*/  STL.64 [R33], R8 ;  /* 0x0000000821007387 */ /* 0x0001e40000100a00 */
[----:B------:R-:W-:Y:S02]  /*195f0*/  IMAD.X R4, RZ, RZ, R32, P2 ;  /* 0x000000ffff047224 */ /* 0x000fe400010e0620 */
[----:B------:R-:W-:Y:S02]  /*19600*/  IMAD R5, R5, R35, RZ ;  /* 0x0000002305057224 */ /* 0x000fe400078e02ff */
[----:B------:R-:W-:Y:S01]  /*19610*/  VIADD R14, R14, 0x1 ;  /* 0x000000010e0e7836 */ /* 0x000fe20000000000 */
[----:B------:R-:W-:-:S04]  /*19620*/  IADD3.X R4, P0, PT, R39, R4, RZ, P0, !PT ;  /* 0x0000000427047210 */ /* 0x000fc8000071e4ff */
[----:B------:R-:W-:Y:S01]  /*19630*/  IADD3.X R32, P1, PT, R5, R4, RZ, P1, !PT ;  /* 0x0000000405207210 */ /* 0x000fe20000f3e4ff */
[----:B------:R-:W-:Y:S01]  /*19640*/  IMAD.X R4, RZ, RZ, R34, P0 ;  /* 0x000000ffff047224 */ /* 0x000fe200000e0622 */
[----:B------:R-:W-:-:S03]  /*19650*/  ISETP.NE.AND P0, PT, R13, -0xf, PT ;  /* 0xfffffff10d00780c */ /* 0x000fc60003f05270 */
[----:B0-----:R-:W-:-:S10]  /*19660*/  IMAD.X R33, RZ, RZ, R4, P1 ;  /* 0x000000ffff217224 */ /* 0x001fd400008e0604 */
[----:B------:R-:W-:Y:S05]  /*19670*/  @P0 BRA `(.L_x_6631) ;  /* 0xfffffffc00940947 */ /* 0x000fea000383ffff */
[----:B------:R-:W-:Y:S05]  /*19680*/  BSYNC.RECONVERGENT B1 ;  /* 0x0000000000017941 */ /* 0x000fea0003800200 */
.L_x_6630:
[----:B------:R-:W-:-:S07]  /*19690*/  MOV R15, R7 ;  /* 0x00000007000f7202 */ /* 0x000fce0000000f00 */
.L_x_6629:
[----:B------:R-:W-:Y:S05]  /*196a0*/  BSYNC.RECONVERGENT B0 ;  /* 0x0000000000007941 */ /* 0x000fea0003800200 */
.L_x_6628:
[----:B------:R-:W-:Y:S01]  /*196b0*/  LOP3.LUT P0, R37, R0, 0x3f, RZ, 0xc0, !PT ;  /* 0x0000003f00257812 */ /* 0x000fe2000780c0ff */
[----:B------:R-:W-:-:S04]  /*196c0*/  IMAD.IADD R0, R6, 0x1, R15 ;  /* 0x0000000106007824 */ /* 0x000fc800078e020f */
[----:B------:R-:W-:-:S05]  /*196d0*/  IMAD.U32 R35, R0, 0x8, R1 ;  /* 0x0000000800237824 */ /* 0x000fca00078e0001 */
[----:B------:R0:W-:Y:S04]  /*196e0*/  STL.64 [R35+-0x78], R32 ;  /* 0xffff882023007387 */ /* 0x0001e80000100a00 */
[----:B------:R-:W2:Y:S04]  /*196f0*/  @P0 LDL.64 R8, [R1+0x8] ;  /* 0x0000080001080983 */ /* 0x000ea80000100a00 */
[----:B------:R-:W3:Y:S04]  /*19700*/  LDL.64 R4, [R1+0x10] ;  /* 0x0000100001047983 */ /* 0x000ee80000100a00 */
[----:B------:R-:W4:Y:S01]  /*19710*/  LDL.64 R2, [R1+0x18] ;  /* 0x0000180001027983 */ /* 0x000f220000100a00 */
[----:B------:R-:W-:Y:S01]  /*19720*/  @P0 LOP3.LUT R0, R37, 0x3f, RZ, 0x3c, !PT ;  /* 0x0000003f25000812 */ /* 0x000fe200078e3cff */
[----:B------:R-:W-:Y:S01]  /*19730*/  BSSY.RECONVERGENT B0, `(.L_x_6632) ;  /* 0x0000034000007945 */ /* 0x000fe20003800200 */
[----:B--2---:R-:W-:-:S02]  /*19740*/  @P0 SHF.R.U64 R7, R8, 0x1, R9 ;  /* 0x0000000108070819 */ /* 0x004fc40000001209 */
[----:B------:R-:W-:Y:S02]  /*19750*/  @P0 SHF.R.U32.HI R9, RZ, 0x1, R9 ;  /* 0x00000001ff090819 */ /* 0x000fe40000011609 */
[CC--:B---3--:R-:W-:Y:S02]  /*19760*/  @P0 SHF.L.U32 R11, R4.reuse, R37.reuse, RZ ;  /* 0x00000025040b0219 */ /* 0x0c8fe400000006ff */
[----:B------:R-:W-:Y:S02]  /*19770*/  @P0 SHF.R.U64 R6, R7, R0, R9 ;  /* 0x0000000007060219 */ /* 0x000fe40000001209 */
[--C-:B------:R-:W-:Y:S02]  /*19780*/  @P0 SHF.R.U32.HI R15, RZ, 0x1, R5.reuse ;  /* 0x00000001ff0f0819 */ /* 0x100fe40000011605 */
[C-C-:B------:R-:W-:Y:S02]  /*19790*/  @P0 SHF.R.U64 R13, R4.reuse, 0x1, R5.reuse ;  /* 0x00000001040d0819 */ /* 0x140fe40000001205 */
[----:B------:R-:W-:-:S02]  /*197a0*/  @P0 SHF.L.U64.HI R8, R4, R37, R5 ;  /* 0x0000002504080219 */ /* 0x000fc40000010205 */
[----:B------:R-:W-:Y:S02]  /*197b0*/  @P0 SHF.R.U32.HI R7, RZ, R0, R9 ;  /* 0x00000000ff070219 */ /* 0x000fe40000011609 */
[----:B------:R-:W-:Y:S02]  /*197c0*/  @P0 LOP3.LUT R4, R11, R6, RZ, 0xfc, !PT ;  /* 0x000000060b040212 */ /* 0x000fe400078efcff */
[----:B----4-:R-:W-:Y:S02]  /*197d0*/  @P0 SHF.L.U32 R9, R2, R37, RZ ;  /* 0x0000002502090219 */ /* 0x010fe400000006ff */
[----:B------:R-:W-:Y:S02]  /*197e0*/  @P0 SHF.R.U64 R14, R13, R0, R15 ;  /* 0x000000000d0e0219 */ /* 0x000fe4000000120f */
[----:B------:R-:W-:Y:S01]  /*197f0*/  @P0 LOP3.LUT R5, R8, R7, RZ, 0xfc, !PT ;  /* 0x0000000708050212 */ /* 0x000fe200078efcff */
[----:B------:R-:W-:Y:S01]  /*19800*/  IMAD.SHL.U32 R8, R4, 0x4, RZ ;  /* 0x0000000404087824 */ /* 0x000fe200078e00ff */
[----:B------:R-:W-:-:S02]  /*19810*/  @P0 SHF.L.U64.HI R7, R2, R37, R3 ;  /* 0x0000002502070219 */ /* 0x000fc40000010203 */
[----:B------:R-:W-:Y:S02]  /*19820*/  @P0 LOP3.LUT R2, R9, R14, RZ, 0xfc, !PT ;  /* 0x0000000e09020212 */ /* 0x000fe400078efcff */
[----:B------:R-:W-:Y:S02]  /*19830*/  @P0 SHF.R.U32.HI R0, RZ, R0, R15 ;  /* 0x00000000ff000219 */ /* 0x000fe4000001160f */
[----:B------:R-:W-:Y:S02]  /*19840*/  SHF.L.U64.HI R9, R4, 0x2, R5 ;  /* 0x0000000204097819 */ /* 0x000fe40000010205 */
[----:B------:R-:W-:Y:S02]  /*19850*/  @P0 LOP3.LUT R3, R7, R0, RZ, 0xfc, !PT ;  /* 0x0000000007030212 */ /* 0x000fe400078efcff */
[----:B------:R-:W-:Y:S02]  /*19860*/  SHF.L.W.U32.HI R5, R5, 0x2, R2 ;  /* 0x0000000205057819 */ /* 0x000fe40000010e02 */
[----:B------:R-:W-:-:S02]  /*19870*/  IADD3 RZ, P0, PT, RZ, -R8, RZ ;  /* 0x80000008ffff7210 */ /* 0x000fc40007f1e0ff */
[----:B------:R-:W-:Y:S02]  /*19880*/  LOP3.LUT R0, RZ, R9, RZ, 0x33, !PT ;  /* 0x00000009ff007212 */ /* 0x000fe400078e33ff */
[----:B------:R-:W-:Y:S02]  /*19890*/  SHF.L.W.U32.HI R2, R2, 0x2, R3 ;  /* 0x0000000202027819 */ /* 0x000fe40000010e03 */
[----:B------:R-:W-:Y:S02]  /*198a0*/  LOP3.LUT R6, RZ, R5, RZ, 0x33, !PT ;  /* 0x00000005ff067212 */ /* 0x000fe400078e33ff */
[----:B------:R-:W-:Y:S02]  /*198b0*/  IADD3.X R4, P0, PT, RZ, R0, RZ, P0, !PT ;  /* 0x00000000ff047210 */ /* 0x000fe4000071e4ff */
[----:B------:R-:W-:Y:S02]  /*198c0*/  LOP3.LUT R0, RZ, R2, RZ, 0x33, !PT ;  /* 0x00000002ff007212 */ /* 0x000fe400078e33ff */
[----:B------:R-:W-:-:S02]  /*198d0*/  IADD3.X R6, P1, PT, RZ, R6, RZ, P0, !PT ;  /* 0x00000006ff067210 */ /* 0x000fc4000073e4ff */
[----:B------:R-:W-:-:S03]  /*198e0*/  ISETP.GT.U32.AND P2, PT, R5, -0x1, PT ;  /* 0xffffffff0500780c */ /* 0x000fc60003f44070 */
[----:B------:R-:W-:Y:S01]  /*198f0*/  IMAD.X R7, RZ, RZ, R0, P1 ;  /* 0x000000ffff077224 */ /* 0x000fe200008e0600 */
[----:B------:R-:W-:-:S04]  /*19900*/  ISETP.GT.AND.EX P0, PT, R2, -0x1, PT, P2 ;  /* 0xffffffff0200780c */ /* 0x000fc80003f04320 */
[----:B------:R-:W-:Y:S02]  /*19910*/  SEL R14, R2, R7, P0 ;  /* 0x00000007020e7207 */ /* 0x000fe40000000000 */
[----:B------:R-:W-:Y:S02]  /*19920*/  SEL R7, R5, R6, P0 ;  /* 0x0000000605077207 */ /* 0x000fe40000000000 */
[----:B------:R-:W-:Y:S02]  /*19930*/  ISETP.NE.U32.AND P1, PT, R14, RZ, PT ;  /* 0x000000ff0e00720c */ /* 0x000fe40003f25070 */
[----:B------:R-:W-:Y:S02]  /*19940*/  SEL R9, R9, R4, P0 ;  /* 0x0000000409097207 */ /* 0x000fe40000000000 */
[----:B------:R-:W-:Y:S01]  /*19950*/  SEL R5, R7, R14, !P1 ;  /* 0x0000000e07057207 */ /* 0x000fe20004800000 */
[----:B------:R-:W-:-:S05]  /*19960*/  @!P0 IMAD.MOV R8, RZ, RZ, -R8 ;  /* 0x000000ffff088224 */ /* 0x000fca00078e0a08 */
[----:B------:R-:W1:Y:S02]  /*19970*/  FLO.U32 R5, R5 ;  /* 0x0000000500057300 */ /* 0x000e6400000e0000 */
[C---:B-1----:R-:W-:Y:S02]  /*19980*/  IADD3 R6, PT, PT, -R5.reuse, 0x1f, RZ ;  /* 0x0000001f05067810 */ /* 0x042fe40007ffe1ff */
[----:B------:R-:W-:-:S03]  /*19990*/  IADD3 R0, PT, PT, -R5, 0x3f, RZ ;  /* 0x0000003f05007810 */ /* 0x000fc60007ffe1ff */
[----:B------:R-:W-:-:S05]  /*199a0*/  @P1 IMAD.MOV R0, RZ, RZ, R6 ;  /* 0x000000ffff001224 */ /* 0x000fca00078e0206 */
[----:B------:R-:W-:-:S13]  /*199b0*/  ISETP.NE.AND P1, PT, R0, RZ, PT ;  /* 0x000000ff0000720c */ /* 0x000fda0003f25270 */
[----:B0-----:R-:W-:Y:S05]  /*199c0*/  @!P1 BRA `(.L_x_6633) ;  /* 0x0000000000289947 */ /* 0x001fea0003800000 */
[----:B------:R-:W-:Y:S02]  /*199d0*/  LOP3.LUT R4, R0, 0x3f, RZ, 0xc0, !PT ;  /* 0x0000003f00047812 */ /* 0x000fe400078ec0ff */
[--C-:B------:R-:W-:Y:S02]  /*199e0*/  SHF.R.U64 R6, R8, 0x1, R9.reuse ;  /* 0x0000000108067819 */ /* 0x100fe40000001209 */
[----:B------:R-:W-:Y:S02]  /*199f0*/  SHF.R.U32.HI R8, RZ, 0x1, R9 ;  /* 0x00000001ff087819 */ /* 0x000fe40000011609 */
[----:B------:R-:W-:Y:S02]  /*19a00*/  LOP3.LUT R5, R0, 0x3f, RZ, 0xc, !PT ;  /* 0x0000003f00057812 */ /* 0x000fe400078e0cff */
[CC--:B------:R-:W-:Y:S02]  /*19a10*/  SHF.L.U64.HI R14, R7.reuse, R4.reuse, R14 ;  /* 0x00000004070e7219 */ /* 0x0c0fe4000001020e */
[----:B------:R-:W-:-:S02]  /*19a20*/  SHF.L.U32 R7, R7, R4, RZ ;  /* 0x0000000407077219 */ /* 0x000fc400000006ff */
[-CC-:B------:R-:W-:Y:S02]  /*19a30*/  SHF.R.U64 R4, R6, R5.reuse, R8.reuse ;  /* 0x0000000506047219 */ /* 0x180fe40000001208 */
[----:B------:R-:W-:Y:S02]  /*19a40*/  SHF.R.U32.HI R5, RZ, R5, R8 ;  /* 0x00000005ff057219 */ /* 0x000fe40000011608 */
[----:B------:R-:W-:Y:S02]  /*19a50*/  LOP3.LUT R7, R7, R4, RZ, 0xfc, !PT ;  /* 0x0000000407077212 */ /* 0x000fe400078efcff */
[----:B------:R-:W-:-:S07]  /*19a60*/  LOP3.LUT R14, R14, R5, RZ, 0xfc, !PT ;  /* 0x000000050e0e7212 */ /* 0x000fce00078efcff */
.L_x_6633:
[----:B------:R-:W-:Y:S05]  /*19a70*/  BSYNC.RECONVERGENT B0 ;  /* 0x0000000000007941 */ /* 0x000fea0003800200 */
.L_x_6632:
[----:B------:R-:W-:-:S04]  /*19a80*/  IMAD.WIDE.U32 R8, R7, 0x2168c235, RZ ;  /* 0x2168c23507087825 */ /* 0x000fc800078e00ff */
[----:B------:R-:W-:Y:S01]  /*19a90*/  IMAD.MOV.U32 R5, RZ, RZ, RZ ;  /* 0x000000ffff057224 */ /* 0x000fe200078e00ff */
[----:B------:R-:W-:Y:S01]  /*19aa0*/  MOV R4, R9 ;  /* 0x0000000900047202 */ /* 0x000fe20000000f00 */
[----:B------:R-:W-:Y:S01]  /*19ab0*/  IMAD.HI.U32 R6, R14, -0x36f0255e, RZ ;  /* 0xc90fdaa20e067827 */ /* 0x000fe200078e00ff */
[----:B------:R-:W-:-:S03]  /*19ac0*/  IADD3 RZ, P1, PT, R8, R8, RZ ;  /* 0x0000000808ff7210 */ /* 0x000fc60007f3e0ff */
[----:B------:R-:W-:-:S04]  /*19ad0*/  IMAD.WIDE.U32 R4, R7, -0x36f0255e, R4 ;  /* 0xc90fdaa207047825 */ /* 0x000fc800078e0004 */
[C---:B------:R-:W-:Y:S02]  /*19ae0*/  IMAD R7, R14.reuse, -0x36f0255e, RZ ;  /* 0xc90fdaa20e077824 */ /* 0x040fe400078e02ff */
[----:B------:R-:W-:-:S04]  /*19af0*/  IMAD.WIDE.U32 R4, P2, R14, 0x2168c235, R4 ;  /* 0x2168c2350e047825 */ /* 0x000fc80007840004 */
[----:B------:R-:W-:Y:S01]  /*19b00*/  IMAD.X R6, RZ, RZ, R6, P2 ;  /* 0x000000ffff067224 */ /* 0x000fe200010e0606 */
[----:B------:R-:W-:Y:S02]  /*19b10*/  IADD3 R5, P2, PT, R7, R5, RZ ;  /* 0x0000000507057210 */ /* 0x000fe40007f5e0ff */
[----:B------:R-:W-:Y:S02]  /*19b20*/  IADD3.X RZ, P1, PT, R4, R4, RZ, P1, !PT ;  /* 0x0000000404ff7210 */ /* 0x000fe40000f3e4ff */
[C---:B------:R-:W-:Y:S01]  /*19b30*/  ISETP.GT.U32.AND P3, PT, R5.reuse, RZ, PT ;  /* 0x000000ff0500720c */ /* 0x040fe20003f64070 */
[----:B------:R-:W-:Y:S01]  /*19b40*/  IMAD.X R6, RZ, RZ, R6, P2 ;  /* 0x000000ffff067224 */ /* 0x000fe200010e0606 */
[----:B------:R-:W-:-:S04]  /*19b50*/  IADD3.X R4, P2, PT, R5, R5, RZ, P1, !PT ;  /* 0x0000000505047210 */ /* 0x000fc80000f5e4ff */
[C---:B------:R-:W-:Y:S01]  /*19b60*/  ISETP.GT.AND.EX P1, PT, R6.reuse, RZ, PT, P3 ;  /* 0x000000ff0600720c */ /* 0x040fe20003f24330 */
[----:B------:R-:W-:-:S03]  /*19b70*/  IMAD.X R7, R6, 0x1, R6, P2 ;  /* 0x0000000106077824 */ /* 0x000fc600010e0606 */
[----:B------:R-:W-:Y:S02]  /*19b80*/  SEL R5, R4, R5, P1 ;  /* 0x0000000504057207 */ /* 0x000fe40000800000 */
[----:B------:R-:W-:Y:S02]  /*19b90*/  SEL R6, R7, R6, P1 ;  /* 0x0000000607067207 */ /* 0x000fe40000800000 */
[----:B------:R-:W-:Y:S02]  /*19ba0*/  IADD3 R5, P2, PT, R5, 0x1, RZ ;  /* 0x0000000105057810 */ /* 0x000fe40007f5e0ff */
[----:B------:R-:W-:Y:S02]  /*19bb0*/  SEL R7, RZ, 0xffffffff, !P1 ;  /* 0xffffffffff077807 */ /* 0x000fe40004800000 */
[----:B------:R-:W-:Y:S01]  /*19bc0*/  LOP3.LUT P1, R4, R12, 0x80000000, RZ, 0xc0, !PT ;  /* 0x800000000c047812 */ /* 0x000fe2000782c0ff */
[----:B------:R-:W-:Y:S02]  /*19bd0*/  IMAD.X R6, RZ, RZ, R6, P2 ;  /* 0x000000ffff067224 */ /* 0x000fe400010e0606 */
[----:B------:R-:W-:Y:S01]  /*19be0*/  IMAD.IADD R7, R7, 0x1, -R0 ;  /* 0x0000000107077824 */ /* 0x000fe200078e0a00 */
[----:B------:R-:W-:-:S02]  /*19bf0*/  @!P0 LOP3.LUT R4, R4, 0x80000000, RZ, 0x3c, !PT ;  /* 0x8000000004048812 */ /* 0x000fc400078e3cff */
[----:B------:R-:W-:-:S04]  /*19c00*/  SHF.R.U64 R5, R5, 0xa, R6 ;  /* 0x0000000a05057819 */ /* 0x000fc80000001206 */
[----:B------:R-:W-:-:S04]  /*19c10*/  IADD3 R5, P2, PT, R5, 0x1, RZ ;  /* 0x0000000105057810 */ /* 0x000fc80007f5e0ff */
[----:B------:R-:W-:-:S04]  /*19c20*/  LEA.HI.X R6, R6, RZ, RZ, 0x16, P2 ;  /* 0x000000ff06067211 */ /* 0x000fc800010fb4ff */
[--C-:B------:R-:W-:Y:S02]  /*19c30*/  SHF.R.U64 R0, R5, 0x1, R6.reuse ;  /* 0x0000000105007819 */ /* 0x100fe40000001206 */
[----:B------:R-:W-:Y:S02]  /*19c40*/  SHF.R.U32.HI R5, RZ, 0x1e, R3 ;  /* 0x0000001eff057819 */ /* 0x000fe40000011603 */
[----:B------:R-:W-:Y:S02]  /*19c50*/  SHF.L.U32 R3, R7, 0x14, RZ ;  /* 0x0000001407037819 */ /* 0x000fe400000006ff */
[----:B------:R-:W-:Y:S02]  /*19c60*/  SHF.R.U32.HI R6, RZ, 0x1, R6 ;  /* 0x00000001ff067819 */ /* 0x000fe40000011606 */
[----:B------:R-:W-:Y:S02]  /*19c70*/  IADD3 R11, P2, P3, RZ, RZ, R0 ;  /* 0x000000ffff0b7210 */ /* 0x000fe40007b5e000 */
[----:B------:R-:W-:-:S02]  /*19c80*/  LEA.HI R2, R2, R5, RZ, 0x1 ;  /* 0x0000000502027211 */ /* 0x000fc400078f08ff */
[----:B------:R-:W-:-:S03]  /*19c90*/  IADD3.X R3, PT, PT, R3, 0x3fe00000, R6, P2, P3 ;  /* 0x3fe0000003037810 */ /* 0x000fc600017e6406 */
[----:B------:R-:W-:Y:S01]  /*19ca0*/  @P1 IMAD.MOV R2, RZ, RZ, -R2 ;  /* 0x000000ffff021224 */ /* 0x000fe200078e0a02 */
[----:B------:R-:W-:-:S07]  /*19cb0*/  LOP3.LUT R12, R3, R4, RZ, 0xfc, !PT ;  /* 0x00000004030c7212 */ /* 0x000fce00078efcff */
.L_x_6627:
[----:B------:R-:W-:Y:S02]  /*19cc0*/  IMAD.MOV.U32 R0, RZ, RZ, R2 ;  /* 0x000000ffff007224 */ /* 0x000fe400078e0002 */
[----:B------:R-:W-:Y:S02]  /*19cd0*/  IMAD.MOV.U32 R2, RZ, RZ, R11 ;  /* 0x000000ffff027224 */ /* 0x000fe400078e000b */
[----:B------:R-:W-:Y:S02]  /*19ce0*/  IMAD.MOV.U32 R11, RZ, RZ, 0x0 ;  /* 0x00000000ff0b7424 */ /* 0x000fe400078e00ff */
[----:B------:R-:W-:Y:S02]  /*19cf0*/  IMAD.MOV.U32 R3, RZ, RZ, R12 ;  /* 0x000000ffff037224 */ /* 0x000fe400078e000c */
[----:B------:R-:W-:Y:S05]  /*19d00*/  RET.REL.NODEC R10 `(_ZN2at6native18elementwise_kernelILi128ELi4EZNS0_15gpu_kernel_implIZZZNS0_61_GLOBAL__N__132982cb_23_ActivationSiluKernel_cu_9e10b42f_311311silu_kernelERNS_18TensorIteratorBaseEENKUlvE_clEvENKUlvE1_clEvEUlN3c107complexIdEEE_EEvS5_RKT_EUliE_EEviT1_) ;  /* 0xfffffe600abc7950 */ /* 0x000fea0003c3ffff */
.L_x_6634:
        /* <DEDUP_REMOVED lines=15> */
.L_x_11356:


//--------------------- .text._ZN2at6native27unrolled_elementwise_kernelIZZZNS0_61_GLOBAL__N__132982cb_23_ActivationSiluKernel_cu_9e10b42f_311311silu_kernelERNS_18TensorIteratorBaseEENKUlvE_clEvENKUlvE1_clEvEUlN3c107complexIdEEE_St5arrayIPcLm2EELi4E23TrivialOffsetCalculatorILi1EjESF_NS0_6memory12LoadWithCastILi1EEENSG_13StoreWithCastILi1EEEEEviT_T0_T2_T3_T4_T5_ --------------------------
	.section	.text._ZN2at6native27unrolled_elementwise_kernelIZZZNS0_61_GLOBAL__N__132982cb_23_ActivationSiluKernel_cu_9e10b42f_311311silu_kernelERNS_18TensorIteratorBaseEENKUlvE_clEvENKUlvE1_clEvEUlN3c107complexIdEEE_St5arrayIPcLm2EELi4E23TrivialOffsetCalculatorILi1EjESF_NS0_6memory12LoadWithCastILi1EEENSG_13StoreWithCastILi1EEEEEviT_T0_T2_T3_T4_T5_,"ax",@progbits
	.align	128
        .global         _ZN2at6native27unrolled_elementwise_kernelIZZZNS0_61_GLOBAL__N__132982cb_23_ActivationSiluKernel_cu_9e10b42f_311311silu_kernelERNS_18TensorIteratorBaseEENKUlvE_clEvENKUlvE1_clEvEUlN3c107complexIdEEE_St5arrayIPcLm2EELi4E23TrivialOffsetCalculatorILi1EjESF_NS0_6memory12LoadWithCastILi1EEENSG_13StoreWithCastILi1EEEEEviT_T0_T2_T3_T4_T5_
        .type           _ZN2at6native27unrolled_elementwise_kernelIZZZNS0_61_GLOBAL__N__132982cb_23_ActivationSiluKernel_cu_9e10b42f_311311silu_kernelERNS_18TensorIteratorBaseEENKUlvE_clEvENKUlvE1_clEvEUlN3c107complexIdEEE_St5arrayIPcLm2EELi4E23TrivialOffsetCalculatorILi1EjESF_NS0_6memory12LoadWithCastILi1EEENSG_13StoreWithCastILi1EEEEEviT_T0_T2_T3_T4_T5_,@function
        .size           _ZN2at6native27unrolled_elementwise_kernelIZZZNS0_61_GLOBAL__N__132982cb_23_ActivationSiluKernel_cu_9e10b42f_311311silu_kernelERNS_18TensorIteratorBaseEENKUlvE_clEvENKUlvE1_clEvEUlN3c107complexIdEEE_St5arrayIPcLm2EELi4E23TrivialOffsetCalculatorILi1EjESF_NS0_6memory12LoadWithCastILi1EEENSG_13StoreWithCastILi1EEEEEviT_T0_T2_T3_T4_T5_,(.L_x_11359 - _ZN2at6native27unrolled_elementwise_kernelIZZZNS0_61_GLOBAL__N__132982cb_23_ActivationSiluKernel_cu_9e10b42f_311311silu_kernelERNS_18TensorIteratorBaseEENKUlvE_clEvENKUlvE1_clEvEUlN3c107complexIdEEE_St5arrayIPcLm2EELi4E23TrivialOffsetCalculatorILi1EjESF_NS0_6memory12LoadWithCastILi1EEENSG_13StoreWithCastILi1EEEEEviT_T0_T2_T3_T4_T5_)
        .other          _ZN2at6native27unrolled_elementwise_kernelIZZZNS0_61_GLOBAL__N__132982cb_23_ActivationSiluKernel_cu_9e10b42f_311311silu_kernelERNS_18TensorIteratorBaseEENKUlvE_clEvENKUlvE1_clEvEUlN3c107complexIdEEE_St5arrayIPcLm2EELi4E23TrivialOffsetCalculatorILi1EjESF_NS0_6memory12LoadWithCastILi1EEENSG_13StoreWithCastILi1EEEEEviT_T0_T2_T3_T4_T5_,@"STO_CUDA_ENTRY STV_DEFAULT"
_ZN2at6native27unrolled_elementwise_kernelIZZZNS0_61_GLOBAL__N__132982cb_23_ActivationSiluKernel_cu_9e10b42f_311311silu_kernelERNS_18TensorIteratorBaseEENKUlvE_clEvENKUlvE1_clEvEUlN3c107complexIdEEE_St5arrayIPcLm2EELi4E23TrivialOffsetCalculatorILi1EjESF_NS0_6memory12LoadWithCastILi1EEENSG_13StoreWithCastILi1EEEEEviT_T0_T2_T3_T4_T5_:
.text._ZN2at6native27unrolled_elementwise_kernelIZZZNS0_61_GLOBAL__N__132982cb_23_ActivationSiluKernel_cu_9e10b42f_311311silu_kernelERNS_18TensorIteratorBaseEENKUlvE_clEvENKUlvE1_clEvEUlN3c107complexIdEEE_St5arrayIPcLm2EELi4E23TrivialOffsetCalculatorILi1EjESF_NS0_6memory12LoadWithCastILi1EEENSG_13StoreWithCastILi1EEEEEviT_T0_T2_T3_T4_T5_:
[----:B------:R-:W0:Y:S01]  /*0000*/  LDC R1, c[0x0][0x37c] ;  /* 0x0000df00ff017b82 */ /* 0x000e220000000800 */
[----:B------:R-:W1:Y:S07]  /*0010*/  S2R R35, SR_CTAID.X ;  /* 0x0000000000237919 */ /* 0x000e6e0000002500 */
[----:B------:R-:W1:Y:S01]  /*0020*/  LDC R0, c[0x0][0x380] ;  /* 0x0000e000ff007b82 */ /* 0x000e620000000800 */
[----:B------:R-:W2:Y:S01]  /*0030*/  LDCU.64 UR36, c[0x0][0x358] ;  /* 0x00006b00ff2477ac */ /* 0x000ea20008000a00 */
[----:B------:R-:W-:Y:S01]  /*0040*/  BSSY.RECONVERGENT B6, `(.L_x_6635) ;  /* 0x0000114000067945 */ /* 0x000fe20003800200 */
[----:B------:R-:W3:Y:S01]  /*0050*/  S2R R42, SR_TID.X ;  /* 0x00000000002a7919 */ /* 0x000ee20000002100 */
[----:B0-----:R-:W-:Y:S01]  /*0060*/  VIADD R1, R1, 0xffffffd8 ;  /* 0xffffffd801017836 */ /* 0x001fe20000000000 */
[----:B------:R-:W0:Y:S01]  /*0070*/  LDCU.U8 UR38, c[0x0][0x39c] ;  /* 0x00007380ff2677ac */ /* 0x000e220008000000 */
[----:B------:R-:W-:-:S02]  /*0080*/  CS2R R30, SRZ ;  /* 0x00000000001e7805 */ /* 0x000fc4000001ff00 */
[----:B------:R-:W-:Y:S01]  /*0090*/  CS2R R28, SRZ ;  /* 0x00000000001c7805 */ /* 0x000fe2000001ff00 */
[----:B-1----:R-:W-:Y:S02]  /*00a0*/  IMAD R33, R35, -0x200, R0 ;  /* 0xfffffe0023217824 */ /* 0x002fe400078e0200 */
[----:B---3--:R-:W-:-:S03]  /*00b0*/  IMAD.MOV.U32 R32, RZ, RZ, R42 ;  /* 0x000000ffff207224 */ /* 0x008fc600078e002a */
[----:B------:R-:W-:-:S13]  /*00c0*/  ISETP.GE.AND P0, PT, R42, R33, PT ;  /* 0x000000212a00720c */ /* 0x000fda0003f06270 */
[----:B0-2---:R-:W-:Y:S05]  /*00d0*/  @P0 BRA `(.L_x_6636) ;  /* 0x0000001000280947 */ /* 0x005fea0003800000 */
        /* <DEDUP_REMOVED lines=22> */
.L_x_6641:
[----:B------:R-:W2:Y:S01]  /*0240*/  LDG.E.U8 R2, desc[UR36][R2.64] ;  /* 0x0000002402027981 */ /* 0x000ea2000c1e1100 */
[----:B------:R-:W-:Y:S01]  /*0250*/  CS2R R30, SRZ ;  /* 0x00000000001e7805 */ /* 0x000fe2000001ff00 */
[----:B--2---:R0:W1:Y:S01]  /*0260*/  I2F.F64.U16 R28, R2 ;  /* 0x00000002001c7312 */ /* 0x0040620000101800 */
[----:B------:R-:W-:Y:S05]  /*0270*/  BRA `(.L_x_6643) ;  /* 0x0000000c00b87947 */ /* 0x000fea0003800000 */
.L_x_6640:
        /* <DEDUP_REMOVED lines=8> */
[----:B--2---:R0:W1:Y:S01]  /*0300*/  I2F.F64.S64 R28, R2 ;  /* 0x00000002001c7312 */ /* 0x0040620000301c00 */
[----:B------:R-:W-:Y:S05]  /*0310*/  BRA `(.L_x_6643) ;  /* 0x0000000c00907947 */ /* 0x000fea0003800000 */
.L_x_6645:
[----:B------:R-:W2:Y:S01]  /*0320*/  LDG.E R2, desc[UR36][R2.64] ;  /* 0x0000002402027981 */ /* 0x000ea2000c1e1900 */
[----:B------:R-:W-:Y:S01]  /*0330*/  CS2R R30, SRZ ;  /* 0x00000000001e7805 */ /* 0x000fe2000001ff00 */
[----:B--2---:R2:W3:Y:S01]  /*0340*/  I2F.F64 R28, R2 ;  /* 0x00000002001c7312 */ /* 0x0044e20000201c00 */
[----:B------:R-:W-:Y:S05]  /*0350*/  BRA `(.L_x_6643) ;  /* 0x0000000c00807947 */ /* 0x000fea0003800000 */
.L_x_6644:
[----:B------:R-:W2:Y:S01]  /*0360*/  LDG.E.U16 R2, desc[UR36][R2.64] ;  /* 0x0000002402027981 */ /* 0x000ea2000c1e1500 */
[----:B------:R-:W-:Y:S01]  /*0370*/  CS2R R30, SRZ ;  /* 0x00000000001e7805 */ /* 0x000fe2000001ff00 */
[----:B--2---:R4:W0:Y:S01]  /*0380*/  I2F.F64.S16 R28, R2 ;  /* 0x00000002001c7312 */ /* 0x0048220000101c00 */
[----:B------:R-:W-:Y:S05]  /*0390*/  BRA `(.L_x_6643) ;  /* 0x0000000c00707947 */ /* 0x000fea0003800000 */
.L_x_6639:
        /* <DEDUP_REMOVED lines=11> */
.L_x_6647:
[----:B------:R-:W2:Y:S01]  /*0450*/  LDG.E.U16 R0, desc[UR36][R2.64] ;  /* 0x0000002402007981 */ /* 0x000ea2000c1e1500 */
[----:B------:R-:W-:Y:S01]  /*0460*/  CS2R R30, SRZ ;  /* 0x00000000001e7805 */ /* 0x000fe2000001ff00 */
[----:B--2---:R-:W-:-:S05]  /*0470*/  HADD2.F32 R0, -RZ, R0.H0_H0 ;  /* 0x20000000ff007230 */ /* 0x004fca0000004100 */
[----:B------:R-:W-:-:S04]  /*0480*/  FMUL.FTZ R0, R0, 1 ;  /* 0x3f80000000007820 */ /* 0x000fc80000410000 */
[----:B------:R0:W1:Y:S01]  /*0490*/  F2F.F64.F32 R28, R0 ;  /* 0x00000000001c7310 */ /* 0x0000620000201800 */
[----:B------:R-:W-:Y:S05]  /*04a0*/  BRA `(.L_x_6643) ;  /* 0x0000000c002c7947 */ /* 0x000fea0003800000 */
.L_x_6646:
        /* <DEDUP_REMOVED lines=12> */
.L_x_6649:
        /* <DEDUP_REMOVED lines=8> */
.L_x_6648:
[----:B------:R0:W5:Y:S01]  /*05f0*/  LDG.E.64 R28, desc[UR36][R2.64] ;  /* 0x00000024021c7981 */ /* 0x000162000c1e1b00 */
[----:B------:R-:W-:Y:S01]  /*0600*/  CS2R R30, SRZ ;  /* 0x00000000001e7805 */ /* 0x000fe2000001ff00 */
[----:B------:R-:W-:Y:S06]  /*0610*/  BRA `(.L_x_6643) ;  /* 0x0000000800d07947 */ /* 0x000fec0003800000 */
.L_x_6638:
        /* <DEDUP_REMOVED lines=14> */
.L_x_6652:
[----:B------:R0:W5:Y:S01]  /*0700*/  LDG.E.128 R28, desc[UR36][R2.64] ;  /* 0x00000024021c7981 */ /* 0x000162000c1e1d00 */
[----:B------:R-:W-:Y:S05]  /*0710*/  BRA `(.L_x_6643) ;  /* 0x0000000800907947 */ /* 0x000fea0003800000 */
.L_x_6651:
        /* <DEDUP_REMOVED lines=28> */
.L_x_6654:
[----:B------:R-:W2:Y:S01]  /*08e0*/  LDG.E.U8 R0, desc[UR36][R2.64] ;  /* 0x0000002402007981 */ /* 0x000ea2000c1e1100 */
[----:B------:R-:W-:Y:S01]  /*08f0*/  CS2R R30, SRZ ;  /* 0x00000000001e7805 */ /* 0x000fe2000001ff00 */
        /* <DEDUP_REMOVED lines=13> */
.L_x_6653:
[----:B------:R-:W2:Y:S01]  /*09d0*/  LDG.E.U16 R0, desc[UR36][R2.64] ;  /* 0x0000002402007981 */ /* 0x000ea2000c1e1500 */
[----:B------:R-:W-:Y:S01]  /*09e0*/  CS2R R30, SRZ ;  /* 0x00000000001e7805 */ /* 0x000fe2000001ff00 */
[----:B--2---:R-:W-:-:S04]  /*09f0*/  IMAD.U32 R0, R0, 0x10000, RZ ;  /* 0x0001000000007824 */ /* 0x004fc800078e00ff */
[----:B------:R-:W-:-:S04]  /*0a00*/  FMUL.FTZ R0, R0, 1 ;  /* 0x3f80000000007820 */ /* 0x000fc80000410000 */
[----:B------:R0:W1:Y:S01]  /*0a10*/  F2F.F64.F32 R28, R0 ;  /* 0x00000000001c7310 */ /* 0x0000620000201800 */
[----:B------:R-:W-:Y:S05]  /*0a20*/  BRA `(.L_x_6643) ;  /* 0x0000000400cc7947 */ /* 0x000fea0003800000 */
.L_x_6650:
        /* <DEDUP_REMOVED lines=12> */
.L_x_6657:
        /* <DEDUP_REMOVED lines=22> */
.L_x_6659:
[----:B------:R-:W-:Y:S05]  /*0c50*/  BSYNC.RECONVERGENT B0 ;  /* 0x0000000000007941 */ /* 0x000fea0003800200 */
.L_x_6658:
[----:B------:R-:W-:Y:S01]  /*0c60*/  IMAD.SHL.U32 R0, R0, 0x100000, RZ ;  /* 0x0010000000007824 */ /* 0x000fe200078e00ff */
[----:B------:R-:W-:-:S04]  /*0c70*/  LEA R2, R2, 0x3b800000, 0x17 ;  /* 0x3b80000002027811 */ /* 0x000fc800078eb8ff */
[----:B------:R-:W-:-:S05]  /*0c80*/  LOP3.LUT R0, R2, R0, R7, 0xfe, !PT ;  /* 0x0000000002007212 */ /* 0x000fca00078efe07 */
[----:B------:R-:W-:-:S04]  /*0c90*/  FMUL.FTZ R0, R0, 1 ;  /* 0x3f80000000007820 */ /* 0x000fc80000410000 */
[----:B------:R0:W1:Y:S01]  /*0ca0*/  F2F.F64.F32 R28, R0 ;  /* 0x00000000001c7310 */ /* 0x0000620000201800 */
[----:B------:R-:W-:Y:S05]  /*0cb0*/  BRA `(.L_x_6643) ;  /* 0x0000000400287947 */ /* 0x000fea0003800000 */
.L_x_6656:
        /* <DEDUP_REMOVED lines=22> */
.L_x_6661:
[----:B------:R-:W-:Y:S05]  /*0e20*/  BSYNC.RECONVERGENT B0 ;  /* 0x0000000000007941 */ /* 0x000fea0003800200 */
.L_x_6660:
[----:B------:R-:W-:Y:S01]  /*0e30*/  IMAD.SHL.U32 R0, R0, 0x200000, RZ ;  /* 0x0020000000007824 */ /* 0x000fe200078e00ff */
[----:B------:R-:W-:-:S04]  /*0e40*/  LEA R3, R2, 0x37800000, 0x17 ;  /* 0x3780000002037811 */ /* 0x000fc800078eb8ff */
[----:B------:R-:W-:-:S05]  /*0e50*/  LOP3.LUT R0, R3, R0, R4, 0xfe, !PT ;  /* 0x0000000003007212 */ /* 0x000fca00078efe04 */
[----:B------:R-:W-:-:S04]  /*0e60*/  FMUL.FTZ R0, R0, 1 ;  /* 0x3f80000000007820 */ /* 0x000fc80000410000 */
[----:B------:R0:W1:Y:S01]  /*0e70*/  F2F.F64.F32 R28, R0 ;  /* 0x00000000001c7310 */ /* 0x0000620000201800 */
[----:B------:R-:W-:Y:S05]  /*0e80*/  BRA `(.L_x_6643) ;  /* 0x0000000000b47947 */ /* 0x000fea0003800000 */
.L_x_6655:
[----:B------:R-:W-:-:S09]  /*0e90*/  UISETP.NE.AND UP0, UPT, UR4, 0x1c, UPT ;  /* 0x0000001c0400788c */ /* 0x000fd2000bf05270 */
[----:B------:R-:W-:Y:S05]  /*0ea0*/  BRA.U !UP0, `(.L_x_6662) ;  /* 0x0000000108a07547 */ /* 0x000fea000b800000 */
[----:B------:R-:W-:-:S09]  /*0eb0*/  UISETP.NE.AND UP0, UPT, UR4, 0x1d, UPT ;  /* 0x0000001d0400788c */ /* 0x000fd2000bf05270 */
[----:B------:R-:W-:Y:S05]  /*0ec0*/  BRA.U !UP0, `(.L_x_6663) ;  /* 0x0000000108887547 */ /* 0x000fea000b800000 */
[----:B------:R-:W-:-:S09]  /*0ed0*/  UISETP.NE.AND UP0, UPT, UR4, 0x2c, UPT ;  /* 0x0000002c0400788c */ /* 0x000fd2000bf05270 */
[----:B------:R-:W-:Y:S05]  /*0ee0*/  BRA.U !UP0, `(.L_x_6664) ;  /* 0x00000001084c7547 */ /* 0x000fea000b800000 */
.L_x_6642:
        /* <DEDUP_REMOVED lines=16> */
.L_x_6665:
[----:B------:R-:W-:Y:S02]  /*0ff0*/  CS2R R28, SRZ ;  /* 0x00000000001c7805 */ /* 0x000fe4000001ff00 */
[----:B------:R-:W-:Y:S01]  /*1000*/  CS2R R30, SRZ ;  /* 0x00000000001e7805 */ /* 0x000fe2000001ff00 */
[----:B------:R-:W-:Y:S06]  /*1010*/  BRA `(.L_x_6643) ;  /* 0x0000000000507947 */ /* 0x000fec0003800000 */
.L_x_6664:
[----:B------:R-:W2:Y:S01]  /*1020*/  LDG.E.U8 R2, desc[UR36][R2.64] ;  /* 0x0000002402027981 */ /* 0x000ea2000c1e1100 */
[----:B------:R-:W-:Y:S01]  /*1030*/  CS2R R30, SRZ ;  /* 0x00000000001e7805 */ /* 0x000fe2000001ff00 */
        /* <DEDUP_REMOVED lines=11> */
.L_x_6663:
[----:B------:R-:W2:Y:S01]  /*10f0*/  LDG.E.64 R2, desc[UR36][R2.64] ;  /* 0x0000002402027981 */ /* 0x000ea2000c1e1b00 */
[----:B------:R-:W-:Y:S01]  /*1100*/  CS2R R30, SRZ ;  /* 0x00000000001e7805 */ /* 0x000fe2000001ff00 */
[----:B--2---:R0:W1:Y:S01]  /*1110*/  I2F.F64.U64 R28, R2 ;  /* 0x00000002001c7312 */ /* 0x0040620000301800 */
[----:B------:R-:W-:Y:S05]  /*1120*/  BRA `(.L_x_6643) ;  /* 0x00000000000c7947 */ /* 0x000fea0003800000 */
.L_x_6662:
[----:B------:R-:W2:Y:S01]  /*1130*/  LDG.E R2, desc[UR36][R2.64] ;  /* 0x0000002402027981 */ /* 0x000ea2000c1e1900 */
[----:B------:R-:W-:Y:S01]  /*1140*/  CS2R R30, SRZ ;  /* 0x00000000001e7805 */ /* 0x000fe2000001ff00 */
[----:B--2---:R0:W1:Y:S06]  /*1150*/  I2F.F64.U32 R28, R2 ;  /* 0x00000002001c7312 */ /* 0x00406c0000201800 */
.L_x_6643:
[----:B------:R-:W-:Y:S05]  /*1160*/  BSYNC.RECONVERGENT B7 ;  /* 0x0000000000077941 */ /* 0x000fea0003800200 */
.L_x_6637:
[----:B------:R-:W-:-:S07]  /*1170*/  VIADD R32, R42, 0x80 ;  /* 0x000000802a207836 */ /* 0x000fce0000000000 */
.L_x_6636:
[----:B------:R-:W-:Y:S05]  /*1180*/  BSYNC.RECONVERGENT B6 ;  /* 0x0000000000067941 */ /* 0x000fea0003800200 */
.L_x_6635:
[----:B------:R-:W-:Y:S01]  /*1190*/  ISETP.GE.AND P0, PT, R32, R33, PT ;  /* 0x000000212000720c */ /* 0x000fe20003f06270 */
[----:B------:R-:W-:Y:S01]  /*11a0*/  BSSY.RECONVERGENT B6, `(.L_x_6666) ;  /* 0x000010e000067945 */ /* 0x000fe20003800200 */
[----:B------:R-:W-:Y:S02]  /*11b0*/  CS2R R26, SRZ ;  /* 0x00000000001a7805 */ /* 0x000fe4000001ff00 */
[----:B------:R-:W-:-:S09]  /*11c0*/  CS2R R24, SRZ ;  /* 0x0000000000187805 */ /* 0x000fd2000001ff00 */
        /* <DEDUP_REMOVED lines=21> */
[----:B--2---:R0:W2:Y:S01]  /*1320*/  I2F.F64.S16 R24, R2 ;  /* 0x0000000200187312 */ /* 0x0040a20000101c00 */
[----:B------:R-:W-:Y:S05]  /*1330*/  BRA `(.L_x_6674) ;  /* 0x0000000c00c87947 */ /* 0x000fea0003800000 */
.L_x_6672:
[----:B------:R-:W2:Y:S01]  /*1340*/  LDG.E.U8 R2, desc[UR36][R2.64] ;  /* 0x0000002402027981 */ /* 0x000ea2000c1e1100 */
[----:B------:R-:W-:Y:S01]  /*1350*/  CS2R R26, SRZ ;  /* 0x00000000001a7805 */ /* 0x000fe2000001ff00 */
[----:B--2---:R0:W2:Y:S01]  /*1360*/  I2F.F64.U16 R24, R2 ;  /* 0x0000000200187312 */ /* 0x0040a20000101800 */
[----:B------:R-:W-:Y:S05]  /*1370*/  BRA `(.L_x_6674) ;  /* 0x0000000c00b87947 */ /* 0x000fea0003800000 */
.L_x_6671:
        /* <DEDUP_REMOVED lines=10> */
.L_x_6676:
[----:B------:R-:W2:Y:S01]  /*1420*/  LDG.E R2, desc[UR36][R2.64] ;  /* 0x0000002402027981 */ /* 0x000ea2000c1e1900 */
[----:B------:R-:W-:Y:S01]  /*1430*/  CS2R R26, SRZ ;  /* 0x00000000001a7805 */ /* 0x000fe2000001ff00 */
[----:B--2---:R0:W2:Y:S01]  /*1440*/  I2F.F64 R24, R2 ;  /* 0x0000000200187312 */ /* 0x0040a20000201c00 */
[----:B------:R-:W-:Y:S05]  /*1450*/  BRA `(.L_x_6674) ;  /* 0x0000000c00807947 */ /* 0x000fea0003800000 */
.L_x_6675:
[----:B------:R-:W2:Y:S01]  /*1460*/  LDG.E.U16 R2, desc[UR36][R2.64] ;  /* 0x0000002402027981 */ /* 0x000ea2000c1e1500 */
[----:B------:R-:W-:Y:S01]  /*1470*/  CS2R R26, SRZ ;  /* 0x00000000001a7805 */ /* 0x000fe2000001ff00 */
[----:B--2---:R0:W2:Y:S01]  /*1480*/  I2F.F64.S16 R24, R2 ;  /* 0x0000000200187312 */ /* 0x0040a20000101c00 */
[----:B------:R-:W-:Y:S05]  /*1490*/  BRA `(.L_x_6674) ;  /* 0x0000000c00707947 */ /* 0x000fea0003800000 */
.L_x_6670:
        /* <DEDUP_REMOVED lines=9> */
[----:B------:R-:W4:Y:S01]  /*1530*/  F2F.F64.F32 R24, R24 ;  /* 0x0000001800187310 */ /* 0x000f220000201800 */
[----:B------:R-:W-:Y:S05]  /*1540*/  BRA `(.L_x_6674) ;  /* 0x0000000c00447947 */ /* 0x000fea0003800000 */
.L_x_6678:
[----:B------:R-:W2:Y:S01]  /*1550*/  LDG.E.U16 R0, desc[UR36][R2.64] ;  /* 0x0000002402007981 */ /* 0x000ea2000c1e1500 */
[----:B------:R-:W-:Y:S01]  /*1560*/  CS2R R26, SRZ ;  /* 0x00000000001a7805 */ /* 0x000fe2000001ff00 */
[----:B--2---:R-:W-:-:S05]  /*1570*/  HADD2.F32 R0, -RZ, R0.H0_H0 ;  /* 0x20000000ff007230 */ /* 0x004fca0000004100 */
[----:B------:R-:W-:-:S04]  /*1580*/  FMUL.FTZ R0, R0, 1 ;  /* 0x3f80000000007820 */ /* 0x000fc80000410000 */
[----:B------:R0:W2:Y:S01]  /*1590*/  F2F.F64.F32 R24, R0 ;  /* 0x0000000000187310 */ /* 0x0000a20000201800 */
[----:B------:R-:W-:Y:S05]  /*15a0*/  BRA `(.L_x_6674) ;  /* 0x0000000c002c7947 */ /* 0x000fea0003800000 */
.L_x_6677:
        /* <DEDUP_REMOVED lines=10> */
[----:B------:R-:W2:Y:S01]  /*1650*/  F2F.F64.F32 R26, R26 ;  /* 0x0000001a001a7310 */ /* 0x000ea20000201800 */
[----:B------:R-:W-:Y:S05]  /*1660*/  BRA `(.L_x_6674) ;  /* 0x0000000800fc7947 */ /* 0x000fea0003800000 */
.L_x_6680:
[----:B------:R-:W2:Y:S02]  /*1670*/  LDG.E R2, desc[UR36][R2.64] ;  /* 0x0000002402027981 */ /* 0x000ea4000c1e1900 */
[--C-:B--2---:R-:W-:Y:S02]  /*1680*/  HADD2.F32 R0, -RZ, R2.reuse.H0_H0 ;  /* 0x20000002ff007230 */ /* 0x104fe40000004100 */
[----:B------:R-:W-:-:S03]  /*1690*/  HADD2.F32 R4, -RZ, R2.H1_H1 ;  /* 0x30000002ff047230 */ /* 0x000fc60000004100 */
[----:B------:R-:W-:Y:S02]  /*16a0*/  FMUL.FTZ R0, R0, 1 ;  /* 0x3f80000000007820 */ /* 0x000fe40000410000 */
[----:B------:R-:W-:Y:S02]  /*16b0*/  FMUL.FTZ R4, R4, 1 ;  /* 0x3f80000004047820 */ /* 0x000fe40000410000 */
[----:B------:R0:W2:Y:S08]  /*16c0*/  F2F.F64.F32 R24, R0 ;  /* 0x0000000000187310 */ /* 0x0000b00000201800 */
[----:B------:R0:W4:Y:S01]  /*16d0*/  F2F.F64.F32 R26, R4 ;  /* 0x00000004001a7310 */ /* 0x0001220000201800 */
[----:B------:R-:W-:Y:S05]  /*16e0*/  BRA `(.L_x_6674) ;  /* 0x0000000800dc7947 */ /* 0x000fea0003800000 */
.L_x_6679:
[----:B------:R0:W5:Y:S01]  /*16f0*/  LDG.E.64 R24, desc[UR36][R2.64] ;  /* 0x0000002402187981 */ /* 0x000162000c1e1b00 */
[----:B------:R-:W-:Y:S01]  /*1700*/  CS2R R26, SRZ ;  /* 0x00000000001a7805 */ /* 0x000fe2000001ff00 */
[----:B------:R-:W-:Y:S06]  /*1710*/  BRA `(.L_x_6674) ;  /* 0x0000000800d07947 */ /* 0x000fec0003800000 */
.L_x_6669:
        /* <DEDUP_REMOVED lines=14> */
.L_x_6683:
[----:B------:R0:W5:Y:S01]  /*1800*/  LDG.E.128 R24, desc[UR36][R2.64] ;  /* 0x0000002402187981 */ /* 0x000162000c1e1d00 */
[----:B------:R-:W-:Y:S05]  /*1810*/  BRA `(.L_x_6674) ;  /* 0x0000000800907947 */ /* 0x000fea0003800000 */
.L_x_6682:
        /* <DEDUP_REMOVED lines=28> */
.L_x_6685:
        /* <DEDUP_REMOVED lines=15> */
.L_x_6684:
[----:B------:R-:W2:Y:S01]  /*1ad0*/  LDG.E.U16 R0, desc[UR36][R2.64] ;  /* 0x0000002402007981 */ /* 0x000ea2000c1e1500 */
[----:B------:R-:W-:Y:S01]  /*1ae0*/  CS2R R26, SRZ ;  /* 0x00000000001a7805 */ /* 0x000fe2000001ff00 */
[----:B--2---:R-:W-:-:S04]  /*1af0*/  IMAD.U32 R0, R0, 0x10000, RZ ;  /* 0x0001000000007824 */ /* 0x004fc800078e00ff */
[----:B------:R-:W-:-:S04]  /*1b00*/  FMUL.FTZ R0, R0, 1 ;  /* 0x3f80000000007820 */ /* 0x000fc80000410000 */
[----:B------:R0:W2:Y:S01]  /*1b10*/  F2F.F64.F32 R24, R0 ;  /* 0x0000000000187310 */ /* 0x0000a20000201800 */
[----:B------:R-:W-:Y:S05]  /*1b20*/  BRA `(.L_x_6674) ;  /* 0x0000000400cc7947 */ /* 0x000fea0003800000 */
.L_x_6681:
        /* <DEDUP_REMOVED lines=10> */
[----:B--2---:R0:W2:Y:S01]  /*1bd0*/  I2F.F64.U16 R24, R2 ;  /* 0x0000000200187312 */ /* 0x0040a20000101800 */
[----:B------:R-:W-:Y:S05]  /*1be0*/  BRA `(.L_x_6674) ;  /* 0x00000004009c7947 */ /* 0x000fea0003800000 */
.L_x_6688:
        /* <DEDUP_REMOVED lines=22> */
.L_x_6690:
[----:B------:R-:W-:Y:S05]  /*1d50*/  BSYNC.RECONVERGENT B0 ;  /* 0x0000000000007941 */ /* 0x000fea0003800200 */
.L_x_6689:
[----:B------:R-:W-:Y:S01]  /*1d60*/  IMAD.SHL.U32 R0, R0, 0x100000, RZ ;  /* 0x0010000000007824 */ /* 0x000fe200078e00ff */
[----:B------:R-:W-:-:S04]  /*1d70*/  LEA R2, R2, 0x3b800000, 0x17 ;  /* 0x3b80000002027811 */ /* 0x000fc800078eb8ff */
[----:B------:R-:W-:-:S05]  /*1d80*/  LOP3.LUT R0, R2, R0, R7, 0xfe, !PT ;  /* 0x0000000002007212 */ /* 0x000fca00078efe07 */
[----:B------:R-:W-:-:S04]  /*1d90*/  FMUL.FTZ R0, R0, 1 ;  /* 0x3f80000000007820 */ /* 0x000fc80000410000 */
[----:B------:R0:W2:Y:S01]  /*1da0*/  F2F.F64.F32 R24, R0 ;  /* 0x0000000000187310 */ /* 0x0000a20000201800 */
[----:B------:R-:W-:Y:S05]  /*1db0*/  BRA `(.L_x_6674) ;  /* 0x0000000400287947 */ /* 0x000fea0003800000 */
.L_x_6687:
        /* <DEDUP_REMOVED lines=22> */
.L_x_6692:
[----:B------:R-:W-:Y:S05]  /*1f20*/  BSYNC.RECONVERGENT B0 ;  /* 0x0000000000007941 */ /* 0x000fea0003800200 */
.L_x_6691:
[----:B------:R-:W-:Y:S01]  /*1f30*/  IMAD.SHL.U32 R0, R0, 0x200000, RZ ;  /* 0x0020000000007824 */ /* 0x000fe200078e00ff */
[----:B------:R-:W-:-:S04]  /*1f40*/  LEA R2, R2, 0x37800000, 0x17 ;  /* 0x3780000002027811 */ /* 0x000fc800078eb8ff */
[----:B------:R-:W-:-:S05]  /*1f50*/  LOP3.LUT R0, R2, R0, R7, 0xfe, !PT ;  /* 0x0000000002007212 */ /* 0x000fca00078efe07 */
[----:B------:R-:W-:-:S04]  /*1f60*/  FMUL.FTZ R0, R0, 1 ;  /* 0x3f80000000007820 */ /* 0x000fc80000410000 */
[----:B------:R0:W2:Y:S01]  /*1f70*/  F2F.F64.F32 R24, R0 ;  /* 0x0000000000187310 */ /* 0x0000a20000201800 */
[----:B------:R-:W-:Y:S05]  /*1f80*/  BRA `(.L_x_6674) ;  /* 0x0000000000b47947 */ /* 0x000fea0003800000 */
.L_x_6686:
[----:B------:R-:W-:-:S09]  /*1f90*/  UISETP.NE.AND UP0, UPT, UR4, 0x1c, UPT ;  /* 0x0000001c0400788c */ /* 0x000fd2000bf05270 */
[----:B------:R-:W-:Y:S05]  /*1fa0*/  BRA.U !UP0, `(.L_x_6693) ;  /* 0x0000000108a07547 */ /* 0x000fea000b800000 */
[----:B------:R-:W-:-:S09]  /*1fb0*/  UISETP.NE.AND UP0, UPT, UR4, 0x1d, UPT ;  /* 0x0000001d0400788c */ /* 0x000fd2000bf05270 */
[----:B------:R-:W-:Y:S05]  /*1fc0*/  BRA.U !UP0, `(.L_x_6694) ;  /* 0x0000000108887547 */ /* 0x000fea000b800000 */
[----:B------:R-:W-:-:S09]  /*1fd0*/  UISETP.NE.AND UP0, UPT, UR4, 0x2c, UPT ;  /* 0x0000002c0400788c */ /* 0x000fd2000bf05270 */
[----:B------:R-:W-:Y:S05]  /*1fe0*/  BRA.U UP0, `(.L_x_6673) ;  /* 0x0000000100347547 */ /* 0x000fea000b800000 */
        /* <DEDUP_REMOVED lines=11> */
[----:B------:R0:W2:Y:S01]  /*20a0*/  @P0 F2F.F64.F32 R24, R0 ;  /* 0x0000000000180310 */ /* 0x0000a20000201800 */
[----:B------:R-:W-:Y:S05]  /*20b0*/  BRA `(.L_x_6674) ;  /* 0x0000000000687947 */ /* 0x000fea0003800000 */
.L_x_6673:
[----:B------:R-:W-:Y:S01]  /*20c0*/  MOV R0, 0x0 ;  /* 0x0000000000007802 */ /* 0x000fe20000000f00 */
[----:B------:R-:W0:Y:S01]  /*20d0*/  LDCU.64 UR4, c[0x4][0x148] ;  /* 0x01002900ff0477ac */ /* 0x000e220008000a00 */
[----:B------:R-:W-:Y:S02]  /*20e0*/  IMAD.MOV.U32 R8, RZ, RZ, 0x4e ;  /* 0x0000004eff087424 */ /* 0x000fe400078e00ff */
[----:B------:R2:W4:Y:S01]  /*20f0*/  LDC.64 R2, c[0x4][R0] ;  /* 0x0100000000027b82 */ /* 0x0005220000000a00 */
[----:B------:R-:W1:Y:S01]  /*2100*/  LDCU.64 UR6, c[0x4][0x150] ;  /* 0x01002a00ff0677ac */ /* 0x000e620008000a00 */
[----:B------:R-:W-:Y:S02]  /*2110*/  IMAD.MOV.U32 R12, RZ, RZ, 0x1 ;  /* 0x00000001ff0c7424 */ /* 0x000fe400078e00ff */
[----:B------:R-:W-:Y:S01]  /*2120*/  IMAD.MOV.U32 R13, RZ, RZ, RZ ;  /* 0x000000ffff0d7224 */ /* 0x000fe200078e00ff */
[----:B------:R-:W3:Y:S01]  /*2130*/  LDCU.64 UR8, c[0x4][0x28] ;  /* 0x01000500ff0877ac */ /* 0x000ee20008000a00 */
[----:B0-----:R-:W-:-:S02]  /*2140*/  IMAD.U32 R4, RZ, RZ, UR4 ;  /* 0x00000004ff047e24 */ /* 0x001fc4000f8e00ff */
[----:B------:R-:W-:Y:S02]  /*2150*/  IMAD.U32 R5, RZ, RZ, UR5 ;  /* 0x00000005ff057e24 */ /* 0x000fe4000f8e00ff */
[----:B-1----:R-:W-:Y:S02]  /*2160*/  IMAD.U32 R6, RZ, RZ, UR6 ;  /* 0x00000006ff067e24 */ /* 0x002fe4000f8e00ff */
[----:B------:R-:W-:Y:S02]  /*2170*/  IMAD.U32 R7, RZ, RZ, UR7 ;  /* 0x00000007ff077e24 */ /* 0x000fe4000f8e00ff */
[----:B---3--:R-:W-:Y:S02]  /*2180*/  IMAD.U32 R10, RZ, RZ, UR8 ;  /* 0x00000008ff0a7e24 */ /* 0x008fe4000f8e00ff */
[----:B--2---:R-:W-:-:S07]  /*2190*/  IMAD.U32 R11, RZ, RZ, UR9 ;  /* 0x00000009ff0b7e24 */ /* 0x004fce000f8e00ff */
[----:B------:R-:W-:-:S07]  /*21a0*/  LEPC R20, `(.L_x_6695) ;  /* 0x000000001014794e */ /* 0x000fce0000000000 */
[----:B----45:R-:W-:Y:S05]  /*21b0*/  CALL.ABS.NOINC R2 ;  /* 0x0000000002007343 */ /* 0x030fea0003c00000 */
.L_x_6695:
[----:B------:R-:W-:Y:S02]  /*21c0*/  CS2R R24, SRZ ;  /* 0x0000000000187805 */ /* 0x000fe4000001ff00 */
[----:B------:R-:W-:Y:S01]  /*21d0*/  CS2R R26, SRZ ;  /* 0x00000000001a7805 */ /* 0x000fe2000001ff00 */
[----:B------:R-:W-:Y:S06]  /*21e0*/  BRA `(.L_x_6674) ;  /* 0x00000000001c7947 */ /* 0x000fec0003800000 */
.L_x_6694:
[----:B------:R-:W2:Y:S01]  /*21f0*/  LDG.E.64 R24, desc[UR36][R2.64] ;  /* 0x0000002402187981 */ /* 0x000ea2000c1e1b00 */
[----:B------:R-:W-:Y:S01]  /*2200*/  CS2R R26, SRZ ;  /* 0x00000000001a7805 */ /* 0x000fe2000001ff00 */
[----:B--2---:R-:W0:Y:S01]  /*2210*/  I2F.F64.U64 R24, R24 ;  /* 0x0000001800187312 */ /* 0x004e220000301800 */
[----:B------:R-:W-:Y:S05]  /*2220*/  BRA `(.L_x_6674) ;  /* 0x00000000000c7947 */ /* 0x000fea0003800000 */
.L_x_6693:
[----:B------:R-:W2:Y:S01]  /*2230*/  LDG.E R2, desc[UR36][R2.64] ;  /* 0x0000002402027981 */ /* 0x000ea2000c1e1900 */
[----:B------:R-:W-:Y:S01]  /*2240*/  CS2R R26, SRZ ;  /* 0x00000000001a7805 */ /* 0x000fe2000001ff00 */
[----:B--2---:R0:W2:Y:S06]  /*2250*/  I2F.F64.U32 R24, R2 ;  /* 0x0000000200187312 */ /* 0x0040ac0000201800 */
.L_x_6674:
[----:B------:R-:W-:Y:S05]  /*2260*/  BSYNC.RECONVERGENT B7 ;  /* 0x0000000000077941 */ /* 0x000fea0003800200 */
.L_x_6668:
[----:B------:R-:W-:-:S07]  /*2270*/  VIADD R32, R32, 0x80 ;  /* 0x0000008020207836 */ /* 0x000fce0000000000 */
.L_x_6667:
[----:B------:R-:W-:Y:S05]  /*2280*/  BSYNC.RECONVERGENT B6 ;  /* 0x0000000000067941 */ /* 0x000fea0003800200 */
.L_x_6666:
        /* <DEDUP_REMOVED lines=27> */
.L_x_6702:
[----:B------:R-:W2:Y:S01]  /*2440*/  LDG.E.U8 R2, desc[UR36][R2.64] ;  /* 0x0000002402027981 */ /* 0x000ea2000c1e1100 */
[----:B------:R-:W-:Y:S01]  /*2450*/  CS2R R18, SRZ ;  /* 0x0000000000127805 */ /* 0x000fe2000001ff00 */
[----:B--2---:R0:W2:Y:S01]  /*2460*/  I2F.F64.U16 R16, R2 ;  /* 0x0000000200107312 */ /* 0x0040a20000101800 */
[----:B------:R-:W-:Y:S05]  /*2470*/  BRA `(.L_x_6704) ;  /* 0x0000000c00b87947 */ /* 0x000fea0003800000 */
.L_x_6701:
        /* <DEDUP_REMOVED lines=10> */
.L_x_6706:
[----:B------:R-:W2:Y:S01]  /*2520*/  LDG.E R2, desc[UR36][R2.64] ;  /* 0x0000002402027981 */ /* 0x000ea2000c1e1900 */
[----:B------:R-:W-:Y:S01]  /*2530*/  CS2R R18, SRZ ;  /* 0x0000000000127805 */ /* 0x000fe2000001ff00 */
[----:B--2---:R2:W4:Y:S01]  /*2540*/  I2F.F64 R16, R2 ;  /* 0x0000000200107312 */ /* 0x0045220000201c00 */
[----:B------:R-:W-:Y:S05]  /*2550*/  BRA `(.L_x_6704) ;  /* 0x0000000c00807947 */ /* 0x000fea0003800000 */
.L_x_6705:
[----:B------:R-:W2:Y:S01]  /*2560*/  LDG.E.U16 R2, desc[UR36][R2.64] ;  /* 0x0000002402027981 */ /* 0x000ea2000c1e1500 */
[----:B------:R-:W-:Y:S01]  /*2570*/  CS2R R18, SRZ ;  /* 0x0000000000127805 */ /* 0x000fe2000001ff00 */
[----:B--2---:R0:W2:Y:S01]  /*2580*/  I2F.F64.S16 R16, R2 ;  /* 0x0000000200107312 */ /* 0x0040a20000101c00 */
[----:B------:R-:W-:Y:S05]  /*2590*/  BRA `(.L_x_6704) ;  /* 0x0000000c00707947 */ /* 0x000fea0003800000 */
.L_x_6700:
        /* <DEDUP_REMOVED lines=11> */
.L_x_6708:
[----:B------:R-:W2:Y:S01]  /*2650*/  LDG.E.U16 R0, desc[UR36][R2.64] ;  /* 0x0000002402007981 */ /* 0x000ea2000c1e1500 */
[----:B------:R-:W-:Y:S01]  /*2660*/  CS2R R18, SRZ ;  /* 0x0000000000127805 */ /* 0x000fe2000001ff00 */
[----:B--2---:R-:W-:-:S05]  /*2670*/  HADD2.F32 R0, -RZ, R0.H0_H0 ;  /* 0x20000000ff007230 */ /* 0x004fca0000004100 */
[----:B------:R-:W-:-:S04]  /*2680*/  FMUL.FTZ R0, R0, 1 ;  /* 0x3f80000000007820 */ /* 0x000fc80000410000 */
[----:B------:R0:W2:Y:S01]  /*2690*/  F2F.F64.F32 R16, R0 ;  /* 0x0000000000107310 */ /* 0x0000a20000201800 */
[----:B------:R-:W-:Y:S05]  /*26a0*/  BRA `(.L_x_6704) ;  /* 0x0000000c002c7947 */ /* 0x000fea0003800000 */
.L_x_6707:
        /* <DEDUP_REMOVED lines=12> */
.L_x_6710:
        /* <DEDUP_REMOVED lines=8> */
.L_x_6709:
[----:B------:R0:W5:Y:S01]  /*27f0*/  LDG.E.64 R16, desc[UR36][R2.64] ;  /* 0x0000002402107981 */ /* 0x000162000c1e1b00 */
[----:B------:R-:W-:Y:S01]  /*2800*/  CS2R R18, SRZ ;  /* 0x0000000000127805 */ /* 0x000fe2000001ff00 */
[----:B------:R-:W-:Y:S06]  /*2810*/  BRA `(.L_x_6704) ;  /* 0x0000000800d07947 */ /* 0x000fec0003800000 */
.L_x_6699:
        /* <DEDUP_REMOVED lines=14> */
.L_x_6713:
[----:B------:R0:W5:Y:S01]  /*2900*/  LDG.E.128 R16, desc[UR36][R2.64] ;  /* 0x0000002402107981 */ /* 0x000162000c1e1d00 */
[----:B------:R-:W-:Y:S05]  /*2910*/  BRA `(.L_x_6704) ;  /* 0x0000000800907947 */ /* 0x000fea0003800000 */
.L_x_6712:
        /* <DEDUP_REMOVED lines=28> */
.L_x_6715:
        /* <DEDUP_REMOVED lines=15> */
.L_x_6714:
[----:B------:R-:W2:Y:S01]  /*2bd0*/  LDG.E.U16 R0, desc[UR36][R2.64] ;  /* 0x0000002402007981 */ /* 0x000ea2000c1e1500 */
[----:B------:R-:W-:Y:S01]  /*2be0*/  CS2R R18, SRZ ;  /* 0x0000000000127805 */ /* 0x000fe2000001ff00 */
[----:B--2---:R-:W-:-:S04]  /*2bf0*/  IMAD.U32 R0, R0, 0x10000, RZ ;  /* 0x0001000000007824 */ /* 0x004fc800078e00ff */
[----:B------:R-:W-:-:S04]  /*2c00*/  FMUL.FTZ R0, R0, 1 ;  /* 0x3f80000000007820 */ /* 0x000fc80000410000 */
[----:B------:R0:W2:Y:S01]  /*2c10*/  F2F.F64.F32 R16, R0 ;  /* 0x0000000000107310 */ /* 0x0000a20000201800 */
[----:B------:R-:W-:Y:S05]  /*2c20*/  BRA `(.L_x_6704) ;  /* 0x0000000400cc7947 */ /* 0x000fea0003800000 */
.L_x_6711:
        /* <DEDUP_REMOVED lines=12> */
.L_x_6718:
        /* <DEDUP_REMOVED lines=22> */
.L_x_6720:
[----:B------:R-:W-:Y:S05]  /*2e50*/  BSYNC.RECONVERGENT B0 ;  /* 0x0000000000007941 */ /* 0x000fea0003800200 */
.L_x_6719:
[----:B------:R-:W-:Y:S01]  /*2e60*/  IMAD.SHL.U32 R0, R0, 0x100000, RZ ;  /* 0x0010000000007824 */ /* 0x000fe200078e00ff */
[----:B------:R-:W-:-:S04]  /*2e70*/  LEA R2, R2, 0x3b800000, 0x17 ;  /* 0x3b80000002027811 */ /* 0x000fc800078eb8ff */
[----:B------:R-:W-:-:S05]  /*2e80*/  LOP3.LUT R0, R2, R0, R7, 0xfe, !PT ;  /* 0x0000000002007212 */ /* 0x000fca00078efe07 */
[----:B------:R-:W-:-:S04]  /*2e90*/  FMUL.FTZ R0, R0, 1 ;  /* 0x3f80000000007820 */ /* 0x000fc80000410000 */
[----:B------:R0:W2:Y:S01]  /*2ea0*/  F2F.F64.F32 R16, R0 ;  /* 0x0000000000107310 */ /* 0x0000a20000201800 */
[----:B------:R-:W-:Y:S05]  /*2eb0*/  BRA `(.L_x_6704) ;  /* 0x0000000400287947 */ /* 0x000fea0003800000 */
.L_x_6717:
        /* <DEDUP_REMOVED lines=22> */
.L_x_6722:
[----:B------:R-:W-:Y:S05]  /*3020*/  BSYNC.RECONVERGENT B0 ;  /* 0x0000000000007941 */ /* 0x000fea0003800200 */
.L_x_6721:
[----:B------:R-:W-:Y:S01]  /*3030*/  IMAD.SHL.U32 R0, R0, 0x200000, RZ ;  /* 0x0020000000007824 */ /* 0x000fe200078e00ff */
[----:B------:R-:W-:-:S04]  /*3040*/  LEA R2, R2, 0x37800000, 0x17 ;  /* 0x3780000002027811 */ /* 0x000fc800078eb8ff */
[----:B------:R-:W-:-:S05]  /*3050*/  LOP3.LUT R0, R2, R0, R7, 0xfe, !PT ;  /* 0x0000000002007212 */ /* 0x000fca00078efe07 */
[----:B------:R-:W-:-:S04]  /*3060*/  FMUL.FTZ R0, R0, 1 ;  /* 0x3f80000000007820 */ /* 0x000fc80000410000 */
[----:B------:R0:W2:Y:S01]  /*3070*/  F2F.F64.F32 R16, R0 ;  /* 0x0000000000107310 */ /* 0x0000a20000201800 */
[----:B------:R-:W-:Y:S05]  /*3080*/  BRA `(.L_x_6704) ;  /* 0x0000000000b47947 */ /* 0x000fea0003800000 */
.L_x_6716:
        /* <DEDUP_REMOVED lines=19> */
.L_x_6703:
        /* <DEDUP_REMOVED lines=16> */
.L_x_6725:
[----:B------:R-:W-:Y:S02]  /*32c0*/  CS2R R16, SRZ ;  /* 0x0000000000107805 */ /* 0x000fe4000001ff00 */
[----:B------:R-:W-:Y:S01]  /*32d0*/  CS2R R18, SRZ ;  /* 0x0000000000127805 */ /* 0x000fe2000001ff00 */
[----:B------:R-:W-:Y:S06]  /*32e0*/  BRA `(.L_x_6704) ;  /* 0x00000000001c7947 */ /* 0x000fec0003800000 */
.L_x_6724:
[----:B------:R-:W2:Y:S01]  /*32f0*/  LDG.E.64 R16, desc[UR36][R2.64] ;  /* 0x0000002402107981 */ /* 0x000ea2000c1e1b00 */
[----:B------:R-:W-:Y:S01]  /*3300*/  CS2R R18, SRZ ;  /* 0x0000000000127805 */ /* 0x000fe2000001ff00 */
[----:B--2---:R-:W0:Y:S01]  /*3310*/  I2F.F64.U64 R16, R16 ;  /* 0x0000001000107312 */ /* 0x004e220000301800 */
[----:B------:R-:W-:Y:S05]  /*3320*/  BRA `(.L_x_6704) ;  /* 0x00000000000c7947 */ /* 0x000fea0003800000 */
.L_x_6723:
[----:B------:R-:W2:Y:S01]  /*3330*/  LDG.E R2, desc[UR36][R2.64] ;  /* 0x0000002402027981 */ /* 0x000ea2000c1e1900 */
[----:B------:R-:W-:Y:S01]  /*3340*/  CS2R R18, SRZ ;  /* 0x0000000000127805 */ /* 0x000fe2000001ff00 */
[----:B--2---:R0:W2:Y:S06]  /*3350*/  I2F.F64.U32 R16, R2 ;  /* 0x0000000200107312 */ /* 0x0040ac0000201800 */
.L_x_6704:
[----:B------:R-:W-:Y:S05]  /*3360*/  BSYNC.RECONVERGENT B7 ;  /* 0x0000000000077941 */ /* 0x000fea0003800200 */
.L_x_6698:
[----:B------:R-:W-:-:S07]  /*3370*/  VIADD R32, R32, 0x80 ;  /* 0x0000008020207836 */ /* 0x000fce0000000000 */
.L_x_6697:
[----:B------:R-:W-:Y:S05]  /*3380*/  BSYNC.RECONVERGENT B6 ;  /* 0x0000000000067941 */ /* 0x000fea0003800200 */
.L_x_6696:
        /* <DEDUP_REMOVED lines=25> */
.L_x_6731:
[----:B------:R-:W2:Y:S02]  /*3520*/  LDG.E.U8 R2, desc[UR36][R2.64] ;  /* 0x0000002402027981 */ /* 0x000ea4000c1e1100 */
[----:B--2---:R0:W2:Y:S01]  /*3530*/  I2F.F64.U16 R20, R2 ;  /* 0x0000000200147312 */ /* 0x0040a20000101800 */
[----:B------:R-:W-:Y:S05]  /*3540*/  BRA `(.L_x_6727) ;  /* 0x0000000c00747947 */ /* 0x000fea0003800000 */
.L_x_6730:
        /* <DEDUP_REMOVED lines=9> */
.L_x_6734:
[----:B------:R-:W2:Y:S02]  /*35e0*/  LDG.E R2, desc[UR36][R2.64] ;  /* 0x0000002402027981 */ /* 0x000ea4000c1e1900 */
[----:B--2---:R0:W2:Y:S01]  /*35f0*/  I2F.F64 R20, R2 ;  /* 0x0000000200147312 */ /* 0x0040a20000201c00 */
[----:B------:R-:W-:Y:S05]  /*3600*/  BRA `(.L_x_6727) ;  /* 0x0000000c00447947 */ /* 0x000fea0003800000 */
.L_x_6733:
[----:B------:R-:W2:Y:S02]  /*3610*/  LDG.E.U16 R2, desc[UR36][R2.64] ;  /* 0x0000002402027981 */ /* 0x000ea4000c1e1500 */
[----:B--2---:R0:W2:Y:S01]  /*3620*/  I2F.F64.S16 R20, R2 ;  /* 0x0000000200147312 */ /* 0x0040a20000101c00 */
[----:B------:R-:W-:Y:S05]  /*3630*/  BRA `(.L_x_6727) ;  /* 0x0000000c00387947 */ /* 0x000fea0003800000 */
.L_x_6729:
        /* <DEDUP_REMOVED lines=10> */
.L_x_6736:
[----:B------:R-:W2:Y:S02]  /*36e0*/  LDG.E.U16 R0, desc[UR36][R2.64] ;  /* 0x0000002402007981 */ /* 0x000ea4000c1e1500 */
[----:B--2---:R-:W-:-:S05]  /*36f0*/  HADD2.F32 R0, -RZ, R0.H0_H0 ;  /* 0x20000000ff007230 */ /* 0x004fca0000004100 */
[----:B------:R-:W-:-:S04]  /*3700*/  FMUL.FTZ R0, R0, 1 ;  /* 0x3f80000000007820 */ /* 0x000fc80000410000 */
[----:B------:R0:W2:Y:S01]  /*3710*/  F2F.F64.F32 R20, R0 ;  /* 0x0000000000147310 */ /* 0x0000a20000201800 */
[----:B------:R-:W-:Y:S05]  /*3720*/  BRA `(.L_x_6727) ;  /* 0x0000000800fc7947 */ /* 0x000fea0003800000 */
.L_x_6735:
        /* <DEDUP_REMOVED lines=12> */
.L_x_6738:
        /* <DEDUP_REMOVED lines=8> */
.L_x_6737:
[----:B------:R0:W5:Y:S01]  /*3870*/  LDG.E.64 R20, desc[UR36][R2.64] ;  /* 0x0000002402147981 */ /* 0x000162000c1e1b00 */
[----:B------:R-:W-:Y:S05]  /*3880*/  BRA `(.L_x_6727) ;  /* 0x0000000800a47947 */ /* 0x000fea0003800000 */
.L_x_6728:
        /* <DEDUP_REMOVED lines=13> */
.L_x_6741:
[----:B------:R0:W5:Y:S01]  /*3960*/  LDG.E.128 R20, desc[UR36][R2.64] ;  /* 0x0000002402147981 */ /* 0x000162000c1e1d00 */
[----:B------:R-:W-:Y:S05]  /*3970*/  BRA `(.L_x_6727) ;  /* 0x0000000800687947 */ /* 0x000fea0003800000 */
.L_x_6740:
        /* <DEDUP_REMOVED lines=27> */
.L_x_6743:
        /* <DEDUP_REMOVED lines=14> */
.L_x_6742:
[----:B------:R-:W2:Y:S02]  /*3c10*/  LDG.E.U16 R0, desc[UR36][R2.64] ;  /* 0x0000002402007981 */ /* 0x000ea4000c1e1500 */
[----:B--2---:R-:W-:-:S04]  /*3c20*/  IMAD.U32 R0, R0, 0x10000, RZ ;  /* 0x0001000000007824 */ /* 0x004fc800078e00ff */
[----:B------:R-:W-:-:S04]  /*3c30*/  FMUL.FTZ R0, R0, 1 ;  /* 0x3f80000000007820 */ /* 0x000fc80000410000 */
[----:B------:R0:W2:Y:S01]  /*3c40*/  F2F.F64.F32 R20, R0 ;  /* 0x0000000000147310 */ /* 0x0000a20000201800 */
[----:B------:R-:W-:Y:S05]  /*3c50*/  BRA `(.L_x_6727) ;  /* 0x0000000400b07947 */ /* 0x000fea0003800000 */
.L_x_6739:
        /* <DEDUP_REMOVED lines=11> */
.L_x_6746:
        /* <DEDUP_REMOVED lines=21> */
.L_x_6748:
[----:B------:R-:W-:Y:S05]  /*3e60*/  BSYNC.RECONVERGENT B0 ;  /* 0x0000000000007941 */ /* 0x000fea0003800200 */
.L_x_6747:
[----:B------:R-:W-:Y:S01]  /*3e70*/  IMAD.SHL.U32 R0, R0, 0x100000, RZ ;  /* 0x0010000000007824 */ /* 0x000fe200078e00ff */
[----:B------:R-:W-:-:S04]  /*3e80*/  LEA R2, R2, 0x3b800000, 0x17 ;  /* 0x3b80000002027811 */ /* 0x000fc800078eb8ff */
[----:B------:R-:W-:-:S05]  /*3e90*/  LOP3.LUT R0, R2, R0, R7, 0xfe, !PT ;  /* 0x0000000002007212 */ /* 0x000fca00078efe07 */
[----:B------:R-:W-:-:S04]  /*3ea0*/  FMUL.FTZ R0, R0, 1 ;  /* 0x3f80000000007820 */ /* 0x000fc80000410000 */
[----:B------:R0:W2:Y:S01]  /*3eb0*/  F2F.F64.F32 R20, R0 ;  /* 0x0000000000147310 */ /* 0x0000a20000201800 */
[----:B------:R-:W-:Y:S05]  /*3ec0*/  BRA `(.L_x_6727) ;  /* 0x0000000400147947 */ /* 0x000fea0003800000 */
.L_x_6745:
        /* <DEDUP_REMOVED lines=21> */
.L_x_6750:
[----:B------:R-:W-:Y:S05]  /*4020*/  BSYNC.RECONVERGENT B0 ;  /* 0x0000000000007941 */ /* 0x000fea0003800200 */
.L_x_6749:
[----:B------:R-:W-:Y:S01]  /*4030*/  IMAD.SHL.U32 R0, R0, 0x200000, RZ ;  /* 0x0020000000007824 */ /* 0x000fe200078e00ff */
[----:B------:R-:W-:-:S04]  /*4040*/  LEA R2, R2, 0x37800000, 0x17 ;  /* 0x3780000002027811 */ /* 0x000fc800078eb8ff */
[----:B------:R-:W-:-:S05]  /*4050*/  LOP3.LUT R0, R2, R0, R7, 0xfe, !PT ;  /* 0x0000000002007212 */ /* 0x000fca00078efe07 */
[----:B------:R-:W-:-:S04]  /*4060*/  FMUL.FTZ R0, R0, 1 ;  /* 0x3f80000000007820 */ /* 0x000fc80000410000 */
[----:B------:R0:W2:Y:S01]  /*4070*/  F2F.F64.F32 R20, R0 ;  /* 0x0000000000147310 */ /* 0x0000a20000201800 */
[----:B------:R-:W-:Y:S05]  /*4080*/  BRA `(.L_x_6727) ;  /* 0x0000000000a47947 */ /* 0x000fea0003800000 */
.L_x_6744:
        /* <DEDUP_REMOVED lines=18> */
.L_x_6732:
        /* <DEDUP_REMOVED lines=16> */
.L_x_6753:
[----:B------:R-:W-:Y:S01]  /*42b0*/  CS2R R20, SRZ ;  /* 0x0000000000147805 */ /* 0x000fe2000001ff00 */
[----:B------:R-:W-:Y:S06]  /*42c0*/  BRA `(.L_x_6727) ;  /* 0x0000000000147947 */ /* 0x000fec0003800000 */
.L_x_6752:
[----:B------:R-:W2:Y:S02]  /*42d0*/  LDG.E.64 R20, desc[UR36][R2.64] ;  /* 0x0000002402147981 */ /* 0x000ea4000c1e1b00 */
[----:B--2---:R-:W0:Y:S01]  /*42e0*/  I2F.F64.U64 R20, R20 ;  /* 0x0000001400147312 */ /* 0x004e220000301800 */
[----:B------:R-:W-:Y:S05]  /*42f0*/  BRA `(.L_x_6727) ;  /* 0x0000000000087947 */ /* 0x000fea0003800000 */
.L_x_6751:
[----:B------:R-:W2:Y:S02]  /*4300*/  LDG.E R2, desc[UR36][R2.64] ;  /* 0x0000002402027981 */ /* 0x000ea4000c1e1900 */
[----:B--2---:R0:W2:Y:S02]  /*4310*/  I2F.F64.U32 R20, R2 ;  /* 0x0000000200147312 */ /* 0x0040a40000201800 */
.L_x_6727:
[----:B------:R-:W-:Y:S05]  /*4320*/  BSYNC.RECONVERGENT B6 ;  /* 0x0000000000067941 */ /* 0x000fea0003800200 */
.L_x_6726:
[----:B------:R-:W-:Y:S01]  /*4330*/  ISETP.GE.AND P0, PT, R42, R33, PT ;  /* 0x000000212a00720c */ /* 0x000fe20003f06270 */
[----:B------:R-:W-:Y:S01]  /*4340*/  BSSY.RECONVERGENT B2, `(.L_x_6754) ;  /* 0x00002e6000027945 */ /* 0x000fe20003800200 */
[----:B------:R-:W-:Y:S02]  /*4350*/  CS2R R10, SRZ ;  /* 0x00000000000a7805 */ /* 0x000fe4000001ff00 */
[----:B------:R-:W-:-:S09]  /*4360*/  CS2R R8, SRZ ;  /* 0x0000000000087805 */ /* 0x000fd2000001ff00 */
[----:B------:R-:W-:Y:S05]  /*4370*/  @P0 BRA `(.L_x_6755) ;  /* 0x0000002c00880947 */ /* 0x000fea0003800000 */
        /* <DEDUP_REMOVED lines=58> */
[----:B------:R-:W-:-:S03]  /*4720*/  IMAD.MOV.U32 R10, RZ, RZ, R6 ;  /* 0x000000ffff0a7224 */ /* 0x000fc600078e0006 */
[----:B------:R-:W-:-:S05]  /*4730*/  SHF.R.S32.HI R11, RZ, 0x1, R0 ;  /* 0x00000001ff0b7819 */ /* 0x000fca0000011400 */
[----:B------:R-:W-:Y:S02]  /*4740*/  IMAD.IADD R2, R4, 0x1, -R11 ;  /* 0x0000000104027824 */ /* 0x000fe400078e0a0b */
[----:B------:R-:W-:-:S03]  /*4750*/  IMAD R11, R11, 0x100000, R7 ;  /* 0x001000000b0b7824 */ /* 0x000fc600078e0207 */
[----:B------:R-:W-:Y:S01]  /*4760*/  LEA R3, R2, 0x3ff00000, 0x14 ;  /* 0x3ff0000002037811 */ /* 0x000fe200078ea0ff */
[----:B------:R-:W-:-:S06]  /*4770*/  IMAD.MOV.U32 R2, RZ, RZ, RZ ;  /* 0x000000ffff027224 */ /* 0x000fcc00078e00ff */
[----:B------:R-:W-:Y:S01]  /*4780*/  DMUL R10, R10, R2 ;  /* 0x000000020a0a7228 */ /* 0x000fe20000000000 */
[----:B------:R-:W-:Y:S10]  /*4790*/  BRA `(.L_x_6758) ;  /* 0x0000002000307947 */ /* 0x000ff40003800000 */
.L_x_6757:
        /* <DEDUP_REMOVED lines=28> */
[----:B------:R-:W-:Y:S05]  /*4960*/  CALL.REL.NOINC `($_ZN2at6native27unrolled_elementwise_kernelIZZZNS0_61_GLOBAL__N__132982cb_23_ActivationSiluKernel_cu_9e10b42f_311311silu_kernelERNS_18TensorIteratorBaseEENKUlvE_clEvENKUlvE1_clEvEUlN3c107complexIdEEE_St5arrayIPcLm2EELi4E23TrivialOffsetCalculatorILi1EjESF_NS0_6memory12LoadWithCastILi1EEENSG_13StoreWithCastILi1EEEEEviT_T0_T2_T3_T4_T5_$__internal_trig_reduction_slowpathd) ;  /* 0x0000010400207944 */ /* 0x000fea0003c00000 */
[----:B------:R-:W-:Y:S02]  /*4970*/  IMAD.MOV.U32 R0, RZ, RZ, R2 ;  /* 0x000000ffff007224 */ /* 0x000fe400078e0002 */
[----:B------:R-:W-:Y:S02]  /*4980*/  IMAD.MOV.U32 R2, RZ, RZ, R4 ;  /* 0x000000ffff027224 */ /* 0x000fe400078e0004 */
[----:B------:R-:W-:-:S07]  /*4990*/  IMAD.MOV.U32 R3, RZ, RZ, R5 ;  /* 0x000000ffff037224 */ /* 0x000fce00078e0005 */
.L_x_6763:
[----:B------:R-:W-:Y:S05]  /*49a0*/  BSYNC.RECONVERGENT B5 ;  /* 0x0000000000057941 */ /* 0x000fea0003800200 */
.L_x_6762:
[----:B------:R-:W-:-:S07]  /*49b0*/  VIADD R0, R0, 0x1 ;  /* 0x0000000100007836 */ /* 0x000fce0000000000 */
.L_x_6761:
[----:B------:R-:W-:Y:S05]  /*49c0*/  BSYNC.RECONVERGENT B4 ;  /* 0x0000000000047941 */ /* 0x000fea0003800200 */
.L_x_6760:
        /* <DEDUP_REMOVED lines=57> */
.L_x_6765:
[----:B------:R-:W-:Y:S05]  /*4d60*/  BSYNC.RECONVERGENT B4 ;  /* 0x0000000000047941 */ /* 0x000fea0003800200 */
.L_x_6764:
        /* <DEDUP_REMOVED lines=30> */
.L_x_6759:
        /* <DEDUP_REMOVED lines=15> */
.L_x_6766:
[----:B------:R-:W-:-:S05]  /*5040*/  VIADD R0, R3, 0xbf79d1be ;  /* 0xbf79d1be03007836 */ /* 0x000fca0000000000 */
[----:B------:R-:W-:-:S13]  /*5050*/  ISETP.GT.U32.AND P0, PT, R0, 0x108aa2, PT ;  /* 0x00108aa20000780c */ /* 0x000fda0003f04070 */
[----:B------:R-:W-:Y:S05]  /*5060*/  @P0 BRA `(.L_x_6767) ;  /* 0x0000000c002c0947 */ /* 0x000fea0003800000 */
        /* <DEDUP_REMOVED lines=53> */
[----:B------:R-:W-:Y:S01]  /*53c0*/  @!P0 LEA.HI R0, R2, R2, RZ, 0x1 ;  /* 0x0000000202008211 */ /* 0x000fe200078f08ff */
[----:B------:R-:W-:Y:S01]  /*53d0*/  @!P0 IMAD.MOV.U32 R4, RZ, RZ, RZ ;  /* 0x000000ffff048224 */ /* 0x000fe200078e00ff */
[----:B------:R-:W-:Y:S02]  /*53e0*/  FSEL R11, R11, RZ, P1 ;  /* 0x000000ff0b0b7208 */ /* 0x000fe40000800000 */
[----:B------:R-:W-:-:S05]  /*53f0*/  @!P0 SHF.R.S32.HI R3, RZ, 0x1, R0 ;  /* 0x00000001ff038819 */ /* 0x000fca0000011400 */
[----:B------:R-:W-:Y:S02]  /*5400*/  @!P0 IMAD.IADD R2, R2, 0x1, -R3 ;  /* 0x0000000102028824 */ /* 0x000fe400078e0a03 */
[----:B------:R-:W-:-:S03]  /*5410*/  @!P0 IMAD R3, R3, 0x100000, R7 ;  /* 0x0010000003038824 */ /* 0x000fc600078e0207 */
[----:B------:R-:W-:Y:S01]  /*5420*/  @!P0 LEA R5, R2, 0x3ff00000, 0x14 ;  /* 0x3ff0000002058811 */ /* 0x000fe200078ea0ff */
[----:B------:R-:W-:-:S06]  /*5430*/  @!P0 IMAD.MOV.U32 R2, RZ, RZ, R6 ;  /* 0x000000ffff028224 */ /* 0x000fcc00078e0006 */
[----:B------:R-:W-:-:S11]  /*5440*/  @!P0 DMUL R10, R2, R4 ;  /* 0x00000004020a8228 */ /* 0x000fd60000000000 */
.L_x_6769:
[----:B------:R-:W-:Y:S05]  /*5450*/  BSYNC.RECONVERGENT B0 ;  /* 0x0000000000007941 */ /* 0x000fea0003800200 */
.L_x_6768:
[C---:B------:R-:W-:Y:S01]  /*5460*/  LEA.HI R5, R11.reuse, 0xffffff09, RZ, 0xc ;  /* 0xffffff090b057811 */ /* 0x040fe200078f60ff */
[----:B------:R-:W-:Y:S01]  /*5470*/  DSETP.NEU.AND P4, PT, |R30|, +INF , PT ;  /* 0x7ff000001e00742a */ /* 0x000fe20003f8d200 */
[----:B------:R-:W-:Y:S01]  /*5480*/  LOP3.LUT R11, R11, 0xfffff, RZ, 0xc0, !PT ;  /* 0x000fffff0b0b7812 */ /* 0x000fe200078ec0ff */
[----:B------:R-:W-:Y:S01]  /*5490*/  BSSY.RECONVERGENT B4, `(.L_x_6770) ;  /* 0x0000026000047945 */ /* 0x000fe20003800200 */
[----:B------:R-:W-:Y:S02]  /*54a0*/  LOP3.LUT R0, R5, 0xffff, RZ, 0xc0, !PT ;  /* 0x0000ffff05007812 */ /* 0x000fe400078ec0ff */
[----:B------:R-:W-:Y:S02]  /*54b0*/  LOP3.LUT R11, R11, 0x7fe00000, RZ, 0xfc, !PT ;  /* 0x7fe000000b0b7812 */ /* 0x000fe400078efcff */
[----:B------:R-:W-:-:S04]  /*54c0*/  LEA.HI R0, R0, R5, RZ, 0x11 ;  /* 0x0000000500007211 */ /* 0x000fc800078f88ff */
[----:B------:R-:W-:-:S03]  /*54d0*/  PRMT R34, R0, 0x9910, RZ ;  /* 0x0000991000227816 */ /* 0x000fc600000000ff */
[----:B------:R-:W-:Y:S01]  /*54e0*/  @!P4 DMUL R2, RZ, R8 ;  /* 0x00000008ff02c228 */ /* 0x000fe20000000000 */
[----:B------:R-:W-:Y:S01]  /*54f0*/  SHF.R.S32.HI R34, RZ, 0x1, R34 ;  /* 0x00000001ff227819 */ /* 0x000fe20000011422 */
[----:B------:R-:W-:-:S03]  /*5500*/  @!P4 IMAD.MOV.U32 R0, RZ, RZ, 0x1 ;  /* 0x00000001ff00c424 */ /* 0x000fc600078e00ff */
[----:B------:R-:W-:-:S05]  /*5510*/  LOP3.LUT R34, R34, 0xffff, RZ, 0xc0, !PT ;  /* 0x0000ffff22227812 */ /* 0x000fca00078ec0ff */
[----:B------:R-:W-:-:S05]  /*5520*/  IMAD.IADD R5, R5, 0x1, -R34 ;  /* 0x0000000105057824 */ /* 0x000fca00078e0a22 */
        /* <DEDUP_REMOVED lines=26> */
.L_x_6773:
[----:B------:R-:W-:Y:S05]  /*56d0*/  BSYNC.RECONVERGENT B5 ;  /* 0x0000000000057941 */ /* 0x000fea0003800200 */
.L_x_6772:
[----:B------:R-:W-:-:S07]  /*56e0*/  VIADD R0, R0, 0x1 ;  /* 0x0000000100007836 */ /* 0x000fce0000000000 */
.L_x_6771:
[----:B------:R-:W-:Y:S05]  /*56f0*/  BSYNC.RECONVERGENT B4 ;  /* 0x0000000000047941 */ /* 0x000fea0003800200 */
.L_x_6770:
        /* <DEDUP_REMOVED lines=10> */
[----:B------:R-:W-:Y:S02]  /*57a0*/  BSSY.RECONVERGENT B4, `(.L_x_6774) ;  /* 0x0000032000047945 */ /* 0x000fe40003800200 */
[----:B------:R-:W-:Y:S01]  /*57b0*/  ISETP.NE.U32.AND P0, PT, R32, 0x1, PT ;  /* 0x000000012000780c */ /* 0x000fe20003f05070 */
[----:B------:R-:W-:-:S03]  /*57c0*/  IMAD.MOV.U32 R32, RZ, RZ, 0x3da8ff83 ;  /* 0x3da8ff83ff207424 */ /* 0x000fc600078e00ff */
[----:B------:R-:W-:Y:S02]  /*57d0*/  FSEL R44, R44, -8.06006814911005101289e+34, !P0 ;  /* 0xf9785eba2c2c7808 */ /* 0x000fe40004000000 */
[----:B------:R-:W-:Y:S01]  /*57e0*/  FSEL R45, -R32, 0.11223486810922622681, !P0 ;  /* 0x3de5db65202d7808 */ /* 0x000fe20004000100 */
[----:B------:R-:W-:-:S08]  /*57f0*/  DMUL R32, R2, R2 ;  /* 0x0000000202207228 */ /* 0x000fd00000000000 */
        /* <DEDUP_REMOVED lines=13> */
[----:B------:R-:W-:Y:S01]  /*58d0*/  FSEL R38, R4, R2, !P0 ;  /* 0x0000000204267208 */ /* 0x000fe20004000000 */
[----:B------:R-:W-:Y:S01]  /*58e0*/  IMAD.MOV.U32 R4, RZ, RZ, RZ ;  /* 0x000000ffff047224 */ /* 0x000fe200078e00ff */
[----:B------:R-:W-:Y:S01]  /*58f0*/  FSEL R39, R5, R3, !P0 ;  /* 0x0000000305277208 */ /* 0x000fe20004000000 */
[----:B------:R-:W-:Y:S01]  /*5900*/  @!P4 DMUL R2, RZ, R8 ;  /* 0x00000008ff02c228 */ /* 0x000fe20000000000 */
[----:B------:R-:W-:-:S04]  /*5910*/  LEA R5, R34, 0x3ff00000, 0x14 ;  /* 0x3ff0000022057811 */ /* 0x000fc800078ea0ff */
        /* <DEDUP_REMOVED lines=26> */
.L_x_6775:
[----:B------:R-:W-:Y:S05]  /*5ac0*/  BSYNC.RECONVERGENT B4 ;  /* 0x0000000000047941 */ /* 0x000fea0003800200 */
.L_x_6774:
        /* <DEDUP_REMOVED lines=9> */
[----:B------:R-:W-:-:S03]  /*5b60*/  IMAD.MOV.U32 R36, RZ, RZ, 0x20fd8164 ;  /* 0x20fd8164ff247424 */ /* 0x000fc600078e00ff */
        /* <DEDUP_REMOVED lines=12> */
[----:B------:R-:W-:Y:S01]  /*5c30*/  DFMA R4, R8, R4, 1 ;  /* 0x3ff000000804742b */ /* 0x000fe20000000004 */
[----:B------:R-:W-:Y:S01]  /*5c40*/  LEA R9, R34, 0x3ff00000, 0x14 ;  /* 0x3ff0000022097811 */ /* 0x000fe200078ea0ff */
[----:B------:R-:W-:Y:S02]  /*5c50*/  IMAD.MOV.U32 R8, RZ, RZ, RZ ;  /* 0x000000ffff087224 */ /* 0x000fe400078e00ff */
[----:B------:R-:W-:-:S06]  /*5c60*/  IMAD.MOV.U32 R34, RZ, RZ, RZ ;  /* 0x000000ffff227224 */ /* 0x000fcc00078e00ff */
        /* <DEDUP_REMOVED lines=11> */
.L_x_6767:
        /* <DEDUP_REMOVED lines=43> */
[----:B------:R-:W-:Y:S02]  /*5fd0*/  DFMA R6, R10, R6, 1 ;  /* 0x3ff000000a06742b */ /* 0x000fe40000000006 */
[----:B------:R-:W-:-:S08]  /*5fe0*/  @!P2 DMUL R10, RZ, R8 ;  /* 0x00000008ff0aa228 */ /* 0x000fd00000000000 */
[----:B------:R-:W-:Y:S02]  /*5ff0*/  IMAD R35, R4, 0x100000, R7 ;  /* 0x0010000004237824 */ /* 0x000fe400078e0207 */
[----:B------:R-:W-:Y:S01]  /*6000*/  IMAD.MOV.U32 R34, RZ, RZ, R6 ;  /* 0x000000ffff227224 */ /* 0x000fe200078e0006 */
[----:B------:R-:W-:Y:S06]  /*6010*/  @!P0 BRA `(.L_x_6777) ;  /* 0x0000000000348947 */ /* 0x000fec0003800000 */
[----:B------:R-:W-:Y:S01]  /*6020*/  FSETP.GEU.FTZ.AND P1, PT, |R3|, 4.2275390625, PT ;  /* 0x408748000300780b */ /* 0x000fe20003f3e200 */
[C---:B------:R-:W-:Y:S02]  /*6030*/  DADD R12, -R28.reuse, +INF ;  /* 0x7ff000001c0c7429 */ /* 0x040fe40000000100 */
[----:B------:R-:W-:-:S08]  /*6040*/  DSETP.GT.AND P0, PT, R28, RZ, PT ;  /* 0x000000ff1c00722a */ /* 0x000fd00003f04000 */
[----:B------:R-:W-:Y:S02]  /*6050*/  FSEL R34, R12, RZ, !P0 ;  /* 0x000000ff0c227208 */ /* 0x000fe40004000000 */
[----:B------:R-:W-:Y:S01]  /*6060*/  @!P1 LEA.HI R0, R4, R4, RZ, 0x1 ;  /* 0x0000000404009211 */ /* 0x000fe200078f08ff */
[----:B------:R-:W-:Y:S01]  /*6070*/  @!P1 IMAD.MOV.U32 R2, RZ, RZ, R6 ;  /* 0x000000ffff029224 */ /* 0x000fe200078e0006 */
[----:B------:R-:W-:Y:S02]  /*6080*/  FSEL R35, R13, RZ, !P0 ;  /* 0x000000ff0d237208 */ /* 0x000fe40004000000 */
[----:B------:R-:W-:-:S05]  /*6090*/  @!P1 SHF.R.S32.HI R3, RZ, 0x1, R0 ;  /* 0x00000001ff039819 */ /* 0x000fca0000011400 */
[----:B------:R-:W-:Y:S02]  /*60a0*/  @!P1 IMAD.IADD R4, R4, 0x1, -R3 ;  /* 0x0000000104049824 */ /* 0x000fe400078e0a03 */
[----:B------:R-:W-:-:S03]  /*60b0*/  @!P1 IMAD R3, R3, 0x100000, R7 ;  /* 0x0010000003039824 */ /* 0x000fc600078e0207 */
[----:B------:R-:W-:Y:S01]  /*60c0*/  @!P1 LEA R5, R4, 0x3ff00000, 0x14 ;  /* 0x3ff0000004059811 */ /* 0x000fe200078ea0ff */
[----:B------:R-:W-:-:S06]  /*60d0*/  @!P1 IMAD.MOV.U32 R4, RZ, RZ, RZ ;  /* 0x000000ffff049224 */ /* 0x000fcc00078e00ff */
[----:B------:R-:W-:-:S11]  /*60e0*/  @!P1 DMUL R34, R2, R4 ;  /* 0x0000000402229228 */ /* 0x000fd60000000000 */
.L_x_6777:
[----:B------:R-:W-:Y:S05]  /*60f0*/  BSYNC.RECONVERGENT B0 ;  /* 0x0000000000007941 */ /* 0x000fea0003800200 */
.L_x_6776:
        /* <DEDUP_REMOVED lines=25> */
[----:B------:R-:W-:-:S07]  /*6290*/  IMAD.MOV.U32 R11, RZ, RZ, R5 ;  /* 0x000000ffff0b7224 */ /* 0x000fce00078e0005 */
.L_x_6781:
[----:B------:R-:W-:Y:S05]  /*62a0*/  BSYNC.RECONVERGENT B5 ;  /* 0x0000000000057941 */ /* 0x000fea0003800200 */
.L_x_6780:
[----:B------:R-:W-:-:S07]  /*62b0*/  VIADD R0, R2, 0x1 ;  /* 0x0000000102007836 */ /* 0x000fce0000000000 */
.L_x_6779:
[----:B------:R-:W-:Y:S05]  /*62c0*/  BSYNC.RECONVERGENT B4 ;  /* 0x0000000000047941 */ /* 0x000fea0003800200 */
.L_x_6778:
        /* <DEDUP_REMOVED lines=57> */
.L_x_6783:
[----:B------:R-:W-:Y:S05]  /*6660*/  BSYNC.RECONVERGENT B4 ;  /* 0x0000000000047941 */ /* 0x000fea0003800200 */
.L_x_6782:
        /* <DEDUP_REMOVED lines=31> */
.L_x_6758:
[----:B------:R-:W-:Y:S05]  /*6860*/  BSYNC.RECONVERGENT B3 ;  /* 0x0000000000037941 */ /* 0x000fea0003800200 */
.L_x_6756:
[----:B------:R-:W-:Y:S02]  /*6870*/  DADD R10, R10, 1 ;  /* 0x3ff000000a0a7429 */ /* 0x000fe40000000000 */
[----:B------:R-:W-:-:S08]  /*6880*/  DADD R34, RZ, R8 ;  /* 0x00000000ff227229 */ /* 0x000fd00000000008 */
[----:B------:R-:W-:-:S14]  /*6890*/  DSETP.GE.AND P0, PT, |R10|, |R34|, PT ;  /* 0x400000220a00722a */ /* 0x000fdc0003f06200 */
[----:B------:R-:W-:Y:S05]  /*68a0*/  @!P0 BRA `(.L_x_6784) ;  /* 0x00000004008c8947 */ /* 0x000fea0003800000 */
[----:B------:R-:W-:-:S06]  /*68b0*/  DSETP.NEU.AND P0, PT, R8, RZ, PT ;  /* 0x000000ff0800722a */ /* 0x000fcc0003f0d000 */
[----:B------:R-:W-:-:S14]  /*68c0*/  DSETP.NEU.OR P0, PT, R10, RZ, P0 ;  /* 0x000000ff0a00722a */ /* 0x000fdc000070d400 */
[----:B------:R-:W-:Y:S05]  /*68d0*/  @P0 BRA `(.L_x_6785) ;  /* 0x0000000000cc0947 */ /* 0x000fea0003800000 */
        /* <DEDUP_REMOVED lines=21> */
[----:B------:R-:W-:Y:S05]  /*6a30*/  CALL.REL.NOINC `($__internal_10_$__cuda_sm20_div_rn_f64_full) ;  /* 0x000000dc00647944 */ /* 0x000fea0003c00000 */
.L_x_6787:
[----:B------:R-:W-:Y:S05]  /*6a40*/  BSYNC.RECONVERGENT B1 ;  /* 0x0000000000017941 */ /* 0x000fea0003800200 */
.L_x_6786:
[----:B------:R-:W-:Y:S01]  /*6a50*/  DADD R12, -RZ, |R34| ;  /* 0x00000000ff0c7229 */ /* 0x000fe20000000522 */
[----:B------:R-:W-:Y:S01]  /*6a60*/  IMAD.MOV.U32 R4, RZ, RZ, 0x1 ;  /* 0x00000001ff047424 */ /* 0x000fe200078e00ff */
[----:B------:R-:W-:Y:S01]  /*6a70*/  FSETP.GEU.AND P1, PT, |R31|, 6.5827683646048100446e-37, PT ;  /* 0x036000001f00780b */ /* 0x000fe20003f2e200 */
[----:B------:R-:W-:Y:S01]  /*6a80*/  BSSY.RECONVERGENT B1, `(.L_x_6788) ;  /* 0x0000017000017945 */ /* 0x000fe20003800200 */
[----:B------:R-:W-:Y:S02]  /*6a90*/  IMAD.MOV.U32 R8, RZ, RZ, R2 ;  /* 0x000000ffff087224 */ /* 0x000fe400078e0002 */
[----:B------:R-:W0:Y:S01]  /*6aa0*/  MUFU.RCP64H R5, R13 ;  /* 0x0000000d00057308 */ /* 0x000e220000001800 */
[----:B------:R-:W-:Y:S01]  /*6ab0*/  IMAD.MOV.U32 R9, RZ, RZ, R3 ;  /* 0x000000ffff097224 */ /* 0x000fe200078e0003 */
        /* <DEDUP_REMOVED lines=17> */
[----:B------:R-:W-:Y:S02]  /*6bd0*/  IMAD.MOV.U32 R10, RZ, RZ, R2 ;  /* 0x000000ffff0a7224 */ /* 0x000fe400078e0002 */
[----:B------:R-:W-:-:S07]  /*6be0*/  IMAD.MOV.U32 R11, RZ, RZ, R3 ;  /* 0x000000ffff0b7224 */ /* 0x000fce00078e0003 */
.L_x_6789:
[----:B------:R-:W-:Y:S05]  /*6bf0*/  BSYNC.RECONVERGENT B1 ;  /* 0x0000000000017941 */ /* 0x000fea0003800200 */
.L_x_6788:
[----:B------:R-:W-:Y:S05]  /*6c00*/  BRA `(.L_x_6755) ;  /* 0x0000000400647947 */ /* 0x000fea0003800000 */
.L_x_6785:
        /* <DEDUP_REMOVED lines=21> */
.L_x_6791:
[----:B------:R-:W-:Y:S05]  /*6d60*/  BSYNC.RECONVERGENT B1 ;  /* 0x0000000000017941 */ /* 0x000fea0003800200 */
.L_x_6790:
        /* <DEDUP_REMOVED lines=16> */
[----:B------:R-:W-:Y:S05]  /*6e70*/  CALL.REL.NOINC `($__internal_9_$__cuda_sm20_dblrcp_rn_slowpath_v3) ;  /* 0x000000d400b87944 */ /* 0x000fea0003c00000 */
.L_x_6793:
[----:B------:R-:W-:Y:S05]  /*6e80*/  BSYNC.RECONVERGENT B1 ;  /* 0x0000000000017941 */ /* 0x000fea0003800200 */
.L_x_6792:
[C---:B------:R-:W-:Y:S02]  /*6e90*/  DFMA R8, R2.reuse, R30, R28 ;  /* 0x0000001e0208722b */ /* 0x040fe4000000001c */
[----:B------:R-:W-:-:S06]  /*6ea0*/  DFMA R2, R2, -R28, R30 ;  /* 0x8000001c0202722b */ /* 0x000fcc000000001e */
[-C--:B------:R-:W-:Y:S02]  /*6eb0*/  DMUL R8, R8, R6.reuse ;  /* 0x0000000608087228 */ /* 0x080fe40000000000 */
[----:B------:R-:W-:Y:S01]  /*6ec0*/  DMUL R10, R2, R6 ;  /* 0x00000006020a7228 */ /* 0x000fe20000000000 */
[----:B------:R-:W-:Y:S10]  /*6ed0*/  BRA `(.L_x_6755) ;  /* 0x0000000000b07947 */ /* 0x000ff40003800000 */
.L_x_6784:
        /* <DEDUP_REMOVED lines=21> */
.L_x_6795:
[----:B------:R-:W-:Y:S05]  /*7030*/  BSYNC.RECONVERGENT B1 ;  /* 0x0000000000017941 */ /* 0x000fea0003800200 */
.L_x_6794:
        /* <DEDUP_REMOVED lines=17> */
.L_x_6797:
[----:B------:R-:W-:Y:S05]  /*7150*/  BSYNC.RECONVERGENT B1 ;  /* 0x0000000000017941 */ /* 0x000fea0003800200 */
.L_x_6796:
[C---:B------:R-:W-:Y:S02]  /*7160*/  DFMA R8, R2.reuse, R28, R30 ;  /* 0x0000001c0208722b */ /* 0x040fe4000000001e */
[----:B------:R-:W-:-:S06]  /*7170*/  DFMA R2, R2, R30, -R28 ;  /* 0x0000001e0202722b */ /* 0x000fcc000000081c */
[-C--:B------:R-:W-:Y:S02]  /*7180*/  DMUL R8, R8, R6.reuse ;  /* 0x0000000608087228 */ /* 0x080fe40000000000 */
[----:B------:R-:W-:-:S11]  /*7190*/  DMUL R10, R2, R6 ;  /* 0x00000006020a7228 */ /* 0x000fd60000000000 */
.L_x_6755:
[----:B------:R-:W-:Y:S05]  /*71a0*/  BSYNC.RECONVERGENT B2 ;  /* 0x0000000000027941 */ /* 0x000fea0003800200 */
.L_x_6754:
[----:B------:R-:W4:Y:S01]  /*71b0*/  S2UR UR4, SR_CTAID.X ;  /* 0x00000000000479c3 */ /* 0x000f220000002500 */
[----:B------:R-:W4:Y:S01]  /*71c0*/  LDCU UR5, c[0x0][0x380] ;  /* 0x00007000ff0577ac */ /* 0x000f220008000800 */
[----:B0-----:R-:W-:Y:S01]  /*71d0*/  VIADD R0, R42, 0x80 ;  /* 0x000000802a007836 */ /* 0x001fe20000000000 */
[----:B------:R-:W-:Y:S01]  /*71e0*/  BSSY.RECONVERGENT B2, `(.L_x_6798) ;  /* 0x00002ed000027945 */ /* 0x000fe20003800200 */
[----:B-12--5:R-:W-:Y:S02]  /*71f0*/  CS2R R30, SRZ ;  /* 0x00000000001e7805 */ /* 0x026fe4000001ff00 */
[----:B---3--:R-:W-:Y:S01]  /*7200*/  CS2R R28, SRZ ;  /* 0x00000000001c7805 */ /* 0x008fe2000001ff00 */
[----:B----4-:R-:W-:-:S06]  /*7210*/  UIMAD UR4, UR4, -0x200, UR5 ;  /* 0xfffffe00040478a4 */ /* 0x010fcc000f8e0205 */
[----:B------:R-:W-:-:S13]  /*7220*/  ISETP.GE.AND P0, PT, R0, UR4, PT ;  /* 0x0000000400007c0c */ /* 0x000fda000bf06270 */
[----:B------:R-:W-:Y:S05]  /*7230*/  @P0 BRA `(.L_x_6799) ;  /* 0x0000002c009c0947 */ /* 0x000fea0003800000 */
[----:B------:R-:W-:Y:S01]  /*7240*/  DADD R28, -RZ, -R26 ;  /* 0x00000000ff1c7229 */ /* 0x000fe2000000091a */
[----:B------:R-:W-:Y:S01]  /*7250*/  BSSY.RECONVERGENT B3, `(.L_x_6800) ;  /* 0x0000252000037945 */ /* 0x000fe20003800200 */
[----:B------:R-:W-:-:S08]  /*7260*/  DADD R2, -RZ, -R24 ;  /* 0x00000000ff027229 */ /* 0x000fd00000000918 */
        /* <DEDUP_REMOVED lines=71> */
.L_x_6806:
[----:B------:R-:W-:Y:S05]  /*76e0*/  BSYNC.RECONVERGENT B0 ;  /* 0x0000000000007941 */ /* 0x000fea0003800200 */
.L_x_6805:
        /* <DEDUP_REMOVED lines=26> */
.L_x_6810:
[----:B------:R-:W-:Y:S05]  /*7890*/  BSYNC.RECONVERGENT B5 ;  /* 0x0000000000057941 */ /* 0x000fea0003800200 */
.L_x_6809:
[----:B------:R-:W-:Y:S01]  /*78a0*/  VIADD R0, R0, 0x1 ;  /* 0x0000000100007836 */ /* 0x000fe20000000000 */
[----:B------:R-:W-:Y:S06]  /*78b0*/  BRA `(.L_x_6811) ;  /* 0x0000000000087947 */ /* 0x000fec0003800000 */
.L_x_6808:
[----:B------:R-:W-:Y:S01]  /*78c0*/  DMUL R2, RZ, R28 ;  /* 0x0000001cff027228 */ /* 0x000fe20000000000 */
[----:B------:R-:W-:-:S10]  /*78d0*/  IMAD.MOV.U32 R0, RZ, RZ, 0x1 ;  /* 0x00000001ff007424 */ /* 0x000fd400078e00ff */
.L_x_6811:
[----:B------:R-:W-:Y:S05]  /*78e0*/  BSYNC.RECONVERGENT B4 ;  /* 0x0000000000047941 */ /* 0x000fea0003800200 */
.L_x_6807:
        /* <DEDUP_REMOVED lines=53> */
[----:B------:R-:W-:Y:S01]  /*7c40*/  IMAD.MOV.U32 R33, RZ, RZ, R5 ;  /* 0x000000ffff217224 */ /* 0x000fe200078e0005 */
[----:B------:R-:W-:Y:S06]  /*7c50*/  BRA `(.L_x_6814) ;  /* 0x0000000000087947 */ /* 0x000fec0003800000 */
.L_x_6813:
[----:B------:R-:W-:Y:S01]  /*7c60*/  DMUL R32, RZ, R28 ;  /* 0x0000001cff207228 */ /* 0x000fe20000000000 */
[----:B------:R-:W-:-:S10]  /*7c70*/  IMAD.MOV.U32 R2, RZ, RZ, RZ ;  /* 0x000000ffff027224 */ /* 0x000fd400078e00ff */
.L_x_6814:
[----:B------:R-:W-:Y:S05]  /*7c80*/  BSYNC.RECONVERGENT B4 ;  /* 0x0000000000047941 */ /* 0x000fea0003800200 */
.L_x_6812:
        /* <DEDUP_REMOVED lines=10> */
[----:B------:R-:W-:-:S02]  /*7d30*/  DMUL R28, R32, R32 ;  /* 0x00000020201c7228 */ /* 0x000fc40000000000 */
[----:B------:R-:W-:Y:S01]  /*7d40*/  ISETP.NE.U32.AND P0, PT, R0, 0x1, PT ;  /* 0x000000010000780c */ /* 0x000fe20003f05070 */
[----:B------:R-:W-:Y:S01]  /*7d50*/  IMAD.MOV.U32 R0, RZ, RZ, 0x3da8ff83 ;  /* 0x3da8ff83ff007424 */ /* 0x000fe200078e00ff */
[----:B------:R-:W-:Y:S02]  /*7d60*/  DMUL R30, R34, R30 ;  /* 0x0000001e221e7228 */ /* 0x000fe40000000000 */
        /* <DEDUP_REMOVED lines=18> */
.L_x_6804:
        /* <DEDUP_REMOVED lines=62> */
.L_x_6817:
[----:B------:R-:W-:Y:S05]  /*8270*/  BSYNC.RECONVERGENT B0 ;  /* 0x0000000000007941 */ /* 0x000fea0003800200 */
.L_x_6816:
[C---:B------:R-:W-:Y:S01]  /*8280*/  LEA.HI R3, R31.reuse, 0xffffff09, RZ, 0xc ;  /* 0xffffff091f037811 */ /* 0x040fe200078f60ff */
[----:B------:R-:W-:Y:S01]  /*8290*/  DSETP.NEU.AND P4, PT, |R26|, +INF , PT ;  /* 0x7ff000001a00742a */ /* 0x000fe20003f8d200 */
[----:B------:R-:W-:Y:S01]  /*82a0*/  LOP3.LUT R31, R31, 0xfffff, RZ, 0xc0, !PT ;  /* 0x000fffff1f1f7812 */ /* 0x000fe200078ec0ff */
[----:B------:R-:W-:Y:S01]  /*82b0*/  BSSY.RECONVERGENT B4, `(.L_x_6818) ;  /* 0x0000027000047945 */ /* 0x000fe20003800200 */
[----:B------:R-:W-:Y:S02]  /*82c0*/  LOP3.LUT R0, R3, 0xffff, RZ, 0xc0, !PT ;  /* 0x0000ffff03007812 */ /* 0x000fe400078ec0ff */
[----:B------:R-:W-:Y:S02]  /*82d0*/  LOP3.LUT R31, R31, 0x7fe00000, RZ, 0xfc, !PT ;  /* 0x7fe000001f1f7812 */ /* 0x000fe400078efcff */
[----:B------:R-:W-:-:S04]  /*82e0*/  LEA.HI R0, R0, R3, RZ, 0x11 ;  /* 0x0000000300007211 */ /* 0x000fc800078f88ff */
[----:B------:R-:W-:-:S04]  /*82f0*/  PRMT R34, R0, 0x9910, RZ ;  /* 0x0000991000227816 */ /* 0x000fc800000000ff */
[----:B------:R-:W-:-:S04]  /*8300*/  SHF.R.S32.HI R34, RZ, 0x1, R34 ;  /* 0x00000001ff227819 */ /* 0x000fc80000011422 */
        /* <DEDUP_REMOVED lines=28> */
.L_x_6821:
[----:B------:R-:W-:Y:S05]  /*84d0*/  BSYNC.RECONVERGENT B5 ;  /* 0x0000000000057941 */ /* 0x000fea0003800200 */
.L_x_6820:
[----:B------:R-:W-:Y:S01]  /*84e0*/  VIADD R0, R0, 0x1 ;  /* 0x0000000100007836 */ /* 0x000fe20000000000 */
[----:B------:R-:W-:Y:S06]  /*84f0*/  BRA `(.L_x_6822) ;  /* 0x0000000000087947 */ /* 0x000fec0003800000 */
.L_x_6819:
[----:B------:R-:W-:Y:S01]  /*8500*/  DMUL R2, RZ, R28 ;  /* 0x0000001cff027228 */ /* 0x000fe20000000000 */
[----:B------:R-:W-:-:S10]  /*8510*/  IMAD.MOV.U32 R0, RZ, RZ, 0x1 ;  /* 0x00000001ff007424 */ /* 0x000fd400078e00ff */
.L_x_6822:
[----:B------:R-:W-:Y:S05]  /*8520*/  BSYNC.RECONVERGENT B4 ;  /* 0x0000000000047941 */ /* 0x000fea0003800200 */
.L_x_6818:
        /* <DEDUP_REMOVED lines=28> */
[----:B------:R-:W-:Y:S01]  /*86f0*/  FSEL R38, R4, R2, !P0 ;  /* 0x0000000204267208 */ /* 0x000fe20004000000 */
[----:B------:R-:W-:Y:S01]  /*8700*/  IMAD.MOV.U32 R2, RZ, RZ, RZ ;  /* 0x000000ffff027224 */ /* 0x000fe200078e00ff */
[----:B------:R-:W-:Y:S02]  /*8710*/  FSEL R39, R5, R3, !P0 ;  /* 0x0000000305277208 */ /* 0x000fe40004000000 */
        /* <DEDUP_REMOVED lines=26> */
[----:B------:R-:W-:Y:S01]  /*88c0*/  IMAD.MOV.U32 R3, RZ, RZ, R5 ;  /* 0x000000ffff037224 */ /* 0x000fe200078e0005 */
[----:B------:R-:W-:Y:S06]  /*88d0*/  BRA `(.L_x_6825) ;  /* 0x0000000000087947 */ /* 0x000fec0003800000 */
.L_x_6824:
[----:B------:R-:W-:Y:S01]  /*88e0*/  DMUL R2, RZ, R28 ;  /* 0x0000001cff027228 */ /* 0x000fe20000000000 */
[----:B------:R-:W-:-:S10]  /*88f0*/  IMAD.MOV.U32 R0, RZ, RZ, RZ ;  /* 0x000000ffff007224 */ /* 0x000fd400078e00ff */
.L_x_6825:
[----:B------:R-:W-:Y:S05]  /*8900*/  BSYNC.RECONVERGENT B4 ;  /* 0x0000000000047941 */ /* 0x000fea0003800200 */
.L_x_6823:
        /* <DEDUP_REMOVED lines=37> */
.L_x_6803:
        /* <DEDUP_REMOVED lines=10> */
.L_x_6826:
[----:B------:R-:W-:-:S10]  /*8c00*/  DADD R30, R26, -R26 ;  /* 0x000000001a1e7229 */ /* 0x000fd4000000081a */
[----:B------:R-:W-:Y:S02]  /*8c10*/  IMAD.MOV.U32 R28, RZ, RZ, R30 ;  /* 0x000000ffff1c7224 */ /* 0x000fe400078e001e */
[----:B------:R-:W-:Y:S01]  /*8c20*/  IMAD.MOV.U32 R29, RZ, RZ, R31 ;  /* 0x000000ffff1d7224 */ /* 0x000fe200078e001f */
[----:B------:R-:W-:Y:S06]  /*8c30*/  BRA `(.L_x_6815) ;  /* 0x0000000800cc7947 */ /* 0x000fec0003800000 */
.L_x_6802:
        /* <DEDUP_REMOVED lines=27> */
.L_x_6830:
[----:B------:R-:W-:Y:S05]  /*8df0*/  BSYNC.RECONVERGENT B5 ;  /* 0x0000000000057941 */ /* 0x000fea0003800200 */
.L_x_6829:
[----:B------:R-:W-:Y:S01]  /*8e00*/  VIADD R0, R0, 0x1 ;  /* 0x0000000100007836 */ /* 0x000fe20000000000 */
[----:B------:R-:W-:Y:S06]  /*8e10*/  BRA `(.L_x_6831) ;  /* 0x0000000000087947 */ /* 0x000fec0003800000 */
.L_x_6828:
[----:B------:R-:W-:Y:S01]  /*8e20*/  DMUL R2, RZ, R28 ;  /* 0x0000001cff027228 */ /* 0x000fe20000000000 */
[----:B------:R-:W-:-:S10]  /*8e30*/  IMAD.MOV.U32 R0, RZ, RZ, 0x1 ;  /* 0x00000001ff007424 */ /* 0x000fd400078e00ff */
.L_x_6831:
[----:B------:R-:W-:Y:S05]  /*8e40*/  BSYNC.RECONVERGENT B4 ;  /* 0x0000000000047941 */ /* 0x000fea0003800200 */
.L_x_6827:
        /* <DEDUP_REMOVED lines=55> */
.L_x_6833:
[----:B------:R-:W-:Y:S01]  /*91c0*/  DMUL R36, RZ, R28 ;  /* 0x0000001cff247228 */ /* 0x000fe20000000000 */
[----:B------:R-:W-:-:S10]  /*91d0*/  IMAD.MOV.U32 R2, RZ, RZ, RZ ;  /* 0x000000ffff027224 */ /* 0x000fd400078e00ff */
.L_x_6834:
[----:B------:R-:W-:Y:S05]  /*91e0*/  BSYNC.RECONVERGENT B4 ;  /* 0x0000000000047941 */ /* 0x000fea0003800200 */
.L_x_6832:
        /* <DEDUP_REMOVED lines=12> */
[----:B------:R-:W-:-:S03]  /*92b0*/  IMAD.MOV.U32 R0, RZ, RZ, 0x3da8ff83 ;  /* 0x3da8ff83ff007424 */ /* 0x000fc600078e00ff */
        /* <DEDUP_REMOVED lines=17> */
.L_x_6801:
        /* <DEDUP_REMOVED lines=58> */
.L_x_6815:
[----:B------:R-:W-:Y:S05]  /*9770*/  BSYNC.RECONVERGENT B3 ;  /* 0x0000000000037941 */ /* 0x000fea0003800200 */
.L_x_6800:
[----:B------:R-:W-:Y:S02]  /*9780*/  DADD R30, R30, 1 ;  /* 0x3ff000001e1e7429 */ /* 0x000fe40000000000 */
        /* <DEDUP_REMOVED lines=27> */
.L_x_6838:
[----:B------:R-:W-:Y:S05]  /*9940*/  BSYNC.RECONVERGENT B1 ;  /* 0x0000000000017941 */ /* 0x000fea0003800200 */
.L_x_6837:
        /* <DEDUP_REMOVED lines=17> */
.L_x_6840:
[----:B------:R-:W-:Y:S05]  /*9a60*/  BSYNC.RECONVERGENT B1 ;  /* 0x0000000000017941 */ /* 0x000fea0003800200 */
.L_x_6839:
[C---:B------:R-:W-:Y:S02]  /*9a70*/  DFMA R28, R2.reuse, R26, R24 ;  /* 0x0000001a021c722b */ /* 0x040fe40000000018 */
[----:B------:R-:W-:-:S06]  /*9a80*/  DFMA R2, R2, -R24, R26 ;  /* 0x800000180202722b */ /* 0x000fcc000000001a */
[-C--:B------:R-:W-:Y:S02]  /*9a90*/  DMUL R28, R28, R6.reuse ;  /* 0x000000061c1c7228 */ /* 0x080fe40000000000 */
[----:B------:R-:W-:Y:S01]  /*9aa0*/  DMUL R30, R2, R6 ;  /* 0x00000006021e7228 */ /* 0x000fe20000000000 */
[----:B------:R-:W-:Y:S10]  /*9ab0*/  BRA `(.L_x_6799) ;  /* 0x00000004007c7947 */ /* 0x000ff40003800000 */
.L_x_6836:
        /* <DEDUP_REMOVED lines=22> */
.L_x_6842:
[----:B------:R-:W-:Y:S05]  /*9c20*/  BSYNC.RECONVERGENT B1 ;  /* 0x0000000000017941 */ /* 0x000fea0003800200 */
.L_x_6841:
        /* <DEDUP_REMOVED lines=26> */
.L_x_6844:
[----:B------:R-:W-:Y:S05]  /*9dd0*/  BSYNC.RECONVERGENT B1 ;  /* 0x0000000000017941 */ /* 0x000fea0003800200 */
.L_x_6843:
[----:B------:R-:W-:Y:S05]  /*9de0*/  BRA `(.L_x_6799) ;  /* 0x0000000000b07947 */ /* 0x000fea0003800000 */
.L_x_6835:
        /* <DEDUP_REMOVED lines=21> */
.L_x_6846:
[----:B------:R-:W-:Y:S05]  /*9f40*/  BSYNC.RECONVERGENT B1 ;  /* 0x0000000000017941 */ /* 0x000fea0003800200 */
.L_x_6845:
        /* <DEDUP_REMOVED lines=17> */
.L_x_6848:
[----:B------:R-:W-:Y:S05]  /*a060*/  BSYNC.RECONVERGENT B1 ;  /* 0x0000000000017941 */ /* 0x000fea0003800200 */
.L_x_6847:
[C---:B------:R-:W-:Y:S02]  /*a070*/  DFMA R28, R2.reuse, R24, R26 ;  /* 0x00000018021c722b */ /* 0x040fe4000000001a */
[----:B------:R-:W-:-:S06]  /*a080*/  DFMA R2, R2, R26, -R24 ;  /* 0x0000001a0202722b */ /* 0x000fcc0000000818 */
[-C--:B------:R-:W-:Y:S02]  /*a090*/  DMUL R28, R28, R6.reuse ;  /* 0x000000061c1c7228 */ /* 0x080fe40000000000 */
[----:B------:R-:W-:-:S11]  /*a0a0*/  DMUL R30, R2, R6 ;  /* 0x00000006021e7228 */ /* 0x000fd60000000000 */
.L_x_6799:
[----:B------:R-:W-:Y:S05]  /*a0b0*/  BSYNC.RECONVERGENT B2 ;  /* 0x0000000000027941 */ /* 0x000fea0003800200 */
.L_x_6798:
[----:B------:R-:W0:Y:S01]  /*a0c0*/  S2UR UR4, SR_CTAID.X ;  /* 0x00000000000479c3 */ /* 0x000e220000002500 */
[----:B------:R-:W0:Y:S01]  /*a0d0*/  LDCU UR5, c[0x0][0x380] ;  /* 0x00007000ff0577ac */ /* 0x000e220008000800 */
[----:B------:R-:W-:Y:S01]  /*a0e0*/  VIADD R0, R42, 0x100 ;  /* 0x000001002a007836 */ /* 0x000fe20000000000 */
[----:B------:R-:W-:Y:S01]  /*a0f0*/  BSSY.RECONVERGENT B2, `(.L_x_6849) ;  /* 0x00002ed000027945 */ /* 0x000fe20003800200 */
[----:B------:R-:W-:Y:S02]  /*a100*/  CS2R R26, SRZ ;  /* 0x00000000001a7805 */ /* 0x000fe4000001ff00 */
[----:B------:R-:W-:Y:S01]  /*a110*/  CS2R R24, SRZ ;  /* 0x0000000000187805 */ /* 0x000fe2000001ff00 */
[----:B0-----:R-:W-:-:S06]  /*a120*/  UIMAD UR4, UR4, -0x200, UR5 ;  /* 0xfffffe00040478a4 */ /* 0x001fcc000f8e0205 */
        /* <DEDUP_REMOVED lines=76> */
.L_x_6857:
[----:B------:R-:W-:Y:S05]  /*a5f0*/  BSYNC.RECONVERGENT B0 ;  /* 0x0000000000007941 */ /* 0x000fea0003800200 */
.L_x_6856:
        /* <DEDUP_REMOVED lines=26> */
.L_x_6861:
[----:B------:R-:W-:Y:S05]  /*a7a0*/  BSYNC.RECONVERGENT B5 ;  /* 0x0000000000057941 */ /* 0x000fea0003800200 */
.L_x_6860:
[----:B------:R-:W-:Y:S01]  /*a7b0*/  VIADD R0, R0, 0x1 ;  /* 0x0000000100007836 */ /* 0x000fe20000000000 */
[----:B------:R-:W-:Y:S06]  /*a7c0*/  BRA `(.L_x_6862) ;  /* 0x0000000000087947 */ /* 0x000fec0003800000 */
.L_x_6859:
[----:B------:R-:W-:Y:S01]  /*a7d0*/  DMUL R2, RZ, R24 ;  /* 0x00000018ff027228 */ /* 0x000fe20000000000 */
[----:B------:R-:W-:-:S10]  /*a7e0*/  IMAD.MOV.U32 R0, RZ, RZ, 0x1 ;  /* 0x00000001ff007424 */ /* 0x000fd400078e00ff */
.L_x_6862:
[----:B------:R-:W-:Y:S05]  /*a7f0*/  BSYNC.RECONVERGENT B4 ;  /* 0x0000000000047941 */ /* 0x000fea0003800200 */
.L_x_6858:
        /* <DEDUP_REMOVED lines=55> */
.L_x_6864:
[----:B------:R-:W-:Y:S01]  /*ab70*/  DMUL R32, RZ, R24 ;  /* 0x00000018ff207228 */ /* 0x000fe20000000000 */
[----:B------:R-:W-:-:S10]  /*ab80*/  IMAD.MOV.U32 R2, RZ, RZ, RZ ;  /* 0x000000ffff027224 */ /* 0x000fd400078e00ff */
.L_x_6865:
[----:B------:R-:W-:Y:S05]  /*ab90*/  BSYNC.RECONVERGENT B4 ;  /* 0x0000000000047941 */ /* 0x000fea0003800200 */
.L_x_6863:
        /* <DEDUP_REMOVED lines=32> */
.L_x_6855:
        /* <DEDUP_REMOVED lines=62> */
.L_x_6868:
[----:B------:R-:W-:Y:S05]  /*b180*/  BSYNC.RECONVERGENT B0 ;  /* 0x0000000000007941 */ /* 0x000fea0003800200 */
.L_x_6867:
        /* <DEDUP_REMOVED lines=37> */
.L_x_6872:
[----:B------:R-:W-:Y:S05]  /*b3e0*/  BSYNC.RECONVERGENT B5 ;  /* 0x0000000000057941 */ /* 0x000fea0003800200 */
.L_x_6871:
[----:B------:R-:W-:Y:S01]  /*b3f0*/  VIADD R0, R0, 0x1 ;  /* 0x0000000100007836 */ /* 0x000fe20000000000 */
[----:B------:R-:W-:Y:S06]  /*b400*/  BRA `(.L_x_6873) ;  /* 0x0000000000087947 */ /* 0x000fec0003800000 */
.L_x_6870:
[----:B------:R-:W-:Y:S01]  /*b410*/  DMUL R2, RZ, R24 ;  /* 0x00000018ff027228 */ /* 0x000fe20000000000 */
[----:B------:R-:W-:-:S10]  /*b420*/  IMAD.MOV.U32 R0, RZ, RZ, 0x1 ;  /* 0x00000001ff007424 */ /* 0x000fd400078e00ff */
.L_x_6873:
[----:B------:R-:W-:Y:S05]  /*b430*/  BSYNC.RECONVERGENT B4 ;  /* 0x0000000000047941 */ /* 0x000fea0003800200 */
.L_x_6869:
        /* <DEDUP_REMOVED lines=59> */
.L_x_6875:
[----:B------:R-:W-:Y:S01]  /*b7f0*/  DMUL R2, RZ, R24 ;  /* 0x00000018ff027228 */ /* 0x000fe20000000000 */
[----:B------:R-:W-:-:S10]  /*b800*/  IMAD.MOV.U32 R0, RZ, RZ, RZ ;  /* 0x000000ffff007224 */ /* 0x000fd400078e00ff */
.L_x_6876:
[----:B------:R-:W-:Y:S05]  /*b810*/  BSYNC.RECONVERGENT B4 ;  /* 0x0000000000047941 */ /* 0x000fea0003800200 */
.L_x_6874:
        /* <DEDUP_REMOVED lines=37> */
.L_x_6854:
        /* <DEDUP_REMOVED lines=10> */
.L_x_6877:
[----:B------:R-:W-:-:S10]  /*bb10*/  DADD R26, R18, -R18 ;  /* 0x00000000121a7229 */ /* 0x000fd40000000812 */
[----:B------:R-:W-:Y:S02]  /*bb20*/  IMAD.MOV.U32 R24, RZ, RZ, R26 ;  /* 0x000000ffff187224 */ /* 0x000fe400078e001a */
[----:B------:R-:W-:Y:S01]  /*bb30*/  IMAD.MOV.U32 R25, RZ, RZ, R27 ;  /* 0x000000ffff197224 */ /* 0x000fe200078e001b */
[----:B------:R-:W-:Y:S06]  /*bb40*/  BRA `(.L_x_6866) ;  /* 0x0000000800cc7947 */ /* 0x000fec0003800000 */
.L_x_6853:
        /* <DEDUP_REMOVED lines=27> */
.L_x_6881:
[----:B------:R-:W-:Y:S05]  /*bd00*/  BSYNC.RECONVERGENT B5 ;  /* 0x0000000000057941 */ /* 0x000fea0003800200 */
.L_x_6880:
[----:B------:R-:W-:Y:S01]  /*bd10*/  VIADD R0, R0, 0x1 ;  /* 0x0000000100007836 */ /* 0x000fe20000000000 */
[----:B------:R-:W-:Y:S06]  /*bd20*/  BRA `(.L_x_6882) ;  /* 0x0000000000087947 */ /* 0x000fec0003800000 */
.L_x_6879:
[----:B------:R-:W-:Y:S01]  /*bd30*/  DMUL R2, RZ, R24 ;  /* 0x00000018ff027228 */ /* 0x000fe20000000000 */
[----:B------:R-:W-:-:S10]  /*bd40*/  IMAD.MOV.U32 R0, RZ, RZ, 0x1 ;  /* 0x00000001ff007424 */ /* 0x000fd400078e00ff */
.L_x_6882:
[----:B------:R-:W-:Y:S05]  /*bd50*/  BSYNC.RECONVERGENT B4 ;  /* 0x0000000000047941 */ /* 0x000fea0003800200 */
.L_x_6878:
        /* <DEDUP_REMOVED lines=55> */
.L_x_6884:
[----:B------:R-:W-:Y:S01]  /*c0d0*/  DMUL R36, RZ, R24 ;  /* 0x00000018ff247228 */ /* 0x000fe20000000000 */
[----:B------:R-:W-:-:S10]  /*c0e0*/  IMAD.MOV.U32 R2, RZ, RZ, RZ ;  /* 0x000000ffff027224 */ /* 0x000fd400078e00ff */
.L_x_6885:
[----:B------:R-:W-:Y:S05]  /*c0f0*/  BSYNC.RECONVERGENT B4 ;  /* 0x0000000000047941 */ /* 0x000fea0003800200 */
.L_x_6883:
        /* <DEDUP_REMOVED lines=30> */
.L_x_6852:
        /* <DEDUP_REMOVED lines=58> */
.L_x_6866:
[----:B------:R-:W-:Y:S05]  /*c680*/  BSYNC.RECONVERGENT B3 ;  /* 0x0000000000037941 */ /* 0x000fea0003800200 */
.L_x_6851:
        /* <DEDUP_REMOVED lines=28> */
.L_x_6889:
[----:B------:R-:W-:Y:S05]  /*c850*/  BSYNC.RECONVERGENT B1 ;  /* 0x0000000000017941 */ /* 0x000fea0003800200 */
.L_x_6888:
        /* <DEDUP_REMOVED lines=17> */
.L_x_6891:
[----:B------:R-:W-:Y:S05]  /*c970*/  BSYNC.RECONVERGENT B1 ;  /* 0x0000000000017941 */ /* 0x000fea0003800200 */
.L_x_6890:
[C---:B------:R-:W-:Y:S02]  /*c980*/  DFMA R24, R2.reuse, R18, R16 ;  /* 0x000000120218722b */ /* 0x040fe40000000010 */
[----:B------:R-:W-:-:S06]  /*c990*/  DFMA R2, R2, -R16, R18 ;  /* 0x800000100202722b */ /* 0x000fcc0000000012 */
[-C--:B------:R-:W-:Y:S02]  /*c9a0*/  DMUL R24, R24, R6.reuse ;  /* 0x0000000618187228 */ /* 0x080fe40000000000 */
[----:B------:R-:W-:Y:S01]  /*c9b0*/  DMUL R26, R2, R6 ;  /* 0x00000006021a7228 */ /* 0x000fe20000000000 */
[----:B------:R-:W-:Y:S10]  /*c9c0*/  BRA `(.L_x_6850) ;  /* 0x00000004007c7947 */ /* 0x000ff40003800000 */
.L_x_6887:
        /* <DEDUP_REMOVED lines=22> */
.L_x_6893:
[----:B------:R-:W-:Y:S05]  /*cb30*/  BSYNC.RECONVERGENT B1 ;  /* 0x0000000000017941 */ /* 0x000fea0003800200 */
.L_x_6892:
        /* <DEDUP_REMOVED lines=26> */
.L_x_6895:
[----:B------:R-:W-:Y:S05]  /*cce0*/  BSYNC.RECONVERGENT B1 ;  /* 0x0000000000017941 */ /* 0x000fea0003800200 */
.L_x_6894:
[----:B------:R-:W-:Y:S05]  /*ccf0*/  BRA `(.L_x_6850) ;  /* 0x0000000000b07947 */ /* 0x000fea0003800000 */
.L_x_6886:
        /* <DEDUP_REMOVED lines=21> */
.L_x_6897:
[----:B------:R-:W-:Y:S05]  /*ce50*/  BSYNC.RECONVERGENT B1 ;  /* 0x0000000000017941 */ /* 0x000fea0003800200 */
.L_x_6896:
        /* <DEDUP_REMOVED lines=17> */
.L_x_6899:
[----:B------:R-:W-:Y:S05]  /*cf70*/  BSYNC.RECONVERGENT B1 ;  /* 0x0000000000017941 */ /* 0x000fea0003800200 */
.L_x_6898:
[C---:B------:R-:W-:Y:S02]  /*cf80*/  DFMA R24, R2.reuse, R16, R18 ;  /* 0x000000100218722b */ /* 0x040fe40000000012 */
[----:B------:R-:W-:-:S06]  /*cf90*/  DFMA R2, R2, R18, -R16 ;  /* 0x000000120202722b */ /* 0x000fcc0000000810 */
[-C--:B------:R-:W-:Y:S02]  /*cfa0*/  DMUL R24, R24, R6.reuse ;  /* 0x0000000618187228 */ /* 0x080fe40000000000 */
[----:B------:R-:W-:-:S11]  /*cfb0*/  DMUL R26, R2, R6 ;  /* 0x00000006021a7228 */ /* 0x000fd60000000000 */
.L_x_6850:
[----:B------:R-:W-:Y:S05]  /*cfc0*/  BSYNC.RECONVERGENT B2 ;  /* 0x0000000000027941 */ /* 0x000fea0003800200 */
.L_x_6849:
        /* <DEDUP_REMOVED lines=83> */
.L_x_6908:
[----:B------:R-:W-:Y:S05]  /*d500*/  BSYNC.RECONVERGENT B0 ;  /* 0x0000000000007941 */ /* 0x000fea0003800200 */
.L_x_6907:
        /* <DEDUP_REMOVED lines=26> */
.L_x_6912:
[----:B------:R-:W-:Y:S05]  /*d6b0*/  BSYNC.RECONVERGENT B5 ;  /* 0x0000000000057941 */ /* 0x000fea0003800200 */
.L_x_6911:
[----:B------:R-:W-:Y:S01]  /*d6c0*/  VIADD R0, R0, 0x1 ;  /* 0x0000000100007836 */ /* 0x000fe20000000000 */
[----:B------:R-:W-:Y:S06]  /*d6d0*/  BRA `(.L_x_6913) ;  /* 0x0000000000087947 */ /* 0x000fec0003800000 */
.L_x_6910:
[----:B------:R-:W-:Y:S01]  /*d6e0*/  DMUL R2, RZ, R16 ;  /* 0x00000010ff027228 */ /* 0x000fe20000000000 */
[----:B------:R-:W-:-:S10]  /*d6f0*/  IMAD.MOV.U32 R0, RZ, RZ, 0x1 ;  /* 0x00000001ff007424 */ /* 0x000fd400078e00ff */
.L_x_6913:
[----:B------:R-:W-:Y:S05]  /*d700*/  BSYNC.RECONVERGENT B4 ;  /* 0x0000000000047941 */ /* 0x000fea0003800200 */
.L_x_6909:
        /* <DEDUP_REMOVED lines=55> */
.L_x_6915:
[----:B------:R-:W-:Y:S01]  /*da80*/  DMUL R32, RZ, R16 ;  /* 0x00000010ff207228 */ /* 0x000fe20000000000 */
[----:B------:R-:W-:-:S10]  /*da90*/  IMAD.MOV.U32 R2, RZ, RZ, RZ ;  /* 0x000000ffff027224 */ /* 0x000fd400078e00ff */
.L_x_6916:
[----:B------:R-:W-:Y:S05]  /*daa0*/  BSYNC.RECONVERGENT B4 ;  /* 0x0000000000047941 */ /* 0x000fea0003800200 */
.L_x_6914:
        /* <DEDUP_REMOVED lines=32> */
.L_x_6906:
        /* <DEDUP_REMOVED lines=54> */
[----:B------:R-:W-:Y:S01]  /*e010*/  @!P0 IMAD.MOV.U32 R2, RZ, RZ, R6 ;  /* 0x000000ffff028224 */ /* 0x000fe200078e0006 */
[----:B------:R-:W-:Y:S02]  /*e020*/  FSEL R19, R13, RZ, P1 ;  /* 0x000000ff0d137208 */ /* 0x000fe40000800000 */
[----:B------:R-:W-:-:S05]  /*e030*/  @!P0 SHF.R.S32.HI R3, RZ, 0x1, R0 ;  /* 0x00000001ff038819 */ /* 0x000fca0000011400 */
[----:B------:R-:W-:Y:S02]  /*e040*/  @!P0 IMAD.IADD R4, R4, 0x1, -R3 ;  /* 0x0000000104048824 */ /* 0x000fe400078e0a03 */
[----:B------:R-:W-:-:S03]  /*e050*/  @!P0 IMAD R3, R3, 0x100000, R7 ;  /* 0x0010000003038824 */ /* 0x000fc600078e0207 */
[----:B------:R-:W-:Y:S01]  /*e060*/  @!P0 LEA R5, R4, 0x3ff00000, 0x14 ;  /* 0x3ff0000004058811 */ /* 0x000fe200078ea0ff */
[----:B------:R-:W-:-:S06]  /*e070*/  @!P0 IMAD.MOV.U32 R4, RZ, RZ, RZ ;  /* 0x000000ffff048224 */ /* 0x000fcc00078e00ff */
[----:B------:R-:W-:-:S11]  /*e080*/  @!P0 DMUL R18, R2, R4 ;  /* 0x0000000402128228 */ /* 0x000fd60000000000 */
.L_x_6919:
[----:B------:R-:W-:Y:S05]  /*e090*/  BSYNC.RECONVERGENT B0 ;  /* 0x0000000000007941 */ /* 0x000fea0003800200 */
.L_x_6918:
        /* <DEDUP_REMOVED lines=37> */
.L_x_6923:
[----:B------:R-:W-:Y:S05]  /*e2f0*/  BSYNC.RECONVERGENT B5 ;  /* 0x0000000000057941 */ /* 0x000fea0003800200 */
.L_x_6922:
[----:B------:R-:W-:Y:S01]  /*e300*/  VIADD R0, R0, 0x1 ;  /* 0x0000000100007836 */ /* 0x000fe20000000000 */
[----:B------:R-:W-:Y:S06]  /*e310*/  BRA `(.L_x_6924) ;  /* 0x0000000000087947 */ /* 0x000fec0003800000 */
.L_x_6921:
[----:B------:R-:W-:Y:S01]  /*e320*/  DMUL R2, RZ, R16 ;  /* 0x00000010ff027228 */ /* 0x000fe20000000000 */
[----:B------:R-:W-:-:S10]  /*e330*/  IMAD.MOV.U32 R0, RZ, RZ, 0x1 ;  /* 0x00000001ff007424 */ /* 0x000fd400078e00ff */
.L_x_6924:
[----:B------:R-:W-:Y:S05]  /*e340*/  BSYNC.RECONVERGENT B4 ;  /* 0x0000000000047941 */ /* 0x000fea0003800200 */
.L_x_6920:
        /* <DEDUP_REMOVED lines=58> */
.L_x_6926:
[----:B------:R-:W-:Y:S01]  /*e6f0*/  DMUL R32, RZ, R16 ;  /* 0x00000010ff207228 */ /* 0x000fe20000000000 */
[----:B------:R-:W-:-:S10]  /*e700*/  IMAD.MOV.U32 R2, RZ, RZ, RZ ;  /* 0x000000ffff027224 */ /* 0x000fd400078e00ff */
.L_x_6927:
[----:B------:R-:W-:Y:S05]  /*e710*/  BSYNC.RECONVERGENT B4 ;  /* 0x0000000000047941 */ /* 0x000fea0003800200 */
.L_x_6925:
        /* <DEDUP_REMOVED lines=37> */
.L_x_6905:
        /* <DEDUP_REMOVED lines=10> */
.L_x_6928:
[----:B------:R-:W-:-:S10]  /*ea10*/  DADD R18, R22, -R22 ;  /* 0x0000000016127229 */ /* 0x000fd40000000816 */
[----:B------:R-:W-:Y:S02]  /*ea20*/  IMAD.MOV.U32 R16, RZ, RZ, R18 ;  /* 0x000000ffff107224 */ /* 0x000fe400078e0012 */
[----:B------:R-:W-:Y:S01]  /*ea30*/  IMAD.MOV.U32 R17, RZ, RZ, R19 ;  /* 0x000000ffff117224 */ /* 0x000fe200078e0013 */
[----:B------:R-:W-:Y:S06]  /*ea40*/  BRA `(.L_x_6917) ;  /* 0x0000000800cc7947 */ /* 0x000fec0003800000 */
.L_x_6904:
        /* <DEDUP_REMOVED lines=27> */
.L_x_6932:
[----:B------:R-:W-:Y:S05]  /*ec00*/  BSYNC.RECONVERGENT B5 ;  /* 0x0000000000057941 */ /* 0x000fea0003800200 */
.L_x_6931:
[----:B------:R-:W-:Y:S01]  /*ec10*/  VIADD R0, R0, 0x1 ;  /* 0x0000000100007836 */ /* 0x000fe20000000000 */
[----:B------:R-:W-:Y:S06]  /*ec20*/  BRA `(.L_x_6933) ;  /* 0x0000000000087947 */ /* 0x000fec0003800000 */
.L_x_6930:
[----:B------:R-:W-:Y:S01]  /*ec30*/  DMUL R2, RZ, R16 ;  /* 0x00000010ff027228 */ /* 0x000fe20000000000 */
[----:B------:R-:W-:-:S10]  /*ec40*/  IMAD.MOV.U32 R0, RZ, RZ, 0x1 ;  /* 0x00000001ff007424 */ /* 0x000fd400078e00ff */
.L_x_6933:
[----:B------:R-:W-:Y:S05]  /*ec50*/  BSYNC.RECONVERGENT B4 ;  /* 0x0000000000047941 */ /* 0x000fea0003800200 */
.L_x_6929:
        /* <DEDUP_REMOVED lines=55> */
.L_x_6935:
[----:B------:R-:W-:Y:S01]  /*efd0*/  DMUL R36, RZ, R16 ;  /* 0x00000010ff247228 */ /* 0x000fe20000000000 */
[----:B------:R-:W-:-:S10]  /*efe0*/  IMAD.MOV.U32 R2, RZ, RZ, RZ ;  /* 0x000000ffff027224 */ /* 0x000fd400078e00ff */
.L_x_6936:
[----:B------:R-:W-:Y:S05]  /*eff0*/  BSYNC.RECONVERGENT B4 ;  /* 0x0000000000047941 */ /* 0x000fea0003800200 */
.L_x_6934:
        /* <DEDUP_REMOVED lines=30> */
.L_x_6903:
        /* <DEDUP_REMOVED lines=58> */
.L_x_6917:
[----:B------:R-:W-:Y:S05]  /*f580*/  BSYNC.RECONVERGENT B3 ;  /* 0x0000000000037941 */ /* 0x000fea0003800200 */
.L_x_6902:
        /* <DEDUP_REMOVED lines=28> */
.L_x_6940:
[----:B------:R-:W-:Y:S05]  /*f750*/  BSYNC.RECONVERGENT B1 ;  /* 0x0000000000017941 */ /* 0x000fea0003800200 */
.L_x_6939:
        /* <DEDUP_REMOVED lines=17> */
.L_x_6942:
[----:B------:R-:W-:Y:S05]  /*f870*/  BSYNC.RECONVERGENT B1 ;  /* 0x0000000000017941 */ /* 0x000fea0003800200 */
.L_x_6941:
[C---:B------:R-:W-:Y:S02]  /*f880*/  DFMA R16, R2.reuse, R22, R20 ;  /* 0x000000160210722b */ /* 0x040fe40000000014 */
[----:B------:R-:W-:-:S06]  /*f890*/  DFMA R2, R2, -R20, R22 ;  /* 0x800000140202722b */ /* 0x000fcc0000000016 */
[-C--:B------:R-:W-:Y:S02]  /*f8a0*/  DMUL R16, R16, R6.reuse ;  /* 0x0000000610107228 */ /* 0x080fe40000000000 */
[----:B------:R-:W-:Y:S01]  /*f8b0*/  DMUL R18, R2, R6 ;  /* 0x0000000602127228 */ /* 0x000fe20000000000 */
[----:B------:R-:W-:Y:S10]  /*f8c0*/  BRA `(.L_x_6901) ;  /* 0x00000004007c7947 */ /* 0x000ff40003800000 */
.L_x_6938:
        /* <DEDUP_REMOVED lines=22> */
.L_x_6944:
[----:B------:R-:W-:Y:S05]  /*fa30*/  BSYNC.RECONVERGENT B1 ;  /* 0x0000000000017941 */ /* 0x000fea0003800200 */
.L_x_6943:
        /* <DEDUP_REMOVED lines=26> */
.L_x_6946:
[----:B------:R-:W-:Y:S05]  /*fbe0*/  BSYNC.RECONVERGENT B1 ;  /* 0x0000000000017941 */ /* 0x000fea0003800200 */
.L_x_6945:
[----:B------:R-:W-:Y:S05]  /*fbf0*/  BRA `(.L_x_6901) ;  /* 0x0000000000b07947 */ /* 0x000fea0003800000 */
.L_x_6937:
        /* <DEDUP_REMOVED lines=21> */
.L_x_6948:
[----:B------:R-:W-:Y:S05]  /*fd50*/  BSYNC.RECONVERGENT B1 ;  /* 0x0000000000017941 */ /* 0x000fea0003800200 */
.L_x_6947:
        /* <DEDUP_REMOVED lines=17> */
.L_x_6950:
[----:B------:R-:W-:Y:S05]  /*fe70*/  BSYNC.RECONVERGENT B1 ;  /* 0x0000000000017941 */ /* 0x000fea0003800200 */
.L_x_6949:
[C---:B------:R-:W-:Y:S02]  /*fe80*/  DFMA R16, R2.reuse, R20, R22 ;  /* 0x000000140210722b */ /* 0x040fe40000000016 */
[----:B------:R-:W-:-:S06]  /*fe90*/  DFMA R2, R2, R22, -R20 ;  /* 0x000000160202722b */ /* 0x000fcc0000000814 */
[-C--:B------:R-:W-:Y:S02]  /*fea0*/  DMUL R16, R16, R6.reuse ;  /* 0x0000000610107228 */ /* 0x080fe40000000000 */
[----:B------:R-:W-:-:S11]  /*feb0*/  DMUL R18, R2, R6 ;  /* 0x0000000602127228 */ /* 0x000fd60000000000 */
.L_x_6901:
[----:B------:R-:W-:Y:S05]  /*fec0*/  BSYNC.RECONVERGENT B2 ;  /* 0x0000000000027941 */ /* 0x000fea0003800200 */
.L_x_6900:
[----:B------:R-:W0:Y:S01]  /*fed0*/  S2R R22, SR_CTAID.X ;  /* 0x0000000000167919 */ /* 0x000e220000002500 */
[----:B------:R-:W0:Y:S01]  /*fee0*/  LDC R23, c[0x0][0x380] ;  /* 0x0000e000ff177b82 */ /* 0x000e220000000800 */
[----:B------:R-:W-:Y:S01]  /*fef0*/  BSSY.RECONVERGENT B6, `(.L_x_6951) ;  /* 0x000011d000067945 */ /* 0x000fe20003800200 */
[----:B------:R-:W1:Y:S06]  /*ff00*/  S2R R32, SR_TID.X ;  /* 0x0000000000207919 */ /* 0x000e6c0000002100 */
[----:B------:R-:W2:Y:S01]  /*ff10*/  LDC.U8 R33, c[0x0][0x3a4] ;  /* 0x0000e900ff217b82 */ /* 0x000ea20000000000 */
[----:B0-----:R-:W-:-:S05]  /*ff20*/  IMAD R23, R22, -0x200, R23 ;  /* 0xfffffe0016177824 */ /* 0x001fca00078e0217 */
[----:B-1----:R-:W-:-:S13]  /*ff30*/  ISETP.GE.AND P0, PT, R32, R23, PT ;  /* 0x000000172000720c */ /* 0x002fda0003f06270 */
[----:B--2---:R-:W-:Y:S05]  /*ff40*/  @P0 BRA `(.L_x_6952) ;  /* 0x00000010005c0947 */ /* 0x004fea0003800000 */
[----:B------:R-:W0:Y:S01]  /*ff50*/  LDCU UR4, c[0x0][0x3a8] ;  /* 0x00007500ff0477ac */ /* 0x000e220008000800 */
[----:B------:R-:W1:Y:S01]  /*ff60*/  LDC.64 R2, c[0x0][0x388] ;  /* 0x0000e200ff027b82 */ /* 0x000e620000000a00 */
[----:B------:R-:W-:Y:S01]  /*ff70*/  IMAD R0, R22, 0x200, R32 ;  /* 0x0000020016007824 */ /* 0x000fe200078e0220 */
[----:B------:R-:W-:Y:S01]  /*ff80*/  PRMT R4, R33, 0x9910, RZ ;  /* 0x0000991021047816 */ /* 0x000fe200000000ff */
[----:B------:R-:W-:Y:S02]  /*ff90*/  VIADD R32, R32, 0x80 ;  /* 0x0000008020207836 */ /* 0x000fe40000000000 */
        /* <DEDUP_REMOVED lines=17> */
.L_x_6956:
[----:B------:R-:W0:Y:S02]  /*100b0*/  F2I.S64.F64.TRUNC R8, R8 ;  /* 0x0000000800087311 */ /* 0x000e24000030d900 */
[----:B0-----:R-:W-:-:S05]  /*100c0*/  IMAD.MOV.U32 R5, RZ, RZ, R8 ;  /* 0x000000ffff057224 */ /* 0x001fca00078e0008 */
[----:B------:R0:W-:Y:S01]  /*100d0*/  STG.E.U8 desc[UR36][R2.64], R5 ;  /* 0x0000000502007986 */ /* 0x0001e2000c101124 */
[----:B------:R-:W-:Y:S05]  /*100e0*/  BRA `(.L_x_6952) ;  /* 0x0000000c00f47947 */ /* 0x000fea0003800000 */
.L_x_6955:
        /* <DEDUP_REMOVED lines=9> */
.L_x_6959:
[----:B------:R-:W0:Y:S02]  /*10180*/  F2I.F64.TRUNC R9, R8 ;  /* 0x0000000800097311 */ /* 0x000e24000030d100 */
[----:B0-----:R0:W-:Y:S01]  /*10190*/  STG.E desc[UR36][R2.64], R9 ;  /* 0x0000000902007986 */ /* 0x0011e2000c101924 */
[----:B------:R-:W-:Y:S05]  /*101a0*/  BRA `(.L_x_6952) ;  /* 0x0000000c00c47947 */ /* 0x000fea0003800000 */
.L_x_6958:
[----:B------:R-:W0:Y:S02]  /*101b0*/  F2I.F64.TRUNC R9, R8 ;  /* 0x0000000800097311 */ /* 0x000e24000030d100 */
[----:B0-----:R0:W-:Y:S01]  /*101c0*/  STG.E.U16 desc[UR36][R2.64], R9 ;  /* 0x0000000902007986 */ /* 0x0011e2000c101524 */
[----:B------:R-:W-:Y:S05]  /*101d0*/  BRA `(.L_x_6952) ;  /* 0x0000000c00b87947 */ /* 0x000fea0003800000 */
.L_x_6954:
        /* <DEDUP_REMOVED lines=13> */
.L_x_6961:
        /* <DEDUP_REMOVED lines=8> */
.L_x_6960:
        /* <DEDUP_REMOVED lines=16> */
.L_x_6963:
        /* <DEDUP_REMOVED lines=11> */
.L_x_6962:
[----:B------:R0:W-:Y:S01]  /*104e0*/  STG.E.64 desc[UR36][R2.64], R8 ;  /* 0x0000000802007986 */ /* 0x0001e2000c101b24 */
[----:B------:R-:W-:Y:S05]  /*104f0*/  BRA `(.L_x_6952) ;  /* 0x0000000800f07947 */ /* 0x000fea0003800000 */
.L_x_6953:
        /* <DEDUP_REMOVED lines=8> */
[----:B------:R-:W-:-:S06]  /*10580*/  DSETP.NEU.AND P0, PT, R10, RZ, PT ;  /* 0x000000ff0a00722a */ /* 0x000fcc0003f0d000 */
[----:B------:R-:W-:-:S06]  /*10590*/  DSETP.NEU.OR P0, PT, R8, RZ, P0 ;  /* 0x000000ff0800722a */ /* 0x000fcc000070d400 */
[----:B------:R-:W-:-:S05]  /*105a0*/  SEL R5, RZ, 0x1, !P0 ;  /* 0x00000001ff057807 */ /* 0x000fca0004000000 */
[----:B------:R0:W-:Y:S01]  /*105b0*/  STG.E.U8 desc[UR36][R2.64], R5 ;  /* 0x0000000502007986 */ /* 0x0001e2000c101124 */
[----:B------:R-:W-:Y:S05]  /*105c0*/  BRA `(.L_x_6952) ;  /* 0x0000000800bc7947 */ /* 0x000fea0003800000 */
.L_x_6966:
[----:B------:R0:W-:Y:S01]  /*105d0*/  STG.E.128 desc[UR36][R2.64], R8 ;  /* 0x0000000802007986 */ /* 0x0001e2000c101d24 */
[----:B------:R-:W-:Y:S05]  /*105e0*/  BRA `(.L_x_6952) ;  /* 0x0000000800b47947 */ /* 0x000fea0003800000 */
.L_x_6965:
        /* <DEDUP_REMOVED lines=23> */
.L_x_6970:
[----:B------:R-:W-:Y:S05]  /*10760*/  BSYNC.RECONVERGENT B0 ;  /* 0x0000000000007941 */ /* 0x000fea0003800200 */
.L_x_6969:
[----:B------:R-:W-:-:S05]  /*10770*/  LOP3.LUT R5, R0, 0x80, R5, 0xf8, !PT ;  /* 0x0000008000057812 */ /* 0x000fca00078ef805 */
[----:B------:R0:W-:Y:S01]  /*10780*/  STG.E.U8 desc[UR36][R2.64], R5 ;  /* 0x0000000502007986 */ /* 0x0001e2000c101124 */
[----:B------:R-:W-:Y:S05]  /*10790*/  BRA `(.L_x_6952) ;  /* 0x0000000800487947 */ /* 0x000fea0003800000 */
.L_x_6968:
        /* <DEDUP_REMOVED lines=19> */
.L_x_6972:
[----:B------:R-:W-:Y:S05]  /*108d0*/  BSYNC.RECONVERGENT B0 ;  /* 0x0000000000007941 */ /* 0x000fea0003800200 */
.L_x_6971:
[----:B------:R-:W-:-:S05]  /*108e0*/  LOP3.LUT R5, R0, 0x80, R5, 0xf8, !PT ;  /* 0x0000008000057812 */ /* 0x000fca00078ef805 */
[----:B------:R0:W-:Y:S01]  /*108f0*/  STG.E.U8 desc[UR36][R2.64], R5 ;  /* 0x0000000502007986 */ /* 0x0001e2000c101124 */
[----:B------:R-:W-:Y:S05]  /*10900*/  BRA `(.L_x_6952) ;  /* 0x0000000400ec7947 */ /* 0x000fea0003800000 */
.L_x_6967:
        /* <DEDUP_REMOVED lines=8> */
.L_x_6964:
        /* <DEDUP_REMOVED lines=11> */
.L_x_6975:
        /* <DEDUP_REMOVED lines=17> */
.L_x_6978:
[----:B------:R-:W-:-:S04]  /*10b50*/  SHF.R.U32.HI R0, RZ, 0x14, R5 ;  /* 0x00000014ff007819 */ /* 0x000fc80000011605 */
[----:B------:R-:W-:-:S04]  /*10b60*/  LOP3.LUT R0, R0, 0x1, RZ, 0xc0, !PT ;  /* 0x0000000100007812 */ /* 0x000fc800078ec0ff */
[----:B------:R-:W-:-:S04]  /*10b70*/  IADD3 R0, PT, PT, R5, 0x487ffff, R0 ;  /* 0x0487ffff05007810 */ /* 0x000fc80007ffe000 */
[----:B------:R-:W-:-:S04]  /*10b80*/  SHF.R.U32.HI R0, RZ, 0x14, R0 ;  /* 0x00000014ff007819 */ /* 0x000fc80000011600 */
[----:B------:R-:W-:-:S07]  /*10b90*/  LOP3.LUT R4, R0, 0xff, RZ, 0xc0, !PT ;  /* 0x000000ff00047812 */ /* 0x000fce00078ec0ff */
.L_x_6979:
[----:B------:R-:W-:-:S04]  /*10ba0*/  SHF.R.U32.HI R5, RZ, 0x18, R5 ;  /* 0x00000018ff057819 */ /* 0x000fc80000011605 */
[----:B------:R-:W-:-:S04]  /*10bb0*/  LOP3.LUT R4, R4, 0x80, R5, 0xf8, !PT ;  /* 0x0000008004047812 */ /* 0x000fc800078ef805 */
[----:B------:R-:W-:-:S07]  /*10bc0*/  PRMT R0, R4, 0x7610, R0 ;  /* 0x0000761004007816 */ /* 0x000fce0000000000 */
.L_x_6977:
[----:B------:R-:W-:Y:S05]  /*10bd0*/  BSYNC.RECONVERGENT B0 ;  /* 0x0000000000007941 */ /* 0x000fea0003800200 */
.L_x_6976:
[----:B------:R2:W-:Y:S01]  /*10be0*/  STG.E.U8 desc[UR36][R2.64], R0 ;  /* 0x0000000002007986 */ /* 0x0005e2000c101124 */
[----:B------:R-:W-:Y:S05]  /*10bf0*/  BRA `(.L_x_6952) ;  /* 0x0000000400307947 */ /* 0x000fea0003800000 */
.L_x_6974:
        /* <DEDUP_REMOVED lines=17> */
.L_x_6982:
[----:B------:R-:W-:-:S04]  /*10d10*/  SHF.R.U32.HI R0, RZ, 0x15, R5 ;  /* 0x00000015ff007819 */ /* 0x000fc80000011605 */
[----:B------:R-:W-:-:S04]  /*10d20*/  LOP3.LUT R0, R0, 0x1, RZ, 0xc0, !PT ;  /* 0x0000000100007812 */ /* 0x000fc800078ec0ff */
[----:B------:R-:W-:-:S04]  /*10d30*/  IADD3 R0, PT, PT, R5, 0x88fffff, R0 ;  /* 0x088fffff05007810 */ /* 0x000fc80007ffe000 */
[----:B------:R-:W-:-:S04]  /*10d40*/  SHF.R.U32.HI R0, RZ, 0x15, R0 ;  /* 0x00000015ff007819 */ /* 0x000fc80000011600 */
[----:B------:R-:W-:-:S07]  /*10d50*/  LOP3.LUT R4, R0, 0xff, RZ, 0xc0, !PT ;  /* 0x000000ff00047812 */ /* 0x000fce00078ec0ff */
.L_x_6983:
[----:B------:R-:W-:-:S04]  /*10d60*/  SHF.R.U32.HI R5, RZ, 0x18, R5 ;  /* 0x00000018ff057819 */ /* 0x000fc80000011605 */
[----:B------:R-:W-:-:S04]  /*10d70*/  LOP3.LUT R4, R4, 0x80, R5, 0xf8, !PT ;  /* 0x0000008004047812 */ /* 0x000fc800078ef805 */
[----:B------:R-:W-:-:S07]  /*10d80*/  PRMT R0, R4, 0x7610, R0 ;  /* 0x0000761004007816 */ /* 0x000fce0000000000 */
.L_x_6981:
[----:B------:R-:W-:Y:S05]  /*10d90*/  BSYNC.RECONVERGENT B0 ;  /* 0x0000000000007941 */ /* 0x000fea0003800200 */
.L_x_6980:
[----:B------:R0:W-:Y:S01]  /*10da0*/  STG.E.U8 desc[UR36][R2.64], R0 ;  /* 0x0000000002007986 */ /* 0x0001e2000c101124 */
[----:B------:R-:W-:Y:S05]  /*10db0*/  BRA `(.L_x_6952) ;  /* 0x0000000000c07947 */ /* 0x000fea0003800000 */
.L_x_6973:
[----:B------:R-:W-:-:S13]  /*10dc0*/  ISETP.NE.AND P0, PT, R0, 0x1c, PT ;  /* 0x0000001c0000780c */ /* 0x000fda0003f05270 */
[----:B------:R-:W-:Y:S05]  /*10dd0*/  @!P0 BRA `(.L_x_6984) ;  /* 0x0000000000b08947 */ /* 0x000fea0003800000 */
[----:B------:R-:W-:-:S13]  /*10de0*/  ISETP.NE.AND P0, PT, R0, 0x1d, PT ;  /* 0x0000001d0000780c */ /* 0x000fda0003f05270 */
[----:B------:R-:W-:Y:S05]  /*10df0*/  @!P0 BRA `(.L_x_6985) ;  /* 0x00000000009c8947 */ /* 0x000fea0003800000 */
[----:B------:R-:W-:-:S13]  /*10e00*/  ISETP.NE.AND P0, PT, R0, 0x2c, PT ;  /* 0x0000002c0000780c */ /* 0x000fda0003f05270 */
[----:B------:R-:W-:Y:S05]  /*10e10*/  @!P0 BRA `(.L_x_6986) ;  /* 0x0000000000448947 */ /* 0x000fea0003800000 */
.L_x_6957:
        /* <DEDUP_REMOVED lines=16> */
.L_x_6987:
[----:B------:R-:W-:Y:S05]  /*10f20*/  BRA `(.L_x_6952) ;  /* 0x0000000000647947 */ /* 0x000fea0003800000 */
.L_x_6986:
        /* <DEDUP_REMOVED lines=20> */
.L_x_6985:
[----:B------:R-:W0:Y:S02]  /*11070*/  F2I.U64.F64.TRUNC R8, R8 ;  /* 0x0000000800087311 */ /* 0x000e24000030d800 */
[----:B0-----:R4:W-:Y:S01]  /*11080*/  STG.E.64 desc[UR36][R2.64], R8 ;  /* 0x0000000802007986 */ /* 0x0019e2000c101b24 */
[----:B------:R-:W-:Y:S05]  /*11090*/  BRA `(.L_x_6952) ;  /* 0x0000000000087947 */ /* 0x000fea0003800000 */
.L_x_6984:
[----:B------:R-:W0:Y:S02]  /*110a0*/  F2I.U32.F64.TRUNC R9, R8 ;  /* 0x0000000800097311 */ /* 0x000e24000030d000 */
[----:B0-----:R3:W-:Y:S02]  /*110b0*/  STG.E desc[UR36][R2.64], R9 ;  /* 0x0000000902007986 */ /* 0x0017e4000c101924 */
.L_x_6952:
[----:B------:R-:W-:Y:S05]  /*110c0*/  BSYNC.RECONVERGENT B6 ;  /* 0x0000000000067941 */ /* 0x000fea0003800200 */
.L_x_6951:
        /* <DEDUP_REMOVED lines=24> */
.L_x_6993:
[----:B------:R-:W0:Y:S02]  /*11250*/  F2I.S64.F64.TRUNC R28, R28 ;  /* 0x0000001c001c7311 */ /* 0x000e24000030d900 */
[----:B0-----:R-:W-:-:S05]  /*11260*/  IMAD.MOV.U32 R5, RZ, RZ, R28 ;  /* 0x000000ffff057224 */ /* 0x001fca00078e001c */
[----:B------:R0:W-:Y:S01]  /*11270*/  STG.E.U8 desc[UR36][R2.64], R5 ;  /* 0x0000000502007986 */ /* 0x0001e2000c101124 */
[----:B------:R-:W-:Y:S05]  /*11280*/  BRA `(.L_x_6995) ;  /* 0x0000000c00f07947 */ /* 0x000fea0003800000 */
.L_x_6992:
        /* <DEDUP_REMOVED lines=9> */
.L_x_6997:
[----:B------:R-:W0:Y:S02]  /*11320*/  F2I.F64.TRUNC R29, R28 ;  /* 0x0000001c001d7311 */ /* 0x000e24000030d100 */
[----:B0-----:R0:W-:Y:S01]  /*11330*/  STG.E desc[UR36][R2.64], R29 ;  /* 0x0000001d02007986 */ /* 0x0011e2000c101924 */
[----:B------:R-:W-:Y:S05]  /*11340*/  BRA `(.L_x_6995) ;  /* 0x0000000c00c07947 */ /* 0x000fea0003800000 */
.L_x_6996:
[----:B------:R-:W0:Y:S02]  /*11350*/  F2I.F64.TRUNC R29, R28 ;  /* 0x0000001c001d7311 */ /* 0x000e24000030d100 */
[----:B0-----:R0:W-:Y:S01]  /*11360*/  STG.E.U16 desc[UR36][R2.64], R29 ;  /* 0x0000001d02007986 */ /* 0x0011e2000c101524 */
[----:B------:R-:W-:Y:S05]  /*11370*/  BRA `(.L_x_6995) ;  /* 0x0000000c00b47947 */ /* 0x000fea0003800000 */
.L_x_6991:
        /* <DEDUP_REMOVED lines=13> */
.L_x_6999:
        /* <DEDUP_REMOVED lines=8> */
.L_x_6998:
        /* <DEDUP_REMOVED lines=16> */
.L_x_7001:
        /* <DEDUP_REMOVED lines=11> */
.L_x_7000:
[----:B------:R0:W-:Y:S01]  /*11680*/  STG.E.64 desc[UR36][R2.64], R28 ;  /* 0x0000001c02007986 */ /* 0x0001e2000c101b24 */
[----:B------:R-:W-:Y:S05]  /*11690*/  BRA `(.L_x_6995) ;  /* 0x0000000800ec7947 */ /* 0x000fea0003800000 */
.L_x_6990:
        /* <DEDUP_REMOVED lines=13> */
.L_x_7005:
        /* <DEDUP_REMOVED lines=22> */
.L_x_7008:
[----:B------:R-:W-:-:S04]  /*118d0*/  SHF.R.U32.HI R5, RZ, 0x18, R5 ;  /* 0x00000018ff057819 */ /* 0x000fc80000011605 */
[----:B------:R-:W-:-:S07]  /*118e0*/  LOP3.LUT R0, R0, 0x80, R5, 0xf8, !PT ;  /* 0x0000008000007812 */ /* 0x000fce00078ef805 */
.L_x_7007:
[----:B------:R-:W-:Y:S05]  /*118f0*/  BSYNC.RECONVERGENT B0 ;  /* 0x0000000000007941 */ /* 0x000fea0003800200 */
.L_x_7006:
[----:B------:R0:W-:Y:S01]  /*11900*/  STG.E.U8 desc[UR36][R2.64], R0 ;  /* 0x0000000002007986 */ /* 0x0001e2000c101124 */
[----:B------:R-:W-:Y:S05]  /*11910*/  BRA `(.L_x_6995) ;  /* 0x00000008004c7947 */ /* 0x000fea0003800000 */
.L_x_7004:
        /* <DEDUP_REMOVED lines=22> */
.L_x_7011:
[----:B------:R-:W-:-:S04]  /*11a80*/  SHF.R.U32.HI R5, RZ, 0x18, R5 ;  /* 0x00000018ff057819 */ /* 0x000fc80000011605 */
[----:B------:R-:W-:-:S07]  /*11a90*/  LOP3.LUT R0, R0, 0x80, R5, 0xf8, !PT ;  /* 0x0000008000007812 */ /* 0x000fce00078ef805 */
.L_x_7010:
[----:B------:R-:W-:Y:S05]  /*11aa0*/  BSYNC.RECONVERGENT B0 ;  /* 0x0000000000007941 */ /* 0x000fea0003800200 */
.L_x_7009:
[----:B------:R0:W-:Y:S01]  /*11ab0*/  STG.E.U8 desc[UR36][R2.64], R0 ;  /* 0x0000000002007986 */ /* 0x0001e2000c101124 */
[----:B------:R-:W-:Y:S05]  /*11ac0*/  BRA `(.L_x_6995) ;  /* 0x0000000400e07947 */ /* 0x000fea0003800000 */
.L_x_7003:
        /* <DEDUP_REMOVED lines=26> */
.L_x_7013:
[----:B------:R-:W0:Y:S02]  /*11c70*/  F2I.U64.F64.TRUNC R28, R28 ;  /* 0x0000001c001c7311 */ /* 0x000e24000030d800 */
[----:B0-----:R0:W-:Y:S01]  /*11c80*/  STG.E.64 desc[UR36][R2.64], R28 ;  /* 0x0000001c02007986 */ /* 0x0011e2000c101b24 */
[----:B------:R-:W-:Y:S05]  /*11c90*/  BRA `(.L_x_6995) ;  /* 0x00000004006c7947 */ /* 0x000fea0003800000 */
.L_x_7012:
[----:B------:R-:W0:Y:S02]  /*11ca0*/  F2I.U32.F64.TRUNC R29, R28 ;  /* 0x0000001c001d7311 */ /* 0x000e24000030d000 */
[----:B0-----:R0:W-:Y:S01]  /*11cb0*/  STG.E desc[UR36][R2.64], R29 ;  /* 0x0000001d02007986 */ /* 0x0011e2000c101924 */
[----:B------:R-:W-:Y:S05]  /*11cc0*/  BRA `(.L_x_6995) ;  /* 0x0000000400607947 */ /* 0x000fea0003800000 */
.L_x_7002:
        /* <DEDUP_REMOVED lines=11> */
.L_x_7015:
[----:B------:R3:W-:Y:S01]  /*11d80*/  STG.E.128 desc[UR36][R2.64], R28 ;  /* 0x0000001c02007986 */ /* 0x0007e2000c101d24 */
[----:B------:R-:W-:Y:S05]  /*11d90*/  BRA `(.L_x_6995) ;  /* 0x00000004002c7947 */ /* 0x000fea0003800000 */
.L_x_7014:
[----:B------:R-:W-:-:S13]  /*11da0*/  ISETP.NE.AND P0, PT, R0, 0xf, PT ;  /* 0x0000000f0000780c */ /* 0x000fda0003f05270 */
[----:B------:R-:W-:Y:S05]  /*11db0*/  @!P0 BRA `(.L_x_7016) ;  /* 0x0000000400088947 */ /* 0x000fea0003800000 */
[----:B------:R-:W-:-:S13]  /*11dc0*/  ISETP.NE.AND P0, PT, R0, 0x17, PT ;  /* 0x000000170000780c */ /* 0x000fda0003f05270 */
[----:B------:R-:W-:Y:S05]  /*11dd0*/  @!P0 BRA `(.L_x_7017) ;  /* 0x0000000000a08947 */ /* 0x000fea0003800000 */
[----:B------:R-:W-:-:S13]  /*11de0*/  ISETP.NE.AND P0, PT, R0, 0x18, PT ;  /* 0x000000180000780c */ /* 0x000fda0003f05270 */
[----:B------:R-:W-:Y:S05]  /*11df0*/  @!P0 BRA `(.L_x_7018) ;  /* 0x0000000000448947 */ /* 0x000fea0003800000 */
.L_x_6994:
        /* <DEDUP_REMOVED lines=16> */
.L_x_7019:
[----:B------:R-:W-:Y:S05]  /*11f00*/  BRA `(.L_x_6995) ;  /* 0x0000000000d07947 */ /* 0x000fea0003800000 */
.L_x_7018:
        /* <DEDUP_REMOVED lines=17> */
.L_x_7021:
[----:B------:R-:W-:Y:S05]  /*12020*/  BSYNC.RECONVERGENT B0 ;  /* 0x0000000000007941 */ /* 0x000fea0003800200 */
.L_x_7020:
[----:B------:R-:W-:-:S05]  /*12030*/  LOP3.LUT R5, R0, 0x80, R5, 0xf8, !PT ;  /* 0x0000008000057812 */ /* 0x000fca00078ef805 */
[----:B------:R1:W-:Y:S01]  /*12040*/  STG.E.U8 desc[UR36][R2.64], R5 ;  /* 0x0000000502007986 */ /* 0x0003e2000c101124 */
[----:B------:R-:W-:Y:S05]  /*12050*/  BRA `(.L_x_6995) ;  /* 0x00000000007c7947 */ /* 0x000fea0003800000 */
.L_x_7017:
        /* <DEDUP_REMOVED lines=16> */
.L_x_7023:
[----:B------:R-:W-:Y:S01]  /*12160*/  IMAD.MOV.U32 R0, RZ, RZ, 0x7f ;  /* 0x0000007fff007424 */ /* 0x000fe200078e00ff */
[----:B------:R-:W-:-:S04]  /*12170*/  ISETP.GT.U32.AND P0, PT, R4, 0x7f800000, PT ;  /* 0x7f8000000400780c */ /* 0x000fc80003f04070 */
[----:B------:R-:W-:-:S09]  /*12180*/  SEL R0, R0, 0x7c, P0 ;  /* 0x0000007c00007807 */ /* 0x000fd20000000000 */
.L_x_7024:
[----:B------:R-:W-:Y:S05]  /*12190*/  BSYNC.RECONVERGENT B0 ;  /* 0x0000000000007941 */ /* 0x000fea0003800200 */
.L_x_7022:
[----:B------:R-:W-:-:S04]  /*121a0*/  SHF.R.U32.HI R5, RZ, 0x18, R5 ;  /* 0x00000018ff057819 */ /* 0x000fc80000011605 */
[----:B------:R-:W-:-:S05]  /*121b0*/  LOP3.LUT R5, R0, 0x80, R5, 0xf8, !PT ;  /* 0x0000008000057812 */ /* 0x000fca00078ef805 */
[----:B------:R2:W-:Y:S01]  /*121c0*/  STG.E.U8 desc[UR36][R2.64], R5 ;  /* 0x0000000502007986 */ /* 0x0005e2000c101124 */
[----:B------:R-:W-:Y:S05]  /*121d0*/  BRA `(.L_x_6995) ;  /* 0x00000000001c7947 */ /* 0x000fea0003800000 */
.L_x_7016:
[----:B------:R-:W-:Y:S01]  /*121e0*/  UMOV UR4, 0xf0000000 ;  /* 0xf000000000047882 */ /* 0x000fe20000000000 */
[----:B------:R-:W-:Y:S01]  /*121f0*/  UMOV UR5, 0x380fffff ;  /* 0x380fffff00057882 */ /* 0x000fe20000000000 */
[----:B------:R-:W0:Y:S01]  /*12200*/  F2F.F32.F64 R0, R28 ;  /* 0x0000001c00007310 */ /* 0x000e220000301000 */
[----:B------:R-:W-:-:S14]  /*12210*/  DSETP.GEU.AND P0, PT, |R28|, UR4, PT ;  /* 0x000000041c007e2a */ /* 0x000fdc000bf0e200 */
[----:B0-----:R-:W-:-:S05]  /*12220*/  @!P0 FMUL R0, R0, 1.175494350822287508e-38 ;  /* 0x0080000000008820 */ /* 0x001fca0000400000 */
[----:B------:R-:W-:-:S05]  /*12230*/  F2FP.BF16.F32.PACK_AB R0, RZ, R0 ;  /* 0x00000000ff00723e */ /* 0x000fca00000010ff */
[----:B------:R0:W-:Y:S02]  /*12240*/  STG.E.U16 desc[UR36][R2.64], R0 ;  /* 0x0000000002007986 */ /* 0x0001e4000c101524 */
.L_x_6995:
        /* <DEDUP_REMOVED lines=24> */
.L_x_7028:
[----:B------:R-:W0:Y:S02]  /*123d0*/  F2I.S64.F64.TRUNC R24, R24 ;  /* 0x0000001800187311 */ /* 0x000e24000030d900 */
[----:B0-----:R-:W-:-:S05]  /*123e0*/  IMAD.MOV.U32 R5, RZ, RZ, R24 ;  /* 0x000000ffff057224 */ /* 0x001fca00078e0018 */
[----:B------:R0:W-:Y:S01]  /*123f0*/  STG.E.U8 desc[UR36][R2.64], R5 ;  /* 0x0000000502007986 */ /* 0x0001e2000c101124 */
[----:B------:R-:W-:Y:S05]  /*12400*/  BRA `(.L_x_7030) ;  /* 0x0000000c00f07947 */ /* 0x000fea0003800000 */
.L_x_7027:
        /* <DEDUP_REMOVED lines=9> */
.L_x_7032:
[----:B------:R-:W0:Y:S02]  /*124a0*/  F2I.F64.TRUNC R25, R24 ;  /* 0x0000001800197311 */ /* 0x000e24000030d100 */
[----:B0-----:R0:W-:Y:S01]  /*124b0*/  STG.E desc[UR36][R2.64], R25 ;  /* 0x0000001902007986 */ /* 0x0011e2000c101924 */
[----:B------:R-:W-:Y:S05]  /*124c0*/  BRA `(.L_x_7030) ;  /* 0x0000000c00c07947 */ /* 0x000fea0003800000 */
.L_x_7031:
[----:B------:R-:W0:Y:S02]  /*124d0*/  F2I.F64.TRUNC R25, R24 ;  /* 0x0000001800197311 */ /* 0x000e24000030d100 */
[----:B0-----:R0:W-:Y:S01]  /*124e0*/  STG.E.U16 desc[UR36][R2.64], R25 ;  /* 0x0000001902007986 */ /* 0x0011e2000c101524 */
[----:B------:R-:W-:Y:S05]  /*124f0*/  BRA `(.L_x_7030) ;  /* 0x0000000c00b47947 */ /* 0x000fea0003800000 */
.L_x_7026:
        /* <DEDUP_REMOVED lines=13> */
.L_x_7034:
        /* <DEDUP_REMOVED lines=8> */
.L_x_7033:
        /* <DEDUP_REMOVED lines=16> */
.L_x_7036:
        /* <DEDUP_REMOVED lines=11> */
.L_x_7035:
[----:B------:R0:W-:Y:S01]  /*12800*/  STG.E.64 desc[UR36][R2.64], R24 ;  /* 0x0000001802007986 */ /* 0x0001e2000c101b24 */
[----:B------:R-:W-:Y:S05]  /*12810*/  BRA `(.L_x_7030) ;  /* 0x0000000800ec7947 */ /* 0x000fea0003800000 */
.L_x_7025:
        /* <DEDUP_REMOVED lines=13> */
.L_x_7040:
        /* <DEDUP_REMOVED lines=22> */
.L_x_7043:
[----:B------:R-:W-:-:S04]  /*12a50*/  SHF.R.U32.HI R5, RZ, 0x18, R5 ;  /* 0x00000018ff057819 */ /* 0x000fc80000011605 */
[----:B------:R-:W-:-:S07]  /*12a60*/  LOP3.LUT R0, R0, 0x80, R5, 0xf8, !PT ;  /* 0x0000008000007812 */ /* 0x000fce00078ef805 */
.L_x_7042:
[----:B------:R-:W-:Y:S05]  /*12a70*/  BSYNC.RECONVERGENT B0 ;  /* 0x0000000000007941 */ /* 0x000fea0003800200 */
.L_x_7041:
[----:B------:R0:W-:Y:S01]  /*12a80*/  STG.E.U8 desc[UR36][R2.64], R0 ;  /* 0x0000000002007986 */ /* 0x0001e2000c101124 */
[----:B------:R-:W-:Y:S05]  /*12a90*/  BRA `(.L_x_7030) ;  /* 0x00000008004c7947 */ /* 0x000fea0003800000 */
.L_x_7039:
        /* <DEDUP_REMOVED lines=22> */
.L_x_7046:
[----:B------:R-:W-:-:S04]  /*12c00*/  SHF.R.U32.HI R5, RZ, 0x18, R5 ;  /* 0x00000018ff057819 */ /* 0x000fc80000011605 */
[----:B------:R-:W-:-:S07]  /*12c10*/  LOP3.LUT R0, R0, 0x80, R5, 0xf8, !PT ;  /* 0x0000008000007812 */ /* 0x000fce00078ef805 */
.L_x_7045:
[----:B------:R-:W-:Y:S05]  /*12c20*/  BSYNC.RECONVERGENT B0 ;  /* 0x0000000000007941 */ /* 0x000fea0003800200 */
.L_x_7044:
[----:B------:R0:W-:Y:S01]  /*12c30*/  STG.E.U8 desc[UR36][R2.64], R0 ;  /* 0x0000000002007986 */ /* 0x0001e2000c101124 */
[----:B------:R-:W-:Y:S05]  /*12c40*/  BRA `(.L_x_7030) ;  /* 0x0000000400e07947 */ /* 0x000fea0003800000 */
.L_x_7038:
        /* <DEDUP_REMOVED lines=26> */
.L_x_7048:
[----:B------:R-:W0:Y:S02]  /*12df0*/  F2I.U64.F64.TRUNC R24, R24 ;  /* 0x0000001800187311 */ /* 0x000e24000030d800 */
[----:B0-----:R0:W-:Y:S01]  /*12e00*/  STG.E.64 desc[UR36][R2.64], R24 ;  /* 0x0000001802007986 */ /* 0x0011e2000c101b24 */
[----:B------:R-:W-:Y:S05]  /*12e10*/  BRA `(.L_x_7030) ;  /* 0x00000004006c7947 */ /* 0x000fea0003800000 */
.L_x_7047:
[----:B------:R-:W0:Y:S02]  /*12e20*/  F2I.U32.F64.TRUNC R25, R24 ;  /* 0x0000001800197311 */ /* 0x000e24000030d000 */
[----:B0-----:R0:W-:Y:S01]  /*12e30*/  STG.E desc[UR36][R2.64], R25 ;  /* 0x0000001902007986 */ /* 0x0011e2000c101924 */
[----:B------:R-:W-:Y:S05]  /*12e40*/  BRA `(.L_x_7030) ;  /* 0x0000000400607947 */ /* 0x000fea0003800000 */
.L_x_7037:
        /* <DEDUP_REMOVED lines=11> */
.L_x_7050:
[----:B------:R3:W-:Y:S01]  /*12f00*/  STG.E.128 desc[UR36][R2.64], R24 ;  /* 0x0000001802007986 */ /* 0x0007e2000c101d24 */
[----:B------:R-:W-:Y:S05]  /*12f10*/  BRA `(.L_x_7030) ;  /* 0x00000004002c7947 */ /* 0x000fea0003800000 */
.L_x_7049:
[----:B------:R-:W-:-:S13]  /*12f20*/  ISETP.NE.AND P0, PT, R0, 0xf, PT ;  /* 0x0000000f0000780c */ /* 0x000fda0003f05270 */
[----:B------:R-:W-:Y:S05]  /*12f30*/  @!P0 BRA `(.L_x_7051) ;  /* 0x0000000400088947 */ /* 0x000fea0003800000 */
[----:B------:R-:W-:-:S13]  /*12f40*/  ISETP.NE.AND P0, PT, R0, 0x17, PT ;  /* 0x000000170000780c */ /* 0x000fda0003f05270 */
[----:B------:R-:W-:Y:S05]  /*12f50*/  @!P0 BRA `(.L_x_7052) ;  /* 0x0000000000a08947 */ /* 0x000fea0003800000 */
[----:B------:R-:W-:-:S13]  /*12f60*/  ISETP.NE.AND P0, PT, R0, 0x18, PT ;  /* 0x000000180000780c */ /* 0x000fda0003f05270 */
[----:B------:R-:W-:Y:S05]  /*12f70*/  @!P0 BRA `(.L_x_7053) ;  /* 0x0000000000448947 */ /* 0x000fea0003800000 */
.L_x_7029:
        /* <DEDUP_REMOVED lines=16> */
.L_x_7054:
[----:B------:R-:W-:Y:S05]  /*13080*/  BRA `(.L_x_7030) ;  /* 0x0000000000d07947 */ /* 0x000fea0003800000 */
.L_x_7053:
        /* <DEDUP_REMOVED lines=17> */
.L_x_7056:
[----:B------:R-:W-:Y:S05]  /*131a0*/  BSYNC.RECONVERGENT B0 ;  /* 0x0000000000007941 */ /* 0x000fea0003800200 */
.L_x_7055:
[----:B------:R-:W-:-:S05]  /*131b0*/  LOP3.LUT R5, R0, 0x80, R5, 0xf8, !PT ;  /* 0x0000008000057812 */ /* 0x000fca00078ef805 */
[----:B------:R1:W-:Y:S01]  /*131c0*/  STG.E.U8 desc[UR36][R2.64], R5 ;  /* 0x0000000502007986 */ /* 0x0003e2000c101124 */
[----:B------:R-:W-:Y:S05]  /*131d0*/  BRA `(.L_x_7030) ;  /* 0x00000000007c7947 */ /* 0x000fea0003800000 */
.L_x_7052:
        /* <DEDUP_REMOVED lines=16> */
.L_x_7058:
[----:B------:R-:W-:Y:S01]  /*132e0*/  IMAD.MOV.U32 R0, RZ, RZ, 0x7f ;  /* 0x0000007fff007424 */ /* 0x000fe200078e00ff */
[----:B------:R-:W-:-:S04]  /*132f0*/  ISETP.GT.U32.AND P0, PT, R4, 0x7f800000, PT ;  /* 0x7f8000000400780c */ /* 0x000fc80003f04070 */
[----:B------:R-:W-:-:S09]  /*13300*/  SEL R0, R0, 0x7c, P0 ;  /* 0x0000007c00007807 */ /* 0x000fd20000000000 */
.L_x_7059:
[----:B------:R-:W-:Y:S05]  /*13310*/  BSYNC.RECONVERGENT B0 ;  /* 0x0000000000007941 */ /* 0x000fea0003800200 */
.L_x_7057:
[----:B------:R-:W-:-:S04]  /*13320*/  SHF.R.U32.HI R5, RZ, 0x18, R5 ;  /* 0x00000018ff057819 */ /* 0x000fc80000011605 */
[----:B------:R-:W-:-:S05]  /*13330*/  LOP3.LUT R5, R0, 0x80, R5, 0xf8, !PT ;  /* 0x0000008000057812 */ /* 0x000fca00078ef805 */
[----:B------:R0:W-:Y:S01]  /*13340*/  STG.E.U8 desc[UR36][R2.64], R5 ;  /* 0x0000000502007986 */ /* 0x0001e2000c101124 */
[----:B------:R-:W-:Y:S05]  /*13350*/  BRA `(.L_x_7030) ;  /* 0x00000000001c7947 */ /* 0x000fea0003800000 */
.L_x_7051:
[----:B------:R-:W-:Y:S01]  /*13360*/  UMOV UR4, 0xf0000000 ;  /* 0xf000000000047882 */ /* 0x000fe20000000000 */
[----:B------:R-:W-:Y:S01]  /*13370*/  UMOV UR5, 0x380fffff ;  /* 0x380fffff00057882 */ /* 0x000fe20000000000 */
[----:B------:R-:W0:Y:S01]  /*13380*/  F2F.F32.F64 R0, R24 ;  /* 0x0000001800007310 */ /* 0x000e220000301000 */
[----:B------:R-:W-:-:S14]  /*13390*/  DSETP.GEU.AND P0, PT, |R24|, UR4, PT ;  /* 0x0000000418007e2a */ /* 0x000fdc000bf0e200 */
[----:B0-----:R-:W-:-:S05]  /*133a0*/  @!P0 FMUL R0, R0, 1.175494350822287508e-38 ;  /* 0x0080000000008820 */ /* 0x001fca0000400000 */
[----:B------:R-:W-:-:S05]  /*133b0*/  F2FP.BF16.F32.PACK_AB R0, RZ, R0 ;  /* 0x00000000ff00723e */ /* 0x000fca00000010ff */
[----:B------:R2:W-:Y:S02]  /*133c0*/  STG.E.U16 desc[UR36][R2.64], R0 ;  /* 0x0000000002007986 */ /* 0x0005e4000c101524 */
.L_x_7030:
[----:B------:R-:W-:-:S07]  /*133d0*/  VIADD R32, R32, 0x80 ;  /* 0x0000008020207836 */ /* 0x000fce0000000000 */
.L_x_6989:
[----:B------:R-:W-:Y:S05]  /*133e0*/  BSYNC.RECONVERGENT B6 ;  /* 0x0000000000067941 */ /* 0x000fea0003800200 */
.L_x_6988:
        /* <DEDUP_REMOVED lines=22> */
.L_x_7063:
[----:B------:R-:W0:Y:S02]  /*13550*/  F2I.S64.F64.TRUNC R16, R16 ;  /* 0x0000001000107311 */ /* 0x000e24000030d900 */
[----:B0-----:R-:W-:-:S05]  /*13560*/  IMAD.MOV.U32 R5, RZ, RZ, R16 ;  /* 0x000000ffff057224 */ /* 0x001fca00078e0010 */
[----:B------:R-:W-:Y:S01]  /*13570*/  STG.E.U8 desc[UR36][R2.64], R5 ;  /* 0x0000000502007986 */ /* 0x000fe2000c101124 */
[----:B------:R-:W-:Y:S05]  /*13580*/  EXIT ;  /* 0x000000000000794d */ /* 0x000fea0003800000 */
.L_x_7062:
        /* <DEDUP_REMOVED lines=9> */
.L_x_7066:
[----:B------:R-:W0:Y:S02]  /*13620*/  F2I.F64.TRUNC R17, R16 ;  /* 0x0000001000117311 */ /* 0x000e24000030d100 */
[----:B0-----:R-:W-:Y:S01]  /*13630*/  STG.E desc[UR36][R2.64], R17 ;  /* 0x0000001102007986 */ /* 0x001fe2000c101924 */
[----:B------:R-:W-:Y:S05]  /*13640*/  EXIT ;  /* 0x000000000000794d */ /* 0x000fea0003800000 */
.L_x_7065:
[----:B------:R-:W0:Y:S02]  /*13650*/  F2I.F64.TRUNC R17, R16 ;  /* 0x0000001000117311 */ /* 0x000e24000030d100 */
[----:B0-----:R-:W-:Y:S01]  /*13660*/  STG.E.U16 desc[UR36][R2.64], R17 ;  /* 0x0000001102007986 */ /* 0x001fe2000c101524 */
[----:B------:R-:W-:Y:S05]  /*13670*/  EXIT ;  /* 0x000000000000794d */ /* 0x000fea0003800000 */
.L_x_7061:
        /* <DEDUP_REMOVED lines=13> */
.L_x_7068:
        /* <DEDUP_REMOVED lines=8> */
.L_x_7067:
        /* <DEDUP_REMOVED lines=16> */
.L_x_7070:
        /* <DEDUP_REMOVED lines=11> */
.L_x_7069:
[----:B------:R-:W-:Y:S01]  /*13980*/  STG.E.64 desc[UR36][R2.64], R16 ;  /* 0x0000001002007986 */ /* 0x000fe2000c101b24 */
[----:B------:R-:W-:Y:S05]  /*13990*/  EXIT ;  /* 0x000000000000794d */ /* 0x000fea0003800000 */
.L_x_7060:
        /* <DEDUP_REMOVED lines=13> */
.L_x_7074:
        /* <DEDUP_REMOVED lines=22> */
.L_x_7077:
[----:B------:R-:W-:-:S04]  /*13bd0*/  SHF.R.U32.HI R5, RZ, 0x18, R5 ;  /* 0x00000018ff057819 */ /* 0x000fc80000011605 */
[----:B------:R-:W-:-:S07]  /*13be0*/  LOP3.LUT R0, R0, 0x80, R5, 0xf8, !PT ;  /* 0x0000008000007812 */ /* 0x000fce00078ef805 */
.L_x_7076:
[----:B------:R-:W-:Y:S05]  /*13bf0*/  BSYNC.RECONVERGENT B0 ;  /* 0x0000000000007941 */ /* 0x000fea0003800200 */
.L_x_7075:
[----:B------:R-:W-:Y:S01]  /*13c00*/  STG.E.U8 desc[UR36][R2.64], R0 ;  /* 0x0000000002007986 */ /* 0x000fe2000c101124 */
[----:B------:R-:W-:Y:S05]  /*13c10*/  EXIT ;  /* 0x000000000000794d */ /* 0x000fea0003800000 */
.L_x_7073:
        /* <DEDUP_REMOVED lines=22> */
.L_x_7080:
[----:B------:R-:W-:-:S04]  /*13d80*/  SHF.R.U32.HI R5, RZ, 0x18, R5 ;  /* 0x00000018ff057819 */ /* 0x000fc80000011605 */
[----:B------:R-:W-:-:S07]  /*13d90*/  LOP3.LUT R0, R0, 0x80, R5, 0xf8, !PT ;  /* 0x0000008000007812 */ /* 0x000fce00078ef805 */
.L_x_7079:
[----:B------:R-:W-:Y:S05]  /*13da0*/  BSYNC.RECONVERGENT B0 ;  /* 0x0000000000007941 */ /* 0x000fea0003800200 */
.L_x_7078:
[----:B------:R-:W-:Y:S01]  /*13db0*/  STG.E.U8 desc[UR36][R2.64], R0 ;  /* 0x0000000002007986 */ /* 0x000fe2000c101124 */
[----:B------:R-:W-:Y:S05]  /*13dc0*/  EXIT ;  /* 0x000000000000794d */ /* 0x000fea0003800000 */
.L_x_7072:
        /* <DEDUP_REMOVED lines=26> */
.L_x_7082:
[----:B------:R-:W0:Y:S02]  /*13f70*/  F2I.U64.F64.TRUNC R16, R16 ;  /* 0x0000001000107311 */ /* 0x000e24000030d800 */
[----:B0-----:R-:W-:Y:S01]  /*13f80*/  STG.E.64 desc[UR36][R2.64], R16 ;  /* 0x0000001002007986 */ /* 0x001fe2000c101b24 */
[----:B------:R-:W-:Y:S05]  /*13f90*/  EXIT ;  /* 0x000000000000794d */ /* 0x000fea0003800000 */
.L_x_7081:
[----:B------:R-:W0:Y:S02]  /*13fa0*/  F2I.U32.F64.TRUNC R17, R16 ;  /* 0x0000001000117311 */ /* 0x000e24000030d000 */
[----:B0-----:R-:W-:Y:S01]  /*13fb0*/  STG.E desc[UR36][R2.64], R17 ;  /* 0x0000001102007986 */ /* 0x001fe2000c101924 */
[----:B------:R-:W-:Y:S05]  /*13fc0*/  EXIT ;  /* 0x000000000000794d */ /* 0x000fea0003800000 */
.L_x_7071:
        /* <DEDUP_REMOVED lines=9> */
[----:B------:R-:W-:Y:S01]  /*14060*/  STG.E.U8 desc[UR36][R2.64], R5 ;  /* 0x0000000502007986 */ /* 0x000fe2000c101124 */
[----:B------:R-:W-:Y:S05]  /*14070*/  EXIT ;  /* 0x000000000000794d */ /* 0x000fea0003800000 */
.L_x_7084:
[----:B------:R-:W-:Y:S01]  /*14080*/  STG.E.128 desc[UR36][R2.64], R16 ;  /* 0x0000001002007986 */ /* 0x000fe2000c101d24 */
[----:B------:R-:W-:Y:S05]  /*14090*/  EXIT ;  /* 0x000000000000794d */ /* 0x000fea0003800000 */
.L_x_7083:
[----:B------:R-:W-:-:S13]  /*140a0*/  ISETP.NE.AND P0, PT, R0, 0xf, PT ;  /* 0x0000000f0000780c */ /* 0x000fda0003f05270 */
[----:B------:R-:W-:Y:S05]  /*140b0*/  @!P0 BRA `(.L_x_7085) ;  /* 0x0000000400088947 */ /* 0x000fea0003800000 */
[----:B------:R-:W-:-:S13]  /*140c0*/  ISETP.NE.AND P0, PT, R0, 0x17, PT ;  /* 0x000000170000780c */ /* 0x000fda0003f05270 */
[----:B------:R-:W-:Y:S05]  /*140d0*/  @!P0 BRA `(.L_x_7086) ;  /* 0x0000000000a08947 */ /* 0x000fea0003800000 */
[----:B------:R-:W-:-:S13]  /*140e0*/  ISETP.NE.AND P0, PT, R0, 0x18, PT ;  /* 0x000000180000780c */ /* 0x000fda0003f05270 */
[----:B------:R-:W-:Y:S05]  /*140f0*/  @!P0 BRA `(.L_x_7087) ;  /* 0x0000000000448947 */ /* 0x000fea0003800000 */
.L_x_7064:
        /* <DEDUP_REMOVED lines=16> */
.L_x_7088:
[----:B------:R-:W-:Y:S05]  /*14200*/  EXIT ;  /* 0x000000000000794d */ /* 0x000fea0003800000 */
.L_x_7087:
        /* <DEDUP_REMOVED lines=17> */
.L_x_7090:
[----:B------:R-:W-:Y:S05]  /*14320*/  BSYNC.RECONVERGENT B0 ;  /* 0x0000000000007941 */ /* 0x000fea0003800200 */
.L_x_7089:
[----:B------:R-:W-:-:S05]  /*14330*/  LOP3.LUT R5, R0, 0x80, R5, 0xf8, !PT ;  /* 0x0000008000057812 */ /* 0x000fca00078ef805 */
[----:B------:R-:W-:Y:S01]  /*14340*/  STG.E.U8 desc[UR36][R2.64], R5 ;  /* 0x0000000502007986 */ /* 0x000fe2000c101124 */
[----:B------:R-:W-:Y:S05]  /*14350*/  EXIT ;  /* 0x000000000000794d */ /* 0x000fea0003800000 */
.L_x_7086:
        /* <DEDUP_REMOVED lines=16> */
.L_x_7092:
[----:B------:R-:W-:Y:S01]  /*14460*/  IMAD.MOV.U32 R0, RZ, RZ, 0x7f ;  /* 0x0000007fff007424 */ /* 0x000fe200078e00ff */
[----:B------:R-:W-:-:S04]  /*14470*/  ISETP.GT.U32.AND P0, PT, R4, 0x7f800000, PT ;  /* 0x7f8000000400780c */ /* 0x000fc80003f04070 */
[----:B------:R-:W-:-:S09]  /*14480*/  SEL R0, R0, 0x7c, P0 ;  /* 0x0000007c00007807 */ /* 0x000fd20000000000 */
.L_x_7093:
[----:B------:R-:W-:Y:S05]  /*14490*/  BSYNC.RECONVERGENT B0 ;  /* 0x0000000000007941 */ /* 0x000fea0003800200 */
.L_x_7091:
[----:B------:R-:W-:-:S04]  /*144a0*/  SHF.R.U32.HI R5, RZ, 0x18, R5 ;  /* 0x00000018ff057819 */ /* 0x000fc80000011605 */
[----:B------:R-:W-:-:S05]  /*144b0*/  LOP3.LUT R5, R0, 0x80, R5, 0xf8, !PT ;  /* 0x0000008000057812 */ /* 0x000fca00078ef805 */
[----:B------:R-:W-:Y:S01]  /*144c0*/  STG.E.U8 desc[UR36][R2.64], R5 ;  /* 0x0000000502007986 */ /* 0x000fe2000c101124 */
[----:B------:R-:W-:Y:S05]  /*144d0*/  EXIT ;  /* 0x000000000000794d */ /* 0x000fea0003800000 */
.L_x_7085:
        /* <DEDUP_REMOVED lines=8> */
        .weak           $__internal_9_$__cuda_sm20_dblrcp_rn_slowpath_v3
        .type           $__internal_9_$__cuda_sm20_dblrcp_rn_slowpath_v3,@function
        .size           $__internal_9_$__cuda_sm20_dblrcp_rn_slowpath_v3,($__internal_10_$__cuda_sm20_div_rn_f64_full - $__internal_9_$__cuda_sm20_dblrcp_rn_slowpath_v3)
$__internal_9_$__cuda_sm20_dblrcp_rn_slowpath_v3:
        /* <DEDUP_REMOVED lines=24> */
.L_x_7097:
        /* <DEDUP_REMOVED lines=9> */
.L_x_7095:
[----:B------:R-:W-:Y:S01]  /*14770*/  LOP3.LUT R7, R5, 0x80000, RZ, 0xfc, !PT ;  /* 0x0008000005077812 */ /* 0x000fe200078efcff */
[----:B------:R-:W-:-:S07]  /*14780*/  IMAD.MOV.U32 R6, RZ, RZ, R4 ;  /* 0x000000ffff067224 */ /* 0x000fce00078e0004 */
.L_x_7096:
[----:B------:R-:W-:Y:S05]  /*14790*/  BSYNC.RECONVERGENT B0 ;  /* 0x0000000000007941 */ /* 0x000fea0003800200 */
.L_x_7094:
[----:B------:R-:W-:Y:S02]  /*147a0*/  IMAD.MOV.U32 R4, RZ, RZ, R0 ;  /* 0x000000ffff047224 */ /* 0x000fe400078e0000 */
[----:B------:R-:W-:-:S04]  /*147b0*/  IMAD.MOV.U32 R5, RZ, RZ, 0x0 ;  /* 0x00000000ff057424 */ /* 0x000fc800078e00ff */
[----:B------:R-:W-:Y:S05]  /*147c0*/  RET.REL.NODEC R4 `(_ZN2at6native27unrolled_elementwise_kernelIZZZNS0_61_GLOBAL__N__132982cb_23_ActivationSiluKernel_cu_9e10b42f_311311silu_kernelERNS_18TensorIteratorBaseEENKUlvE_clEvENKUlvE1_clEvEUlN3c107complexIdEEE_St5arrayIPcLm2EELi4E23TrivialOffsetCalculatorILi1EjESF_NS0_6memory12LoadWithCastILi1EEENSG_13StoreWithCastILi1EEEEEviT_T0_T2_T3_T4_T5_) ;  /* 0xfffffeb8040c7950 */ /* 0x000fea0003c3ffff */
        .weak           $__internal_10_$__cuda_sm20_div_rn_f64_full
        .type           $__internal_10_$__cuda_sm20_div_rn_f64_full,@function
        .size           $__internal_10_$__cuda_sm20_div_rn_f64_full,($_ZN2at6native27unrolled_elementwise_kernelIZZZNS0_61_GLOBAL__N__132982cb_23_ActivationSiluKernel_cu_9e10b42f_311311silu_kernelERNS_18TensorIteratorBaseEENKUlvE_clEvENKUlvE1_clEvEUlN3c107complexIdEEE_St5arrayIPcLm2EELi4E23TrivialOffsetCalculatorILi1EjESF_NS0_6memory12LoadWithCastILi1EEENSG_13StoreWithCastILi1EEEEEviT_T0_T2_T3_T4_T5_$__internal_trig_reduction_slowpathd - $__internal_10_$__cuda_sm20_div_rn_f64_full)
$__internal_10_$__cuda_sm20_div_rn_f64_full:
[C---:B------:R-:W-:Y:S01]  /*147d0*/  FSETP.GEU.AND P0, PT, |R2|.reuse, 1.469367938527859385e-39, PT ;  /* 0x001000000200780b */ /* 0x040fe20003f0e200 */
[----:B------:R-:W-:Y:S01]  /*147e0*/  IMAD.MOV.U32 R6, RZ, RZ, R5 ;  /* 0x000000ffff067224 */ /* 0x000fe200078e0005 */
[C---:B------:R-:W-:Y:S01]  /*147f0*/  LOP3.LUT R12, R2.reuse, 0x800fffff, RZ, 0xc0, !PT ;  /* 0x800fffff020c7812 */ /* 0x040fe200078ec0ff */
[----:B------:R-:W-:Y:S01]  /*14800*/  IMAD.MOV.U32 R7, RZ, RZ, R2 ;  /* 0x000000ffff077224 */ /* 0x000fe200078e0002 */
[----:B------:R-:W-:Y:S01]  /*14810*/  LOP3.LUT R38, R2, 0x7ff00000, RZ, 0xc0, !PT ;  /* 0x7ff0000002267812 */ /* 0x000fe200078ec0ff */
[----:B------:R-:W-:Y:S01]  /*14820*/  IMAD.MOV.U32 R15, RZ, RZ, R3 ;  /* 0x000000ffff0f7224 */ /* 0x000fe200078e0003 */
[----:B------:R-:W-:Y:S01]  /*14830*/  LOP3.LUT R13, R12, 0x3ff00000, RZ, 0xfc, !PT ;  /* 0x3ff000000c0d7812 */ /* 0x000fe200078efcff */
[----:B------:R-:W-:Y:S01]  /*14840*/  IMAD.MOV.U32 R12, RZ, RZ, R5 ;  /* 0x000000ffff0c7224 */ /* 0x000fe200078e0005 */
[----:B------:R-:W-:Y:S01]  /*14850*/  BSSY.RECONVERGENT B0, `(.L_x_7098) ;  /* 0x0000054000007945 */ /* 0x000fe20003800200 */
[----:B------:R-:W-:Y:S01]  /*14860*/  IMAD.MOV.U32 R14, RZ, RZ, R4 ;  /* 0x000000ffff0e7224 */ /* 0x000fe200078e0004 */
[C---:B------:R-:W-:Y:S01]  /*14870*/  FSETP.GEU.AND P2, PT, |R15|.reuse, 1.469367938527859385e-39, PT ;  /* 0x001000000f00780b */ /* 0x040fe20003f4e200 */
[----:B------:R-:W-:Y:S01]  /*14880*/  IMAD.MOV.U32 R4, RZ, RZ, 0x1 ;  /* 0x00000001ff047424 */ /* 0x000fe200078e00ff */
[----:B------:R-:W-:Y:S01]  /*14890*/  LOP3.LUT R41, R15, 0x7ff00000, RZ, 0xc0, !PT ;  /* 0x7ff000000f297812 */ /* 0x000fe200078ec0ff */
[----:B------:R-:W-:Y:S01]  /*148a0*/  @!P0 DMUL R12, R6, 8.98846567431157953865e+307 ;  /* 0x7fe00000060c8828 */ /* 0x000fe20000000000 */
[----:B------:R-:W-:-:S02]  /*148b0*/  IMAD.MOV.U32 R43, RZ, RZ, 0x1ca00000 ;  /* 0x1ca00000ff2b7424 */ /* 0x000fc400078e00ff */
[----:B------:R-:W-:-:S03]  /*148c0*/  ISETP.GE.U32.AND P1, PT, R41, R38, PT ;  /* 0x000000262900720c */ /* 0x000fc60003f26070 */
[----:B------:R-:W0:Y:S04]  /*148d0*/  MUFU.RCP64H R5, R13 ;  /* 0x0000000d00057308 */ /* 0x000e280000001800 */
[----:B------:R-:W-:-:S04]  /*148e0*/  @!P2 LOP3.LUT R3, R7, 0x7ff00000, RZ, 0xc0, !PT ;  /* 0x7ff000000703a812 */ /* 0x000fc800078ec0ff */
[----:B------:R-:W-:Y:S02]  /*148f0*/  @!P2 ISETP.GE.U32.AND P3, PT, R41, R3, PT ;  /* 0x000000032900a20c */ /* 0x000fe40003f66070 */
[C---:B------:R-:W-:Y:S02]  /*14900*/  SEL R3, R43.reuse, 0x63400000, !P1 ;  /* 0x634000002b037807 */ /* 0x040fe40004800000 */
[----:B------:R-:W-:Y:S02]  /*14910*/  @!P2 SEL R2, R43, 0x63400000, !P3 ;  /* 0x634000002b02a807 */ /* 0x000fe40005800000 */
[--C-:B------:R-:W-:Y:S02]  /*14920*/  LOP3.LUT R3, R3, 0x800fffff, R15.reuse, 0xf8, !PT ;  /* 0x800fffff03037812 */ /* 0x100fe400078ef80f */
[----:B------:R-:W-:Y:S01]  /*14930*/  @!P2 LOP3.LUT R2, R2, 0x80000000, R15, 0xf8, !PT ;  /* 0x800000000202a812 */ /* 0x000fe200078ef80f */
[----:B0-----:R-:W-:-:S08]  /*14940*/  DFMA R32, R4, -R12, 1 ;  /* 0x3ff000000420742b */ /* 0x001fd0000000080c */
[----:B------:R-:W-:-:S08]  /*14950*/  DFMA R32, R32, R32, R32 ;  /* 0x000000202020722b */ /* 0x000fd00000000020 */
[----:B------:R-:W-:Y:S01]  /*14960*/  DFMA R32, R4, R32, R4 ;  /* 0x000000200420722b */ /* 0x000fe20000000004 */
[----:B------:R-:W-:Y:S01]  /*14970*/  @!P2 LOP3.LUT R5, R2, 0x100000, RZ, 0xfc, !PT ;  /* 0x001000000205a812 */ /* 0x000fe200078efcff */
[----:B------:R-:W-:Y:S02]  /*14980*/  IMAD.MOV.U32 R2, RZ, RZ, R14 ;  /* 0x000000ffff027224 */ /* 0x000fe400078e000e */
[----:B------:R-:W-:-:S04]  /*14990*/  @!P2 IMAD.MOV.U32 R4, RZ, RZ, RZ ;  /* 0x000000ffff04a224 */ /* 0x000fc800078e00ff */
[----:B------:R-:W-:Y:S02]  /*149a0*/  DFMA R36, R32, -R12, 1 ;  /* 0x3ff000002024742b */ /* 0x000fe4000000080c */
[----:B------:R-:W-:-:S06]  /*149b0*/  @!P2 DFMA R2, R2, 2, -R4 ;  /* 0x400000000202a82b */ /* 0x000fcc0000000804 */
[----:B------:R-:W-:Y:S01]  /*149c0*/  DFMA R32, R32, R36, R32 ;  /* 0x000000242020722b */ /* 0x000fe20000000020 */
[----:B------:R-:W-:Y:S02]  /*149d0*/  IMAD.MOV.U32 R36, RZ, RZ, R41 ;  /* 0x000000ffff247224 */ /* 0x000fe400078e0029 */
[----:B------:R-:W-:Y:S01]  /*149e0*/  IMAD.MOV.U32 R37, RZ, RZ, R38 ;  /* 0x000000ffff257224 */ /* 0x000fe200078e0026 */
[----:B------:R-:W-:Y:S02]  /*149f0*/  @!P2 LOP3.LUT R36, R3, 0x7ff00000, RZ, 0xc0, !PT ;  /* 0x7ff000000324a812 */ /* 0x000fe400078ec0ff */
[----:B------:R-:W-:Y:S02]  /*14a00*/  @!P0 LOP3.LUT R37, R13, 0x7ff00000, RZ, 0xc0, !PT ;  /* 0x7ff000000d258812 */ /* 0x000fe400078ec0ff */
[----:B------:R-:W-:Y:S01]  /*14a10*/  DMUL R4, R32, R2 ;  /* 0x0000000220047228 */ /* 0x000fe20000000000 */
[----:B------:R-:W-:-:S05]  /*14a20*/  VIADD R40, R36, 0xffffffff ;  /* 0xffffffff24287836 */ /* 0x000fca0000000000 */
[----:B------:R-:W-:Y:S01]  /*14a30*/  ISETP.GT.U32.AND P0, PT, R40, 0x7feffffe, PT ;  /* 0x7feffffe2800780c */ /* 0x000fe20003f04070 */
[----:B------:R-:W-:Y:S01]  /*14a40*/  VIADD R40, R37, 0xffffffff ;  /* 0xffffffff25287836 */ /* 0x000fe20000000000 */
[----:B------:R-:W-:-:S04]  /*14a50*/  DFMA R38, R4, -R12, R2 ;  /* 0x8000000c0426722b */ /* 0x000fc80000000002 */
[----:B------:R-:W-:-:S04]  /*14a60*/  ISETP.GT.U32.OR P0, PT, R40, 0x7feffffe, P0 ;  /* 0x7feffffe2800780c */ /* 0x000fc80000704470 */
[----:B------:R-:W-:-:S09]  /*14a70*/  DFMA R4, R32, R38, R4 ;  /* 0x000000262004722b */ /* 0x000fd20000000004 */
[----:B------:R-:W-:Y:S05]  /*14a80*/  @P0 BRA `(.L_x_7099) ;  /* 0x00000000006c0947 */ /* 0x000fea0003800000 */
[----:B------:R-:W-:-:S04]  /*14a90*/  LOP3.LUT R14, R7, 0x7ff00000, RZ, 0xc0, !PT ;  /* 0x7ff00000070e7812 */ /* 0x000fc800078ec0ff */
[CC--:B------:R-:W-:Y:S02]  /*14aa0*/  VIADDMNMX R15, R41.reuse, -R14.reuse, 0xb9600000, !PT ;  /* 0xb9600000290f7446 */ /* 0x0c0fe4000780090e */
[----:B------:R-:W-:Y:S02]  /*14ab0*/  ISETP.GE.U32.AND P0, PT, R41, R14, PT ;  /* 0x0000000e2900720c */ /* 0x000fe40003f06070 */
[----:B------:R-:W-:Y:S02]  /*14ac0*/  VIMNMX R14, PT, PT, R15, 0x46a00000, PT ;  /* 0x46a000000f0e7848 */ /* 0x000fe40003fe0100 */
[----:B------:R-:W-:-:S05]  /*14ad0*/  SEL R36, R43, 0x63400000, !P0 ;  /* 0x634000002b247807 */ /* 0x000fca0004000000 */
[----:B------:R-:W-:Y:S02]  /*14ae0*/  IMAD.IADD R36, R14, 0x1, -R36 ;  /* 0x000000010e247824 */ /* 0x000fe400078e0a24 */
[----:B------:R-:W-:Y:S02]  /*14af0*/  IMAD.MOV.U32 R14, RZ, RZ, RZ ;  /* 0x000000ffff0e7224 */ /* 0x000fe400078e00ff */
[----:B------:R-:W-:-:S06]  /*14b00*/  VIADD R15, R36, 0x7fe00000 ;  /* 0x7fe00000240f7836 */ /* 0x000fcc0000000000 */
        /* <DEDUP_REMOVED lines=10> */
[----:B------:R-:W-:Y:S01]  /*14bb0*/  IADD3 R36, PT, PT, -R36, -0x43300000, RZ ;  /* 0xbcd0000024247810 */ /* 0x000fe20007ffe1ff */
[----:B------:R-:W-:-:S06]  /*14bc0*/  IMAD.MOV.U32 R2, RZ, RZ, RZ ;  /* 0x000000ffff027224 */ /* 0x000fcc00078e00ff */
[----:B------:R-:W-:Y:S02]  /*14bd0*/  DFMA R2, R32, -R2, R4 ;  /* 0x800000022002722b */ /* 0x000fe40000000004 */
[----:B------:R-:W-:-:S08]  /*14be0*/  DMUL.RP R4, R4, R14 ;  /* 0x0000000e04047228 */ /* 0x000fd00000008000 */
[----:B------:R-:W-:Y:S02]  /*14bf0*/  FSETP.NEU.AND P0, PT, |R3|, R36, PT ;  /* 0x000000240300720b */ /* 0x000fe40003f0d200 */
[----:B------:R-:W-:Y:S02]  /*14c00*/  LOP3.LUT R3, R5, R6, RZ, 0x3c, !PT ;  /* 0x0000000605037212 */ /* 0x000fe400078e3cff */
[----:B------:R-:W-:Y:S02]  /*14c10*/  FSEL R32, R4, R32, !P0 ;  /* 0x0000002004207208 */ /* 0x000fe40004000000 */
[----:B------:R-:W-:Y:S01]  /*14c20*/  FSEL R33, R3, R33, !P0 ;  /* 0x0000002103217208 */ /* 0x000fe20004000000 */
[----:B------:R-:W-:Y:S06]  /*14c30*/  BRA `(.L_x_7100) ;  /* 0x0000000000547947 */ /* 0x000fec0003800000 */
.L_x_7099:
        /* <DEDUP_REMOVED lines=11> */
[----:B------:R-:W-:Y:S01]  /*14cf0*/  @P0 LOP3.LUT R2, R33, 0x7ff00000, RZ, 0xfc, !PT ;  /* 0x7ff0000021020812 */ /* 0x000fe200078efcff */
[----:B------:R-:W-:Y:S02]  /*14d00*/  @!P0 IMAD.MOV.U32 R32, RZ, RZ, RZ ;  /* 0x000000ffff208224 */ /* 0x000fe400078e00ff */
[----:B------:R-:W-:Y:S02]  /*14d10*/  @P0 IMAD.MOV.U32 R32, RZ, RZ, RZ ;  /* 0x000000ffff200224 */ /* 0x000fe400078e00ff */
[----:B------:R-:W-:Y:S01]  /*14d20*/  @P0 IMAD.MOV.U32 R33, RZ, RZ, R2 ;  /* 0x000000ffff210224 */ /* 0x000fe200078e0002 */
[----:B------:R-:W-:Y:S06]  /*14d30*/  BRA `(.L_x_7100) ;  /* 0x0000000000147947 */ /* 0x000fec0003800000 */
.L_x_7102:
[----:B------:R-:W-:Y:S01]  /*14d40*/  LOP3.LUT R33, R7, 0x80000, RZ, 0xfc, !PT ;  /* 0x0008000007217812 */ /* 0x000fe200078efcff */
[----:B------:R-:W-:Y:S01]  /*14d50*/  IMAD.MOV.U32 R32, RZ, RZ, R6 ;  /* 0x000000ffff207224 */ /* 0x000fe200078e0006 */
[----:B------:R-:W-:Y:S06]  /*14d60*/  BRA `(.L_x_7100) ;  /* 0x0000000000087947 */ /* 0x000fec0003800000 */
.L_x_7101:
[----:B------:R-:W-:Y:S01]  /*14d70*/  LOP3.LUT R33, R15, 0x80000, RZ, 0xfc, !PT ;  /* 0x000800000f217812 */ /* 0x000fe200078efcff */
[----:B------:R-:W-:-:S07]  /*14d80*/  IMAD.MOV.U32 R32, RZ, RZ, R14 ;  /* 0x000000ffff207224 */ /* 0x000fce00078e000e */
.L_x_7100:
[----:B------:R-:W-:Y:S05]  /*14d90*/  BSYNC.RECONVERGENT B0 ;  /* 0x0000000000007941 */ /* 0x000fea0003800200 */
.L_x_7098:
[----:B------:R-:W-:Y:S02]  /*14da0*/  IMAD.MOV.U32 R4, RZ, RZ, R0 ;  /* 0x000000ffff047224 */ /* 0x000fe400078e0000 */
[----:B------:R-:W-:Y:S02]  /*14db0*/  IMAD.MOV.U32 R5, RZ, RZ, 0x0 ;  /* 0x00000000ff057424 */ /* 0x000fe400078e00ff */
[----:B------:R-:W-:Y:S02]  /*14dc0*/  IMAD.MOV.U32 R2, RZ, RZ, R32 ;  /* 0x000000ffff027224 */ /* 0x000fe400078e0020 */
[----:B------:R-:W-:Y:S01]  /*14dd0*/  IMAD.MOV.U32 R3, RZ, RZ, R33 ;  /* 0x000000ffff037224 */ /* 0x000fe200078e0021 */
[----:B------:R-:W-:Y:S06]  /*14de0*/  RET.REL.NODEC R4 `(_ZN2at6native27unrolled_elementwise_kernelIZZZNS0_61_GLOBAL__N__132982cb_23_ActivationSiluKernel_cu_9e10b42f_311311silu_kernelERNS_18TensorIteratorBaseEENKUlvE_clEvENKUlvE1_clEvEUlN3c107complexIdEEE_St5arrayIPcLm2EELi4E23TrivialOffsetCalculatorILi1EjESF_NS0_6memory12LoadWithCastILi1EEENSG_13StoreWithCastILi1EEEEEviT_T0_T2_T3_T4_T5_) ;  /* 0xfffffeb004847950 */ /* 0x000fec0003c3ffff */
        .type           $_ZN2at6native27unrolled_elementwise_kernelIZZZNS0_61_GLOBAL__N__132982cb_23_ActivationSiluKernel_cu_9e10b42f_311311silu_kernelERNS_18TensorIteratorBaseEENKUlvE_clEvENKUlvE1_clEvEUlN3c107complexIdEEE_St5arrayIPcLm2EELi4E23TrivialOffsetCalculatorILi1EjESF_NS0_6memory12LoadWithCastILi1EEENSG_13StoreWithCastILi1EEEEEviT_T0_T2_T3_T4_T5_$__internal_trig_reduction_slowpathd,@function
        .size           $_ZN2at6native27unrolled_elementwise_kernelIZZZNS0_61_GLOBAL__N__132982cb_23_ActivationSiluKernel_cu_9e10b42f_311311silu_kernelERNS_18TensorIteratorBaseEENKUlvE_clEvENKUlvE1_clEvEUlN3c107complexIdEEE_St5arrayIPcLm2EELi4E23TrivialOffsetCalculatorILi1EjESF_NS0_6memory12LoadWithCastILi1EEENSG_13StoreWithCastILi1EEEEEviT_T0_T2_T3_T4_T5_$__internal_trig_reduction_slowpathd,(.L_x_11359 - $_ZN2at6native27unrolled_elementwise_kernelIZZZNS0_61_GLOBAL__N__132982cb_23_ActivationSiluKernel_cu_9e10b42f_311311silu_kernelERNS_18TensorIteratorBaseEENKUlvE_clEvENKUlvE1_clEvEUlN3c107complexIdEEE_St5arrayIPcLm2EELi4E23TrivialOffsetCalculatorILi1EjESF_NS0_6memory12LoadWithCastILi1EEENSG_13StoreWithCastILi1EEEEEviT_T0_T2_T3_T4_T5_$__internal_trig_reduction_slowpathd)
$_ZN2at6native27unrolled_elementwise_kernelIZZZNS0_61_GLOBAL__N__132982cb_23_ActivationSiluKernel_cu_9e10b42f_311311silu_kernelERNS_18TensorIteratorBaseEENKUlvE_clEvENKUlvE1_clEvEUlN3c107complexIdEEE_St5arrayIPcLm2EELi4E23TrivialOffsetCalculatorILi1EjESF_NS0_6memory12LoadWithCastILi1EEENSG_13StoreWithCastILi1EEEEEviT_T0_T2_T3_T4_T5_$__internal_trig_reduction_slowpathd:
[--C-:B------:R-:W-:Y:S01]  /*14df0*/  SHF.R.U32.HI R36, RZ, 0x14, R2.reuse ;  /* 0x00000014ff247819 */ /* 0x100fe20000011602 */
[----:B------:R-:W-:Y:S02]  /*14e00*/  IMAD.MOV.U32 R5, RZ, RZ, R3 ;  /* 0x000000ffff057224 */ /* 0x000fe400078e0003 */
[----:B------:R-:W-:Y:S01]  /*14e10*/  IMAD.MOV.U32 R6, RZ, RZ, R2 ;  /* 0x000000ffff067224 */ /* 0x000fe200078e0002 */
[----:B------:R-:W-:Y:S01]  /*14e20*/  LOP3.LUT R4, R36, 0x7ff, RZ, 0xc0, !PT ;  /* 0x000007ff24047812 */ /* 0x000fe200078ec0ff */
[----:B------:R-:W-:-:S03]  /*14e30*/  IMAD.MOV.U32 R3, RZ, RZ, RZ ;  /* 0x000000ffff037224 */ /* 0x000fc600078e00ff */
        /* <DEDUP_REMOVED lines=13> */
[----:B------:R-:W-:Y:S01]  /*14f10*/  IADD3 R4, PT, PT, RZ, -R4, -R3 ;  /* 0x80000004ff047210 */ /* 0x000fe20007ffe803 */
[----:B------:R-:W-:Y:S01]  /*14f20*/  BSSY.RECONVERGENT B1, `(.L_x_7106) ;  /* 0x0000024000017945 */ /* 0x000fe20003800200 */
[C---:B------:R-:W-:Y:S01]  /*14f30*/  SHF.L.U64.HI R3, R5.reuse, 0xb, R6 ;  /* 0x0000000b05037819 */ /* 0x040fe20000010206 */
[----:B------:R-:W-:Y:S01]  /*14f40*/  IMAD.SHL.U32 R5, R5, 0x800, RZ ;  /* 0x0000080005057824 */ /* 0x000fe200078e00ff */
[----:B------:R-:W-:Y:S01]  /*14f50*/  CS2R R12, SRZ ;  /* 0x00000000000c7805 */ /* 0x000fe2000001ff00 */
[----:B------:R-:W-:Y:S01]  /*14f60*/  IMAD.MOV.U32 R6, RZ, RZ, RZ ;  /* 0x000000ffff067224 */ /* 0x000fe200078e00ff */
[----:B------:R-:W-:-:S07]  /*14f70*/  LOP3.LUT R3, R3, 0x80000000, RZ, 0xfc, !PT ;  /* 0x8000000003037812 */ /* 0x000fce00078efcff */
.L_x_7107:
[----:B------:R-:W1:Y:S01]  /*14f80*/  LDC.64 R14, c[0x4][0x158] ;  /* 0x01005600ff0e7b82 */ /* 0x000e620000000a00 */
[----:B0-----:R-:W-:Y:S02]  /*14f90*/  R2UR UR4, R40 ;  /* 0x00000000280472ca */ /* 0x001fe400000e0000 */
[----:B------:R-:W-:Y:S01]  /*14fa0*/  R2UR UR5, R41 ;  /* 0x00000000290572ca */ /* 0x000fe200000e0000 */
[----:B-1----:R-:W-:-:S12]  /*14fb0*/  IMAD.WIDE R14, R7, 0x8, R14 ;  /* 0x00000008070e7825 */ /* 0x002fd800078e020e */
[----:B------:R-:W2:Y:S01]  /*14fc0*/  LDG.E.64.CONSTANT R14, desc[UR4][R14.64] ;  /* 0x000000040e0e7981 */ /* 0x000ea2000c1e9b00 */
[----:B------:R-:W-:Y:S02]  /*14fd0*/  IMAD.MOV.U32 R32, RZ, RZ, R12 ;  /* 0x000000ffff207224 */ /* 0x000fe400078e000c */
[----:B------:R-:W-:Y:S02]  /*14fe0*/  IMAD.MOV.U32 R33, RZ, RZ, R13 ;  /* 0x000000ffff217224 */ /* 0x000fe400078e000d */
[----:B------:R-:W-:Y:S02]  /*14ff0*/  VIADD R4, R4, 0x1 ;  /* 0x0000000104047836 */ /* 0x000fe40000000000 */
[----:B------:R-:W-:Y:S02]  /*15000*/  VIADD R7, R7, 0x1 ;  /* 0x0000000107077836 */ /* 0x000fe40000000000 */
[----:B--2---:R-:W-:-:S04]  /*15010*/  IMAD.WIDE.U32 R32, P2, R14, R5, R32 ;  /* 0x000000050e207225 */ /* 0x004fc80007840020 */
[C---:B------:R-:W-:Y:S02]  /*15020*/  IMAD R12, R14.reuse, R3, RZ ;  /* 0x000000030e0c7224 */ /* 0x040fe400078e02ff */
[----:B------:R-:W-:Y:S02]  /*15030*/  IMAD R13, R15, R5, RZ ;  /* 0x000000050f0d7224 */ /* 0x000fe400078e02ff */
[----:B------:R-:W-:Y:S01]  /*15040*/  IMAD.HI.U32 R14, R14, R3, RZ ;  /* 0x000000030e0e7227 */ /* 0x000fe200078e00ff */
[----:B------:R-:W-:-:S03]  /*15050*/  IADD3 R12, P1, PT, R12, R33, RZ ;  /* 0x000000210c0c7210 */ /* 0x000fc60007f3e0ff */
[----:B------:R-:W-:Y:S01]  /*15060*/  IMAD R33, R6, 0x8, R1 ;  /* 0x0000000806217824 */ /* 0x000fe200078e0201 */
[----:B------:R-:W-:Y:S01]  /*15070*/  IADD3 R13, P0, PT, R13, R12, RZ ;  /* 0x0000000c0d0d7210 */ /* 0x000fe20007f1e0ff */
[----:B------:R-:W-:Y:S02]  /*15080*/  IMAD.MOV.U32 R12, RZ, RZ, R32 ;  /* 0x000000ffff0c7224 */ /* 0x000fe400078e0020 */
[----:B------:R-:W-:-:S03]  /*15090*/  IMAD.HI.U32 R32, R15, R3, RZ ;  /* 0x000000030f207227 */ /* 0x000fc600078e00ff */
[----:B------:R0:W-:Y:S01]  /*150a0*/  STL.64 [R33], R12 ;  /* 0x0000000c21007387 */ /* 0x0001e20000100a00 */
[----:B------:R-:W-:Y:S02]  /*150b0*/  VIADD R6, R6, 0x1 ;  /* 0x0000000106067836 */ /* 0x000fe40000000000 */
[----:B0-----:R-:W-:-:S04]  /*150c0*/  IMAD.HI.U32 R12, R15, R5, RZ ;  /* 0x000000050f0c7227 */ /* 0x001fc800078e00ff */
[----:B------:R-:W-:Y:S02]  /*150d0*/  IMAD.X R13, RZ, RZ, R14, P2 ;  /* 0x000000ffff0d7224 */ /* 0x000fe400010e060e */
[----:B------:R-:W-:-:S03]  /*150e0*/  IMAD R14, R15, R3, RZ ;  /* 0x000000030f0e7224 */ /* 0x000fc600078e02ff */
[----:B------:R-:W-:-:S04]  /*150f0*/  IADD3.X R12, P1, PT, R12, R13, RZ, P1, !PT ;  /* 0x0000000d0c0c7210 */ /* 0x000fc80000f3e4ff */
[----:B------:R-:W-:Y:S01]  /*15100*/  IADD3.X R12, P0, PT, R14, R12, RZ, P0, !PT ;  /* 0x0000000c0e0c7210 */ /* 0x000fe2000071e4ff */
[----:B------:R-:W-:Y:S01]  /*15110*/  IMAD.X R32, RZ, RZ, R32, P1 ;  /* 0x000000ffff207224 */ /* 0x000fe200008e0620 */
[----:B------:R-:W-:-:S03]  /*15120*/  ISETP.NE.AND P1, PT, R4, -0xf, PT ;  /* 0xfffffff10400780c */ /* 0x000fc60003f25270 */
[----:B------:R-:W-:-:S04]  /*15130*/  IMAD.X R32, RZ, RZ, R32, P0 ;  /* 0x000000ffff207224 */ /* 0x000fc800000e0620 */
[----:B------:R-:W-:-:S06]  /*15140*/  IMAD.MOV.U32 R13, RZ, RZ, R32 ;  /* 0x000000ffff0d7224 */ /* 0x000fcc00078e0020 */
[----:B------:R-:W-:Y:S05]  /*15150*/  @P1 BRA `(.L_x_7107) ;  /* 0xfffffffc00881947 */ /* 0x000fea000383ffff */
[----:B------:R-:W-:Y:S05]  /*15160*/  BSYNC.RECONVERGENT B1 ;  /* 0x0000000000017941 */ /* 0x000fea0003800200 */
.L_x_7106:
[----:B------:R-:W-:-:S05]  /*15170*/  LOP3.LUT R3, R36, 0x7ff, RZ, 0xc0, !PT ;  /* 0x000007ff24037812 */ /* 0x000fca00078ec0ff */
[----:B------:R-:W-:-:S05]  /*15180*/  VIADD R3, R3, 0xfffffc00 ;  /* 0xfffffc0003037836 */ /* 0x000fca0000000000 */
[----:B------:R-:W-:Y:S02]  /*15190*/  SHF.R.U32.HI R7, RZ, 0x6, R3 ;  /* 0x00000006ff077819 */ /* 0x000fe40000011603 */
[----:B------:R-:W-:Y:S02]  /*151a0*/  ISETP.GE.U32.AND P0, PT, R3, 0x80, PT ;  /* 0x000000800300780c */ /* 0x000fe40003f06070 */
[----:B------:R-:W-:-:S04]  /*151b0*/  IADD3 R7, PT, PT, -R7, 0x13, RZ ;  /* 0x0000001307077810 */ /* 0x000fc80007ffe1ff */
[----:B------:R-:W-:-:S07]  /*151c0*/  SEL R7, R7, 0x12, P0 ;  /* 0x0000001207077807 */ /* 0x000fce0000000000 */
.L_x_7105:
[----:B------:R-:W-:Y:S05]  /*151d0*/  BSYNC.RECONVERGENT B0 ;  /* 0x0000000000007941 */ /* 0x000fea0003800200 */
.L_x_7104:
[----:B------:R-:W-:-:S05]  /*151e0*/  LOP3.LUT R3, R36, 0x7ff, RZ, 0xc0, !PT ;  /* 0x000007ff24037812 */ /* 0x000fca00078ec0ff */
[----:B------:R-:W-:-:S05]  /*151f0*/  VIADD R3, R3, 0xfffffc00 ;  /* 0xfffffc0003037836 */ /* 0x000fca0000000000 */
[----:B------:R-:W-:Y:S02]  /*15200*/  SHF.R.U32.HI R4, RZ, 0x6, R3 ;  /* 0x00000006ff047819 */ /* 0x000fe40000011603 */
[----:B------:R-:W-:-:S03]  /*15210*/  LOP3.LUT P0, R3, R36, 0x3f, RZ, 0xc0, !PT ;  /* 0x0000003f24037812 */ /* 0x000fc6000780c0ff */
[----:B------:R-:W-:-:S04]  /*15220*/  IMAD.IADD R7, R4, 0x1, R7 ;  /* 0x0000000104077824 */ /* 0x000fc800078e0207 */
[----:B------:R-:W-:-:S05]  /*15230*/  IMAD.U32 R7, R7, 0x8, R1 ;  /* 0x0000000807077824 */ /* 0x000fca00078e0001 */
[----:B------:R0:W-:Y:S04]  /*15240*/  STL.64 [R7+-0x78], R12 ;  /* 0xffff880c07007387 */ /* 0x0001e80000100a00 */
[----:B------:R-:W2:Y:S04]  /*15250*/  LDL.64 R4, [R1+0x10] ;  /* 0x0000100001047983 */ /* 0x000ea80000100a00 */
[----:B0-----:R-:W3:Y:S04]  /*15260*/  @P0 LDL.64 R12, [R1+0x8] ;  /* 0x00000800010c0983 */ /* 0x001ee80000100a00 */
[----:B------:R-:W4:Y:S01]  /*15270*/  LDL.64 R6, [R1+0x18] ;  /* 0x0000180001067983 */ /* 0x000f220000100a00 */
[----:B------:R-:W-:Y:S01]  /*15280*/  @P0 LOP3.LUT R36, R3, 0x3f, RZ, 0x3c, !PT ;  /* 0x0000003f03240812 */ /* 0x000fe200078e3cff */
[----:B------:R-:W-:Y:S01]  /*15290*/  BSSY.RECONVERGENT B0, `(.L_x_7108) ;  /* 0x0000034000007945 */ /* 0x000fe20003800200 */
[----:B--2---:R-:W-:-:S02]  /*152a0*/  @P0 SHF.L.U32 R15, R4, R3, RZ ;  /* 0x00000003040f0219 */ /* 0x004fc400000006ff */
[----:B------:R-:W-:Y:S02]  /*152b0*/  @P0 SHF.L.U64.HI R14, R4, R3, R5 ;  /* 0x00000003040e0219 */ /* 0x000fe40000010205 */
[--C-:B---3--:R-:W-:Y:S02]  /*152c0*/  @P0 SHF.R.U64 R33, R12, 0x1, R13.reuse ;  /* 0x000000010c210819 */ /* 0x108fe4000000120d */
[----:B------:R-:W-:Y:S02]  /*152d0*/  @P0 SHF.R.U32.HI R37, RZ, 0x1, R13 ;  /* 0x00000001ff250819 */ /* 0x000fe4000001160d */
[----:B------:R-:W-:Y:S02]  /*152e0*/  @P0 SHF.R.U32.HI R12, RZ, 0x1, R5 ;  /* 0x00000001ff0c0819 */ /* 0x000fe40000011605 */
[----:B------:R-:W-:Y:S02]  /*152f0*/  @P0 SHF.R.U64 R33, R33, R36, R37 ;  /* 0x0000002421210219 */ /* 0x000fe40000001225 */
[----:B------:R-:W-:-:S02]  /*15300*/  @P0 SHF.R.U64 R13, R4, 0x1, R5 ;  /* 0x00000001040d0819 */ /* 0x000fc40000001205 */
[-C--:B------:R-:W-:Y:S02]  /*15310*/  @P0 SHF.R.U32.HI R37, RZ, R36.reuse, R37 ;  /* 0x00000024ff250219 */ /* 0x080fe40000011625 */
[----:B------:R-:W-:Y:S02]  /*15320*/  @P0 LOP3.LUT R4, R15, R33, RZ, 0xfc, !PT ;  /* 0x000000210f040212 */ /* 0x000fe400078efcff */
[----:B----4-:R-:W-:Y:S02]  /*15330*/  @P0 SHF.L.U32 R32, R6, R3, RZ ;  /* 0x0000000306200219 */ /* 0x010fe400000006ff */
[----:B------:R-:W-:Y:S02]  /*15340*/  @P0 SHF.R.U64 R13, R13, R36, R12 ;  /* 0x000000240d0d0219 */ /* 0x000fe4000000120c */
[----:B------:R-:W-:Y:S02]  /*15350*/  @P0 LOP3.LUT R5, R14, R37, RZ, 0xfc, !PT ;  /* 0x000000250e050212 */ /* 0x000fe400078efcff */
[----:B------:R-:W-:-:S02]  /*15360*/  @P0 SHF.L.U64.HI R14, R6, R3, R7 ;  /* 0x00000003060e0219 */ /* 0x000fc40000010207 */
[----:B------:R-:W-:Y:S01]  /*15370*/  @P0 SHF.R.U32.HI R3, RZ, R36, R12 ;  /* 0x00000024ff030219 */ /* 0x000fe2000001160c */
[----:B------:R-:W-:Y:S01]  /*15380*/  IMAD.SHL.U32 R12, R4, 0x4, RZ ;  /* 0x00000004040c7824 */ /* 0x000fe200078e00ff */
[----:B------:R-:W-:Y:S02]  /*15390*/  @P0 LOP3.LUT R6, R32, R13, RZ, 0xfc, !PT ;  /* 0x0000000d20060212 */ /* 0x000fe400078efcff */
        /* <DEDUP_REMOVED lines=15> */
[----:B------:R-:W-:-:S04]  /*15490*/  ISETP.NE.U32.AND P1, PT, R3, RZ, PT ;  /* 0x000000ff0300720c */ /* 0x000fc80003f25070 */
[----:B------:R-:W-:-:S06]  /*154a0*/  SEL R5, R4, R3, !P1 ;  /* 0x0000000304057207 */ /* 0x000fcc0004800000 */
[----:B------:R-:W0:Y:S02]  /*154b0*/  FLO.U32 R5, R5 ;  /* 0x0000000500057300 */ /* 0x000e2400000e0000 */
[C---:B0-----:R-:W-:Y:S02]  /*154c0*/  IADD3 R14, PT, PT, -R5.reuse, 0x1f, RZ ;  /* 0x0000001f050e7810 */ /* 0x041fe40007ffe1ff */
[----:B------:R-:W-:-:S03]  /*154d0*/  IADD3 R5, PT, PT, -R5, 0x3f, RZ ;  /* 0x0000003f05057810 */ /* 0x000fc60007ffe1ff */
[----:B------:R-:W-:-:S05]  /*154e0*/  @P1 IMAD.MOV R5, RZ, RZ, R14 ;  /* 0x000000ffff051224 */ /* 0x000fca00078e020e */
[----:B------:R-:W-:Y:S01]  /*154f0*/  ISETP.NE.AND P1, PT, R5, RZ, PT ;  /* 0x000000ff0500720c */ /* 0x000fe20003f25270 */
[----:B------:R-:W-:Y:S01]  /*15500*/  @!P0 IMAD.MOV R12, RZ, RZ, -R12 ;  /* 0x000000ffff0c8224 */ /* 0x000fe200078e0a0c */
[----:B------:R-:W-:-:S11]  /*15510*/  SEL R13, R13, R15, P0 ;  /* 0x0000000f0d0d7207 */ /* 0x000fd60000000000 */
[----:B------:R-:W-:Y:S05]  /*15520*/  @!P1 BRA `(.L_x_7109) ;  /* 0x0000000000289947 */ /* 0x000fea0003800000 */
[C---:B------:R-:W-:Y:S02]  /*15530*/  LOP3.LUT R14, R5.reuse, 0x3f, RZ, 0xc0, !PT ;  /* 0x0000003f050e7812 */ /* 0x040fe400078ec0ff */
[----:B------:R-:W-:Y:S02]  /*15540*/  SHF.R.U64 R12, R12, 0x1, R13 ;  /* 0x000000010c0c7819 */ /* 0x000fe4000000120d */
[CC--:B------:R-:W-:Y:S02]  /*15550*/  SHF.L.U64.HI R15, R4.reuse, R14.reuse, R3 ;  /* 0x0000000e040f7219 */ /* 0x0c0fe40000010203 */
[----:B------:R-:W-:Y:S02]  /*15560*/  SHF.L.U32 R14, R4, R14, RZ ;  /* 0x0000000e040e7219 */ /* 0x000fe400000006ff */
[----:B------:R-:W-:Y:S02]  /*15570*/  SHF.R.U32.HI R3, RZ, 0x1, R13 ;  /* 0x00000001ff037819 */ /* 0x000fe4000001160d */
[----:B------:R-:W-:-:S04]  /*15580*/  LOP3.LUT R4, R5, 0x3f, RZ, 0xc, !PT ;  /* 0x0000003f05047812 */ /* 0x000fc800078e0cff */
[-CC-:B------:R-:W-:Y:S02]  /*15590*/  SHF.R.U64 R12, R12, R4.reuse, R3.reuse ;  /* 0x000000040c0c7219 */ /* 0x180fe40000001203 */
[----:B------:R-:W-:Y:S02]  /*155a0*/  SHF.R.U32.HI R3, RZ, R4, R3 ;  /* 0x00000004ff037219 */ /* 0x000fe40000011603 */
[----:B------:R-:W-:Y:S02]  /*155b0*/  LOP3.LUT R4, R14, R12, RZ, 0xfc, !PT ;  /* 0x0000000c0e047212 */ /* 0x000fe400078efcff */
[----:B------:R-:W-:-:S07]  /*155c0*/  LOP3.LUT R3, R15, R3, RZ, 0xfc, !PT ;  /* 0x000000030f037212 */ /* 0x000fce00078efcff */
.L_x_7109:
[----:B------:R-:W-:Y:S05]  /*155d0*/  BSYNC.RECONVERGENT B0 ;  /* 0x0000000000007941 */ /* 0x000fea0003800200 */
.L_x_7108:
[----:B------:R-:W-:Y:S01]  /*155e0*/  IMAD.WIDE.U32 R14, R4, 0x2168c235, RZ ;  /* 0x2168c235040e7825 */ /* 0x000fe200078e00ff */
[----:B------:R-:W-:-:S03]  /*155f0*/  SHF.R.U32.HI R7, RZ, 0x1e, R7 ;  /* 0x0000001eff077819 */ /* 0x000fc60000011607 */
[----:B------:R-:W-:Y:S01]  /*15600*/  IMAD.MOV.U32 R12, RZ, RZ, R15 ;  /* 0x000000ffff0c7224 */ /* 0x000fe200078e000f */
[----:B------:R-:W-:Y:S01]  /*15610*/  IADD3 RZ, P2, PT, R14, R14, RZ ;  /* 0x0000000e0eff7210 */ /* 0x000fe20007f5e0ff */
[----:B------:R-:W-:Y:S02]  /*15620*/  IMAD.MOV.U32 R13, RZ, RZ, RZ ;  /* 0x000000ffff0d7224 */ /* 0x000fe400078e00ff */
[----:B------:R-:W-:-:S04]  /*15630*/  IMAD.WIDE.U32 R12, R4, -0x36f0255e, R12 ;  /* 0xc90fdaa2040c7825 */ /* 0x000fc800078e000c */
[----:B------:R-:W-:-:S04]  /*15640*/  IMAD.HI.U32 R4, R3, -0x36f0255e, RZ ;  /* 0xc90fdaa203047827 */ /* 0x000fc800078e00ff */
[----:B------:R-:W-:-:S04]  /*15650*/  IMAD.WIDE.U32 R12, P1, R3, 0x2168c235, R12 ;  /* 0x2168c235030c7825 */ /* 0x000fc8000782000c */
[----:B------:R-:W-:Y:S01]  /*15660*/  IMAD R3, R3, -0x36f0255e, RZ ;  /* 0xc90fdaa203037824 */ /* 0x000fe200078e02ff */
[----:B------:R-:W-:Y:S01]  /*15670*/  IADD3.X RZ, P2, PT, R12, R12, RZ, P2, !PT ;  /* 0x0000000c0cff7210 */ /* 0x000fe2000175e4ff */
[----:B------:R-:W-:-:S03]  /*15680*/  IMAD.X R4, RZ, RZ, R4, P1 ;  /* 0x000000ffff047224 */ /* 0x000fc600008e0604 */
[----:B------:R-:W-:-:S05]  /*15690*/  IADD3 R3, P1, PT, R3, R13, RZ ;  /* 0x0000000d03037210 */ /* 0x000fca0007f3e0ff */
[----:B------:R-:W-:Y:S01]  /*156a0*/  IMAD.X R12, RZ, RZ, R4, P1 ;  /* 0x000000ffff0c7224 */ /* 0x000fe200008e0604 */
[C---:B------:R-:W-:Y:S02]  /*156b0*/  ISETP.GT.U32.AND P1, PT, R3.reuse, RZ, PT ;  /* 0x000000ff0300720c */ /* 0x040fe40003f24070 */
[----:B------:R-:W-:Y:S02]  /*156c0*/  IADD3.X R4, P2, PT, R3, R3, RZ, P2, !PT ;  /* 0x0000000303047210 */ /* 0x000fe4000175e4ff */
[----:B------:R-:W-:-:S03]  /*156d0*/  ISETP.GT.AND.EX P1, PT, R12, RZ, PT, P1 ;  /* 0x000000ff0c00720c */ /* 0x000fc60003f24310 */
[----:B------:R-:W-:Y:S01]  /*156e0*/  IMAD.X R13, R12, 0x1, R12, P2 ;  /* 0x000000010c0d7824 */ /* 0x000fe200010e060c */
[----:B------:R-:W-:-:S04]  /*156f0*/  SEL R4, R4, R3, P1 ;  /* 0x0000000304047207 */ /* 0x000fc80000800000 */
[----:B------:R-:W-:Y:S02]  /*15700*/  SEL R3, R13, R12, P1 ;  /* 0x0000000c0d037207 */ /* 0x000fe40000800000 */
[----:B------:R-:W-:Y:S02]  /*15710*/  IADD3 R4, P2, PT, R4, 0x1, RZ ;  /* 0x0000000104047810 */ /* 0x000fe40007f5e0ff */
[----:B------:R-:W-:Y:S02]  /*15720*/  SEL R12, RZ, 0xffffffff, !P1 ;  /* 0xffffffffff0c7807 */ /* 0x000fe40004800000 */
[----:B------:R-:W-:Y:S01]  /*15730*/  LOP3.LUT P1, R2, R2, 0x80000000, RZ, 0xc0, !PT ;  /* 0x8000000002027812 */ /* 0x000fe2000782c0ff */
[----:B------:R-:W-:Y:S02]  /*15740*/  IMAD.X R3, RZ, RZ, R3, P2 ;  /* 0x000000ffff037224 */ /* 0x000fe400010e0603 */
[----:B------:R-:W-:Y:S01]  /*15750*/  IMAD.IADD R5, R12, 0x1, -R5 ;  /* 0x000000010c057824 */ /* 0x000fe200078e0a05 */
[----:B------:R-:W-:-:S02]  /*15760*/  @!P0 LOP3.LUT R2, R2, 0x80000000, RZ, 0x3c, !PT ;  /* 0x8000000002028812 */ /* 0x000fc400078e3cff */
[----:B------:R-:W-:Y:S01]  /*15770*/  SHF.R.U64 R4, R4, 0xa, R3 ;  /* 0x0000000a04047819 */ /* 0x000fe20000001203 */
[----:B------:R-:W-:-:S03]  /*15780*/  IMAD.SHL.U32 R13, R5, 0x100000, RZ ;  /* 0x00100000050d7824 */ /* 0x000fc600078e00ff */
[----:B------:R-:W-:-:S04]  /*15790*/  IADD3 R4, P2, PT, R4, 0x1, RZ ;  /* 0x0000000104047810 */ /* 0x000fc80007f5e0ff */
[----:B------:R-:W-:-:S04]  /*157a0*/  LEA.HI.X R3, R3, RZ, RZ, 0x16, P2 ;  /* 0x000000ff03037211 */ /* 0x000fc800010fb4ff */
[--C-:B------:R-:W-:Y:S02]  /*157b0*/  SHF.R.U64 R12, R4, 0x1, R3.reuse ;  /* 0x00000001040c7819 */ /* 0x100fe40000001203 */
[----:B------:R-:W-:Y:S02]  /*157c0*/  SHF.R.U32.HI R4, RZ, 0x1, R3 ;  /* 0x00000001ff047819 */ /* 0x000fe40000011603 */
[----:B------:R-:W-:Y:S02]  /*157d0*/  IADD3 R5, P2, P3, RZ, RZ, R12 ;  /* 0x000000ffff057210 */ /* 0x000fe40007b5e00c */
[----:B------:R-:W-:Y:S02]  /*157e0*/  LEA.HI R3, R6, R7, RZ, 0x1 ;  /* 0x0000000706037211 */ /* 0x000fe400078f08ff */
[----:B------:R-:W-:-:S03]  /*157f0*/  IADD3.X R6, PT, PT, R13, 0x3fe00000, R4, P2, P3 ;  /* 0x3fe000000d067810 */ /* 0x000fc600017e6404 */
[----:B------:R-:W-:Y:S01]  /*15800*/  @P1 IMAD.MOV R3, RZ, RZ, -R3 ;  /* 0x000000ffff031224 */ /* 0x000fe200078e0a03 */
[----:B------:R-:W-:-:S07]  /*15810*/  LOP3.LUT R6, R6, R2, RZ, 0xfc, !PT ;  /* 0x0000000206067212 */ /* 0x000fce00078efcff */
.L_x_7103:
[----:B------:R-:W-:Y:S02]  /*15820*/  IMAD.MOV.U32 R4, RZ, RZ, R5 ;  /* 0x000000ffff047224 */ /* 0x000fe400078e0005 */
[----:B------:R-:W-:Y:S02]  /*15830*/  IMAD.MOV.U32 R5, RZ, RZ, R6 ;  /* 0x000000ffff057224 */ /* 0x000fe400078e0006 */
[----:B------:R-:W-:Y:S02]  /*15840*/  IMAD.MOV.U32 R6, RZ, RZ, R0 ;  /* 0x000000ffff067224 */ /* 0x000fe400078e0000 */
[----:B------:R-:W-:Y:S02]  /*15850*/  IMAD.MOV.U32 R7, RZ, RZ, 0x0 ;  /* 0x00000000ff077424 */ /* 0x000fe400078e00ff */
[----:B------:R-:W-:Y:S02]  /*15860*/  IMAD.MOV.U32 R2, RZ, RZ, R3 ;  /* 0x000000ffff027224 */ /* 0x000fe400078e0003 */
[----:B------:R-:W-:Y:S05]  /*15870*/  RET.REL.NODEC R6 `(_ZN2at6native27unrolled_elementwise_kernelIZZZNS0_61_GLOBAL__N__132982cb_23_ActivationSiluKernel_cu_9e10b42f_311311silu_kernelERNS_18TensorIteratorBaseEENKUlvE_clEvENKUlvE1_clEvEUlN3c107complexIdEEE_St5arrayIPcLm2EELi4E23TrivialOffsetCalculatorILi1EjESF_NS0_6memory12LoadWithCastILi1EEENSG_13StoreWithCastILi1EEEEEviT_T0_T2_T3_T4_T5_) ;  /* 0xfffffea406e07950 */ /* 0x000fea0003c3ffff */
.L_x_7110:
        /* <DEDUP_REMOVED lines=16> */
.L_x_11359:


//--------------------- .text._ZN2at6native18elementwise_kernelILi128ELi2EZNS0_22gpu_kernel_impl_nocastIZZZNS0_61_GLOBAL__N__132982cb_23_ActivationSiluKernel_cu_9e10b42f_311311silu_kernelERNS_18TensorIteratorBaseEENKUlvE_clEvENKUlvE1_clEvEUlN3c107complexIdEEE_EEvS5_RKT_EUliE_EEviT1_ --------------------------
	.section	.text._ZN2at6native18elementwise_kernelILi128ELi2EZNS0_22gpu_kernel_impl_nocastIZZZNS0_61_GLOBAL__N__132982cb_23_ActivationSiluKernel_cu_9e10b42f_311311silu_kernelERNS_18TensorIteratorBaseEENKUlvE_clEvENKUlvE1_clEvEUlN3c107complexIdEEE_EEvS5_RKT_EUliE_EEviT1_,"ax",@progbits
	.align	128
        .global         _ZN2at6native18elementwise_kernelILi128ELi2EZNS0_22gpu_kernel_impl_nocastIZZZNS0_61_GLOBAL__N__132982cb_23_ActivationSiluKernel_cu_9e10b42f_311311silu_kernelERNS_18TensorIteratorBaseEENKUlvE_clEvENKUlvE1_clEvEUlN3c107complexIdEEE_EEvS5_RKT_EUliE_EEviT1_
        .type           _ZN2at6native18elementwise_kernelILi128ELi2EZNS0_22gpu_kernel_impl_nocastIZZZNS0_61_GLOBAL__N__132982cb_23_ActivationSiluKernel_cu_9e10b42f_311311silu_kernelERNS_18TensorIteratorBaseEENKUlvE_clEvENKUlvE1_clEvEUlN3c107complexIdEEE_EEvS5_RKT_EUliE_EEviT1_,@function
        .size           _ZN2at6native18elementwise_kernelILi128ELi2EZNS0_22gpu_kernel_impl_nocastIZZZNS0_61_GLOBAL__N__132982cb_23_ActivationSiluKernel_cu_9e10b42f_311311silu_kernelERNS_18TensorIteratorBaseEENKUlvE_clEvENKUlvE1_clEvEUlN3c107complexIdEEE_EEvS5_RKT_EUliE_EEviT1_,(.L_x_11362 - _ZN2at6native18elementwise_kernelILi128ELi2EZNS0_22gpu_kernel_impl_nocastIZZZNS0_61_GLOBAL__N__132982cb_23_ActivationSiluKernel_cu_9e10b42f_311311silu_kernelERNS_18TensorIteratorBaseEENKUlvE_clEvENKUlvE1_clEvEUlN3c107complexIdEEE_EEvS5_RKT_EUliE_EEviT1_)
        .other          _ZN2at6native18elementwise_kernelILi128ELi2EZNS0_22gpu_kernel_impl_nocastIZZZNS0_61_GLOBAL__N__132982cb_23_ActivationSiluKernel_cu_9e10b42f_311311silu_kernelERNS_18TensorIteratorBaseEENKUlvE_clEvENKUlvE1_clEvEUlN3c107complexIdEEE_EEvS5_RKT_EUliE_EEviT1_,@"STO_CUDA_ENTRY STV_DEFAULT"
_ZN2at6native18elementwise_kernelILi128ELi2EZNS0_22gpu_kernel_impl_nocastIZZZNS0_61_GLOBAL__N__132982cb_23_ActivationSiluKernel_cu_9e10b42f_311311silu_kernelERNS_18TensorIteratorBaseEENKUlvE_clEvENKUlvE1_clEvEUlN3c107complexIdEEE_EEvS5_RKT_EUliE_EEviT1_:
.text._ZN2at6native18elementwise_kernelILi128ELi2EZNS0_22gpu_kernel_impl_nocastIZZZNS0_61_GLOBAL__N__132982cb_23_ActivationSiluKernel_cu_9e10b42f_311311silu_kernelERNS_18TensorIteratorBaseEENKUlvE_clEvENKUlvE1_clEvEUlN3c107complexIdEEE_EEvS5_RKT_EUliE_EEviT1_:
[----:B------:R-:W0:Y:S01]  /*0000*/  LDC R1, c[0x0][0x37c] ;  /* 0x0000df00ff017b82 */ /* 0x000e220000000800 */
[----:B------:R-:W1:Y:S07]  /*0010*/  S2R R0, SR_TID.X ;  /* 0x0000000000007919 */ /* 0x000e6e0000002100 */
[----:B------:R-:W2:Y:S01]  /*0020*/  S2UR UR4, SR_CTAID.X ;  /* 0x00000000000479c3 */ /* 0x000ea20000002500 */
[----:B------:R-:W3:Y:S01]  /*0030*/  LDCU UR5, c[0x0][0x380] ;  /* 0x00007000ff0577ac */ /* 0x000ee20008000800 */
[----:B------:R-:W-:Y:S01]  /*0040*/  BSSY.RECONVERGENT B1, `(.L_x_7111) ;  /* 0x000042e000017945 */ /* 0x000fe20003800200 */
[----:B0-----:R-:W-:Y:S01]  /*0050*/  VIADD R1, R1, 0xffffffd8 ;  /* 0xffffffd801017836 */ /* 0x001fe20000000000 */
[----:B------:R-:W0:Y:S04]  /*0060*/  LDCU.64 UR6, c[0x0][0x358] ;  /* 0x00006b00ff0677ac */ /* 0x000e280008000a00 */
[----:B------:R-:W4:Y:S01]  /*0070*/  LDC R4, c[0x0][0x388] ;  /* 0x0000e200ff047b82 */ /* 0x000f220000000800 */
[----:B--2---:R-:W-:-:S06]  /*0080*/  USHF.L.U32 UR4, UR4, 0x8, URZ ;  /* 0x0000000804047899 */ /* 0x004fcc00080006ff */
[----:B-1----:R-:W-:Y:S01]  /*0090*/  LOP3.LUT R0, R0, UR4, RZ, 0xfc, !PT ;  /* 0x0000000400007c12 */ /* 0x002fe2000f8efcff */
[----:B----4-:R-:W-:-:S03]  /*00a0*/  VIADD R2, R4, 0xffffffff ;  /* 0xffffffff04027836 */ /* 0x010fc60000000000 */
[----:B---3--:R-:W-:Y:S02]  /*00b0*/  ISETP.GE.AND P0, PT, R0, UR5, PT ;  /* 0x0000000500007c0c */ /* 0x008fe4000bf06270 */
[----:B------:R-:W-:-:S05]  /*00c0*/  VIMNMX.U32 R3, PT, PT, R2, 0x18, PT ;  /* 0x0000001802037848 */ /* 0x000fca0003fe0000 */
[----:B------:R-:W-:-:S06]  /*00d0*/  VIADD R3, R3, 0x1 ;  /* 0x0000000103037836 */ /* 0x000fcc0000000000 */
[----:B0-----:R-:W-:Y:S05]  /*00e0*/  @P0 BRA `(.L_x_7112) ;  /* 0x00000040008c0947 */ /* 0x001fea0003800000 */
[----:B------:R-:W-:Y:S01]  /*00f0*/  ISETP.NE.AND P0, PT, R4, RZ, PT ;  /* 0x000000ff0400720c */ /* 0x000fe20003f05270 */
[----:B------:R-:W-:Y:S02]  /*0100*/  IMAD.MOV.U32 R6, RZ, RZ, RZ ;  /* 0x000000ffff067224 */ /* 0x000fe400078e00ff */
[----:B------:R-:W-:-:S10]  /*0110*/  IMAD.MOV.U32 R4, RZ, RZ, RZ ;  /* 0x000000ffff047224 */ /* 0x000fd400078e00ff */
[----:B------:R-:W-:Y:S05]  /*0120*/  @!P0 BRA `(.L_x_7113) ;  /* 0x0000001000a88947 */ /* 0x000fea0003800000 */
[----:B------:R-:W0:Y:S01]  /*0130*/  LDCU.64 UR4, c[0x0][0x390] ;  /* 0x00007200ff0477ac */ /* 0x000e220008000a00 */
[----:B------:R-:W-:Y:S02]  /*0140*/  HFMA2 R4, -RZ, RZ, 0, 0 ;  /* 0x00000000ff047431 */ /* 0x000fe400000001ff */
[----:B------:R-:W-:Y:S01]  /*0150*/  IMAD.MOV.U32 R5, RZ, RZ, R0 ;  /* 0x000000ffff057224 */ /* 0x000fe200078e0000 */
[----:B------:R-:W-:Y:S01]  /*0160*/  ISETP.NE.AND P0, PT, R2, RZ, PT ;  /* 0x000000ff0200720c */ /* 0x000fe20003f05270 */
[----:B------:R-:W1:Y:S01]  /*0170*/  LDCU UR8, c[0x0][0x38c] ;  /* 0x00007180ff0877ac */ /* 0x000e620008000800 */
[----:B------:R-:W2:Y:S01]  /*0180*/  LDCU.64 UR10, c[0x0][0x4b8] ;  /* 0x00009700ff0a77ac */ /* 0x000ea20008000a00 */
[----:B0-----:R-:W-:-:S05]  /*0190*/  IMAD.HI.U32 R8, R0, UR4, R4 ;  /* 0x0000000400087c27 */ /* 0x001fca000f8e0004 */
[----:B------:R-:W-:-:S05]  /*01a0*/  SHF.R.U32.HI R9, RZ, UR5, R8 ;  /* 0x00000005ff097c19 */ /* 0x000fca0008011608 */
[----:B------:R-:W-:-:S04]  /*01b0*/  IMAD.MOV R5, RZ, RZ, -R9 ;  /* 0x000000ffff057224 */ /* 0x000fc800078e0a09 */
[----:B-1----:R-:W-:-:S04]  /*01c0*/  IMAD R6, R5, UR8, R0 ;  /* 0x0000000805067c24 */ /* 0x002fc8000f8e0200 */
[C---:B--2---:R-:W-:Y:S02]  /*01d0*/  IMAD R4, R6.reuse, UR10, RZ ;  /* 0x0000000a06047c24 */ /* 0x044fe4000f8e02ff */
        /* <DEDUP_REMOVED lines=266> */
[----:B------:R-:W-:Y:S01]  /*1280*/  ISETP.NE.AND P0, PT, R3, 0x18, PT ;  /* 0x000000180300780c */ /* 0x000fe20003f05270 */
[----:B------:R-:W0:Y:S01]  /*1290*/  LDCU.64 UR8, c[0x0][0x4a0] ;  /* 0x00009400ff0877ac */ /* 0x000e220008000a00 */
[----:B------:R-:W-:Y:S01]  /*12a0*/  IMAD.MOV.U32 R8, RZ, RZ, RZ ;  /* 0x000000ffff087224 */ /* 0x000fe200078e00ff */
[----:B------:R-:W1:Y:S10]  /*12b0*/  LDCU UR4, c[0x0][0x4a8] ;  /* 0x00009500ff0477ac */ /* 0x000e740008000800 */
[----:B------:R-:W2:Y:S01]  /*12c0*/  @P0 LDC.64 R12, c[0x0][0x4b0] ;  /* 0x00012c00ff0c0b82 */ /* 0x000ea20000000a00 */
[----:B0-----:R-:W-:-:S07]  /*12d0*/  IMAD.HI.U32 R10, R9, UR9, R8 ;  /* 0x00000009090a7c27 */ /* 0x001fce000f8e0008 */
[----:B------:R-:W0:Y:S01]  /*12e0*/  @P0 LDC R7, c[0x0][0x4ac] ;  /* 0x00012b00ff070b82 */ /* 0x000e220000000800 */
[----:B-1----:R-:W-:Y:S01]  /*12f0*/  SHF.R.U32.HI R11, RZ, UR4, R10 ;  /* 0x00000004ff0b7c19 */ /* 0x002fe2000801160a */
[----:B------:R-:W1:Y:S01]  /*1300*/  LDCU.64 UR4, c[0x0][0x570] ;  /* 0x0000ae00ff0477ac */ /* 0x000e620008000a00 */
[----:B------:R-:W-:-:S05]  /*1310*/  @P0 MOV R10, RZ ;  /* 0x000000ff000a0202 */ /* 0x000fca0000000f00 */
[----:B------:R-:W3:Y:S01]  /*1320*/  @P0 LDC.64 R14, c[0x0][0x578] ;  /* 0x00015e00ff0e0b82 */ /* 0x000ee20000000a00 */
[----:B------:R-:W-:-:S04]  /*1330*/  IMAD.MOV R5, RZ, RZ, -R11 ;  /* 0x000000ffff057224 */ /* 0x000fc800078e0a0b */
[----:B------:R-:W-:Y:S02]  /*1340*/  IMAD R9, R5, UR8, R9 ;  /* 0x0000000805097c24 */ /* 0x000fe4000f8e0209 */
[----:B--2---:R-:W-:-:S05]  /*1350*/  @P0 IMAD.HI.U32 R8, R11, R12, R10 ;  /* 0x0000000c0b080227 */ /* 0x004fca00078e000a */
[----:B------:R-:W-:Y:S01]  /*1360*/  @P0 SHF.R.U32.HI R8, RZ, R13, R8 ;  /* 0x0000000dff080219 */ /* 0x000fe20000011608 */
[C---:B-1----:R-:W-:Y:S02]  /*1370*/  IMAD R4, R9.reuse, UR4, R4 ;  /* 0x0000000409047c24 */ /* 0x042fe4000f8e0204 */
[----:B------:R-:W-:Y:S02]  /*1380*/  IMAD R6, R9, UR5, R6 ;  /* 0x0000000509067c24 */ /* 0x000fe4000f8e0206 */
[----:B------:R-:W-:-:S04]  /*1390*/  @P0 IMAD.MOV R5, RZ, RZ, -R8 ;  /* 0x000000ffff050224 */ /* 0x000fc800078e0a08 */
[----:B0-----:R-:W-:-:S04]  /*13a0*/  @P0 IMAD R11, R5, R7, R11 ;  /* 0x00000007050b0224 */ /* 0x001fc800078e020b */
[C---:B---3--:R-:W-:Y:S02]  /*13b0*/  @P0 IMAD R4, R11.reuse, R14, R4 ;  /* 0x0000000e0b040224 */ /* 0x048fe400078e0204 */
[----:B------:R-:W-:-:S07]  /*13c0*/  @P0 IMAD R6, R11, R15, R6 ;  /* 0x0000000f0b060224 */ /* 0x000fce00078e0206 */
.L_x_7113:
[----:B------:R-:W0:Y:S02]  /*13d0*/  LDCU.64 UR4, c[0x0][0x588] ;  /* 0x0000b100ff0477ac */ /* 0x000e240008000a00 */
[----:B0-----:R-:W-:-:S05]  /*13e0*/  IADD3 R8, P0, PT, R6, UR4, RZ ;  /* 0x0000000406087c10 */ /* 0x001fca000ff1e0ff */
[----:B------:R-:W-:-:S06]  /*13f0*/  IMAD.X R9, RZ, RZ, UR5, P0 ;  /* 0x00000005ff097e24 */ /* 0x000fcc00080e06ff */
[----:B------:R-:W2:Y:S01]  /*1400*/  LDG.E.128 R8, desc[UR6][R8.64] ;  /* 0x0000000608087981 */ /* 0x000ea2000c1e1d00 */
[----:B------:R-:W-:Y:S01]  /*1410*/  BSSY.RECONVERGENT B0, `(.L_x_7114) ;  /* 0x000024e000007945 */ /* 0x000fe20003800200 */
[----:B--2---:R-:W-:Y:S02]  /*1420*/  DADD R6, -RZ, -R10 ;  /* 0x00000000ff067229 */ /* 0x004fe4000000090a */
[----:B------:R-:W-:-:S08]  /*1430*/  DADD R12, -RZ, -R8 ;  /* 0x00000000ff0c7229 */ /* 0x000fd00000000908 */
        /* <DEDUP_REMOVED lines=55> */
[----:B------:R-:W-:Y:S02]  /*17b0*/  MOV R32, R18 ;  /* 0x0000001200207202 */ /* 0x000fe40000000f00 */
[----:B------:R-:W-:-:S05]  /*17c0*/  SHF.R.S32.HI R5, RZ, 0x1, R5 ;  /* 0x00000001ff057819 */ /* 0x000fca0000011405 */
[----:B------:R-:W-:Y:S02]  /*17d0*/  IMAD.IADD R12, R14, 0x1, -R5 ;  /* 0x000000010e0c7824 */ /* 0x000fe400078e0a05 */
[----:B------:R-:W-:-:S03]  /*17e0*/  IMAD R33, R5, 0x100000, R19 ;  /* 0x0010000005217824 */ /* 0x000fc600078e0213 */
[----:B------:R-:W-:Y:S01]  /*17f0*/  LEA R13, R12, 0x3ff00000, 0x14 ;  /* 0x3ff000000c0d7811 */ /* 0x000fe200078ea0ff */
[----:B------:R-:W-:-:S06]  /*1800*/  IMAD.MOV.U32 R12, RZ, RZ, RZ ;  /* 0x000000ffff0c7224 */ /* 0x000fcc00078e00ff */
[----:B------:R-:W-:Y:S01]  /*1810*/  DMUL R32, R32, R12 ;  /* 0x0000000c20207228 */ /* 0x000fe20000000000 */
[----:B------:R-:W-:Y:S10]  /*1820*/  BRA `(.L_x_7116) ;  /* 0x0000002000307947 */ /* 0x000ff40003800000 */
.L_x_7115:
        /* <DEDUP_REMOVED lines=28> */
[----:B------:R-:W-:Y:S05]  /*19f0*/  CALL.REL.NOINC `($_ZN2at6native18elementwise_kernelILi128ELi2EZNS0_22gpu_kernel_impl_nocastIZZZNS0_61_GLOBAL__N__132982cb_23_ActivationSiluKernel_cu_9e10b42f_311311silu_kernelERNS_18TensorIteratorBaseEENKUlvE_clEvENKUlvE1_clEvEUlN3c107complexIdEEE_EEvS5_RKT_EUliE_EEviT1_$__internal_trig_reduction_slowpathd) ;  /* 0x0000007000fc7944 */ /* 0x000fea0003c00000 */
[----:B------:R-:W-:Y:S01]  /*1a00*/  IMAD.MOV.U32 R5, RZ, RZ, R15 ;  /* 0x000000ffff057224 */ /* 0x000fe200078e000f */
[----:B------:R-:W-:Y:S01]  /*1a10*/  MOV R24, R12 ;  /* 0x0000000c00187202 */ /* 0x000fe20000000f00 */
[----:B------:R-:W-:-:S07]  /*1a20*/  IMAD.MOV.U32 R25, RZ, RZ, R13 ;  /* 0x000000ffff197224 */ /* 0x000fce00078e000d */
.L_x_7121:
[----:B------:R-:W-:Y:S05]  /*1a30*/  BSYNC.RECONVERGENT B5 ;  /* 0x0000000000057941 */ /* 0x000fea0003800200 */
.L_x_7120:
[----:B------:R-:W-:-:S07]  /*1a40*/  VIADD R5, R5, 0x1 ;  /* 0x0000000105057836 */ /* 0x000fce0000000000 */
.L_x_7119:
[----:B------:R-:W-:Y:S05]  /*1a50*/  BSYNC.RECONVERGENT B4 ;  /* 0x0000000000047941 */ /* 0x000fea0003800200 */
.L_x_7118:
        /* <DEDUP_REMOVED lines=57> */
.L_x_7123:
[----:B------:R-:W-:Y:S05]  /*1df0*/  BSYNC.RECONVERGENT B4 ;  /* 0x0000000000047941 */ /* 0x000fea0003800200 */
.L_x_7122:
        /* <DEDUP_REMOVED lines=30> */
.L_x_7117:
[----:B------:R-:W-:-:S13]  /*1fe0*/  ISETP.GE.U32.AND P0, PT, R5, 0x7ff00000, PT ;  /* 0x7ff000000500780c */ /* 0x000fda0003f06070 */
[----:B------:R-:W-:Y:S05]  /*1ff0*/  @!P0 BRA `(.L_x_7124) ;  /* 0x0000000000348947 */ /* 0x000fea0003800000 */
[----:B------:R-:W-:-:S04]  /*2000*/  ISETP.NE.AND P0, PT, R15, 0x7ff00000, PT ;  /* 0x7ff000000f00780c */ /* 0x000fc80003f05270 */
[----:B------:R-:W-:-:S13]  /*2010*/  ISETP.EQ.AND P0, PT, R12, RZ, !P0 ;  /* 0x000000ff0c00720c */ /* 0x000fda0004702270 */
[----:B------:R-:W-:-:S10]  /*2020*/  @!P0 DADD R32, R10, -R10 ;  /* 0x000000000a208229 */ /* 0x000fd4000000080a */
[----:B------:R-:W-:Y:S01]  /*2030*/  @!P0 IMAD.MOV.U32 R6, RZ, RZ, R32 ;  /* 0x000000ffff068224 */ /* 0x000fe200078e0020 */
[----:B------:R-:W-:Y:S01]  /*2040*/  @!P0 MOV R7, R33 ;  /* 0x0000002100078202 */ /* 0x000fe20000000f00 */
        /* <DEDUP_REMOVED lines=8> */
.L_x_7124:
        /* <DEDUP_REMOVED lines=65> */
.L_x_7127:
[----:B------:R-:W-:Y:S05]  /*24e0*/  BSYNC.RECONVERGENT B2 ;  /* 0x0000000000027941 */ /* 0x000fea0003800200 */
.L_x_7126:
        /* <DEDUP_REMOVED lines=9> */
[----:B------:R-:W-:-:S04]  /*2580*/  SHF.R.S32.HI R12, RZ, 0x1, R12 ;  /* 0x00000001ff0c7819 */ /* 0x000fc8000001140c */
[----:B------:R-:W-:-:S04]  /*2590*/  PRMT R24, R12, 0x9910, RZ ;  /* 0x000099100c187816 */ /* 0x000fc800000000ff */
[----:B------:R-:W-:Y:S01]  /*25a0*/  IADD3 R28, PT, PT, R5, -R24, RZ ;  /* 0x80000018051c7210 */ /* 0x000fe20007ffe0ff */
[----:B------:R-:W-:Y:S01]  /*25b0*/  @!P0 IMAD.MOV.U32 R5, RZ, RZ, 0x1 ;  /* 0x00000001ff058424 */ /* 0x000fe200078e00ff */
[----:B------:R-:W-:Y:S01]  /*25c0*/  LEA R25, R24, 0x3ff00000, 0x14 ;  /* 0x3ff0000018197811 */ /* 0x000fe200078ea0ff */
[----:B------:R-:W-:Y:S01]  /*25d0*/  IMAD.MOV.U32 R24, RZ, RZ, RZ ;  /* 0x000000ffff187224 */ /* 0x000fe200078e00ff */
        /* <DEDUP_REMOVED lines=26> */
.L_x_7131:
[----:B------:R-:W-:Y:S05]  /*2780*/  BSYNC.RECONVERGENT B5 ;  /* 0x0000000000057941 */ /* 0x000fea0003800200 */
.L_x_7130:
[----:B------:R-:W-:-:S07]  /*2790*/  VIADD R5, R5, 0x1 ;  /* 0x0000000105057836 */ /* 0x000fce0000000000 */
.L_x_7129:
[----:B------:R-:W-:Y:S05]  /*27a0*/  BSYNC.RECONVERGENT B4 ;  /* 0x0000000000047941 */ /* 0x000fea0003800200 */
.L_x_7128:
        /* <DEDUP_REMOVED lines=24> */
[----:B------:R-:W-:Y:S02]  /*2930*/  DFMA R12, R30, R12, 1 ;  /* 0x3ff000001e0c742b */ /* 0x000fe4000000000c */
[----:B------:R-:W-:-:S08]  /*2940*/  @!P1 DMUL R30, RZ, R6 ;  /* 0x00000006ff1e9228 */ /* 0x000fd00000000000 */
[----:B------:R-:W-:Y:S02]  /*2950*/  FSEL R14, R12, R34, !P0 ;  /* 0x000000220c0e7208 */ /* 0x000fe40004000000 */
[----:B------:R-:W-:Y:S02]  /*2960*/  FSEL R15, R13, R35, !P0 ;  /* 0x000000230d0f7208 */ /* 0x000fe40004000000 */
[----:B------:R-:W-:Y:S01]  /*2970*/  LOP3.LUT P0, RZ, R5, 0x2, RZ, 0xc0, !PT ;  /* 0x0000000205ff7812 */ /* 0x000fe2000780c0ff */
[----:B------:R-:W-:-:S03]  /*2980*/  @!P1 IMAD.MOV.U32 R5, RZ, RZ, RZ ;  /* 0x000000ffff059224 */ /* 0x000fc600078e00ff */
[----:B------:R-:W-:-:S10]  /*2990*/  DADD R12, RZ, -R14 ;  /* 0x00000000ff0c7229 */ /* 0x000fd4000000080e */
[----:B------:R-:W-:Y:S02]  /*29a0*/  FSEL R32, R14, R12, !P0 ;  /* 0x0000000c0e207208 */ /* 0x000fe40004000000 */
[----:B------:R-:W-:-:S06]  /*29b0*/  FSEL R33, R15, R13, !P0 ;  /* 0x0000000d0f217208 */ /* 0x000fcc0004000000 */
        /* <DEDUP_REMOVED lines=26> */
.L_x_7133:
[----:B------:R-:W-:Y:S05]  /*2b60*/  BSYNC.RECONVERGENT B4 ;  /* 0x0000000000047941 */ /* 0x000fea0003800200 */
.L_x_7132:
        /* <DEDUP_REMOVED lines=11> */
[----:B------:R-:W-:Y:S01]  /*2c20*/  IMAD.MOV.U32 R28, RZ, RZ, RZ ;  /* 0x000000ffff1c7224 */ /* 0x000fe200078e00ff */
[----:B------:R-:W-:Y:S01]  /*2c30*/  ISETP.NE.U32.AND P0, PT, R6, 0x1, PT ;  /* 0x000000010600780c */ /* 0x000fe20003f05070 */
[----:B------:R-:W-:-:S03]  /*2c40*/  IMAD.MOV.U32 R6, RZ, RZ, 0x20fd8164 ;  /* 0x20fd8164ff067424 */ /* 0x000fc600078e00ff */
[----:B------:R-:W-:Y:S01]  /*2c50*/  FSEL R7, -R7, 0.11223486810922622681, !P0 ;  /* 0x3de5db6507077808 */ /* 0x000fe20004000100 */
[----:B------:R-:W-:Y:S01]  /*2c60*/  DMUL R32, R32, R28 ;  /* 0x0000001c20207228 */ /* 0x000fe20000000000 */
[----:B------:R-:W-:-:S06]  /*2c70*/  FSEL R6, R6, -8.06006814911005101289e+34, !P0 ;  /* 0xf9785eba06067808 */ /* 0x000fcc0004000000 */
        /* <DEDUP_REMOVED lines=18> */
.L_x_7125:
[----:B------:R-:W-:Y:S01]  /*2da0*/  MOV R14, 0x652b82fe ;  /* 0x652b82fe000e7802 */ /* 0x000fe20000000f00 */
[----:B------:R-:W-:Y:S01]  /*2db0*/  IMAD.MOV.U32 R15, RZ, RZ, 0x3ff71547 ;  /* 0x3ff71547ff0f7424 */ /* 0x000fe200078e00ff */
[----:B------:R-:W-:Y:S01]  /*2dc0*/  UMOV UR4, 0xfefa39ef ;  /* 0xfefa39ef00047882 */ /* 0x000fe20000000000 */
[----:B------:R-:W-:Y:S01]  /*2dd0*/  UMOV UR5, 0x3fe62e42 ;  /* 0x3fe62e4200057882 */ /* 0x000fe20000000000 */
[----:B------:R-:W-:Y:S01]  /*2de0*/  DSETP.NEU.AND P2, PT, |R10|, +INF , PT ;  /* 0x7ff000000a00742a */ /* 0x000fe20003f4d200 */
[----:B------:R-:W-:Y:S01]  /*2df0*/  FSETP.GEU.FTZ.AND P0, PT, |R13|, 4.1917929649353027344, PT ;  /* 0x4086232b0d00780b */ /* 0x000fe20003f1e200 */
[----:B------:R-:W-:Y:S01]  /*2e00*/  BSSY.RECONVERGENT B2, `(.L_x_7134) ;  /* 0x0000037000027945 */ /* 0x000fe20003800200 */
[----:B------:R-:W-:-:S08]  /*2e10*/  DFMA R14, -R8, R14, 6.75539944105574400000e+15 ;  /* 0x43380000080e742b */ /* 0x000fd0000000010e */
[----:B------:R-:W-:-:S03]  /*2e20*/  DADD R16, R14, -6.75539944105574400000e+15 ;  /* 0xc33800000e107429 */ /* 0x000fc60000000000 */
[----:B------:R-:W-:-:S05]  /*2e30*/  @!P2 DMUL R26, RZ, R6 ;  /* 0x00000006ff1aa228 */ /* 0x000fca0000000000 */
        /* <DEDUP_REMOVED lines=45> */
[----:B------:R-:W-:-:S04]  /*3110*/  @!P1 SHF.R.S32.HI R5, RZ, 0x1, R5 ;  /* 0x00000001ff059819 */ /* 0x000fc80000011405 */
[----:B------:R-:W-:Y:S01]  /*3120*/  @!P1 IADD3 R14, PT, PT, R14, -R5, RZ ;  /* 0x800000050e0e9210 */ /* 0x000fe20007ffe0ff */
[----:B------:R-:W-:-:S03]  /*3130*/  @!P1 IMAD R13, R5, 0x100000, R19 ;  /* 0x00100000050d9824 */ /* 0x000fc600078e0213 */
[----:B------:R-:W-:Y:S01]  /*3140*/  @!P1 LEA R15, R14, 0x3ff00000, 0x14 ;  /* 0x3ff000000e0f9811 */ /* 0x000fe200078ea0ff */
[----:B------:R-:W-:-:S06]  /*3150*/  @!P1 IMAD.MOV.U32 R14, RZ, RZ, RZ ;  /* 0x000000ffff0e9224 */ /* 0x000fcc00078e00ff */
[----:B------:R-:W-:-:S11]  /*3160*/  @!P1 DMUL R24, R12, R14 ;  /* 0x0000000e0c189228 */ /* 0x000fd60000000000 */
.L_x_7135:
[----:B------:R-:W-:Y:S05]  /*3170*/  BSYNC.RECONVERGENT B2 ;  /* 0x0000000000027941 */ /* 0x000fea0003800200 */
.L_x_7134:
        /* <DEDUP_REMOVED lines=23> */
[----:B------:R-:W-:Y:S05]  /*32f0*/  CALL.REL.NOINC `($_ZN2at6native18elementwise_kernelILi128ELi2EZNS0_22gpu_kernel_impl_nocastIZZZNS0_61_GLOBAL__N__132982cb_23_ActivationSiluKernel_cu_9e10b42f_311311silu_kernelERNS_18TensorIteratorBaseEENKUlvE_clEvENKUlvE1_clEvEUlN3c107complexIdEEE_EEvS5_RKT_EUliE_EEviT1_$__internal_trig_reduction_slowpathd) ;  /* 0x0000005800bc7944 */ /* 0x000fea0003c00000 */
[----:B------:R-:W-:Y:S02]  /*3300*/  IMAD.MOV.U32 R5, RZ, RZ, R15 ;  /* 0x000000ffff057224 */ /* 0x000fe400078e000f */
[----:B------:R-:W-:Y:S02]  /*3310*/  IMAD.MOV.U32 R26, RZ, RZ, R12 ;  /* 0x000000ffff1a7224 */ /* 0x000fe400078e000c */
[----:B------:R-:W-:-:S07]  /*3320*/  IMAD.MOV.U32 R27, RZ, RZ, R13 ;  /* 0x000000ffff1b7224 */ /* 0x000fce00078e000d */
.L_x_7139:
[----:B------:R-:W-:Y:S05]  /*3330*/  BSYNC.RECONVERGENT B5 ;  /* 0x0000000000057941 */ /* 0x000fea0003800200 */
.L_x_7138:
[----:B------:R-:W-:-:S07]  /*3340*/  VIADD R5, R5, 0x1 ;  /* 0x0000000105057836 */ /* 0x000fce0000000000 */
.L_x_7137:
[----:B------:R-:W-:Y:S05]  /*3350*/  BSYNC.RECONVERGENT B4 ;  /* 0x0000000000047941 */ /* 0x000fea0003800200 */
.L_x_7136:
        /* <DEDUP_REMOVED lines=57> */
.L_x_7141:
[----:B------:R-:W-:Y:S05]  /*36f0*/  BSYNC.RECONVERGENT B4 ;  /* 0x0000000000047941 */ /* 0x000fea0003800200 */
.L_x_7140:
        /* <DEDUP_REMOVED lines=31> */
.L_x_7116:
[----:B------:R-:W-:Y:S05]  /*38f0*/  BSYNC.RECONVERGENT B0 ;  /* 0x0000000000007941 */ /* 0x000fea0003800200 */
.L_x_7114:
        /* <DEDUP_REMOVED lines=25> */
[----:B------:R-:W-:Y:S02]  /*3a90*/  MOV R7, R9 ;  /* 0x0000000900077202 */ /* 0x000fe40000000f00 */
[----:B------:R-:W-:-:S07]  /*3aa0*/  MOV R5, 0x3ac0 ;  /* 0x00003ac000057802 */ /* 0x000fce0000000f00 */
[----:B------:R-:W-:Y:S05]  /*3ab0*/  CALL.REL.NOINC `($__internal_12_$__cuda_sm20_div_rn_f64_full) ;  /* 0x0000004c00587944 */ /* 0x000fea0003c00000 */
[----:B------:R-:W-:Y:S02]  /*3ac0*/  IMAD.MOV.U32 R6, RZ, RZ, R12 ;  /* 0x000000ffff067224 */ /* 0x000fe400078e000c */
[----:B------:R-:W-:-:S07]  /*3ad0*/  IMAD.MOV.U32 R7, RZ, RZ, R13 ;  /* 0x000000ffff077224 */ /* 0x000fce00078e000d */
.L_x_7146:
[----:B------:R-:W-:Y:S05]  /*3ae0*/  BSYNC.RECONVERGENT B2 ;  /* 0x0000000000027941 */ /* 0x000fea0003800200 */
.L_x_7145:
        /* <DEDUP_REMOVED lines=23> */
[----:B------:R-:W-:Y:S05]  /*3c60*/  CALL.REL.NOINC `($__internal_12_$__cuda_sm20_div_rn_f64_full) ;  /* 0x0000004800ec7944 */ /* 0x000fea0003c00000 */
.L_x_7148:
[----:B------:R-:W-:Y:S05]  /*3c70*/  BSYNC.RECONVERGENT B2 ;  /* 0x0000000000027941 */ /* 0x000fea0003800200 */
.L_x_7147:
[----:B------:R-:W-:Y:S01]  /*3c80*/  MOV R10, R12 ;  /* 0x0000000c000a7202 */ /* 0x000fe20000000f00 */
[----:B------:R-:W-:Y:S01]  /*3c90*/  IMAD.MOV.U32 R11, RZ, RZ, R13 ;  /* 0x000000ffff0b7224 */ /* 0x000fe200078e000d */
[----:B------:R-:W-:Y:S06]  /*3ca0*/  BRA `(.L_x_7149) ;  /* 0x0000000400847947 */ /* 0x000fec0003800000 */
.L_x_7144:
        /* <DEDUP_REMOVED lines=20> */
[----:B------:R-:W-:Y:S05]  /*3df0*/  CALL.REL.NOINC `($__internal_12_$__cuda_sm20_div_rn_f64_full) ;  /* 0x0000004800887944 */ /* 0x000fea0003c00000 */
[----:B------:R-:W-:Y:S02]  /*3e00*/  IMAD.MOV.U32 R6, RZ, RZ, R12 ;  /* 0x000000ffff067224 */ /* 0x000fe400078e000c */
[----:B------:R-:W-:-:S07]  /*3e10*/  IMAD.MOV.U32 R7, RZ, RZ, R13 ;  /* 0x000000ffff077224 */ /* 0x000fce00078e000d */
.L_x_7151:
[----:B------:R-:W-:Y:S05]  /*3e20*/  BSYNC.RECONVERGENT B2 ;  /* 0x0000000000027941 */ /* 0x000fea0003800200 */
.L_x_7150:
        /* <DEDUP_REMOVED lines=16> */
[----:B------:R-:W-:Y:S05]  /*3f30*/  CALL.REL.NOINC `($__internal_11_$__cuda_sm20_dblrcp_rn_slowpath_v3) ;  /* 0x0000004400987944 */ /* 0x000fea0003c00000 */
[----:B------:R-:W-:Y:S02]  /*3f40*/  IMAD.MOV.U32 R14, RZ, RZ, R16 ;  /* 0x000000ffff0e7224 */ /* 0x000fe400078e0010 */
[----:B------:R-:W-:-:S07]  /*3f50*/  IMAD.MOV.U32 R15, RZ, RZ, R17 ;  /* 0x000000ffff0f7224 */ /* 0x000fce00078e0011 */
.L_x_7153:
[----:B------:R-:W-:Y:S05]  /*3f60*/  BSYNC.RECONVERGENT B2 ;  /* 0x0000000000027941 */ /* 0x000fea0003800200 */
.L_x_7152:
[-C--:B------:R-:W-:Y:S02]  /*3f70*/  DFMA R12, R10, R6.reuse, R8 ;  /* 0x000000060a0c722b */ /* 0x080fe40000000008 */
[----:B------:R-:W-:-:S06]  /*3f80*/  DFMA R10, -R8, R6, R10 ;  /* 0x00000006080a722b */ /* 0x000fcc000000010a */
[-C--:B------:R-:W-:Y:S02]  /*3f90*/  DMUL R8, R12, R14.reuse ;  /* 0x0000000e0c087228 */ /* 0x080fe40000000000 */
[----:B------:R-:W-:Y:S01]  /*3fa0*/  DMUL R10, R10, R14 ;  /* 0x0000000e0a0a7228 */ /* 0x000fe20000000000 */
[----:B------:R-:W-:Y:S10]  /*3fb0*/  BRA `(.L_x_7149) ;  /* 0x0000000000c07947 */ /* 0x000ff40003800000 */
.L_x_7143:
[----:B------:R-:W0:Y:S01]  /*3fc0*/  MUFU.RCP64H R7, R27 ;  /* 0x0000001b00077308 */ /* 0x000e220000001800 */
[----:B------:R-:W-:Y:S01]  /*3fd0*/  MOV R6, 0x1 ;  /* 0x0000000100067802 */ /* 0x000fe20000000f00 */
[----:B------:R-:W-:Y:S01]  /*3fe0*/  BSSY.RECONVERGENT B2, `(.L_x_7154) ;  /* 0x0000015000027945 */ /* 0x000fe20003800200 */
[----:B------:R-:W-:-:S04]  /*3ff0*/  FSETP.GEU.AND P1, PT, |R33|, 6.5827683646048100446e-37, PT ;  /* 0x036000002100780b */ /* 0x000fc80003f2e200 */
        /* <DEDUP_REMOVED lines=17> */
[----:B------:R-:W-:Y:S01]  /*4110*/  MOV R6, R12 ;  /* 0x0000000c00067202 */ /* 0x000fe20000000f00 */
[----:B------:R-:W-:-:S07]  /*4120*/  IMAD.MOV.U32 R7, RZ, RZ, R13 ;  /* 0x000000ffff077224 */ /* 0x000fce00078e000d */
.L_x_7155:
[----:B------:R-:W-:Y:S05]  /*4130*/  BSYNC.RECONVERGENT B2 ;  /* 0x0000000000027941 */ /* 0x000fea0003800200 */
.L_x_7154:
        /* <DEDUP_REMOVED lines=16> */
[----:B------:R-:W-:Y:S05]  /*4240*/  CALL.REL.NOINC `($__internal_11_$__cuda_sm20_dblrcp_rn_slowpath_v3) ;  /* 0x0000004000d47944 */ /* 0x000fea0003c00000 */
[----:B------:R-:W-:Y:S02]  /*4250*/  IMAD.MOV.U32 R14, RZ, RZ, R16 ;  /* 0x000000ffff0e7224 */ /* 0x000fe400078e0010 */
[----:B------:R-:W-:-:S07]  /*4260*/  IMAD.MOV.U32 R15, RZ, RZ, R17 ;  /* 0x000000ffff0f7224 */ /* 0x000fce00078e0011 */
.L_x_7157:
[----:B------:R-:W-:Y:S05]  /*4270*/  BSYNC.RECONVERGENT B2 ;  /* 0x0000000000027941 */ /* 0x000fea0003800200 */
.L_x_7156:
[-C--:B------:R-:W-:Y:S02]  /*4280*/  DFMA R12, R8, R6.reuse, R10 ;  /* 0x00000006080c722b */ /* 0x080fe4000000000a */
[----:B------:R-:W-:-:S06]  /*4290*/  DFMA R10, R10, R6, -R8 ;  /* 0x000000060a0a722b */ /* 0x000fcc0000000808 */
[-C--:B------:R-:W-:Y:S02]  /*42a0*/  DMUL R8, R12, R14.reuse ;  /* 0x0000000e0c087228 */ /* 0x080fe40000000000 */
[----:B------:R-:W-:-:S11]  /*42b0*/  DMUL R10, R10, R14 ;  /* 0x0000000e0a0a7228 */ /* 0x000fd60000000000 */
.L_x_7149:
[----:B------:R-:W-:Y:S05]  /*42c0*/  BSYNC.RECONVERGENT B0 ;  /* 0x0000000000007941 */ /* 0x000fea0003800200 */
.L_x_7142:
[----:B------:R-:W0:Y:S01]  /*42d0*/  LDCU.64 UR4, c[0x0][0x580] ;  /* 0x0000b000ff0477ac */ /* 0x000e220008000a00 */
[----:B------:R-:W-:Y:S01]  /*42e0*/  VIADD R0, R0, 0x80 ;  /* 0x0000008000007836 */ /* 0x000fe20000000000 */
[----:B0-----:R-:W-:-:S05]  /*42f0*/  IADD3 R4, P0, PT, R4, UR4, RZ ;  /* 0x0000000404047c10 */ /* 0x001fca000ff1e0ff */
[----:B------:R-:W-:-:S05]  /*4300*/  IMAD.X R5, RZ, RZ, UR5, P0 ;  /* 0x00000005ff057e24 */ /* 0x000fca00080e06ff */
[----:B------:R0:W-:Y:S03]  /*4310*/  STG.E.128 desc[UR6][R4.64], R8 ;  /* 0x0000000804007986 */ /* 0x0001e6000c101d06 */
.L_x_7112:
[----:B------:R-:W-:Y:S05]  /*4320*/  BSYNC.RECONVERGENT B1 ;  /* 0x0000000000017941 */ /* 0x000fea0003800200 */
.L_x_7111:
[----:B------:R-:W1:Y:S02]  /*4330*/  LDCU UR4, c[0x0][0x380] ;  /* 0x00007000ff0477ac */ /* 0x000e640008000800 */
[----:B-1----:R-:W-:-:S13]  /*4340*/  ISETP.GE.AND P0, PT, R0, UR4, PT ;  /* 0x0000000400007c0c */ /* 0x002fda000bf06270 */
[----:B------:R-:W-:Y:S05]  /*4350*/  @P0 EXIT ;  /* 0x000000000000094d */ /* 0x000fea0003800000 */
[----:B------:R-:W1:Y:S01]  /*4360*/  LDCU UR4, c[0x0][0x388] ;  /* 0x00007100ff0477ac */ /* 0x000e620008000800 */
[----:B0-----:R-:W-:Y:S01]  /*4370*/  MOV R4, RZ ;  /* 0x000000ff00047202 */ /* 0x001fe20000000f00 */
[----:B------:R-:W-:Y:S01]  /*4380*/  IMAD.MOV.U32 R27, RZ, RZ, RZ ;  /* 0x000000ffff1b7224 */ /* 0x000fe200078e00ff */
[----:B-1----:R-:W-:-:S09]  /*4390*/  UISETP.NE.AND UP0, UPT, UR4, URZ, UPT ;  /* 0x000000ff0400728c */ /* 0x002fd2000bf05270 */
[----:B------:R-:W-:Y:S05]  /*43a0*/  BRA.U !UP0, `(.L_x_7158) ;  /* 0x0000001108a87547 */ /* 0x000fea000b800000 */
[----:B------:R-:W0:Y:S01]  /*43b0*/  LDCU.64 UR4, c[0x0][0x390] ;  /* 0x00007200ff0477ac */ /* 0x000e220008000a00 */
[----:B------:R-:W-:Y:S01]  /*43c0*/  IMAD.MOV.U32 R4, RZ, RZ, RZ ;  /* 0x000000ffff047224 */ /* 0x000fe200078e00ff */
[----:B------:R-:W-:Y:S01]  /*43d0*/  ISETP.NE.AND P0, PT, R2, RZ, PT ;  /* 0x000000ff0200720c */ /* 0x000fe20003f05270 */
[----:B------:R-:W-:Y:S01]  /*43e0*/  IMAD.MOV.U32 R5, RZ, RZ, R0 ;  /* 0x000000ffff057224 */ /* 0x000fe200078e0000 */
        /* <DEDUP_REMOVED lines=294> */
.L_x_7158:
[----:B------:R-:W0:Y:S02]  /*5650*/  LDCU.128 UR8, c[0x0][0x580] ;  /* 0x0000b000ff0877ac */ /* 0x000e240008000c00 */
[----:B0-----:R-:W-:-:S05]  /*5660*/  IADD3 R8, P0, PT, R4, UR10, RZ ;  /* 0x0000000a04087c10 */ /* 0x001fca000ff1e0ff */
[----:B------:R-:W-:-:S06]  /*5670*/  IMAD.X R9, RZ, RZ, UR11, P0 ;  /* 0x0000000bff097e24 */ /* 0x000fcc00080e06ff */
[----:B------:R-:W2:Y:S01]  /*5680*/  LDG.E.128 R8, desc[UR6][R8.64] ;  /* 0x0000000608087981 */ /* 0x000ea2000c1e1d00 */
[----:B------:R-:W-:Y:S01]  /*5690*/  IADD3 R26, P1, PT, R27, UR8, RZ ;  /* 0x000000081b1a7c10 */ /* 0x000fe2000ff3e0ff */
[----:B------:R-:W-:Y:S04]  /*56a0*/  BSSY.RECONVERGENT B0, `(.L_x_7159) ;  /* 0x0000252000007945 */ /* 0x000fe80003800200 */
[----:B------:R-:W-:Y:S01]  /*56b0*/  IMAD.X R27, RZ, RZ, UR9, P1 ;  /* 0x00000009ff1b7e24 */ /* 0x000fe200088e06ff */
[----:B--2---:R-:W-:Y:S02]  /*56c0*/  DADD R32, -RZ, -R10 ;  /* 0x00000000ff207229 */ /* 0x004fe4000000090a */
        /* <DEDUP_REMOVED lines=9> */
[----:B------:R-:W-:-:S04]  /*5760*/  IADD3 R0, PT, PT, R5, -0x40862e42, RZ ;  /* 0xbf79d1be05007810 */ /* 0x000fc80007ffe0ff */
        /* <DEDUP_REMOVED lines=55> */
[----:B------:R-:W-:Y:S02]  /*5ae0*/  @!P1 SHF.R.S32.HI R3, RZ, 0x1, R0 ;  /* 0x00000001ff039819 */ /* 0x000fe40000011400 */
[----:B------:R-:W-:-:S03]  /*5af0*/  @!P1 MOV R4, RZ ;  /* 0x000000ff00049202 */ /* 0x000fc60000000f00 */
[----:B------:R-:W-:Y:S02]  /*5b00*/  @!P1 IMAD.IADD R2, R2, 0x1, -R3 ;  /* 0x0000000102029824 */ /* 0x000fe400078e0a03 */
[----:B------:R-:W-:-:S03]  /*5b10*/  @!P1 IMAD R3, R3, 0x100000, R13 ;  /* 0x0010000003039824 */ /* 0x000fc600078e020d */
[----:B------:R-:W-:Y:S01]  /*5b20*/  @!P1 LEA R5, R2, 0x3ff00000, 0x14 ;  /* 0x3ff0000002059811 */ /* 0x000fe200078ea0ff */
[----:B------:R-:W-:-:S06]  /*5b30*/  @!P1 IMAD.MOV.U32 R2, RZ, RZ, R12 ;  /* 0x000000ffff029224 */ /* 0x000fcc00078e000c */
[----:B------:R-:W-:-:S11]  /*5b40*/  @!P1 DMUL R6, R2, R4 ;  /* 0x0000000402069228 */ /* 0x000fd60000000000 */
.L_x_7165:
[----:B------:R-:W-:Y:S05]  /*5b50*/  BSYNC.RECONVERGENT B1 ;  /* 0x0000000000017941 */ /* 0x000fea0003800200 */
.L_x_7164:
        /* <DEDUP_REMOVED lines=23> */
[----:B------:R-:W-:Y:S02]  /*5cd0*/  IMAD.MOV.U32 R2, RZ, RZ, R12 ;  /* 0x000000ffff027224 */ /* 0x000fe400078e000c */
[----:B------:R-:W-:-:S07]  /*5ce0*/  IMAD.MOV.U32 R3, RZ, RZ, R13 ;  /* 0x000000ffff037224 */ /* 0x000fce00078e000d */
.L_x_7169:
[----:B------:R-:W-:Y:S05]  /*5cf0*/  BSYNC.RECONVERGENT B4 ;  /* 0x0000000000047941 */ /* 0x000fea0003800200 */
.L_x_7168:
[----:B------:R-:W-:Y:S01]  /*5d00*/  IADD3 R0, PT, PT, R15, 0x1, RZ ;  /* 0x000000010f007810 */ /* 0x000fe20007ffe0ff */
[----:B------:R-:W-:Y:S06]  /*5d10*/  BRA `(.L_x_7170) ;  /* 0x0000000000087947 */ /* 0x000fec0003800000 */
.L_x_7167:
[----:B------:R-:W-:Y:S01]  /*5d20*/  DMUL R2, RZ, R32 ;  /* 0x00000020ff027228 */ /* 0x000fe20000000000 */
[----:B------:R-:W-:-:S10]  /*5d30*/  IMAD.MOV.U32 R0, RZ, RZ, 0x1 ;  /* 0x00000001ff007424 */ /* 0x000fd400078e00ff */
.L_x_7170:
[----:B------:R-:W-:Y:S05]  /*5d40*/  BSYNC.RECONVERGENT B1 ;  /* 0x0000000000017941 */ /* 0x000fea0003800200 */
.L_x_7166:
        /* <DEDUP_REMOVED lines=54> */
[----:B------:R-:W-:Y:S01]  /*60b0*/  IMAD.MOV.U32 R4, RZ, RZ, R12 ;  /* 0x000000ffff047224 */ /* 0x000fe200078e000c */
[----:B------:R-:W-:Y:S06]  /*60c0*/  BRA `(.L_x_7173) ;  /* 0x0000000000087947 */ /* 0x000fec0003800000 */
.L_x_7172:
[----:B------:R-:W-:Y:S01]  /*60d0*/  DMUL R4, RZ, R32 ;  /* 0x00000020ff047228 */ /* 0x000fe20000000000 */
[----:B------:R-:W-:-:S10]  /*60e0*/  IMAD.MOV.U32 R0, RZ, RZ, RZ ;  /* 0x000000ffff007224 */ /* 0x000fd400078e00ff */
.L_x_7173:
[----:B------:R-:W-:Y:S05]  /*60f0*/  BSYNC.RECONVERGENT B1 ;  /* 0x0000000000017941 */ /* 0x000fea0003800200 */
.L_x_7171:
        /* <DEDUP_REMOVED lines=11> */
[----:B------:R-:W-:Y:S01]  /*61b0*/  DMUL R2, R6, R2 ;  /* 0x0000000206027228 */ /* 0x000fe20000000000 */
        /* <DEDUP_REMOVED lines=20> */
.L_x_7163:
        /* <DEDUP_REMOVED lines=59> */
[----:B------:R-:W-:Y:S02]  /*66b0*/  @!P0 LEA R5, R4, 0x3ff00000, 0x14 ;  /* 0x3ff0000004058811 */ /* 0x000fe400078ea0ff */
[----:B------:R-:W-:-:S06]  /*66c0*/  @!P0 MOV R4, RZ ;  /* 0x000000ff00048202 */ /* 0x000fcc0000000f00 */
[----:B------:R-:W-:-:S11]  /*66d0*/  @!P0 DMUL R24, R2, R4 ;  /* 0x0000000402188228 */ /* 0x000fd60000000000 */
.L_x_7176:
[----:B------:R-:W-:Y:S05]  /*66e0*/  BSYNC.RECONVERGENT B1 ;  /* 0x0000000000017941 */ /* 0x000fea0003800200 */
.L_x_7175:
        /* <DEDUP_REMOVED lines=36> */
[----:B------:R-:W-:Y:S01]  /*6930*/  MOV R2, R12 ;  /* 0x0000000c00027202 */ /* 0x000fe20000000f00 */
[----:B------:R-:W-:-:S07]  /*6940*/  IMAD.MOV.U32 R3, RZ, RZ, R13 ;  /* 0x000000ffff037224 */ /* 0x000fce00078e000d */
.L_x_7180:
[----:B------:R-:W-:Y:S05]  /*6950*/  BSYNC.RECONVERGENT B4 ;  /* 0x0000000000047941 */ /* 0x000fea0003800200 */
.L_x_7179:
[----:B------:R-:W-:Y:S01]  /*6960*/  VIADD R0, R15, 0x1 ;  /* 0x000000010f007836 */ /* 0x000fe20000000000 */
[----:B------:R-:W-:Y:S06]  /*6970*/  BRA `(.L_x_7181) ;  /* 0x0000000000087947 */ /* 0x000fec0003800000 */
.L_x_7178:
[----:B------:R-:W-:Y:S01]  /*6980*/  DMUL R2, RZ, R32 ;  /* 0x00000020ff027228 */ /* 0x000fe20000000000 */
[----:B------:R-:W-:-:S10]  /*6990*/  IMAD.MOV.U32 R0, RZ, RZ, 0x1 ;  /* 0x00000001ff007424 */ /* 0x000fd400078e00ff */
.L_x_7181:
[----:B------:R-:W-:Y:S05]  /*69a0*/  BSYNC.RECONVERGENT B1 ;  /* 0x0000000000017941 */ /* 0x000fea0003800200 */
.L_x_7177:
        /* <DEDUP_REMOVED lines=55> */
[----:B------:R-:W-:Y:S02]  /*6d20*/  IMAD.MOV.U32 R4, RZ, RZ, R12 ;  /* 0x000000ffff047224 */ /* 0x000fe400078e000c */
[----:B------:R-:W-:Y:S01]  /*6d30*/  IMAD.MOV.U32 R5, RZ, RZ, R13 ;  /* 0x000000ffff057224 */ /* 0x000fe200078e000d */
[----:B------:R-:W-:Y:S06]  /*6d40*/  BRA `(.L_x_7184) ;  /* 0x0000000000087947 */ /* 0x000fec0003800000 */
.L_x_7183:
[----:B------:R-:W-:Y:S01]  /*6d50*/  DMUL R4, RZ, R32 ;  /* 0x00000020ff047228 */ /* 0x000fe20000000000 */
[----:B------:R-:W-:-:S10]  /*6d60*/  IMAD.MOV.U32 R0, RZ, RZ, RZ ;  /* 0x000000ffff007224 */ /* 0x000fd400078e00ff */
.L_x_7184:
[----:B------:R-:W-:Y:S05]  /*6d70*/  BSYNC.RECONVERGENT B1 ;  /* 0x0000000000017941 */ /* 0x000fea0003800200 */
.L_x_7182:
        /* <DEDUP_REMOVED lines=14> */
[----:B------:R-:W-:Y:S01]  /*6e60*/  FSEL R35, -R28, 0.11223486810922622681, !P0 ;  /* 0x3de5db651c237808 */ /* 0x000fe20004000100 */
[----:B------:R-:W-:-:S06]  /*6e70*/  IMAD.MOV.U32 R28, RZ, RZ, RZ ;  /* 0x000000ffff1c7224 */ /* 0x000fcc00078e00ff */
[----:B------:R-:W-:Y:S02]  /*6e80*/  DMUL R2, R2, R28 ;  /* 0x0000001c02027228 */ /* 0x000fe40000000000 */
        /* <DEDUP_REMOVED lines=18> */
.L_x_7162:
        /* <DEDUP_REMOVED lines=10> */
.L_x_7185:
[----:B------:R-:W-:-:S10]  /*7050*/  DADD R2, R10, -R10 ;  /* 0x000000000a027229 */ /* 0x000fd4000000080a */
[----:B------:R-:W-:Y:S01]  /*7060*/  IMAD.MOV.U32 R32, RZ, RZ, R2 ;  /* 0x000000ffff207224 */ /* 0x000fe200078e0002 */
[----:B------:R-:W-:Y:S01]  /*7070*/  MOV R33, R3 ;  /* 0x0000000300217202 */ /* 0x000fe20000000f00 */
[----:B------:R-:W-:Y:S06]  /*7080*/  BRA `(.L_x_7174) ;  /* 0x0000000800cc7947 */ /* 0x000fec0003800000 */
.L_x_7161:
        /* <DEDUP_REMOVED lines=26> */
.L_x_7189:
[----:B------:R-:W-:Y:S05]  /*7230*/  BSYNC.RECONVERGENT B4 ;  /* 0x0000000000047941 */ /* 0x000fea0003800200 */
.L_x_7188:
[----:B------:R-:W-:Y:S01]  /*7240*/  IADD3 R0, PT, PT, R15, 0x1, RZ ;  /* 0x000000010f007810 */ /* 0x000fe20007ffe0ff */
[----:B------:R-:W-:Y:S06]  /*7250*/  BRA `(.L_x_7190) ;  /* 0x0000000000087947 */ /* 0x000fec0003800000 */
.L_x_7187:
[----:B------:R-:W-:Y:S01]  /*7260*/  DMUL R2, RZ, R32 ;  /* 0x00000020ff027228 */ /* 0x000fe20000000000 */
[----:B------:R-:W-:-:S10]  /*7270*/  IMAD.MOV.U32 R0, RZ, RZ, 0x1 ;  /* 0x00000001ff007424 */ /* 0x000fd400078e00ff */
.L_x_7190:
[----:B------:R-:W-:Y:S05]  /*7280*/  BSYNC.RECONVERGENT B1 ;  /* 0x0000000000017941 */ /* 0x000fea0003800200 */
.L_x_7186:
        /* <DEDUP_REMOVED lines=56> */
.L_x_7192:
[----:B------:R-:W-:Y:S01]  /*7610*/  DMUL R20, RZ, R32 ;  /* 0x00000020ff147228 */ /* 0x000fe20000000000 */
[----:B------:R-:W-:-:S10]  /*7620*/  IMAD.MOV.U32 R0, RZ, RZ, RZ ;  /* 0x000000ffff007224 */ /* 0x000fd400078e00ff */
.L_x_7193:
[----:B------:R-:W-:Y:S05]  /*7630*/  BSYNC.RECONVERGENT B1 ;  /* 0x0000000000017941 */ /* 0x000fea0003800200 */
.L_x_7191:
        /* <DEDUP_REMOVED lines=30> */
.L_x_7160:
        /* <DEDUP_REMOVED lines=55> */
[----:B------:R-:W-:Y:S02]  /*7b90*/  @!P1 LEA R7, R6, 0x3ff00000, 0x14 ;  /* 0x3ff0000006079811 */ /* 0x000fe400078ea0ff */
[----:B------:R-:W-:-:S06]  /*7ba0*/  @!P1 MOV R6, RZ ;  /* 0x000000ff00069202 */ /* 0x000fcc0000000f00 */
[----:B------:R-:W-:-:S11]  /*7bb0*/  @!P1 DMUL R2, R4, R6 ;  /* 0x0000000604029228 */ /* 0x000fd60000000000 */
.L_x_7174:
[----:B------:R-:W-:Y:S05]  /*7bc0*/  BSYNC.RECONVERGENT B0 ;  /* 0x0000000000007941 */ /* 0x000fea0003800200 */
.L_x_7159:
        /* <DEDUP_REMOVED lines=31> */
.L_x_7198:
[----:B------:R-:W-:Y:S05]  /*7dc0*/  BSYNC.RECONVERGENT B1 ;  /* 0x0000000000017941 */ /* 0x000fea0003800200 */
.L_x_7197:
        /* <DEDUP_REMOVED lines=13> */
[----:B------:R-:W-:Y:S02]  /*7ea0*/  MOV R14, 0x7ed0 ;  /* 0x00007ed0000e7802 */ /* 0x000fe40000000f00 */
[----:B------:R-:W-:-:S07]  /*7eb0*/  IADD3 R18, PT, PT, R18, -0x100000, RZ ;  /* 0xfff0000012127810 */ /* 0x000fce0007ffe0ff */
[----:B------:R-:W-:Y:S05]  /*7ec0*/  CALL.REL.NOINC `($__internal_11_$__cuda_sm20_dblrcp_rn_slowpath_v3) ;  /* 0x0000000400b47944 */ /* 0x000fea0003c00000 */
[----:B------:R-:W-:Y:S02]  /*7ed0*/  IMAD.MOV.U32 R6, RZ, RZ, R16 ;  /* 0x000000ffff067224 */ /* 0x000fe400078e0010 */
[----:B------:R-:W-:-:S07]  /*7ee0*/  IMAD.MOV.U32 R7, RZ, RZ, R17 ;  /* 0x000000ffff077224 */ /* 0x000fce00078e0011 */
.L_x_7200:
[----:B------:R-:W-:Y:S05]  /*7ef0*/  BSYNC.RECONVERGENT B1 ;  /* 0x0000000000017941 */ /* 0x000fea0003800200 */
.L_x_7199:
[-C--:B------:R-:W-:Y:S02]  /*7f00*/  DFMA R2, R10, R4.reuse, R8 ;  /* 0x000000040a02722b */ /* 0x080fe40000000008 */
[----:B------:R-:W-:-:S06]  /*7f10*/  DFMA R10, -R8, R4, R10 ;  /* 0x00000004080a722b */ /* 0x000fcc000000010a */
[-C--:B------:R-:W-:Y:S02]  /*7f20*/  DMUL R8, R2, R6.reuse ;  /* 0x0000000602087228 */ /* 0x080fe40000000000 */
[----:B------:R-:W-:Y:S01]  /*7f30*/  DMUL R10, R10, R6 ;  /* 0x000000060a0a7228 */ /* 0x000fe20000000000 */
[----:B------:R-:W-:Y:S10]  /*7f40*/  BRA `(.L_x_7201) ;  /* 0x0000000400887947 */ /* 0x000ff40003800000 */
.L_x_7196:
        /* <DEDUP_REMOVED lines=22> */
.L_x_7203:
[----:B------:R-:W-:Y:S05]  /*80b0*/  BSYNC.RECONVERGENT B1 ;  /* 0x0000000000017941 */ /* 0x000fea0003800200 */
.L_x_7202:
        /* <DEDUP_REMOVED lines=20> */
[----:B------:R-:W-:-:S07]  /*8200*/  IMAD.MOV.U32 R7, RZ, RZ, R11 ;  /* 0x000000ffff077224 */ /* 0x000fce00078e000b */
[----:B------:R-:W-:Y:S05]  /*8210*/  CALL.REL.NOINC `($__internal_12_$__cuda_sm20_div_rn_f64_full) ;  /* 0x0000000400807944 */ /* 0x000fea0003c00000 */
[----:B------:R-:W-:Y:S02]  /*8220*/  IMAD.MOV.U32 R2, RZ, RZ, R12 ;  /* 0x000000ffff027224 */ /* 0x000fe400078e000c */
[----:B------:R-:W-:-:S07]  /*8230*/  IMAD.MOV.U32 R3, RZ, RZ, R13 ;  /* 0x000000ffff037224 */ /* 0x000fce00078e000d */
.L_x_7205:
[----:B------:R-:W-:Y:S05]  /*8240*/  BSYNC.RECONVERGENT B1 ;  /* 0x0000000000017941 */ /* 0x000fea0003800200 */
.L_x_7204:
[----:B------:R-:W-:Y:S01]  /*8250*/  MOV R10, R2 ;  /* 0x00000002000a7202 */ /* 0x000fe20000000f00 */
[----:B------:R-:W-:Y:S01]  /*8260*/  IMAD.MOV.U32 R11, RZ, RZ, R3 ;  /* 0x000000ffff0b7224 */ /* 0x000fe200078e0003 */
[----:B------:R-:W-:Y:S06]  /*8270*/  BRA `(.L_x_7201) ;  /* 0x0000000000bc7947 */ /* 0x000fec0003800000 */
.L_x_7195:
        /* <DEDUP_REMOVED lines=23> */
.L_x_7207:
[----:B------:R-:W-:Y:S05]  /*83f0*/  BSYNC.RECONVERGENT B1 ;  /* 0x0000000000017941 */ /* 0x000fea0003800200 */
.L_x_7206:
        /* <DEDUP_REMOVED lines=13> */
[----:B------:R-:W-:Y:S01]  /*84d0*/  MOV R14, 0x8500 ;  /* 0x00008500000e7802 */ /* 0x000fe20000000f00 */
[----:B------:R-:W-:-:S07]  /*84e0*/  VIADD R18, R18, 0xfff00000 ;  /* 0xfff0000012127836 */ /* 0x000fce0000000000 */
[----:B------:R-:W-:Y:S05]  /*84f0*/  CALL.REL.NOINC `($__internal_11_$__cuda_sm20_dblrcp_rn_slowpath_v3) ;  /* 0x0000000000287944 */ /* 0x000fea0003c00000 */
[----:B------:R-:W-:Y:S02]  /*8500*/  IMAD.MOV.U32 R6, RZ, RZ, R16 ;  /* 0x000000ffff067224 */ /* 0x000fe400078e0010 */
[----:B------:R-:W-:-:S07]  /*8510*/  IMAD.MOV.U32 R7, RZ, RZ, R17 ;  /* 0x000000ffff077224 */ /* 0x000fce00078e0011 */
.L_x_7209:
[----:B------:R-:W-:Y:S05]  /*8520*/  BSYNC.RECONVERGENT B1 ;  /* 0x0000000000017941 */ /* 0x000fea0003800200 */
.L_x_7208:
[-C--:B------:R-:W-:Y:S02]  /*8530*/  DFMA R2, R8, R4.reuse, R10 ;  /* 0x000000040802722b */ /* 0x080fe4000000000a */
[----:B------:R-:W-:-:S06]  /*8540*/  DFMA R10, R10, R4, -R8 ;  /* 0x000000040a0a722b */ /* 0x000fcc0000000808 */
[-C--:B------:R-:W-:Y:S02]  /*8550*/  DMUL R8, R2, R6.reuse ;  /* 0x0000000602087228 */ /* 0x080fe40000000000 */
[----:B------:R-:W-:-:S11]  /*8560*/  DMUL R10, R10, R6 ;  /* 0x000000060a0a7228 */ /* 0x000fd60000000000 */
.L_x_7201:
[----:B------:R-:W-:Y:S05]  /*8570*/  BSYNC.RECONVERGENT B0 ;  /* 0x0000000000007941 */ /* 0x000fea0003800200 */
.L_x_7194:
[----:B------:R-:W-:Y:S01]  /*8580*/  STG.E.128 desc[UR6][R26.64], R8 ;  /* 0x000000081a007986 */ /* 0x000fe2000c101d06 */
[----:B------:R-:W-:Y:S05]  /*8590*/  EXIT ;  /* 0x000000000000794d */ /* 0x000fea0003800000 */
        .weak           $__internal_11_$__cuda_sm20_dblrcp_rn_slowpath_v3
        .type           $__internal_11_$__cuda_sm20_dblrcp_rn_slowpath_v3,@function
        .size           $__internal_11_$__cuda_sm20_dblrcp_rn_slowpath_v3,($__internal_12_$__cuda_sm20_div_rn_f64_full - $__internal_11_$__cuda_sm20_dblrcp_rn_slowpath_v3)
$__internal_11_$__cuda_sm20_dblrcp_rn_slowpath_v3:
        /* <DEDUP_REMOVED lines=25> */
.L_x_7213:
        /* <DEDUP_REMOVED lines=10> */
.L_x_7211:
[----:B------:R-:W-:Y:S02]  /*87d0*/  LOP3.LUT R17, R13, 0x80000, RZ, 0xfc, !PT ;  /* 0x000800000d117812 */ /* 0x000fe400078efcff */
[----:B------:R-:W-:-:S07]  /*87e0*/  MOV R16, R12 ;  /* 0x0000000c00107202 */ /* 0x000fce0000000f00 */
.L_x_7212:
[----:B------:R-:W-:Y:S05]  /*87f0*/  BSYNC.RECONVERGENT B3 ;  /* 0x0000000000037941 */ /* 0x000fea0003800200 */
.L_x_7210:
[----:B------:R-:W-:-:S04]  /*8800*/  IMAD.MOV.U32 R15, RZ, RZ, 0x0 ;  /* 0x00000000ff0f7424 */ /* 0x000fc800078e00ff */
[----:B------:R-:W-:Y:S05]  /*8810*/  RET.REL.NODEC R14 `(_ZN2at6native18elementwise_kernelILi128ELi2EZNS0_22gpu_kernel_impl_nocastIZZZNS0_61_GLOBAL__N__132982cb_23_ActivationSiluKernel_cu_9e10b42f_311311silu_kernelERNS_18TensorIteratorBaseEENKUlvE_clEvENKUlvE1_clEvEUlN3c107complexIdEEE_EEvS5_RKT_EUliE_EEviT1_) ;  /* 0xffffff740ef87950 */ /* 0x000fea0003c3ffff */
        .weak           $__internal_12_$__cuda_sm20_div_rn_f64_full
        .type           $__internal_12_$__cuda_sm20_div_rn_f64_full,@function
        .size           $__internal_12_$__cuda_sm20_div_rn_f64_full,($_ZN2at6native18elementwise_kernelILi128ELi2EZNS0_22gpu_kernel_impl_nocastIZZZNS0_61_GLOBAL__N__132982cb_23_ActivationSiluKernel_cu_9e10b42f_311311silu_kernelERNS_18TensorIteratorBaseEENKUlvE_clEvENKUlvE1_clEvEUlN3c107complexIdEEE_EEvS5_RKT_EUliE_EEviT1_$__internal_trig_reduction_slowpathd - $__internal_12_$__cuda_sm20_div_rn_f64_full)
$__internal_12_$__cuda_sm20_div_rn_f64_full:
        /* <DEDUP_REMOVED lines=13> */
[----:B------:R-:W-:Y:S01]  /*88f0*/  @!P2 LOP3.LUT R14, R13, 0x7ff00000, RZ, 0xc0, !PT ;  /* 0x7ff000000d0ea812 */ /* 0x000fe200078ec0ff */
[----:B------:R-:W-:Y:S01]  /*8900*/  @!P2 IMAD.MOV.U32 R20, RZ, RZ, RZ ;  /* 0x000000ffff14a224 */ /* 0x000fe200078e00ff */
[----:B------:R-:W0:Y:S01]  /*8910*/  MUFU.RCP64H R19, R31 ;  /* 0x0000001f00137308 */ /* 0x000e220000001800 */
[----:B------:R-:W-:Y:S02]  /*8920*/  SEL R15, R23, 0x63400000, !P1 ;  /* 0x63400000170f7807 */ /* 0x000fe40004800000 */
[----:B------:R-:W-:Y:S02]  /*8930*/  @!P2 ISETP.GE.U32.AND P3, PT, R22, R14, PT ;  /* 0x0000000e1600a20c */ /* 0x000fe40003f66070 */
[----:B------:R-:W-:-:S02]  /*8940*/  LOP3.LUT R15, R15, 0x800fffff, R7, 0xf8, !PT ;  /* 0x800fffff0f0f7812 */ /* 0x000fc400078ef807 */
[----:B------:R-:W-:Y:S02]  /*8950*/  @!P2 SEL R14, R23, 0x63400000, !P3 ;  /* 0x63400000170ea807 */ /* 0x000fe40005800000 */
[----:B------:R-:W-:Y:S02]  /*8960*/  @!P0 LOP3.LUT R25, R31, 0x7ff00000, RZ, 0xc0, !PT ;  /* 0x7ff000001f198812 */ /* 0x000fe400078ec0ff */
[----:B------:R-:W-:-:S03]  /*8970*/  @!P2 LOP3.LUT R14, R14, 0x80000000, R7, 0xf8, !PT ;  /* 0x800000000e0ea812 */ /* 0x000fc600078ef807 */
[----:B------:R-:W-:Y:S01]  /*8980*/  VIADD R29, R25, 0xffffffff ;  /* 0xffffffff191d7836 */ /* 0x000fe20000000000 */
[----:B------:R-:W-:Y:S01]  /*8990*/  @!P2 LOP3.LUT R21, R14, 0x100000, RZ, 0xfc, !PT ;  /* 0x001000000e15a812 */ /* 0x000fe200078efcff */
[----:B0-----:R-:W-:Y:S01]  /*89a0*/  DFMA R16, R18, -R30, 1 ;  /* 0x3ff000001210742b */ /* 0x001fe2000000081e */
[----:B------:R-:W-:-:S06]  /*89b0*/  MOV R14, R6 ;  /* 0x00000006000e7202 */ /* 0x000fcc0000000f00 */
[----:B------:R-:W-:Y:S02]  /*89c0*/  @!P2 DFMA R14, R14, 2, -R20 ;  /* 0x400000000e0ea82b */ /* 0x000fe40000000814 */
[----:B------:R-:W-:-:S08]  /*89d0*/  DFMA R16, R16, R16, R16 ;  /* 0x000000101010722b */ /* 0x000fd00000000010 */
[----:B------:R-:W-:Y:S01]  /*89e0*/  DFMA R16, R18, R16, R18 ;  /* 0x000000101210722b */ /* 0x000fe20000000012 */
[----:B------:R-:W-:-:S05]  /*89f0*/  @!P2 LOP3.LUT R24, R15, 0x7ff00000, RZ, 0xc0, !PT ;  /* 0x7ff000000f18a812 */ /* 0x000fca00078ec0ff */
[----:B------:R-:W-:Y:S02]  /*8a00*/  VIADD R28, R24, 0xffffffff ;  /* 0xffffffff181c7836 */ /* 0x000fe40000000000 */
[----:B------:R-:W-:-:S03]  /*8a10*/  DFMA R18, R16, -R30, 1 ;  /* 0x3ff000001012742b */ /* 0x000fc6000000081e */
[----:B------:R-:W-:-:S04]  /*8a20*/  ISETP.GT.U32.AND P0, PT, R28, 0x7feffffe, PT ;  /* 0x7feffffe1c00780c */ /* 0x000fc80003f04070 */
[----:B------:R-:W-:Y:S01]  /*8a30*/  ISETP.GT.U32.OR P0, PT, R29, 0x7feffffe, P0 ;  /* 0x7feffffe1d00780c */ /* 0x000fe20000704470 */
[----:B------:R-:W-:-:S08]  /*8a40*/  DFMA R16, R16, R18, R16 ;  /* 0x000000121010722b */ /* 0x000fd00000000010 */
[----:B------:R-:W-:-:S08]  /*8a50*/  DMUL R18, R16, R14 ;  /* 0x0000000e10127228 */ /* 0x000fd00000000000 */
[----:B------:R-:W-:-:S08]  /*8a60*/  DFMA R20, R18, -R30, R14 ;  /* 0x8000001e1214722b */ /* 0x000fd0000000000e */
[----:B------:R-:W-:Y:S01]  /*8a70*/  DFMA R20, R16, R20, R18 ;  /* 0x000000141014722b */ /* 0x000fe20000000012 */
[----:B------:R-:W-:Y:S10]  /*8a80*/  @P0 BRA `(.L_x_7215) ;  /* 0x00000000006c0947 */ /* 0x000ff40003800000 */
[----:B------:R-:W-:Y:S01]  /*8a90*/  LOP3.LUT R6, R13, 0x7ff00000, RZ, 0xc0, !PT ;  /* 0x7ff000000d067812 */ /* 0x000fe200078ec0ff */
[----:B------:R-:W-:-:S03]  /*8aa0*/  IMAD.MOV.U32 R18, RZ, RZ, RZ ;  /* 0x000000ffff127224 */ /* 0x000fc600078e00ff */
[CC--:B------:R-:W-:Y:S02]  /*8ab0*/  VIADDMNMX R7, R22.reuse, -R6.reuse, 0xb9600000, !PT ;  /* 0xb960000016077446 */ /* 0x0c0fe40007800906 */
[----:B------:R-:W-:Y:S02]  /*8ac0*/  ISETP.GE.U32.AND P0, PT, R22, R6, PT ;  /* 0x000000061600720c */ /* 0x000fe40003f06070 */
[----:B------:R-:W-:Y:S02]  /*8ad0*/  VIMNMX R6, PT, PT, R7, 0x46a00000, PT ;  /* 0x46a0000007067848 */ /* 0x000fe40003fe0100 */
[----:B------:R-:W-:-:S04]  /*8ae0*/  SEL R23, R23, 0x63400000, !P0 ;  /* 0x6340000017177807 */ /* 0x000fc80004000000 */
[----:B------:R-:W-:-:S05]  /*8af0*/  IADD3 R6, PT, PT, -R23, R6, RZ ;  /* 0x0000000617067210 */ /* 0x000fca0007ffe1ff */
        /* <DEDUP_REMOVED lines=11> */
[----:B------:R-:W-:Y:S01]  /*8bb0*/  MOV R14, RZ ;  /* 0x000000ff000e7202 */ /* 0x000fe20000000f00 */
[----:B------:R-:W-:Y:S01]  /*8bc0*/  DMUL.RP R18, R20, R18 ;  /* 0x0000001214127228 */ /* 0x000fe20000008000 */
[----:B------:R-:W-:-:S04]  /*8bd0*/  IADD3 R7, PT, PT, -R6, -0x43300000, RZ ;  /* 0xbcd0000006077810 */ /* 0x000fc80007ffe1ff */
[----:B------:R-:W-:-:S10]  /*8be0*/  DFMA R14, R16, -R14, R20 ;  /* 0x8000000e100e722b */ /* 0x000fd40000000014 */
[----:B------:R-:W-:Y:S02]  /*8bf0*/  FSETP.NEU.AND P0, PT, |R15|, R7, PT ;  /* 0x000000070f00720b */ /* 0x000fe40003f0d200 */
[----:B------:R-:W-:Y:S02]  /*8c00*/  LOP3.LUT R7, R19, R12, RZ, 0x3c, !PT ;  /* 0x0000000c13077212 */ /* 0x000fe400078e3cff */
[----:B------:R-:W-:Y:S02]  /*8c10*/  FSEL R16, R18, R16, !P0 ;  /* 0x0000001012107208 */ /* 0x000fe40004000000 */
[----:B------:R-:W-:Y:S01]  /*8c20*/  FSEL R17, R7, R17, !P0 ;  /* 0x0000001107117208 */ /* 0x000fe20004000000 */
[----:B------:R-:W-:Y:S06]  /*8c30*/  BRA `(.L_x_7216) ;  /* 0x0000000000547947 */ /* 0x000fec0003800000 */
.L_x_7215:
        /* <DEDUP_REMOVED lines=13> */
[----:B------:R-:W-:Y:S01]  /*8d10*/  @P0 IMAD.MOV.U32 R16, RZ, RZ, RZ ;  /* 0x000000ffff100224 */ /* 0x000fe200078e00ff */
[----:B------:R-:W-:Y:S01]  /*8d20*/  @P0 MOV R17, R6 ;  /* 0x0000000600110202 */ /* 0x000fe20000000f00 */
[----:B------:R-:W-:Y:S06]  /*8d30*/  BRA `(.L_x_7216) ;  /* 0x0000000000147947 */ /* 0x000fec0003800000 */
.L_x_7218:
[----:B------:R-:W-:Y:S01]  /*8d40*/  LOP3.LUT R17, R13, 0x80000, RZ, 0xfc, !PT ;  /* 0x000800000d117812 */ /* 0x000fe200078efcff */
[----:B------:R-:W-:Y:S01]  /*8d50*/  IMAD.MOV.U32 R16, RZ, RZ, R12 ;  /* 0x000000ffff107224 */ /* 0x000fe200078e000c */
[----:B------:R-:W-:Y:S06]  /*8d60*/  BRA `(.L_x_7216) ;  /* 0x0000000000087947 */ /* 0x000fec0003800000 */
.L_x_7217:
[----:B------:R-:W-:Y:S01]  /*8d70*/  LOP3.LUT R17, R7, 0x80000, RZ, 0xfc, !PT ;  /* 0x0008000007117812 */ /* 0x000fe200078efcff */
[----:B------:R-:W-:-:S07]  /*8d80*/  IMAD.MOV.U32 R16, RZ, RZ, R6 ;  /* 0x000000ffff107224 */ /* 0x000fce00078e0006 */
.L_x_7216:
[----:B------:R-:W-:Y:S05]  /*8d90*/  BSYNC.RECONVERGENT B3 ;  /* 0x0000000000037941 */ /* 0x000fea0003800200 */
.L_x_7214:
[----:B------:R-:W-:Y:S01]  /*8da0*/  MOV R6, R5 ;  /* 0x0000000500067202 */ /* 0x000fe20000000f00 */
[----:B------:R-:W-:Y:S02]  /*8db0*/  IMAD.MOV.U32 R7, RZ, RZ, 0x0 ;  /* 0x00000000ff077424 */ /* 0x000fe400078e00ff */
[----:B------:R-:W-:Y:S02]  /*8dc0*/  IMAD.MOV.U32 R12, RZ, RZ, R16 ;  /* 0x000000ffff0c7224 */ /* 0x000fe400078e0010 */
[----:B------:R-:W-:Y:S01]  /*8dd0*/  IMAD.MOV.U32 R13, RZ, RZ, R17 ;  /* 0x000000ffff0d7224 */ /* 0x000fe200078e0011 */
[----:B------:R-:W-:Y:S06]  /*8de0*/  RET.REL.NODEC R6 `(_ZN2at6native18elementwise_kernelILi128ELi2EZNS0_22gpu_kernel_impl_nocastIZZZNS0_61_GLOBAL__N__132982cb_23_ActivationSiluKernel_cu_9e10b42f_311311silu_kernelERNS_18TensorIteratorBaseEENKUlvE_clEvENKUlvE1_clEvEUlN3c107complexIdEEE_EEvS5_RKT_EUliE_EEviT1_) ;  /* 0xffffff7006847950 */ /* 0x000fec0003c3ffff */
        .type           $_ZN2at6native18elementwise_kernelILi128ELi2EZNS0_22gpu_kernel_impl_nocastIZZZNS0_61_GLOBAL__N__132982cb_23_ActivationSiluKernel_cu_9e10b42f_311311silu_kernelERNS_18TensorIteratorBaseEENKUlvE_clEvENKUlvE1_clEvEUlN3c107complexIdEEE_EEvS5_RKT_EUliE_EEviT1_$__internal_trig_reduction_slowpathd,@function
        .size           $_ZN2at6native18elementwise_kernelILi128ELi2EZNS0_22gpu_kernel_impl_nocastIZZZNS0_61_GLOBAL__N__132982cb_23_ActivationSiluKernel_cu_9e10b42f_311311silu_kernelERNS_18TensorIteratorBaseEENKUlvE_clEvENKUlvE1_clEvEUlN3c107complexIdEEE_EEvS5_RKT_EUliE_EEviT1_$__internal_trig_reduction_slowpathd,(.L_x_11362 - $_ZN2at6native18elementwise_kernelILi128ELi2EZNS0_22gpu_kernel_impl_nocastIZZZNS0_61_GLOBAL__N__132982cb_23_ActivationSiluKernel_cu_9e10b42f_311311silu_kernelERNS_18TensorIteratorBaseEENKUlvE_clEvENKUlvE1_clEvEUlN3c107complexIdEEE_EEvS5_RKT_EUliE_EEviT1_$__internal_trig_reduction_slowpathd)
$_ZN2at6native18elementwise_kernelILi128ELi2EZNS0_22gpu_kernel_impl_nocastIZZZNS0_61_GLOBAL__N__132982cb_23_ActivationSiluKernel_cu_9e10b42f_311311silu_kernelERNS_18TensorIteratorBaseEENKUlvE_clEvENKUlvE1_clEvEUlN3c107complexIdEEE_EEvS5_RKT_EUliE_EEviT1_$__internal_trig_reduction_slowpathd:
[--C-:B------:R-:W-:Y:S01]  /*8df0*/  SHF.R.U32.HI R31, RZ, 0x14, R30.reuse ;  /* 0x00000014ff1f7819 */ /* 0x100fe2000001161e */
[----:B------:R-:W-:Y:S02]  /*8e00*/  IMAD.MOV.U32 R14, RZ, RZ, R30 ;  /* 0x000000ffff0e7224 */ /* 0x000fe400078e001e */
        /* <DEDUP_REMOVED lines=17> */
[----:B------:R-:W-:Y:S01]  /*8f20*/  SHF.L.U32 R13, R13, 0xb, RZ ;  /* 0x0000000b0d0d7819 */ /* 0x000fe200000006ff */
[----:B------:R-:W-:Y:S01]  /*8f30*/  IMAD.MOV.U32 R19, RZ, RZ, R15 ;  /* 0x000000ffff137224 */ /* 0x000fe200078e000f */
[----:B------:R-:W-:Y:S01]  /*8f40*/  IADD3 R21, PT, PT, RZ, -R5, -R12 ;  /* 0x80000005ff157210 */ /* 0x000fe20007ffe80c */
[----:B------:R-:W-:Y:S01]  /*8f50*/  IMAD.MOV.U32 R20, RZ, RZ, RZ ;  /* 0x000000ffff147224 */ /* 0x000fe200078e00ff */
[----:B------:R-:W-:Y:S01]  /*8f60*/  CS2R R16, SRZ ;  /* 0x0000000000107805 */ /* 0x000fe2000001ff00 */
[----:B------:R-:W1:Y:S01]  /*8f70*/  LDC.64 R34, c[0x4][0x158] ;  /* 0x01005600ff227b82 */ /* 0x000e620000000a00 */
[----:B------:R-:W-:-:S07]  /*8f80*/  LOP3.LUT R14, R14, 0x80000000, RZ, 0xfc, !PT ;  /* 0x800000000e0e7812 */ /* 0x000fce00078efcff */
.L_x_7223:
[----:B0-----:R-:W-:Y:S01]  /*8f90*/  R2UR UR4, R36 ;  /* 0x00000000240472ca */ /* 0x001fe200000e0000 */
[----:B-1----:R-:W-:Y:S01]  /*8fa0*/  IMAD.WIDE R38, R19, 0x8, R34 ;  /* 0x0000000813267825 */ /* 0x002fe200078e0222 */
[----:B------:R-:W-:-:S13]  /*8fb0*/  R2UR UR5, R37 ;  /* 0x00000000250572ca */ /* 0x000fda00000e0000 */
[----:B------:R-:W2:Y:S01]  /*8fc0*/  LDG.E.64.CONSTANT R38, desc[UR4][R38.64] ;  /* 0x0000000426267981 */ /* 0x000ea2000c1e9b00 */
[----:B------:R-:W-:Y:S01]  /*8fd0*/  IMAD.MOV.U32 R40, RZ, RZ, R16 ;  /* 0x000000ffff287224 */ /* 0x000fe200078e0010 */
[----:B------:R-:W-:Y:S01]  /*8fe0*/  IADD3 R19, PT, PT, R19, 0x1, RZ ;  /* 0x0000000113137810 */ /* 0x000fe20007ffe0ff */
[----:B------:R-:W-:Y:S02]  /*8ff0*/  IMAD.MOV.U32 R41, RZ, RZ, R17 ;  /* 0x000000ffff297224 */ /* 0x000fe400078e0011 */
[----:B------:R-:W-:Y:S02]  /*9000*/  VIADD R21, R21, 0x1 ;  /* 0x0000000115157836 */ /* 0x000fe40000000000 */
[----:B--2---:R-:W-:-:S04]  /*9010*/  IMAD.WIDE.U32 R40, P2, R38, R13, R40 ;  /* 0x0000000d26287225 */ /* 0x004fc80007840028 */
[CC--:B------:R-:W-:Y:S02]  /*9020*/  IMAD R16, R38.reuse, R14.reuse, RZ ;  /* 0x0000000e26107224 */ /* 0x0c0fe400078e02ff */
[----:B------:R-:W-:Y:S02]  /*9030*/  IMAD R15, R39, R13, RZ ;  /* 0x0000000d270f7224 */ /* 0x000fe400078e02ff */
[----:B------:R-:W-:Y:S01]  /*9040*/  IMAD.HI.U32 R18, R38, R14, RZ ;  /* 0x0000000e26127227 */ /* 0x000fe200078e00ff */
[----:B------:R-:W-:-:S03]  /*9050*/  IADD3 R16, P0, PT, R16, R41, RZ ;  /* 0x0000002910107210 */ /* 0x000fc60007f1e0ff */
[----:B------:R-:W-:Y:S01]  /*9060*/  IMAD.X R18, RZ, RZ, R18, P2 ;  /* 0x000000ffff127224 */ /* 0x000fe200010e0612 */
[----:B------:R-:W-:Y:S01]  /*9070*/  IADD3 R41, P1, PT, R15, R16, RZ ;  /* 0x000000100f297210 */ /* 0x000fe20007f3e0ff */
[----:B------:R-:W-:Y:S01]  /*9080*/  IMAD.HI.U32 R15, R39, R13, RZ ;  /* 0x0000000d270f7227 */ /* 0x000fe200078e00ff */
[----:B------:R-:W-:-:S03]  /*9090*/  LEA R16, R20, R1, 0x3 ;  /* 0x0000000114107211 */ /* 0x000fc600078e18ff */
[----:B------:R-:W-:Y:S01]  /*90a0*/  IMAD R17, R39, R14, RZ ;  /* 0x0000000e27117224 */ /* 0x000fe200078e02ff */
[----:B------:R-:W-:Y:S01]  /*90b0*/  IADD3.X R15, P0, PT, R15, R18, RZ, P0, !PT ;  /* 0x000000120f0f7210 */ /* 0x000fe2000071e4ff */
[----:B------:R0:W-:Y:S01]  /*90c0*/  STL.64 [R16], R40 ;  /* 0x0000002810007387 */ /* 0x0001e20000100a00 */
[----:B------:R-:W-:Y:S02]  /*90d0*/  VIADD R20, R20, 0x1 ;  /* 0x0000000114147836 */ /* 0x000fe40000000000 */
[----:B------:R-:W-:Y:S01]  /*90e0*/  IADD3.X R15, P1, PT, R17, R15, RZ, P1, !PT ;  /* 0x0000000f110f7210 */ /* 0x000fe20000f3e4ff */
[----:B0-----:R-:W-:-:S04]  /*90f0*/  IMAD.HI.U32 R16, R39, R14, RZ ;  /* 0x0000000e27107227 */ /* 0x001fc800078e00ff */
[----:B------:R-:W-:Y:S01]  /*9100*/  IMAD.X R16, RZ, RZ, R16, P0 ;  /* 0x000000ffff107224 */ /* 0x000fe200000e0610 */
[----:B------:R-:W-:-:S03]  /*9110*/  ISETP.NE.AND P0, PT, R21, -0xf, PT ;  /* 0xfffffff11500780c */ /* 0x000fc60003f05270 */
[----:B------:R-:W-:-:S04]  /*9120*/  IMAD.X R16, RZ, RZ, R16, P1 ;  /* 0x000000ffff107224 */ /* 0x000fc800008e0610 */
[----:B------:R-:W-:Y:S02]  /*9130*/  IMAD.MOV.U32 R17, RZ, RZ, R16 ;  /* 0x000000ffff117224 */ /* 0x000fe400078e0010 */
[----:B------:R-:W-:-:S04]  /*9140*/  IMAD.MOV.U32 R16, RZ, RZ, R15 ;  /* 0x000000ffff107224 */ /* 0x000fc800078e000f */
[----:B------:R-:W-:Y:S05]  /*9150*/  @P0 BRA `(.L_x_7223) ;  /* 0xfffffffc008c0947 */ /* 0x000fea000383ffff */
[----:B------:R-:W-:Y:S05]  /*9160*/  BSYNC.RECONVERGENT B3 ;  /* 0x0000000000037941 */ /* 0x000fea0003800200 */
.L_x_7222:
[----:B------:R-:W-:-:S07]  /*9170*/  IMAD.MOV.U32 R15, RZ, RZ, R12 ;  /* 0x000000ffff0f7224 */ /* 0x000fce00078e000c */
.L_x_7221:
[----:B------:R-:W-:Y:S05]  /*9180*/  BSYNC.RECONVERGENT B2 ;  /* 0x0000000000027941 */ /* 0x000fea0003800200 */
.L_x_7220:
[----:B------:R-:W-:Y:S02]  /*9190*/  LOP3.LUT P0, R31, R31, 0x3f, RZ, 0xc0, !PT ;  /* 0x0000003f1f1f7812 */ /* 0x000fe4000780c0ff */
[----:B------:R-:W-:-:S05]  /*91a0*/  IADD3 R5, PT, PT, R5, R15, RZ ;  /* 0x0000000f05057210 */ /* 0x000fca0007ffe0ff */
[----:B------:R-:W-:-:S05]  /*91b0*/  IMAD.U32 R5, R5, 0x8, R1 ;  /* 0x0000000805057824 */ /* 0x000fca00078e0001 */
[----:B------:R0:W-:Y:S04]  /*91c0*/  STL.64 [R5+-0x78], R16 ;  /* 0xffff881005007387 */ /* 0x0001e80000100a00 */
[----:B------:R-:W2:Y:S04]  /*91d0*/  LDL.64 R12, [R1+0x10] ;  /* 0x00001000010c7983 */ /* 0x000ea80000100a00 */
[----:B------:R-:W3:Y:S04]  /*91e0*/  LDL.64 R14, [R1+0x18] ;  /* 0x00001800010e7983 */ /* 0x000ee80000100a00 */
[----:B0-----:R-:W4:Y:S01]  /*91f0*/  @P0 LDL.64 R16, [R1+0x8] ;  /* 0x0000080001100983 */ /* 0x001f220000100a00 */
[----:B------:R-:W-:Y:S01]  /*9200*/  @P0 LOP3.LUT R5, R31, 0x3f, RZ, 0x3c, !PT ;  /* 0x0000003f1f050812 */ /* 0x000fe200078e3cff */
[----:B------:R-:W-:Y:S01]  /*9210*/  BSSY.RECONVERGENT B2, `(.L_x_7224) ;  /* 0x0000034000027945 */ /* 0x000fe20003800200 */
[----:B--2---:R-:W-:-:S02]  /*9220*/  @P0 SHF.L.U32 R19, R12, R31, RZ ;  /* 0x0000001f0c130219 */ /* 0x004fc400000006ff */
[----:B------:R-:W-:Y:S02]  /*9230*/  @P0 SHF.L.U64.HI R18, R12, R31, R13 ;  /* 0x0000001f0c120219 */ /* 0x000fe4000001020d */
[--C-:B----4-:R-:W-:Y:S02]  /*9240*/  @P0 SHF.R.U64 R20, R16, 0x1, R17.reuse ;  /* 0x0000000110140819 */ /* 0x110fe40000001211 */
[----:B------:R-:W-:Y:S02]  /*9250*/  @P0 SHF.R.U32.HI R22, RZ, 0x1, R17 ;  /* 0x00000001ff160819 */ /* 0x000fe40000011611 */
[--C-:B------:R-:W-:Y:S02]  /*9260*/  @P0 SHF.R.U32.HI R16, RZ, 0x1, R13.reuse ;  /* 0x00000001ff100819 */ /* 0x100fe4000001160d */
[----:B------:R-:W-:Y:S02]  /*9270*/  @P0 SHF.R.U64 R20, R20, R5, R22 ;  /* 0x0000000514140219 */ /* 0x000fe40000001216 */
[----:B------:R-:W-:-:S02]  /*9280*/  @P0 SHF.R.U64 R17, R12, 0x1, R13 ;  /* 0x000000010c110819 */ /* 0x000fc4000000120d */
[----:B------:R-:W-:Y:S02]  /*9290*/  @P0 SHF.R.U32.HI R22, RZ, R5, R22 ;  /* 0x00000005ff160219 */ /* 0x000fe40000011616 */
[----:B------:R-:W-:Y:S02]  /*92a0*/  @P0 LOP3.LUT R12, R19, R20, RZ, 0xfc, !PT ;  /* 0x00000014130c0212 */ /* 0x000fe400078efcff */
[----:B---3--:R-:W-:Y:S02]  /*92b0*/  @P0 SHF.L.U32 R21, R14, R31, RZ ;  /* 0x0000001f0e150219 */ /* 0x008fe400000006ff */
[-CC-:B------:R-:W-:Y:S02]  /*92c0*/  @P0 SHF.R.U64 R17, R17, R5.reuse, R16.reuse ;  /* 0x0000000511110219 */ /* 0x180fe40000001210 */
[----:B------:R-:W-:Y:S02]  /*92d0*/  @P0 LOP3.LUT R13, R18, R22, RZ, 0xfc, !PT ;  /* 0x00000016120d0212 */ /* 0x000fe400078efcff */
[----:B------:R-:W-:Y:S01]  /*92e0*/  @P0 SHF.R.U32.HI R16, RZ, R5, R16 ;  /* 0x00000005ff100219 */ /* 0x000fe20000011610 */
[----:B------:R-:W-:Y:S01]  /*92f0*/  IMAD.SHL.U32 R5, R12, 0x4, RZ ;  /* 0x000000040c057824 */ /* 0x000fe200078e00ff */
[----:B------:R-:W-:-:S02]  /*9300*/  @P0 SHF.L.U64.HI R31, R14, R31, R15 ;  /* 0x0000001f0e1f0219 */ /* 0x000fc4000001020f */
[----:B------:R-:W-:Y:S02]  /*9310*/  @P0 LOP3.LUT R14, R21, R17, RZ, 0xfc, !PT ;  /* 0x00000011150e0212 */ /* 0x000fe400078efcff */
[----:B------:R-:W-:Y:S02]  /*9320*/  SHF.L.U64.HI R12, R12, 0x2, R13 ;  /* 0x000000020c0c7819 */ /* 0x000fe4000001020d */
[----:B------:R-:W-:Y:S02]  /*9330*/  @P0 LOP3.LUT R15, R31, R16, RZ, 0xfc, !PT ;  /* 0x000000101f0f0212 */ /* 0x000fe400078efcff */
[----:B------:R-:W-:Y:S02]  /*9340*/  SHF.L.W.U32.HI R18, R13, 0x2, R14 ;  /* 0x000000020d127819 */ /* 0x000fe40000010e0e */
[----:B------:R-:W-:Y:S02]  /*9350*/  IADD3 RZ, P0, PT, RZ, -R5, RZ ;  /* 0x80000005ffff7210 */ /* 0x000fe40007f1e0ff */
[----:B------:R-:W-:-:S02]  /*9360*/  LOP3.LUT R19, RZ, R12, RZ, 0x33, !PT ;  /* 0x0000000cff137212 */ /* 0x000fc400078e33ff */
[----:B------:R-:W-:Y:S02]  /*9370*/  SHF.L.W.U32.HI R17, R14, 0x2, R15 ;  /* 0x000000020e117819 */ /* 0x000fe40000010e0f */
[----:B------:R-:W-:Y:S02]  /*9380*/  LOP3.LUT R14, RZ, R18, RZ, 0x33, !PT ;  /* 0x00000012ff0e7212 */ /* 0x000fe400078e33ff */
[----:B------:R-:W-:Y:S02]  /*9390*/  IADD3.X R19, P0, PT, RZ, R19, RZ, P0, !PT ;  /* 0x00000013ff137210 */ /* 0x000fe4000071e4ff */
[----:B------:R-:W-:Y:S02]  /*93a0*/  LOP3.LUT R13, RZ, R17, RZ, 0x33, !PT ;  /* 0x00000011ff0d7212 */ /* 0x000fe400078e33ff */
[----:B------:R-:W-:Y:S02]  /*93b0*/  IADD3.X R14, P1, PT, RZ, R14, RZ, P0, !PT ;  /* 0x0000000eff0e7210 */ /* 0x000fe4000073e4ff */
        /* <DEDUP_REMOVED lines=11> */
[----:B------:R-:W-:Y:S02]  /*9470*/  ISETP.NE.AND P1, PT, R16, RZ, PT ;  /* 0x000000ff1000720c */ /* 0x000fe40003f25270 */
[----:B------:R-:W-:Y:S02]  /*9480*/  SEL R12, R12, R19, P0 ;  /* 0x000000130c0c7207 */ /* 0x000fe40000000000 */
[----:B------:R-:W-:-:S09]  /*9490*/  @!P0 IADD3 R5, PT, PT, -R5, RZ, RZ ;  /* 0x000000ff05058210 */ /* 0x000fd20007ffe1ff */
[----:B------:R-:W-:Y:S05]  /*94a0*/  @!P1 BRA `(.L_x_7225) ;  /* 0x0000000000289947 */ /* 0x000fea0003800000 */
[--C-:B------:R-:W-:Y:S02]  /*94b0*/  SHF.R.U64 R5, R5, 0x1, R12.reuse ;  /* 0x0000000105057819 */ /* 0x100fe4000000120c */
[C---:B------:R-:W-:Y:S02]  /*94c0*/  LOP3.LUT R18, R16.reuse, 0x3f, RZ, 0xc0, !PT ;  /* 0x0000003f10127812 */ /* 0x040fe400078ec0ff */
[----:B------:R-:W-:Y:S02]  /*94d0*/  SHF.R.U32.HI R12, RZ, 0x1, R12 ;  /* 0x00000001ff0c7819 */ /* 0x000fe4000001160c */
[----:B------:R-:W-:Y:S02]  /*94e0*/  LOP3.LUT R19, R16, 0x3f, RZ, 0xc, !PT ;  /* 0x0000003f10137812 */ /* 0x000fe400078e0cff */
[----:B------:R-:W-:Y:S02]  /*94f0*/  SHF.L.U64.HI R13, R14, R18, R13 ;  /* 0x000000120e0d7219 */ /* 0x000fe4000001020d */
[----:B------:R-:W-:-:S02]  /*9500*/  SHF.R.U64 R5, R5, R19, R12 ;  /* 0x0000001305057219 */ /* 0x000fc4000000120c */
[----:B------:R-:W-:Y:S02]  /*9510*/  SHF.L.U32 R14, R14, R18, RZ ;  /* 0x000000120e0e7219 */ /* 0x000fe400000006ff */
[----:B------:R-:W-:Y:S02]  /*9520*/  SHF.R.U32.HI R12, RZ, R19, R12 ;  /* 0x00000013ff0c7219 */ /* 0x000fe4000001160c */
[----:B------:R-:W-:Y:S02]  /*9530*/  LOP3.LUT R14, R14, R5, RZ, 0xfc, !PT ;  /* 0x000000050e0e7212 */ /* 0x000fe400078efcff */
[----:B------:R-:W-:-:S07]  /*9540*/  LOP3.LUT R13, R13, R12, RZ, 0xfc, !PT ;  /* 0x0000000c0d0d7212 */ /* 0x000fce00078efcff */
.L_x_7225:
[----:B------:R-:W-:Y:S05]  /*9550*/  BSYNC.RECONVERGENT B2 ;  /* 0x0000000000027941 */ /* 0x000fea0003800200 */
.L_x_7224:
[----:B------:R-:W-:Y:S01]  /*9560*/  IMAD.WIDE.U32 R20, R14, 0x2168c235, RZ ;  /* 0x2168c2350e147825 */ /* 0x000fe200078e00ff */
[----:B------:R-:W-:-:S03]  /*9570*/  SHF.R.U32.HI R15, RZ, 0x1e, R15 ;  /* 0x0000001eff0f7819 */ /* 0x000fc6000001160f */
[----:B------:R-:W-:Y:S01]  /*9580*/  IMAD.MOV.U32 R18, RZ, RZ, R21 ;  /* 0x000000ffff127224 */ /* 0x000fe200078e0015 */
[----:B------:R-:W-:Y:S01]  /*9590*/  IADD3 RZ, P1, PT, R20, R20, RZ ;  /* 0x0000001414ff7210 */ /* 0x000fe20007f3e0ff */
[----:B------:R-:W-:Y:S01]  /*95a0*/  IMAD.MOV.U32 R19, RZ, RZ, RZ ;  /* 0x000000ffff137224 */ /* 0x000fe200078e00ff */
[----:B------:R-:W-:Y:S01]  /*95b0*/  LEA.HI R15, R17, R15, RZ, 0x1 ;  /* 0x0000000f110f7211 */ /* 0x000fe200078f08ff */
[----:B------:R-:W-:-:S04]  /*95c0*/  IMAD.HI.U32 R5, R13, -0x36f0255e, RZ ;  /* 0xc90fdaa20d057827 */ /* 0x000fc800078e00ff */
        /* <DEDUP_REMOVED lines=9> */
[C---:B------:R-:W-:Y:S02]  /*9660*/  ISETP.GT.AND.EX P1, PT, R13.reuse, RZ, PT, P3 ;  /* 0x000000ff0d00720c */ /* 0x040fe40003f24330 */
[-C--:B------:R-:W-:Y:S02]  /*9670*/  IADD3.X R5, PT, PT, R13, R13.reuse, RZ, P2, !PT ;  /* 0x0000000d0d057210 */ /* 0x080fe400017fe4ff */
[----:B------:R-:W-:Y:S02]  /*9680*/  SEL R12, R12, R14, P1 ;  /* 0x0000000e0c0c7207 */ /* 0x000fe40000800000 */
[----:B------:R-:W-:Y:S02]  /*9690*/  SEL R5, R5, R13, P1 ;  /* 0x0000000d05057207 */ /* 0x000fe40000800000 */
[----:B------:R-:W-:-:S05]  /*96a0*/  IADD3 R13, P2, PT, R12, 0x1, RZ ;  /* 0x000000010c0d7810 */ /* 0x000fca0007f5e0ff */
[----:B------:R-:W-:Y:S01]  /*96b0*/  IMAD.X R12, RZ, RZ, R5, P2 ;  /* 0x000000ffff0c7224 */ /* 0x000fe200010e0605 */
[----:B------:R-:W-:Y:S02]  /*96c0*/  SEL R5, RZ, 0xffffffff, !P1 ;  /* 0xffffffffff057807 */ /* 0x000fe40004800000 */
[----:B------:R-:W-:Y:S02]  /*96d0*/  LOP3.LUT P1, R14, R30, 0x80000000, RZ, 0xc0, !PT ;  /* 0x800000001e0e7812 */ /* 0x000fe4000782c0ff */
[----:B------:R-:W-:Y:S01]  /*96e0*/  SHF.R.U64 R13, R13, 0xa, R12 ;  /* 0x0000000a0d0d7819 */ /* 0x000fe2000000120c */
[----:B------:R-:W-:Y:S01]  /*96f0*/  IMAD.IADD R5, R5, 0x1, -R16 ;  /* 0x0000000105057824 */ /* 0x000fe200078e0a10 */
[----:B------:R-:W-:Y:S02]  /*9700*/  @!P0 LOP3.LUT R14, R14, 0x80000000, RZ, 0x3c, !PT ;  /* 0x800000000e0e8812 */ /* 0x000fe400078e3cff */
[----:B------:R-:W-:Y:S01]  /*9710*/  IADD3 R13, P2, PT, R13, 0x1, RZ ;  /* 0x000000010d0d7810 */ /* 0x000fe20007f5e0ff */
[----:B------:R-:W-:-:S03]  /*9720*/  IMAD.SHL.U32 R5, R5, 0x100000, RZ ;  /* 0x0010000005057824 */ /* 0x000fc600078e00ff */
[----:B------:R-:W-:-:S03]  /*9730*/  LEA.HI.X R12, R12, RZ, RZ, 0x16, P2 ;  /* 0x000000ff0c0c7211 */ /* 0x000fc600010fb4ff */
[----:B------:R-:W-:Y:S01]  /*9740*/  @P1 IMAD.MOV R15, RZ, RZ, -R15 ;  /* 0x000000ffff0f1224 */ /* 0x000fe200078e0a0f */
[--C-:B------:R-:W-:Y:S02]  /*9750*/  SHF.R.U64 R13, R13, 0x1, R12.reuse ;  /* 0x000000010d0d7819 */ /* 0x100fe4000000120c */
[----:B------:R-:W-:Y:S02]  /*9760*/  SHF.R.U32.HI R12, RZ, 0x1, R12 ;  /* 0x00000001ff0c7819 */ /* 0x000fe4000001160c */
[----:B------:R-:W-:-:S04]  /*9770*/  IADD3 R13, P2, P3, RZ, RZ, R13 ;  /* 0x000000ffff0d7210 */ /* 0x000fc80007b5e00d */
[----:B------:R-:W-:-:S04]  /*9780*/  IADD3.X R5, PT, PT, R5, 0x3fe00000, R12, P2, P3 ;  /* 0x3fe0000005057810 */ /* 0x000fc800017e640c */
[----:B------:R-:W-:-:S07]  /*9790*/  LOP3.LUT R14, R5, R14, RZ, 0xfc, !PT ;  /* 0x0000000e050e7212 */ /* 0x000fce00078efcff */
.L_x_7219:
[----:B------:R-:W-:Y:S01]  /*97a0*/  IMAD.MOV.U32 R16, RZ, RZ, R23 ;  /* 0x000000ffff107224 */ /* 0x000fe200078e0017 */
[----:B------:R-:W-:Y:S01]  /*97b0*/  MOV R12, R13 ;  /* 0x0000000d000c7202 */ /* 0x000fe20000000f00 */
[----:B------:R-:W-:Y:S02]  /*97c0*/  IMAD.MOV.U32 R17, RZ, RZ, 0x0 ;  /* 0x00000000ff117424 */ /* 0x000fe400078e00ff */
[----:B------:R-:W-:Y:S02]  /*97d0*/  IMAD.MOV.U32 R13, RZ, RZ, R14 ;  /* 0x000000ffff0d7224 */ /* 0x000fe400078e000e */
[----:B------:R-:W-:Y:S05]  /*97e0*/  RET.REL.NODEC R16 `(_ZN2at6native18elementwise_kernelILi128ELi2EZNS0_22gpu_kernel_impl_nocastIZZZNS0_61_GLOBAL__N__132982cb_23_ActivationSiluKernel_cu_9e10b42f_311311silu_kernelERNS_18TensorIteratorBaseEENKUlvE_clEvENKUlvE1_clEvEUlN3c107complexIdEEE_EEvS5_RKT_EUliE_EEviT1_) ;  /* 0xffffff6810047950 */ /* 0x000fea0003c3ffff */
.L_x_7226:
        /* <DEDUP_REMOVED lines=9> */
.L_x_11362:


//--------------------- .text._ZN2at6native27unrolled_elementwise_kernelIZZZNS0_61_GLOBAL__N__132982cb_23_ActivationSiluKernel_cu_9e10b42f_311311silu_kernelERNS_18TensorIteratorBaseEENKUlvE_clEvENKUlvE1_clEvEUlN3c107complexIdEEE_St5arrayIPcLm2EELi4E23TrivialOffsetCalculatorILi1EjESF_NS0_6memory15LoadWithoutCastENSG_16StoreWithoutCastEEEviT_T0_T2_T3_T4_T5_ --------------------------
	.section	.text._ZN2at6native27unrolled_elementwise_kernelIZZZNS0_61_GLOBAL__N__132982cb_23_ActivationSiluKernel_cu_9e10b42f_311311silu_kernelERNS_18TensorIteratorBaseEENKUlvE_clEvENKUlvE1_clEvEUlN3c107complexIdEEE_St5arrayIPcLm2EELi4E23TrivialOffsetCalculatorILi1EjESF_NS0_6memory15LoadWithoutCastENSG_16StoreWithoutCastEEEviT_T0_T2_T3_T4_T5_,"ax",@progbits
	.align	128
        .global         _ZN2at6native27unrolled_elementwise_kernelIZZZNS0_61_GLOBAL__N__132982cb_23_ActivationSiluKernel_cu_9e10b42f_311311silu_kernelERNS_18TensorIteratorBaseEENKUlvE_clEvENKUlvE1_clEvEUlN3c107complexIdEEE_St5arrayIPcLm2EELi4E23TrivialOffsetCalculatorILi1EjESF_NS0_6memory15LoadWithoutCastENSG_16StoreWithoutCastEEEviT_T0_T2_T3_T4_T5_
        .type           _ZN2at6native27unrolled_elementwise_kernelIZZZNS0_61_GLOBAL__N__132982cb_23_ActivationSiluKernel_cu_9e10b42f_311311silu_kernelERNS_18TensorIteratorBaseEENKUlvE_clEvENKUlvE1_clEvEUlN3c107complexIdEEE_St5arrayIPcLm2EELi4E23TrivialOffsetCalculatorILi1EjESF_NS0_6memory15LoadWithoutCastENSG_16StoreWithoutCastEEEviT_T0_T2_T3_T4_T5_,@function
        .size           _ZN2at6native27unrolled_elementwise_kernelIZZZNS0_61_GLOBAL__N__132982cb_23_ActivationSiluKernel_cu_9e10b42f_311311silu_kernelERNS_18TensorIteratorBaseEENKUlvE_clEvENKUlvE1_clEvEUlN3c107complexIdEEE_St5arrayIPcLm2EELi4E23TrivialOffsetCalculatorILi1EjESF_NS0_6memory15LoadWithoutCastENSG_16StoreWithoutCastEEEviT_T0_T2_T3_T4_T5_,(.L_x_11365 - _ZN2at6native27unrolled_elementwise_kernelIZZZNS0_61_GLOBAL__N__132982cb_23_ActivationSiluKernel_cu_9e10b42f_311311silu_kernelERNS_18TensorIteratorBaseEENKUlvE_clEvENKUlvE1_clEvEUlN3c107complexIdEEE_St5arrayIPcLm2EELi4E23TrivialOffsetCalculatorILi1EjESF_NS0_6memory15LoadWithoutCastENSG_16StoreWithoutCastEEEviT_T0_T2_T3_T4_T5_)
        .other          _ZN2at6native27unrolled_elementwise_kernelIZZZNS0_61_GLOBAL__N__132982cb_23_ActivationSiluKernel_cu_9e10b42f_311311silu_kernelERNS_18TensorIteratorBaseEENKUlvE_clEvENKUlvE1_clEvEUlN3c107complexIdEEE_St5arrayIPcLm2EELi4E23TrivialOffsetCalculatorILi1EjESF_NS0_6memory15LoadWithoutCastENSG_16StoreWithoutCastEEEviT_T0_T2_T3_T4_T5_,@"STO_CUDA_ENTRY STV_DEFAULT"
_ZN2at6native27unrolled_elementwise_kernelIZZZNS0_61_GLOBAL__N__132982cb_23_ActivationSiluKernel_cu_9e10b42f_311311silu_kernelERNS_18TensorIteratorBaseEENKUlvE_clEvENKUlvE1_clEvEUlN3c107complexIdEEE_St5arrayIPcLm2EELi4E23TrivialOffsetCalculatorILi1EjESF_NS0_6memory15LoadWithoutCastENSG_16StoreWithoutCastEEEviT_T0_T2_T3_T4_T5_:
.text._ZN2at6native27unrolled_elementwise_kernelIZZZNS0_61_GLOBAL__N__132982cb_23_ActivationSiluKernel_cu_9e10b42f_311311silu_kernelERNS_18TensorIteratorBaseEENKUlvE_clEvENKUlvE1_clEvEUlN3c107complexIdEEE_St5arrayIPcLm2EELi4E23TrivialOffsetCalculatorILi1EjESF_NS0_6memory15LoadWithoutCastENSG_16StoreWithoutCastEEEviT_T0_T2_T3_T4_T5_:
[----:B------:R-:W0:Y:S01]  /*0000*/  LDC R1, c[0x0][0x37c] ;  /* 0x0000df00ff017b82 */ /* 0x000e220000000800 */
[----:B------:R-:W1:Y:S07]  /*0010*/  S2R R15, SR_CTAID.X ;  /* 0x00000000000f7919 */ /* 0x000e6e0000002500 */
[----:B------:R-:W1:Y:S01]  /*0020*/  LDC R0, c[0x0][0x380] ;  /* 0x0000e000ff007b82 */ /* 0x000e620000000800 */
[----:B------:R-:W2:Y:S01]  /*0030*/  LDCU.64 UR4, c[0x0][0x358] ;  /* 0x00006b00ff0477ac */ /* 0x000ea20008000a00 */
[----:B------:R-:W-:Y:S01]  /*0040*/  CS2R R26, SRZ ;  /* 0x00000000001a7805 */ /* 0x000fe2000001ff00 */
[----:B------:R-:W3:Y:S01]  /*0050*/  S2R R34, SR_TID.X ;  /* 0x0000000000227919 */ /* 0x000ee20000002100 */
[----:B------:R-:W-:-:S02]  /*0060*/  CS2R R24, SRZ ;  /* 0x0000000000187805 */ /* 0x000fc4000001ff00 */
[----:B------:R-:W-:Y:S02]  /*0070*/  CS2R R18, SRZ ;  /* 0x0000000000127805 */ /* 0x000fe4000001ff00 */
[----:B------:R-:W-:Y:S01]  /*0080*/  CS2R R16, SRZ ;  /* 0x0000000000107805 */ /* 0x000fe2000001ff00 */
[----:B0-----:R-:W-:Y:S02]  /*0090*/  VIADD R1, R1, 0xffffffd8 ;  /* 0xffffffd801017836 */ /* 0x001fe40000000000 */
[----:B-1----:R-:W-:Y:S02]  /*00a0*/  IMAD R35, R15, -0x200, R0 ;  /* 0xfffffe000f237824 */ /* 0x002fe400078e0200 */
[----:B---3--:R-:W-:-:S03]  /*00b0*/  IMAD.MOV.U32 R0, RZ, RZ, R34 ;  /* 0x000000ffff007224 */ /* 0x008fc600078e0022 */
[----:B------:R-:W-:-:S13]  /*00c0*/  ISETP.GE.AND P0, PT, R34, R35, PT ;  /* 0x000000232200720c */ /* 0x000fda0003f06270 */
[----:B------:R-:W-:Y:S01]  /*00d0*/  @!P0 VIADD R0, R34, 0x80 ;  /* 0x0000008022008836 */ /* 0x000fe20000000000 */
[----:B------:R-:W0:Y:S01]  /*00e0*/  @!P0 LDC.64 R2, c[0x0][0x390] ;  /* 0x0000e400ff028b82 */ /* 0x000e220000000a00 */
[----:B------:R-:W-:-:S03]  /*00f0*/  @!P0 IMAD R11, R15, 0x200, R34 ;  /* 0x000002000f0b8824 */ /* 0x000fc600078e0222 */
[----:B------:R-:W-:-:S13]  /*0100*/  ISETP.GE.AND P1, PT, R0, R35, PT ;  /* 0x000000230000720c */ /* 0x000fda0003f26270 */
[----:B------:R-:W-:Y:S01]  /*0110*/  @!P1 IMAD R13, R15, 0x200, R0 ;  /* 0x000002000f0d9824 */ /* 0x000fe200078e0200 */
[----:B------:R-:W1:Y:S01]  /*0120*/  @!P1 LDC.64 R4, c[0x0][0x390] ;  /* 0x0000e400ff049b82 */ /* 0x000e620000000a00 */
[----:B------:R-:W-:-:S05]  /*0130*/  @!P1 VIADD R0, R0, 0x80 ;  /* 0x0000008000009836 */ /* 0x000fca0000000000 */
[----:B------:R-:W-:Y:S01]  /*0140*/  ISETP.GE.AND P3, PT, R0, R35, PT ;  /* 0x000000230000720c */ /* 0x000fe20003f66270 */
[----:B0-----:R-:W-:Y:S01]  /*0150*/  @!P0 IMAD.WIDE.U32 R2, R11, 0x10, R2 ;  /* 0x000000100b028825 */ /* 0x001fe200078e0002 */
[----:B------:R-:W-:-:S04]  /*0160*/  CS2R R10, SRZ ;  /* 0x00000000000a7805 */ /* 0x000fc8000001ff00 */
[----:B--2---:R0:W5:Y:S07]  /*0170*/  @!P0 LDG.E.128 R24, desc[UR4][R2.64] ;  /* 0x0000000402188981 */ /* 0x00416e000c1e1d00 */
[----:B------:R-:W-:Y:S01]  /*0180*/  @!P3 IMAD R29, R15, 0x200, R0 ;  /* 0x000002000f1db824 */ /* 0x000fe200078e0200 */
[----:B------:R-:W2:Y:S01]  /*0190*/  @!P3 LDC.64 R6, c[0x0][0x390] ;  /* 0x0000e400ff06bb82 */ /* 0x000ea20000000a00 */
[----:B------:R-:W-:Y:S02]  /*01a0*/  @!P3 VIADD R0, R0, 0x80 ;  /* 0x000000800000b836 */ /* 0x000fe40000000000 */
[----:B-1----:R-:W-:Y:S01]  /*01b0*/  @!P1 IMAD.WIDE.U32 R4, R13, 0x10, R4 ;  /* 0x000000100d049825 */ /* 0x002fe200078e0004 */
[----:B------:R-:W-:-:S02]  /*01c0*/  CS2R R12, SRZ ;  /* 0x00000000000c7805 */ /* 0x000fc4000001ff00 */
[----:B------:R-:W-:-:S13]  /*01d0*/  ISETP.GE.AND P2, PT, R0, R35, PT ;  /* 0x000000230000720c */ /* 0x000fda0003f46270 */
[----:B------:R-:W1:Y:S01]  /*01e0*/  @!P2 LDC.64 R8, c[0x0][0x390] ;  /* 0x0000e400ff08ab82 */ /* 0x000e620000000a00 */
[----:B------:R-:W-:Y:S02]  /*01f0*/  @!P2 IMAD R15, R15, 0x200, R0 ;  /* 0x000002000f0fa824 */ /* 0x000fe400078e0200 */
[----:B--2---:R-:W-:-:S04]  /*0200*/  @!P3 IMAD.WIDE.U32 R28, R29, 0x10, R6 ;  /* 0x000000101d1cb825 */ /* 0x004fc800078e0006 */
[----:B-1----:R-:W-:Y:S01]  /*0210*/  @!P2 IMAD.WIDE.U32 R6, R15, 0x10, R8 ;  /* 0x000000100f06a825 */ /* 0x002fe200078e0008 */
[----:B------:R-:W-:Y:S02]  /*0220*/  CS2R R14, SRZ ;  /* 0x00000000000e7805 */ /* 0x000fe4000001ff00 */
[----:B------:R-:W-:Y:S02]  /*0230*/  CS2R R8, SRZ ;  /* 0x0000000000087805 */ /* 0x000fe4000001ff00 */
[----:B------:R0:W5:Y:S04]  /*0240*/  @!P2 LDG.E.128 R16, desc[UR4][R6.64] ;  /* 0x000000040610a981 */ /* 0x000168000c1e1d00 */
[----:B------:R0:W5:Y:S04]  /*0250*/  @!P1 LDG.E.128 R12, desc[UR4][R4.64] ;  /* 0x00000004040c9981 */ /* 0x000168000c1e1d00 */
[----:B------:R0:W5:Y:S01]  /*0260*/  @!P3 LDG.E.128 R8, desc[UR4][R28.64] ;  /* 0x000000041c08b981 */ /* 0x000162000c1e1d00 */
[----:B------:R-:W-:Y:S01]  /*0270*/  BSSY.RECONVERGENT B2, `(.L_x_7227) ;  /* 0x00002dc000027945 */ /* 0x000fe20003800200 */
[----:B------:R-:W-:-:S02]  /*0280*/  CS2R R22, SRZ ;  /* 0x0000000000167805 */ /* 0x000fc4000001ff00 */
[----:B------:R-:W-:Y:S01]  /*0290*/  CS2R R20, SRZ ;  /* 0x0000000000147805 */ /* 0x000fe2000001ff00 */
[----:B------:R-:W-:Y:S06]  /*02a0*/  @P0 BRA `(.L_x_7228) ;  /* 0x0000002c00600947 */ /* 0x000fec0003800000 */
[----:B-----5:R-:W-:Y:S01]  /*02b0*/  DADD R42, -RZ, -R26 ;  /* 0x00000000ff2a7229 */ /* 0x020fe2000000091a */
[----:B------:R-:W-:Y:S01]  /*02c0*/  BSSY.RECONVERGENT B3, `(.L_x_7229) ;  /* 0x0000247000037945 */ /* 0x000fe20003800200 */
[----:B0-----:R-:W-:-:S08]  /*02d0*/  DADD R2, -RZ, -R24 ;  /* 0x00000000ff027229 */ /* 0x001fd00000000918 */
        /* <DEDUP_REMOVED lines=63> */
.L_x_7230:
        /* <DEDUP_REMOVED lines=28> */
[----:B------:R-:W-:Y:S05]  /*0890*/  CALL.REL.NOINC `($_ZN2at6native27unrolled_elementwise_kernelIZZZNS0_61_GLOBAL__N__132982cb_23_ActivationSiluKernel_cu_9e10b42f_311311silu_kernelERNS_18TensorIteratorBaseEENKUlvE_clEvENKUlvE1_clEvEUlN3c107complexIdEEE_St5arrayIPcLm2EELi4E23TrivialOffsetCalculatorILi1EjESF_NS0_6memory15LoadWithoutCastENSG_16StoreWithoutCastEEEviT_T0_T2_T3_T4_T5_$__internal_trig_reduction_slowpathd) ;  /* 0x000000bc00507944 */ /* 0x000fea0003c00000 */
[----:B------:R-:W-:-:S07]  /*08a0*/  IMAD.MOV.U32 R0, RZ, RZ, R4 ;  /* 0x000000ffff007224 */ /* 0x000fce00078e0004 */
.L_x_7236:
[----:B------:R-:W-:Y:S05]  /*08b0*/  BSYNC.RECONVERGENT B5 ;  /* 0x0000000000057941 */ /* 0x000fea0003800200 */
.L_x_7235:
[----:B------:R-:W-:-:S07]  /*08c0*/  VIADD R0, R0, 0x1 ;  /* 0x0000000100007836 */ /* 0x000fce0000000000 */
.L_x_7234:
[----:B------:R-:W-:Y:S05]  /*08d0*/  BSYNC.RECONVERGENT B4 ;  /* 0x0000000000047941 */ /* 0x000fea0003800200 */
.L_x_7233:
        /* <DEDUP_REMOVED lines=55> */
.L_x_7238:
[----:B------:R-:W-:Y:S05]  /*0c50*/  BSYNC.RECONVERGENT B4 ;  /* 0x0000000000047941 */ /* 0x000fea0003800200 */
.L_x_7237:
        /* <DEDUP_REMOVED lines=30> */
.L_x_7232:
        /* <DEDUP_REMOVED lines=15> */
.L_x_7239:
        /* <DEDUP_REMOVED lines=65> */
.L_x_7242:
[----:B------:R-:W-:Y:S05]  /*1340*/  BSYNC.RECONVERGENT B0 ;  /* 0x0000000000007941 */ /* 0x000fea0003800200 */
.L_x_7241:
        /* <DEDUP_REMOVED lines=36> */
[----:B------:R-:W-:Y:S02]  /*1590*/  IMAD.MOV.U32 R0, RZ, RZ, R4 ;  /* 0x000000ffff007224 */ /* 0x000fe400078e0004 */
[----:B------:R-:W-:Y:S02]  /*15a0*/  IMAD.MOV.U32 R40, RZ, RZ, R36 ;  /* 0x000000ffff287224 */ /* 0x000fe400078e0024 */
[----:B------:R-:W-:-:S07]  /*15b0*/  IMAD.MOV.U32 R41, RZ, RZ, R37 ;  /* 0x000000ffff297224 */ /* 0x000fce00078e0025 */
.L_x_7246:
[----:B------:R-:W-:Y:S05]  /*15c0*/  BSYNC.RECONVERGENT B5 ;  /* 0x0000000000057941 */ /* 0x000fea0003800200 */
.L_x_7245:
[----:B------:R-:W-:-:S07]  /*15d0*/  VIADD R0, R0, 0x1 ;  /* 0x0000000100007836 */ /* 0x000fce0000000000 */
.L_x_7244:
[----:B------:R-:W-:Y:S05]  /*15e0*/  BSYNC.RECONVERGENT B4 ;  /* 0x0000000000047941 */ /* 0x000fea0003800200 */
.L_x_7243:
        /* <DEDUP_REMOVED lines=15> */
[----:B------:R-:W-:Y:S02]  /*16e0*/  FSEL R3, -R3, 0.11223486810922622681, !P0 ;  /* 0x3de5db6503037808 */ /* 0x000fe40004000100 */
        /* <DEDUP_REMOVED lines=45> */
.L_x_7248:
[----:B------:R-:W-:Y:S05]  /*19c0*/  BSYNC.RECONVERGENT B4 ;  /* 0x0000000000047941 */ /* 0x000fea0003800200 */
.L_x_7247:
        /* <DEDUP_REMOVED lines=30> */
[----:B------:R-:W-:Y:S01]  /*1bb0*/  LEA R3, R20, 0x3ff00000, 0x14 ;  /* 0x3ff0000014037811 */ /* 0x000fe200078ea0ff */
[----:B------:R-:W-:Y:S02]  /*1bc0*/  IMAD.MOV.U32 R2, RZ, RZ, RZ ;  /* 0x000000ffff027224 */ /* 0x000fe400078e00ff */
[----:B------:R-:W-:-:S04]  /*1bd0*/  IMAD.MOV.U32 R20, RZ, RZ, RZ ;  /* 0x000000ffff147224 */ /* 0x000fc800078e00ff */
[----:B------:R-:W-:Y:S02]  /*1be0*/  DMUL R22, R2, R22 ;  /* 0x0000001602167228 */ /* 0x000fe40000000000 */
[----:B------:R-:W-:-:S06]  /*1bf0*/  DMUL R44, R40, R20 ;  /* 0x00000014282c7228 */ /* 0x000fcc0000000000 */
[----:B------:R-:W-:Y:S01]  /*1c00*/  DMUL R42, R20, R22 ;  /* 0x00000016142a7228 */ /* 0x000fe20000000000 */
[----:B------:R-:W-:Y:S10]  /*1c10*/  BRA `(.L_x_7231) ;  /* 0x0000000800c47947 */ /* 0x000ff40003800000 */
.L_x_7240:
        /* <DEDUP_REMOVED lines=61> */
.L_x_7250:
[----:B------:R-:W-:Y:S05]  /*1ff0*/  BSYNC.RECONVERGENT B0 ;  /* 0x0000000000007941 */ /* 0x000fea0003800200 */
.L_x_7249:
        /* <DEDUP_REMOVED lines=25> */
.L_x_7254:
[----:B------:R-:W-:Y:S05]  /*2190*/  BSYNC.RECONVERGENT B5 ;  /* 0x0000000000057941 */ /* 0x000fea0003800200 */
.L_x_7253:
[----:B------:R-:W-:-:S07]  /*21a0*/  VIADD R0, R0, 0x1 ;  /* 0x0000000100007836 */ /* 0x000fce0000000000 */
.L_x_7252:
[----:B------:R-:W-:Y:S05]  /*21b0*/  BSYNC.RECONVERGENT B4 ;  /* 0x0000000000047941 */ /* 0x000fea0003800200 */
.L_x_7251:
        /* <DEDUP_REMOVED lines=11> */
[----:B------:R-:W-:Y:S01]  /*2270*/  BSSY.RECONVERGENT B4, `(.L_x_7255) ;  /* 0x000002c000047945 */ /* 0x000fe20003800200 */
        /* <DEDUP_REMOVED lines=43> */
.L_x_7256:
[----:B------:R-:W-:Y:S05]  /*2530*/  BSYNC.RECONVERGENT B4 ;  /* 0x0000000000047941 */ /* 0x000fea0003800200 */
.L_x_7255:
        /* <DEDUP_REMOVED lines=31> */
.L_x_7231:
[----:B------:R-:W-:Y:S05]  /*2730*/  BSYNC.RECONVERGENT B3 ;  /* 0x0000000000037941 */ /* 0x000fea0003800200 */
.L_x_7229:
        /* <DEDUP_REMOVED lines=25> */
[----:B------:R-:W-:-:S07]  /*28d0*/  IMAD.MOV.U32 R3, RZ, RZ, R25 ;  /* 0x000000ffff037224 */ /* 0x000fce00078e0019 */
[----:B------:R-:W-:Y:S05]  /*28e0*/  CALL.REL.NOINC `($__internal_14_$__cuda_sm20_div_rn_f64_full) ;  /* 0x0000009400ac7944 */ /* 0x000fea0003c00000 */
.L_x_7260:
[----:B------:R-:W-:Y:S05]  /*28f0*/  BSYNC.RECONVERGENT B1 ;  /* 0x0000000000017941 */ /* 0x000fea0003800200 */
.L_x_7259:
        /* <DEDUP_REMOVED lines=19> */
[----:B------:R-:W-:Y:S01]  /*2a30*/  MOV R0, 0x2a60 ;  /* 0x00002a6000007802 */ /* 0x000fe20000000f00 */
[----:B------:R-:W-:-:S07]  /*2a40*/  IMAD.MOV.U32 R3, RZ, RZ, R27 ;  /* 0x000000ffff037224 */ /* 0x000fce00078e001b */
[----:B------:R-:W-:Y:S05]  /*2a50*/  CALL.REL.NOINC `($__internal_14_$__cuda_sm20_div_rn_f64_full) ;  /* 0x0000009400507944 */ /* 0x000fea0003c00000 */
[----:B------:R-:W-:Y:S02]  /*2a60*/  IMAD.MOV.U32 R22, RZ, RZ, R2 ;  /* 0x000000ffff167224 */ /* 0x000fe400078e0002 */
[----:B------:R-:W-:-:S07]  /*2a70*/  IMAD.MOV.U32 R23, RZ, RZ, R3 ;  /* 0x000000ffff177224 */ /* 0x000fce00078e0003 */
.L_x_7262:
[----:B------:R-:W-:Y:S05]  /*2a80*/  BSYNC.RECONVERGENT B1 ;  /* 0x0000000000017941 */ /* 0x000fea0003800200 */
.L_x_7261:
[----:B------:R-:W-:Y:S05]  /*2a90*/  BRA `(.L_x_7228) ;  /* 0x0000000400647947 */ /* 0x000fea0003800000 */
.L_x_7258:
        /* <DEDUP_REMOVED lines=20> */
[----:B------:R-:W-:Y:S05]  /*2be0*/  CALL.REL.NOINC `($__internal_14_$__cuda_sm20_div_rn_f64_full) ;  /* 0x0000009000ec7944 */ /* 0x000fea0003c00000 */
.L_x_7264:
[----:B------:R-:W-:Y:S05]  /*2bf0*/  BSYNC.RECONVERGENT B1 ;  /* 0x0000000000017941 */ /* 0x000fea0003800200 */
.L_x_7263:
        /* <DEDUP_REMOVED lines=16> */
[----:B------:R-:W-:Y:S05]  /*2d00*/  CALL.REL.NOINC `($__internal_13_$__cuda_sm20_dblrcp_rn_slowpath_v3) ;  /* 0x0000009000087944 */ /* 0x000fea0003c00000 */
.L_x_7266:
[----:B------:R-:W-:Y:S05]  /*2d10*/  BSYNC.RECONVERGENT B1 ;  /* 0x0000000000017941 */ /* 0x000fea0003800200 */
.L_x_7265:
[C---:B------:R-:W-:Y:S02]  /*2d20*/  DFMA R20, R2.reuse, R26, R24 ;  /* 0x0000001a0214722b */ /* 0x040fe40000000018 */
[----:B------:R-:W-:-:S06]  /*2d30*/  DFMA R2, R2, -R24, R26 ;  /* 0x800000180202722b */ /* 0x000fcc000000001a */
[-C--:B------:R-:W-:Y:S02]  /*2d40*/  DMUL R20, R20, R6.reuse ;  /* 0x0000000614147228 */ /* 0x080fe40000000000 */
[----:B------:R-:W-:Y:S01]  /*2d50*/  DMUL R22, R2, R6 ;  /* 0x0000000602167228 */ /* 0x000fe20000000000 */
[----:B------:R-:W-:Y:S10]  /*2d60*/  BRA `(.L_x_7228) ;  /* 0x0000000000b07947 */ /* 0x000ff40003800000 */
.L_x_7257:
        /* <DEDUP_REMOVED lines=21> */
.L_x_7268:
[----:B------:R-:W-:Y:S05]  /*2ec0*/  BSYNC.RECONVERGENT B1 ;  /* 0x0000000000017941 */ /* 0x000fea0003800200 */
.L_x_7267:
        /* <DEDUP_REMOVED lines=17> */
.L_x_7270:
[----:B------:R-:W-:Y:S05]  /*2fe0*/  BSYNC.RECONVERGENT B1 ;  /* 0x0000000000017941 */ /* 0x000fea0003800200 */
.L_x_7269:
[C---:B------:R-:W-:Y:S02]  /*2ff0*/  DFMA R20, R2.reuse, R24, R26 ;  /* 0x000000180214722b */ /* 0x040fe4000000001a */
[----:B------:R-:W-:-:S06]  /*3000*/  DFMA R2, R2, R26, -R24 ;  /* 0x0000001a0202722b */ /* 0x000fcc0000000818 */
[-C--:B------:R-:W-:Y:S02]  /*3010*/  DMUL R20, R20, R6.reuse ;  /* 0x0000000614147228 */ /* 0x080fe40000000000 */
[----:B------:R-:W-:-:S11]  /*3020*/  DMUL R22, R2, R6 ;  /* 0x0000000602167228 */ /* 0x000fd60000000000 */
.L_x_7228:
[----:B------:R-:W-:Y:S05]  /*3030*/  BSYNC.RECONVERGENT B2 ;  /* 0x0000000000027941 */ /* 0x000fea0003800200 */
.L_x_7227:
[----:B------:R-:W-:Y:S01]  /*3040*/  VIADD R0, R34, 0x80 ;  /* 0x0000008022007836 */ /* 0x000fe20000000000 */
[----:B------:R-:W-:Y:S01]  /*3050*/  BSSY.RECONVERGENT B2, `(.L_x_7271) ;  /* 0x00002e3000027945 */ /* 0x000fe20003800200 */
[----:B-----5:R-:W-:Y:S02]  /*3060*/  CS2R R26, SRZ ;  /* 0x00000000001a7805 */ /* 0x020fe4000001ff00 */
[----:B------:R-:W-:Y:S02]  /*3070*/  CS2R R24, SRZ ;  /* 0x0000000000187805 */ /* 0x000fe4000001ff00 */
[----:B------:R-:W-:-:S13]  /*3080*/  ISETP.GE.AND P0, PT, R0, R35, PT ;  /* 0x000000230000720c */ /* 0x000fda0003f06270 */
[----:B------:R-:W-:Y:S05]  /*3090*/  @P0 BRA `(.L_x_7272) ;  /* 0x0000002c00780947 */ /* 0x000fea0003800000 */
[----:B------:R-:W-:Y:S01]  /*30a0*/  DADD R42, -RZ, -R14 ;  /* 0x00000000ff2a7229 */ /* 0x000fe2000000090e */
[----:B------:R-:W-:Y:S01]  /*30b0*/  BSSY.RECONVERGENT B3, `(.L_x_7273) ;  /* 0x000024d000037945 */ /* 0x000fe20003800200 */
[----:B0-----:R-:W-:-:S08]  /*30c0*/  DADD R2, -RZ, -R12 ;  /* 0x00000000ff027229 */ /* 0x001fd0000000090c */
        /* <DEDUP_REMOVED lines=71> */
.L_x_7279:
[----:B------:R-:W-:Y:S05]  /*3540*/  BSYNC.RECONVERGENT B0 ;  /* 0x0000000000007941 */ /* 0x000fea0003800200 */
.L_x_7278:
        /* <DEDUP_REMOVED lines=24> */
.L_x_7283:
[----:B------:R-:W-:Y:S05]  /*36d0*/  BSYNC.RECONVERGENT B5 ;  /* 0x0000000000057941 */ /* 0x000fea0003800200 */
.L_x_7282:
[----:B------:R-:W-:Y:S01]  /*36e0*/  VIADD R0, R0, 0x1 ;  /* 0x0000000100007836 */ /* 0x000fe20000000000 */
[----:B------:R-:W-:Y:S06]  /*36f0*/  BRA `(.L_x_7284) ;  /* 0x0000000000087947 */ /* 0x000fec0003800000 */
.L_x_7281:
[----:B------:R-:W-:Y:S01]  /*3700*/  DMUL R36, RZ, R42 ;  /* 0x0000002aff247228 */ /* 0x000fe20000000000 */
[----:B------:R-:W-:-:S10]  /*3710*/  IMAD.MOV.U32 R0, RZ, RZ, 0x1 ;  /* 0x00000001ff007424 */ /* 0x000fd400078e00ff */
.L_x_7284:
[----:B------:R-:W-:Y:S05]  /*3720*/  BSYNC.RECONVERGENT B4 ;  /* 0x0000000000047941 */ /* 0x000fea0003800200 */
.L_x_7280:
        /* <DEDUP_REMOVED lines=52> */
[----:B------:R-:W-:Y:S01]  /*3a70*/  IMAD.MOV.U32 R0, RZ, RZ, R4 ;  /* 0x000000ffff007224 */ /* 0x000fe200078e0004 */
[----:B------:R-:W-:Y:S06]  /*3a80*/  BRA `(.L_x_7287) ;  /* 0x0000000000087947 */ /* 0x000fec0003800000 */
.L_x_7286:
[----:B------:R-:W-:Y:S01]  /*3a90*/  DMUL R36, RZ, R42 ;  /* 0x0000002aff247228 */ /* 0x000fe20000000000 */
[----:B------:R-:W-:-:S10]  /*3aa0*/  IMAD.MOV.U32 R0, RZ, RZ, RZ ;  /* 0x000000ffff007224 */ /* 0x000fd400078e00ff */
.L_x_7287:
[----:B------:R-:W-:Y:S05]  /*3ab0*/  BSYNC.RECONVERGENT B4 ;  /* 0x0000000000047941 */ /* 0x000fea0003800200 */
.L_x_7285:
        /* <DEDUP_REMOVED lines=32> */
.L_x_7277:
        /* <DEDUP_REMOVED lines=62> */
.L_x_7290:
[----:B------:R-:W-:Y:S05]  /*40a0*/  BSYNC.RECONVERGENT B0 ;  /* 0x0000000000007941 */ /* 0x000fea0003800200 */
.L_x_7289:
        /* <DEDUP_REMOVED lines=37> */
.L_x_7294:
[----:B------:R-:W-:Y:S05]  /*4300*/  BSYNC.RECONVERGENT B5 ;  /* 0x0000000000057941 */ /* 0x000fea0003800200 */
.L_x_7293:
[----:B------:R-:W-:Y:S01]  /*4310*/  VIADD R0, R0, 0x1 ;  /* 0x0000000100007836 */ /* 0x000fe20000000000 */
[----:B------:R-:W-:Y:S06]  /*4320*/  BRA `(.L_x_7295) ;  /* 0x0000000000087947 */ /* 0x000fec0003800000 */
.L_x_7292:
[----:B------:R-:W-:Y:S01]  /*4330*/  DMUL R40, RZ, R42 ;  /* 0x0000002aff287228 */ /* 0x000fe20000000000 */
[----:B------:R-:W-:-:S10]  /*4340*/  IMAD.MOV.U32 R0, RZ, RZ, 0x1 ;  /* 0x00000001ff007424 */ /* 0x000fd400078e00ff */
.L_x_7295:
[----:B------:R-:W-:Y:S05]  /*4350*/  BSYNC.RECONVERGENT B4 ;  /* 0x0000000000047941 */ /* 0x000fea0003800200 */
.L_x_7291:
        /* <DEDUP_REMOVED lines=30> */
[----:B------:R-:W-:Y:S01]  /*4540*/  FSEL R41, R5, R3, !P0 ;  /* 0x0000000305297208 */ /* 0x000fe20004000000 */
[----:B------:R-:W-:Y:S01]  /*4550*/  DSETP.NEU.AND P0, PT, |R14|, +INF , PT ;  /* 0x7ff000000e00742a */ /* 0x000fe20003f0d200 */
        /* <DEDUP_REMOVED lines=26> */
[----:B------:R-:W-:Y:S01]  /*4700*/  IMAD.MOV.U32 R3, RZ, RZ, R37 ;  /* 0x000000ffff037224 */ /* 0x000fe200078e0025 */
[----:B------:R-:W-:Y:S06]  /*4710*/  BRA `(.L_x_7298) ;  /* 0x0000000000087947 */ /* 0x000fec0003800000 */
.L_x_7297:
[----:B------:R-:W-:Y:S01]  /*4720*/  DMUL R2, RZ, R42 ;  /* 0x0000002aff027228 */ /* 0x000fe20000000000 */
[----:B------:R-:W-:-:S10]  /*4730*/  IMAD.MOV.U32 R0, RZ, RZ, RZ ;  /* 0x000000ffff007224 */ /* 0x000fd400078e00ff */
.L_x_7298:
[----:B------:R-:W-:Y:S05]  /*4740*/  BSYNC.RECONVERGENT B4 ;  /* 0x0000000000047941 */ /* 0x000fea0003800200 */
.L_x_7296:
        /* <DEDUP_REMOVED lines=37> */
.L_x_7276:
        /* <DEDUP_REMOVED lines=10> */
.L_x_7299:
[----:B------:R-:W-:-:S10]  /*4a40*/  DADD R44, R14, -R14 ;  /* 0x000000000e2c7229 */ /* 0x000fd4000000080e */
[----:B------:R-:W-:Y:S02]  /*4a50*/  IMAD.MOV.U32 R42, RZ, RZ, R44 ;  /* 0x000000ffff2a7224 */ /* 0x000fe400078e002c */
[----:B------:R-:W-:Y:S01]  /*4a60*/  IMAD.MOV.U32 R43, RZ, RZ, R45 ;  /* 0x000000ffff2b7224 */ /* 0x000fe200078e002d */
[----:B------:R-:W-:Y:S06]  /*4a70*/  BRA `(.L_x_7288) ;  /* 0x0000000800c07947 */ /* 0x000fec0003800000 */
.L_x_7275:
        /* <DEDUP_REMOVED lines=25> */
.L_x_7303:
[----:B------:R-:W-:Y:S05]  /*4c10*/  BSYNC.RECONVERGENT B5 ;  /* 0x0000000000057941 */ /* 0x000fea0003800200 */
.L_x_7302:
[----:B------:R-:W-:Y:S01]  /*4c20*/  VIADD R0, R0, 0x1 ;  /* 0x0000000100007836 */ /* 0x000fe20000000000 */
[----:B------:R-:W-:Y:S06]  /*4c30*/  BRA `(.L_x_7304) ;  /* 0x0000000000087947 */ /* 0x000fec0003800000 */
.L_x_7301:
[----:B------:R-:W-:Y:S01]  /*4c40*/  DMUL R36, RZ, R42 ;  /* 0x0000002aff247228 */ /* 0x000fe20000000000 */
[----:B------:R-:W-:-:S10]  /*4c50*/  IMAD.MOV.U32 R0, RZ, RZ, 0x1 ;  /* 0x00000001ff007424 */ /* 0x000fd400078e00ff */
.L_x_7304:
[----:B------:R-:W-:Y:S05]  /*4c60*/  BSYNC.RECONVERGENT B4 ;  /* 0x0000000000047941 */ /* 0x000fea0003800200 */
.L_x_7300:
        /* <DEDUP_REMOVED lines=54> */
.L_x_7306:
[----:B------:R-:W-:Y:S01]  /*4fd0*/  DMUL R36, RZ, R42 ;  /* 0x0000002aff247228 */ /* 0x000fe20000000000 */
[----:B------:R-:W-:-:S10]  /*4fe0*/  IMAD.MOV.U32 R0, RZ, RZ, RZ ;  /* 0x000000ffff007224 */ /* 0x000fd400078e00ff */
.L_x_7307:
[----:B------:R-:W-:Y:S05]  /*4ff0*/  BSYNC.RECONVERGENT B4 ;  /* 0x0000000000047941 */ /* 0x000fea0003800200 */
.L_x_7305:
        /* <DEDUP_REMOVED lines=30> */
.L_x_7274:
        /* <DEDUP_REMOVED lines=58> */
.L_x_7288:
[----:B------:R-:W-:Y:S05]  /*5580*/  BSYNC.RECONVERGENT B3 ;  /* 0x0000000000037941 */ /* 0x000fea0003800200 */
.L_x_7273:
        /* <DEDUP_REMOVED lines=28> */
.L_x_7311:
[----:B------:R-:W-:Y:S05]  /*5750*/  BSYNC.RECONVERGENT B1 ;  /* 0x0000000000017941 */ /* 0x000fea0003800200 */
.L_x_7310:
        /* <DEDUP_REMOVED lines=17> */
.L_x_7313:
[----:B------:R-:W-:Y:S05]  /*5870*/  BSYNC.RECONVERGENT B1 ;  /* 0x0000000000017941 */ /* 0x000fea0003800200 */
.L_x_7312:
[C---:B------:R-:W-:Y:S02]  /*5880*/  DFMA R24, R2.reuse, R14, R12 ;  /* 0x0000000e0218722b */ /* 0x040fe4000000000c */
[----:B------:R-:W-:-:S06]  /*5890*/  DFMA R2, R2, -R12, R14 ;  /* 0x8000000c0202722b */ /* 0x000fcc000000000e */
[-C--:B------:R-:W-:Y:S02]  /*58a0*/  DMUL R24, R24, R6.reuse ;  /* 0x0000000618187228 */ /* 0x080fe40000000000 */
[----:B------:R-:W-:Y:S01]  /*58b0*/  DMUL R26, R2, R6 ;  /* 0x00000006021a7228 */ /* 0x000fe20000000000 */
[----:B------:R-:W-:Y:S10]  /*58c0*/  BRA `(.L_x_7272) ;  /* 0x00000004006c7947 */ /* 0x000ff40003800000 */
.L_x_7309:
        /* <DEDUP_REMOVED lines=20> */
.L_x_7315:
[----:B------:R-:W-:Y:S05]  /*5a10*/  BSYNC.RECONVERGENT B1 ;  /* 0x0000000000017941 */ /* 0x000fea0003800200 */
.L_x_7314:
        /* <DEDUP_REMOVED lines=24> */
.L_x_7317:
[----:B------:R-:W-:Y:S05]  /*5ba0*/  BSYNC.RECONVERGENT B1 ;  /* 0x0000000000017941 */ /* 0x000fea0003800200 */
.L_x_7316:
[----:B------:R-:W-:Y:S05]  /*5bb0*/  BRA `(.L_x_7272) ;  /* 0x0000000000b07947 */ /* 0x000fea0003800000 */
.L_x_7308:
        /* <DEDUP_REMOVED lines=21> */
.L_x_7319:
[----:B------:R-:W-:Y:S05]  /*5d10*/  BSYNC.RECONVERGENT B1 ;  /* 0x0000000000017941 */ /* 0x000fea0003800200 */
.L_x_7318:
        /* <DEDUP_REMOVED lines=17> */
.L_x_7321:
[----:B------:R-:W-:Y:S05]  /*5e30*/  BSYNC.RECONVERGENT B1 ;  /* 0x0000000000017941 */ /* 0x000fea0003800200 */
.L_x_7320:
[C---:B------:R-:W-:Y:S02]  /*5e40*/  DFMA R24, R2.reuse, R12, R14 ;  /* 0x0000000c0218722b */ /* 0x040fe4000000000e */
[----:B------:R-:W-:-:S06]  /*5e50*/  DFMA R2, R2, R14, -R12 ;  /* 0x0000000e0202722b */ /* 0x000fcc000000080c */
[-C--:B------:R-:W-:Y:S02]  /*5e60*/  DMUL R24, R24, R6.reuse ;  /* 0x0000000618187228 */ /* 0x080fe40000000000 */
[----:B------:R-:W-:-:S11]  /*5e70*/  DMUL R26, R2, R6 ;  /* 0x00000006021a7228 */ /* 0x000fd60000000000 */
.L_x_7272:
[----:B------:R-:W-:Y:S05]  /*5e80*/  BSYNC.RECONVERGENT B2 ;  /* 0x0000000000027941 */ /* 0x000fea0003800200 */
.L_x_7271:
[----:B------:R-:W-:Y:S01]  /*5e90*/  VIADD R0, R34, 0x100 ;  /* 0x0000010022007836 */ /* 0x000fe20000000000 */
[----:B------:R-:W-:Y:S01]  /*5ea0*/  BSSY.RECONVERGENT B2, `(.L_x_7322) ;  /* 0x00002e3000027945 */ /* 0x000fe20003800200 */
[----:B------:R-:W-:Y:S02]  /*5eb0*/  CS2R R14, SRZ ;  /* 0x00000000000e7805 */ /* 0x000fe4000001ff00 */
        /* <DEDUP_REMOVED lines=77> */
.L_x_7330:
[----:B------:R-:W-:Y:S05]  /*6390*/  BSYNC.RECONVERGENT B0 ;  /* 0x0000000000007941 */ /* 0x000fea0003800200 */
.L_x_7329:
        /* <DEDUP_REMOVED lines=24> */
.L_x_7334:
[----:B------:R-:W-:Y:S05]  /*6520*/  BSYNC.RECONVERGENT B5 ;  /* 0x0000000000057941 */ /* 0x000fea0003800200 */
.L_x_7333:
[----:B------:R-:W-:Y:S01]  /*6530*/  VIADD R0, R0, 0x1 ;  /* 0x0000000100007836 */ /* 0x000fe20000000000 */
[----:B------:R-:W-:Y:S06]  /*6540*/  BRA `(.L_x_7335) ;  /* 0x0000000000087947 */ /* 0x000fec0003800000 */
.L_x_7332:
[----:B------:R-:W-:Y:S01]  /*6550*/  DMUL R36, RZ, R42 ;  /* 0x0000002aff247228 */ /* 0x000fe20000000000 */
[----:B------:R-:W-:-:S10]  /*6560*/  IMAD.MOV.U32 R0, RZ, RZ, 0x1 ;  /* 0x00000001ff007424 */ /* 0x000fd400078e00ff */
.L_x_7335:
[----:B------:R-:W-:Y:S05]  /*6570*/  BSYNC.RECONVERGENT B4 ;  /* 0x0000000000047941 */ /* 0x000fea0003800200 */
.L_x_7331:
        /* <DEDUP_REMOVED lines=54> */
.L_x_7337:
[----:B------:R-:W-:Y:S01]  /*68e0*/  DMUL R36, RZ, R42 ;  /* 0x0000002aff247228 */ /* 0x000fe20000000000 */
[----:B------:R-:W-:-:S10]  /*68f0*/  IMAD.MOV.U32 R0, RZ, RZ, RZ ;  /* 0x000000ffff007224 */ /* 0x000fd400078e00ff */
.L_x_7338:
[----:B------:R-:W-:Y:S05]  /*6900*/  BSYNC.RECONVERGENT B4 ;  /* 0x0000000000047941 */ /* 0x000fea0003800200 */
.L_x_7336:
        /* <DEDUP_REMOVED lines=32> */
.L_x_7328:
        /* <DEDUP_REMOVED lines=62> */
.L_x_7341:
[----:B------:R-:W-:Y:S05]  /*6ef0*/  BSYNC.RECONVERGENT B0 ;  /* 0x0000000000007941 */ /* 0x000fea0003800200 */
.L_x_7340:
        /* <DEDUP_REMOVED lines=37> */
.L_x_7345:
[----:B------:R-:W-:Y:S05]  /*7150*/  BSYNC.RECONVERGENT B5 ;  /* 0x0000000000057941 */ /* 0x000fea0003800200 */
.L_x_7344:
[----:B------:R-:W-:Y:S01]  /*7160*/  VIADD R0, R0, 0x1 ;  /* 0x0000000100007836 */ /* 0x000fe20000000000 */
[----:B------:R-:W-:Y:S06]  /*7170*/  BRA `(.L_x_7346) ;  /* 0x0000000000087947 */ /* 0x000fec0003800000 */
.L_x_7343:
[----:B------:R-:W-:Y:S01]  /*7180*/  DMUL R40, RZ, R42 ;  /* 0x0000002aff287228 */ /* 0x000fe20000000000 */
[----:B------:R-:W-:-:S10]  /*7190*/  IMAD.MOV.U32 R0, RZ, RZ, 0x1 ;  /* 0x00000001ff007424 */ /* 0x000fd400078e00ff */
.L_x_7346:
[----:B------:R-:W-:Y:S05]  /*71a0*/  BSYNC.RECONVERGENT B4 ;  /* 0x0000000000047941 */ /* 0x000fea0003800200 */
.L_x_7342:
        /* <DEDUP_REMOVED lines=60> */
.L_x_7348:
[----:B------:R-:W-:Y:S01]  /*7570*/  DMUL R2, RZ, R42 ;  /* 0x0000002aff027228 */ /* 0x000fe20000000000 */
[----:B------:R-:W-:-:S10]  /*7580*/  IMAD.MOV.U32 R0, RZ, RZ, RZ ;  /* 0x000000ffff007224 */ /* 0x000fd400078e00ff */
.L_x_7349:
[----:B------:R-:W-:Y:S05]  /*7590*/  BSYNC.RECONVERGENT B4 ;  /* 0x0000000000047941 */ /* 0x000fea0003800200 */
.L_x_7347:
        /* <DEDUP_REMOVED lines=37> */
.L_x_7327:
        /* <DEDUP_REMOVED lines=10> */
.L_x_7350:
[----:B------:R-:W-:-:S10]  /*7890*/  DADD R44, R10, -R10 ;  /* 0x000000000a2c7229 */ /* 0x000fd4000000080a */
[----:B------:R-:W-:Y:S02]  /*78a0*/  IMAD.MOV.U32 R42, RZ, RZ, R44 ;  /* 0x000000ffff2a7224 */ /* 0x000fe400078e002c */
[----:B------:R-:W-:Y:S01]  /*78b0*/  IMAD.MOV.U32 R43, RZ, RZ, R45 ;  /* 0x000000ffff2b7224 */ /* 0x000fe200078e002d */
[----:B------:R-:W-:Y:S06]  /*78c0*/  BRA `(.L_x_7339) ;  /* 0x0000000800c07947 */ /* 0x000fec0003800000 */
.L_x_7326:
        /* <DEDUP_REMOVED lines=25> */
.L_x_7354:
[----:B------:R-:W-:Y:S05]  /*7a60*/  BSYNC.RECONVERGENT B5 ;  /* 0x0000000000057941 */ /* 0x000fea0003800200 */
.L_x_7353:
[----:B------:R-:W-:Y:S01]  /*7a70*/  VIADD R0, R0, 0x1 ;  /* 0x0000000100007836 */ /* 0x000fe20000000000 */
[----:B------:R-:W-:Y:S06]  /*7a80*/  BRA `(.L_x_7355) ;  /* 0x0000000000087947 */ /* 0x000fec0003800000 */
.L_x_7352:
[----:B------:R-:W-:Y:S01]  /*7a90*/  DMUL R36, RZ, R42 ;  /* 0x0000002aff247228 */ /* 0x000fe20000000000 */
[----:B------:R-:W-:-:S10]  /*7aa0*/  IMAD.MOV.U32 R0, RZ, RZ, 0x1 ;  /* 0x00000001ff007424 */ /* 0x000fd400078e00ff */
.L_x_7355:
[----:B------:R-:W-:Y:S05]  /*7ab0*/  BSYNC.RECONVERGENT B4 ;  /* 0x0000000000047941 */ /* 0x000fea0003800200 */
.L_x_7351:
        /* <DEDUP_REMOVED lines=54> */
.L_x_7357:
[----:B------:R-:W-:Y:S01]  /*7e20*/  DMUL R36, RZ, R42 ;  /* 0x0000002aff247228 */ /* 0x000fe20000000000 */
[----:B------:R-:W-:-:S10]  /*7e30*/  IMAD.MOV.U32 R0, RZ, RZ, RZ ;  /* 0x000000ffff007224 */ /* 0x000fd400078e00ff */
.L_x_7358:
[----:B------:R-:W-:Y:S05]  /*7e40*/  BSYNC.RECONVERGENT B4 ;  /* 0x0000000000047941 */ /* 0x000fea0003800200 */
.L_x_7356:
        /* <DEDUP_REMOVED lines=30> */
.L_x_7325:
        /* <DEDUP_REMOVED lines=58> */
.L_x_7339:
[----:B------:R-:W-:Y:S05]  /*83d0*/  BSYNC.RECONVERGENT B3 ;  /* 0x0000000000037941 */ /* 0x000fea0003800200 */
.L_x_7324:
        /* <DEDUP_REMOVED lines=28> */
.L_x_7362:
[----:B------:R-:W-:Y:S05]  /*85a0*/  BSYNC.RECONVERGENT B1 ;  /* 0x0000000000017941 */ /* 0x000fea0003800200 */
.L_x_7361:
        /* <DEDUP_REMOVED lines=17> */
.L_x_7364:
[----:B------:R-:W-:Y:S05]  /*86c0*/  BSYNC.RECONVERGENT B1 ;  /* 0x0000000000017941 */ /* 0x000fea0003800200 */
.L_x_7363:
[C---:B------:R-:W-:Y:S02]  /*86d0*/  DFMA R12, R2.reuse, R10, R8 ;  /* 0x0000000a020c722b */ /* 0x040fe40000000008 */
[----:B------:R-:W-:-:S06]  /*86e0*/  DFMA R2, R2, -R8, R10 ;  /* 0x800000080202722b */ /* 0x000fcc000000000a */
[-C--:B------:R-:W-:Y:S02]  /*86f0*/  DMUL R12, R12, R6.reuse ;  /* 0x000000060c0c7228 */ /* 0x080fe40000000000 */
[----:B------:R-:W-:Y:S01]  /*8700*/  DMUL R14, R2, R6 ;  /* 0x00000006020e7228 */ /* 0x000fe20000000000 */
[----:B------:R-:W-:Y:S10]  /*8710*/  BRA `(.L_x_7323) ;  /* 0x00000004006c7947 */ /* 0x000ff40003800000 */
.L_x_7360:
        /* <DEDUP_REMOVED lines=20> */
.L_x_7366:
[----:B------:R-:W-:Y:S05]  /*8860*/  BSYNC.RECONVERGENT B1 ;  /* 0x0000000000017941 */ /* 0x000fea0003800200 */
.L_x_7365:
        /* <DEDUP_REMOVED lines=24> */
.L_x_7368:
[----:B------:R-:W-:Y:S05]  /*89f0*/  BSYNC.RECONVERGENT B1 ;  /* 0x0000000000017941 */ /* 0x000fea0003800200 */
.L_x_7367:
[----:B------:R-:W-:Y:S05]  /*8a00*/  BRA `(.L_x_7323) ;  /* 0x0000000000b07947 */ /* 0x000fea0003800000 */
.L_x_7359:
        /* <DEDUP_REMOVED lines=21> */
.L_x_7370:
[----:B------:R-:W-:Y:S05]  /*8b60*/  BSYNC.RECONVERGENT B1 ;  /* 0x0000000000017941 */ /* 0x000fea0003800200 */
.L_x_7369:
        /* <DEDUP_REMOVED lines=17> */
.L_x_7372:
[----:B------:R-:W-:Y:S05]  /*8c80*/  BSYNC.RECONVERGENT B1 ;  /* 0x0000000000017941 */ /* 0x000fea0003800200 */
.L_x_7371:
[C---:B------:R-:W-:Y:S02]  /*8c90*/  DFMA R12, R2.reuse, R8, R10 ;  /* 0x00000008020c722b */ /* 0x040fe4000000000a */
[----:B------:R-:W-:-:S06]  /*8ca0*/  DFMA R2, R2, R10, -R8 ;  /* 0x0000000a0202722b */ /* 0x000fcc0000000808 */
[-C--:B------:R-:W-:Y:S02]  /*8cb0*/  DMUL R12, R12, R6.reuse ;  /* 0x000000060c0c7228 */ /* 0x080fe40000000000 */
[----:B------:R-:W-:-:S11]  /*8cc0*/  DMUL R14, R2, R6 ;  /* 0x00000006020e7228 */ /* 0x000fd60000000000 */
.L_x_7323:
[----:B------:R-:W-:Y:S05]  /*8cd0*/  BSYNC.RECONVERGENT B2 ;  /* 0x0000000000027941 */ /* 0x000fea0003800200 */
.L_x_7322:
        /* <DEDUP_REMOVED lines=80> */
.L_x_7381:
[----:B------:R-:W-:Y:S05]  /*91e0*/  BSYNC.RECONVERGENT B0 ;  /* 0x0000000000007941 */ /* 0x000fea0003800200 */
.L_x_7380:
        /* <DEDUP_REMOVED lines=24> */
[----:B------:R-:W-:-:S07]  /*9370*/  IMAD.MOV.U32 R3, RZ, RZ, R37 ;  /* 0x000000ffff037224 */ /* 0x000fce00078e0025 */
.L_x_7385:
[----:B------:R-:W-:Y:S05]  /*9380*/  BSYNC.RECONVERGENT B5 ;  /* 0x0000000000057941 */ /* 0x000fea0003800200 */
.L_x_7384:
[----:B------:R-:W-:Y:S01]  /*9390*/  VIADD R0, R4, 0x1 ;  /* 0x0000000104007836 */ /* 0x000fe20000000000 */
[----:B------:R-:W-:Y:S06]  /*93a0*/  BRA `(.L_x_7386) ;  /* 0x0000000000087947 */ /* 0x000fec0003800000 */
.L_x_7383:
[----:B------:R-:W-:Y:S01]  /*93b0*/  DMUL R2, RZ, R42 ;  /* 0x0000002aff027228 */ /* 0x000fe20000000000 */
[----:B------:R-:W-:-:S10]  /*93c0*/  IMAD.MOV.U32 R0, RZ, RZ, 0x1 ;  /* 0x00000001ff007424 */ /* 0x000fd400078e00ff */
.L_x_7386:
[----:B------:R-:W-:Y:S05]  /*93d0*/  BSYNC.RECONVERGENT B4 ;  /* 0x0000000000047941 */ /* 0x000fea0003800200 */
.L_x_7382:
        /* <DEDUP_REMOVED lines=56> */
.L_x_7388:
[----:B------:R-:W-:Y:S01]  /*9760*/  DMUL R2, RZ, R42 ;  /* 0x0000002aff027228 */ /* 0x000fe20000000000 */
[----:B------:R-:W-:-:S10]  /*9770*/  IMAD.MOV.U32 R0, RZ, RZ, RZ ;  /* 0x000000ffff007224 */ /* 0x000fd400078e00ff */
.L_x_7389:
[----:B------:R-:W-:Y:S05]  /*9780*/  BSYNC.RECONVERGENT B4 ;  /* 0x0000000000047941 */ /* 0x000fea0003800200 */
.L_x_7387:
        /* <DEDUP_REMOVED lines=32> */
.L_x_7379:
        /* <DEDUP_REMOVED lines=62> */
.L_x_7392:
[----:B------:R-:W-:Y:S05]  /*9d70*/  BSYNC.RECONVERGENT B0 ;  /* 0x0000000000007941 */ /* 0x000fea0003800200 */
.L_x_7391:
        /* <DEDUP_REMOVED lines=36> */
.L_x_7396:
[----:B------:R-:W-:Y:S05]  /*9fc0*/  BSYNC.RECONVERGENT B5 ;  /* 0x0000000000057941 */ /* 0x000fea0003800200 */
.L_x_7395:
[----:B------:R-:W-:Y:S01]  /*9fd0*/  VIADD R0, R4, 0x1 ;  /* 0x0000000104007836 */ /* 0x000fe20000000000 */
[----:B------:R-:W-:Y:S06]  /*9fe0*/  BRA `(.L_x_7397) ;  /* 0x0000000000087947 */ /* 0x000fec0003800000 */
.L_x_7394:
[----:B------:R-:W-:Y:S01]  /*9ff0*/  DMUL R2, RZ, R42 ;  /* 0x0000002aff027228 */ /* 0x000fe20000000000 */
[----:B------:R-:W-:-:S10]  /*a000*/  IMAD.MOV.U32 R0, RZ, RZ, 0x1 ;  /* 0x00000001ff007424 */ /* 0x000fd400078e00ff */
.L_x_7397:
[----:B------:R-:W-:Y:S05]  /*a010*/  BSYNC.RECONVERGENT B4 ;  /* 0x0000000000047941 */ /* 0x000fea0003800200 */
.L_x_7393:
        /* <DEDUP_REMOVED lines=60> */
.L_x_7399:
[----:B------:R-:W-:Y:S01]  /*a3e0*/  DMUL R2, RZ, R42 ;  /* 0x0000002aff027228 */ /* 0x000fe20000000000 */
[----:B------:R-:W-:-:S10]  /*a3f0*/  IMAD.MOV.U32 R0, RZ, RZ, RZ ;  /* 0x000000ffff007224 */ /* 0x000fd400078e00ff */
.L_x_7400:
[----:B------:R-:W-:Y:S05]  /*a400*/  BSYNC.RECONVERGENT B4 ;  /* 0x0000000000047941 */ /* 0x000fea0003800200 */
.L_x_7398:
        /* <DEDUP_REMOVED lines=37> */
.L_x_7378:
        /* <DEDUP_REMOVED lines=10> */
.L_x_7401:
[----:B------:R-:W-:-:S10]  /*a700*/  DADD R40, R18, -R18 ;  /* 0x0000000012287229 */ /* 0x000fd40000000812 */
[----:B------:R-:W-:Y:S02]  /*a710*/  IMAD.MOV.U32 R42, RZ, RZ, R40 ;  /* 0x000000ffff2a7224 */ /* 0x000fe400078e0028 */
[----:B------:R-:W-:Y:S01]  /*a720*/  IMAD.MOV.U32 R43, RZ, RZ, R41 ;  /* 0x000000ffff2b7224 */ /* 0x000fe200078e0029 */
[----:B------:R-:W-:Y:S06]  /*a730*/  BRA `(.L_x_7390) ;  /* 0x0000000800c07947 */ /* 0x000fec0003800000 */
.L_x_7377:
        /* <DEDUP_REMOVED lines=25> */
.L_x_7405:
[----:B------:R-:W-:Y:S05]  /*a8d0*/  BSYNC.RECONVERGENT B5 ;  /* 0x0000000000057941 */ /* 0x000fea0003800200 */
.L_x_7404:
[----:B------:R-:W-:Y:S01]  /*a8e0*/  VIADD R0, R0, 0x1 ;  /* 0x0000000100007836 */ /* 0x000fe20000000000 */
[----:B------:R-:W-:Y:S06]  /*a8f0*/  BRA `(.L_x_7406) ;  /* 0x0000000000087947 */ /* 0x000fec0003800000 */
.L_x_7403:
[----:B------:R-:W-:Y:S01]  /*a900*/  DMUL R36, RZ, R42 ;  /* 0x0000002aff247228 */ /* 0x000fe20000000000 */
[----:B------:R-:W-:-:S10]  /*a910*/  IMAD.MOV.U32 R0, RZ, RZ, 0x1 ;  /* 0x00000001ff007424 */ /* 0x000fd400078e00ff */
.L_x_7406:
[----:B------:R-:W-:Y:S05]  /*a920*/  BSYNC.RECONVERGENT B4 ;  /* 0x0000000000047941 */ /* 0x000fea0003800200 */
.L_x_7402:
        /* <DEDUP_REMOVED lines=54> */
.L_x_7408:
[----:B------:R-:W-:Y:S01]  /*ac90*/  DMUL R36, RZ, R42 ;  /* 0x0000002aff247228 */ /* 0x000fe20000000000 */
[----:B------:R-:W-:-:S10]  /*aca0*/  IMAD.MOV.U32 R0, RZ, RZ, RZ ;  /* 0x000000ffff007224 */ /* 0x000fd400078e00ff */
.L_x_7409:
[----:B------:R-:W-:Y:S05]  /*acb0*/  BSYNC.RECONVERGENT B4 ;  /* 0x0000000000047941 */ /* 0x000fea0003800200 */
.L_x_7407:
        /* <DEDUP_REMOVED lines=30> */
.L_x_7376:
        /* <DEDUP_REMOVED lines=58> */
.L_x_7390:
[----:B------:R-:W-:Y:S05]  /*b240*/  BSYNC.RECONVERGENT B3 ;  /* 0x0000000000037941 */ /* 0x000fea0003800200 */
.L_x_7375:
        /* <DEDUP_REMOVED lines=28> */
.L_x_7413:
[----:B------:R-:W-:Y:S05]  /*b410*/  BSYNC.RECONVERGENT B1 ;  /* 0x0000000000017941 */ /* 0x000fea0003800200 */
.L_x_7412:
        /* <DEDUP_REMOVED lines=17> */
.L_x_7415:
[----:B------:R-:W-:Y:S05]  /*b530*/  BSYNC.RECONVERGENT B1 ;  /* 0x0000000000017941 */ /* 0x000fea0003800200 */
.L_x_7414:
[C---:B------:R-:W-:Y:S02]  /*b540*/  DFMA R8, R2.reuse, R18, R16 ;  /* 0x000000120208722b */ /* 0x040fe40000000010 */
[----:B------:R-:W-:-:S06]  /*b550*/  DFMA R2, R2, -R16, R18 ;  /* 0x800000100202722b */ /* 0x000fcc0000000012 */
[-C--:B------:R-:W-:Y:S02]  /*b560*/  DMUL R8, R8, R6.reuse ;  /* 0x0000000608087228 */ /* 0x080fe40000000000 */
[----:B------:R-:W-:Y:S01]  /*b570*/  DMUL R10, R2, R6 ;  /* 0x00000006020a7228 */ /* 0x000fe20000000000 */
[----:B------:R-:W-:Y:S10]  /*b580*/  BRA `(.L_x_7374) ;  /* 0x00000004006c7947 */ /* 0x000ff40003800000 */
.L_x_7411:
        /* <DEDUP_REMOVED lines=20> */
.L_x_7417:
[----:B------:R-:W-:Y:S05]  /*b6d0*/  BSYNC.RECONVERGENT B1 ;  /* 0x0000000000017941 */ /* 0x000fea0003800200 */
.L_x_7416:
        /* <DEDUP_REMOVED lines=24> */
.L_x_7419:
[----:B------:R-:W-:Y:S05]  /*b860*/  BSYNC.RECONVERGENT B1 ;  /* 0x0000000000017941 */ /* 0x000fea0003800200 */
.L_x_7418:
[----:B------:R-:W-:Y:S05]  /*b870*/  BRA `(.L_x_7374) ;  /* 0x0000000000b07947 */ /* 0x000fea0003800000 */
.L_x_7410:
        /* <DEDUP_REMOVED lines=21> */
.L_x_7421:
[----:B------:R-:W-:Y:S05]  /*b9d0*/  BSYNC.RECONVERGENT B1 ;  /* 0x0000000000017941 */ /* 0x000fea0003800200 */
.L_x_7420:
        /* <DEDUP_REMOVED lines=17> */
.L_x_7423:
[----:B------:R-:W-:Y:S05]  /*baf0*/  BSYNC.RECONVERGENT B1 ;  /* 0x0000000000017941 */ /* 0x000fea0003800200 */
.L_x_7422:
[C---:B------:R-:W-:Y:S02]  /*bb00*/  DFMA R8, R2.reuse, R16, R18 ;  /* 0x000000100208722b */ /* 0x040fe40000000012 */
[----:B------:R-:W-:-:S06]  /*bb10*/  DFMA R2, R2, R18, -R16 ;  /* 0x000000120202722b */ /* 0x000fcc0000000810 */
[-C--:B------:R-:W-:Y:S02]  /*bb20*/  DMUL R8, R8, R6.reuse ;  /* 0x0000000608087228 */ /* 0x080fe40000000000 */
[----:B------:R-:W-:-:S11]  /*bb30*/  DMUL R10, R2, R6 ;  /* 0x00000006020a7228 */ /* 0x000fd60000000000 */
.L_x_7374:
[----:B------:R-:W-:Y:S05]  /*bb40*/  BSYNC.RECONVERGENT B2 ;  /* 0x0000000000027941 */ /* 0x000fea0003800200 */
.L_x_7373:
[----:B------:R-:W1:Y:S01]  /*bb50*/  S2R R0, SR_TID.X ;  /* 0x0000000000007919 */ /* 0x000e620000002100 */
[----:B------:R-:W-:Y:S01]  /*bb60*/  BSSY.RECONVERGENT B0, `(.L_x_7424) ;  /* 0x0000015000007945 */ /* 0x000fe20003800200 */
[----:B0-----:R-:W0:Y:S01]  /*bb70*/  S2R R7, SR_CTAID.X ;  /* 0x0000000000077919 */ /* 0x001e220000002500 */
[----:B-1----:R-:W-:-:S13]  /*bb80*/  ISETP.GE.AND P1, PT, R0, R35, PT ;  /* 0x000000230000720c */ /* 0x002fda0003f26270 */
[----:B------:R-:W1:Y:S01]  /*bb90*/  @!P1 LDC.64 R2, c[0x0][0x388] ;  /* 0x0000e200ff029b82 */ /* 0x000e620000000a00 */
[----:B0-----:R-:W-:Y:S02]  /*bba0*/  @!P1 IMAD R5, R7, 0x200, R0 ;  /* 0x0000020007059824 */ /* 0x001fe400078e0200 */
[----:B------:R-:W-:-:S04]  /*bbb0*/  @!P1 VIADD R4, R0, 0x80 ;  /* 0x0000008000049836 */ /* 0x000fc80000000000 */
[----:B------:R-:W-:-:S05]  /*bbc0*/  @!P1 IMAD.MOV.U32 R0, RZ, RZ, R4 ;  /* 0x000000ffff009224 */ /* 0x000fca00078e0004 */
[----:B------:R-:W-:Y:S01]  /*bbd0*/  ISETP.GE.AND P0, PT, R0, R35, PT ;  /* 0x000000230000720c */ /* 0x000fe20003f06270 */
[----:B-1----:R-:W-:-:S05]  /*bbe0*/  @!P1 IMAD.WIDE.U32 R2, R5, 0x10, R2 ;  /* 0x0000001005029825 */ /* 0x002fca00078e0002 */
[----:B------:R0:W-:Y:S07]  /*bbf0*/  @!P1 STG.E.128 desc[UR4][R2.64], R20 ;  /* 0x0000001402009986 */ /* 0x0001ee000c101d04 */
[----:B------:R-:W-:Y:S05]  /*bc00*/  @P0 BRA `(.L_x_7425) ;  /* 0x0000000000280947 */ /* 0x000fea0003800000 */
[----:B0-----:R-:W0:Y:S01]  /*bc10*/  LDC.64 R2, c[0x0][0x388] ;  /* 0x0000e200ff027b82 */ /* 0x001e220000000a00 */
[----:B------:R-:W-:Y:S02]  /*bc20*/  IMAD R5, R7, 0x200, R0 ;  /* 0x0000020007057824 */ /* 0x000fe400078e0200 */
[----:B------:R-:W-:-:S05]  /*bc30*/  VIADD R0, R0, 0x80 ;  /* 0x0000008000007836 */ /* 0x000fca0000000000 */
[----:B------:R-:W-:-:S13]  /*bc40*/  ISETP.GE.AND P0, PT, R0, R35, PT ;  /* 0x000000230000720c */ /* 0x000fda0003f06270 */
[----:B------:R-:W-:Y:S02]  /*bc50*/  @!P0 IMAD R17, R7, 0x200, R0 ;  /* 0x0000020007118824 */ /* 0x000fe400078e0200 */
[----:B------:R-:W-:Y:S02]  /*bc60*/  @!P0 VIADD R0, R0, 0x80 ;  /* 0x0000008000008836 */ /* 0x000fe40000000000 */
[----:B0-----:R-:W-:-:S04]  /*bc70*/  IMAD.WIDE.U32 R4, R5, 0x10, R2 ;  /* 0x0000001005047825 */ /* 0x001fc800078e0002 */
[----:B------:R-:W-:Y:S01]  /*bc80*/  @!P0 IMAD.WIDE.U32 R2, R17, 0x10, R2 ;  /* 0x0000001011028825 */ /* 0x000fe200078e0002 */
[----:B------:R1:W-:Y:S04]  /*bc90*/  STG.E.128 desc[UR4][R4.64], R24 ;  /* 0x0000001804007986 */ /* 0x0003e8000c101d04 */
[----:B------:R1:W-:Y:S02]  /*bca0*/  @!P0 STG.E.128 desc[UR4][R2.64], R12 ;  /* 0x0000000c02008986 */ /* 0x0003e4000c101d04 */
.L_x_7425:
[----:B------:R-:W-:Y:S05]  /*bcb0*/  BSYNC.RECONVERGENT B0 ;  /* 0x0000000000007941 */ /* 0x000fea0003800200 */
.L_x_7424:
[----:B------:R-:W-:-:S13]  /*bcc0*/  ISETP.GE.AND P0, PT, R0, R35, PT ;  /* 0x000000230000720c */ /* 0x000fda0003f06270 */
[----:B------:R-:W-:Y:S05]  /*bcd0*/  @P0 EXIT ;  /* 0x000000000000094d */ /* 0x000fea0003800000 */
[----:B01----:R-:W0:Y:S01]  /*bce0*/  LDC.64 R2, c[0x0][0x388] ;  /* 0x0000e200ff027b82 */ /* 0x003e220000000a00 */
[----:B------:R-:W-:-:S04]  /*bcf0*/  IMAD R5, R7, 0x200, R0 ;  /* 0x0000020007057824 */ /* 0x000fc800078e0200 */
[----:B0-----:R-:W-:-:S05]  /*bd00*/  IMAD.WIDE.U32 R2, R5, 0x10, R2 ;  /* 0x0000001005027825 */ /* 0x001fca00078e0002 */
[----:B------:R-:W-:Y:S01]  /*bd10*/  STG.E.128 desc[UR4][R2.64], R8 ;  /* 0x0000000802007986 */ /* 0x000fe2000c101d04 */
[----:B------:R-:W-:Y:S05]  /*bd20*/  EXIT ;  /* 0x000000000000794d */ /* 0x000fea0003800000 */
        .weak           $__internal_13_$__cuda_sm20_dblrcp_rn_slowpath_v3
        .type           $__internal_13_$__cuda_sm20_dblrcp_rn_slowpath_v3,@function
        .size           $__internal_13_$__cuda_sm20_dblrcp_rn_slowpath_v3,($__internal_14_$__cuda_sm20_div_rn_f64_full - $__internal_13_$__cuda_sm20_dblrcp_rn_slowpath_v3)
$__internal_13_$__cuda_sm20_dblrcp_rn_slowpath_v3:
        /* <DEDUP_REMOVED lines=24> */
.L_x_7429:
        /* <DEDUP_REMOVED lines=9> */
.L_x_7427:
[----:B------:R-:W-:Y:S01]  /*bf40*/  LOP3.LUT R7, R5, 0x80000, RZ, 0xfc, !PT ;  /* 0x0008000005077812 */ /* 0x000fe200078efcff */
[----:B------:R-:W-:-:S07]  /*bf50*/  IMAD.MOV.U32 R6, RZ, RZ, R4 ;  /* 0x000000ffff067224 */ /* 0x000fce00078e0004 */
.L_x_7428:
[----:B------:R-:W-:Y:S05]  /*bf60*/  BSYNC.RECONVERGENT B0 ;  /* 0x0000000000007941 */ /* 0x000fea0003800200 */
.L_x_7426:
[----:B------:R-:W-:Y:S02]  /*bf70*/  IMAD.MOV.U32 R4, RZ, RZ, R0 ;  /* 0x000000ffff047224 */ /* 0x000fe400078e0000 */
[----:B------:R-:W-:-:S04]  /*bf80*/  IMAD.MOV.U32 R5, RZ, RZ, 0x0 ;  /* 0x00000000ff057424 */ /* 0x000fc800078e00ff */
[----:B------:R-:W-:Y:S05]  /*bf90*/  RET.REL.NODEC R4 `(_ZN2at6native27unrolled_elementwise_kernelIZZZNS0_61_GLOBAL__N__132982cb_23_ActivationSiluKernel_cu_9e10b42f_311311silu_kernelERNS_18TensorIteratorBaseEENKUlvE_clEvENKUlvE1_clEvEUlN3c107complexIdEEE_St5arrayIPcLm2EELi4E23TrivialOffsetCalculatorILi1EjESF_NS0_6memory15LoadWithoutCastENSG_16StoreWithoutCastEEEviT_T0_T2_T3_T4_T5_) ;  /* 0xffffff4004187950 */ /* 0x000fea0003c3ffff */
        .weak           $__internal_14_$__cuda_sm20_div_rn_f64_full
        .type           $__internal_14_$__cuda_sm20_div_rn_f64_full,@function
        .size           $__internal_14_$__cuda_sm20_div_rn_f64_full,($_ZN2at6native27unrolled_elementwise_kernelIZZZNS0_61_GLOBAL__N__132982cb_23_ActivationSiluKernel_cu_9e10b42f_311311silu_kernelERNS_18TensorIteratorBaseEENKUlvE_clEvENKUlvE1_clEvEUlN3c107complexIdEEE_St5arrayIPcLm2EELi4E23TrivialOffsetCalculatorILi1EjESF_NS0_6memory15LoadWithoutCastENSG_16StoreWithoutCastEEEviT_T0_T2_T3_T4_T5_$__internal_trig_reduction_slowpathd - $__internal_14_$__cuda_sm20_div_rn_f64_full)
$__internal_14_$__cuda_sm20_div_rn_f64_full:
[C---:B------:R-:W-:Y:S01]  /*bfa0*/  FSETP.GEU.AND P0, PT, |R7|.reuse, 1.469367938527859385e-39, PT ;  /* 0x001000000700780b */ /* 0x040fe20003f0e200 */
[----:B------:R-:W-:Y:S01]  /*bfb0*/  IMAD.MOV.U32 R30, RZ, RZ, R6 ;  /* 0x000000ffff1e7224 */ /* 0x000fe200078e0006 */
[C---:B------:R-:W-:Y:S01]  /*bfc0*/  LOP3.LUT R4, R7.reuse, 0x800fffff, RZ, 0xc0, !PT ;  /* 0x800fffff07047812 */ /* 0x040fe200078ec0ff */
[----:B------:R-:W-:Y:S01]  /*bfd0*/  IMAD.MOV.U32 R33, RZ, RZ, R3 ;  /* 0x000000ffff217224 */ /* 0x000fe200078e0003 */
[----:B------:R-:W-:Y:S01]  /*bfe0*/  LOP3.LUT R5, R7, 0x7ff00000, RZ, 0xc0, !PT ;  /* 0x7ff0000007057812 */ /* 0x000fe200078ec0ff */
[----:B------:R-:W-:Y:S01]  /*bff0*/  IMAD.MOV.U32 R28, RZ, RZ, 0x1 ;  /* 0x00000001ff1c7424 */ /* 0x000fe200078e00ff */
[----:B------:R-:W-:Y:S01]  /*c000*/  LOP3.LUT R31, R4, 0x3ff00000, RZ, 0xfc, !PT ;  /* 0x3ff00000041f7812 */ /* 0x000fe200078efcff */
[----:B------:R-:W-:Y:S01]  /*c010*/  IMAD.MOV.U32 R32, RZ, RZ, R2 ;  /* 0x000000ffff207224 */ /* 0x000fe200078e0002 */
[C---:B------:R-:W-:Y:S01]  /*c020*/  FSETP.GEU.AND P2, PT, |R33|.reuse, 1.469367938527859385e-39, PT ;  /* 0x001000002100780b */ /* 0x040fe20003f4e200 */
[----:B------:R-:W-:Y:S01]  /*c030*/  BSSY.RECONVERGENT B0, `(.L_x_7430) ;  /* 0x0000055000007945 */ /* 0x000fe20003800200 */
[----:B------:R-:W-:Y:S01]  /*c040*/  LOP3.LUT R2, R33, 0x7ff00000, RZ, 0xc0, !PT ;  /* 0x7ff0000021027812 */ /* 0x000fe200078ec0ff */
[----:B------:R-:W-:-:S02]  /*c050*/  IMAD.MOV.U32 R36, RZ, RZ, R32 ;  /* 0x000000ffff247224 */ /* 0x000fc400078e0020 */
[----:B------:R-:W-:Y:S01]  /*c060*/  @!P0 DMUL R30, R6, 8.98846567431157953865e+307 ;  /* 0x7fe00000061e8828 */ /* 0x000fe20000000000 */
[----:B------:R-:W-:-:S05]  /*c070*/  ISETP.GE.U32.AND P1, PT, R2, R5, PT ;  /* 0x000000050200720c */ /* 0x000fca0003f26070 */
[----:B------:R-:W0:Y:S02]  /*c080*/  MUFU.RCP64H R29, R31 ;  /* 0x0000001f001d7308 */ /* 0x000e240000001800 */
[----:B------:R-:W-:Y:S01]  /*c090*/  @!P2 LOP3.LUT R3, R7, 0x7ff00000, RZ, 0xc0, !PT ;  /* 0x7ff000000703a812 */ /* 0x000fe200078ec0ff */
[----:B------:R-:W-:Y:S01]  /*c0a0*/  @!P2 IMAD.MOV.U32 R38, RZ, RZ, RZ ;  /* 0x000000ffff26a224 */ /* 0x000fe200078e00ff */
[----:B------:R-:W-:Y:S02]  /*c0b0*/  @!P0 LOP3.LUT R5, R31, 0x7ff00000, RZ, 0xc0, !PT ;  /* 0x7ff000001f058812 */ /* 0x000fe400078ec0ff */
[----:B------:R-:W-:Y:S01]  /*c0c0*/  @!P2 ISETP.GE.U32.AND P3, PT, R2, R3, PT ;  /* 0x000000030200a20c */ /* 0x000fe20003f66070 */
[----:B------:R-:W-:-:S05]  /*c0d0*/  IMAD.MOV.U32 R3, RZ, RZ, 0x1ca00000 ;  /* 0x1ca00000ff037424 */ /* 0x000fca00078e00ff */
[----:B------:R-:W-:-:S04]  /*c0e0*/  @!P2 SEL R4, R3, 0x63400000, !P3 ;  /* 0x634000000304a807 */ /* 0x000fc80005800000 */
[----:B------:R-:W-:Y:S01]  /*c0f0*/  @!P2 LOP3.LUT R4, R4, 0x80000000, R33, 0xf8, !PT ;  /* 0x800000000404a812 */ /* 0x000fe200078ef821 */
[----:B0-----:R-:W-:-:S03]  /*c100*/  DFMA R40, R28, -R30, 1 ;  /* 0x3ff000001c28742b */ /* 0x001fc6000000081e */
[----:B------:R-:W-:Y:S01]  /*c110*/  @!P2 LOP3.LUT R39, R4, 0x100000, RZ, 0xfc, !PT ;  /* 0x001000000427a812 */ /* 0x000fe200078efcff */
[----:B------:R-:W-:-:S04]  /*c120*/  IMAD.MOV.U32 R4, RZ, RZ, R2 ;  /* 0x000000ffff047224 */ /* 0x000fc800078e0002 */
[----:B------:R-:W-:-:S08]  /*c130*/  DFMA R40, R40, R40, R40 ;  /* 0x000000282828722b */ /* 0x000fd00000000028 */
[----:B------:R-:W-:Y:S01]  /*c140*/  DFMA R40, R28, R40, R28 ;  /* 0x000000281c28722b */ /* 0x000fe2000000001c */
[----:B------:R-:W-:-:S04]  /*c150*/  SEL R28, R3, 0x63400000, !P1 ;  /* 0x63400000031c7807 */ /* 0x000fc80004800000 */
[----:B------:R-:W-:-:S03]  /*c160*/  LOP3.LUT R37, R28, 0x800fffff, R33, 0xf8, !PT ;  /* 0x800fffff1c257812 */ /* 0x000fc600078ef821 */
[----:B------:R-:W-:-:S03]  /*c170*/  DFMA R28, R40, -R30, 1 ;  /* 0x3ff00000281c742b */ /* 0x000fc6000000081e */
[----:B------:R-:W-:-:S05]  /*c180*/  @!P2 DFMA R36, R36, 2, -R38 ;  /* 0x400000002424a82b */ /* 0x000fca0000000826 */
[----:B------:R-:W-:-:S05]  /*c190*/  DFMA R40, R40, R28, R40 ;  /* 0x0000001c2828722b */ /* 0x000fca0000000028 */
[----:B------:R-:W-:-:S03]  /*c1a0*/  @!P2 LOP3.LUT R4, R37, 0x7ff00000, RZ, 0xc0, !PT ;  /* 0x7ff000002504a812 */ /* 0x000fc600078ec0ff */
[----:B------:R-:W-:Y:S02]  /*c1b0*/  DMUL R38, R40, R36 ;  /* 0x0000002428267228 */ /* 0x000fe40000000000 */
        /* <DEDUP_REMOVED lines=18> */
[----:B------:R-:W-:-:S06]  /*c2e0*/  DFMA R30, R28, -R30, R36 ;  /* 0x8000001e1c1e722b */ /* 0x000fcc0000000024 */
[----:B------:R-:W-:-:S04]  /*c2f0*/  IMAD.MOV.U32 R30, RZ, RZ, RZ ;  /* 0x000000ffff1e7224 */ /* 0x000fc800078e00ff */
        /* <DEDUP_REMOVED lines=12> */
[----:B------:R-:W-:-:S03]  /*c3c0*/  FSEL R3, R6, R39, !P0 ;  /* 0x0000002706037208 */ /* 0x000fc60004000000 */
[----:B------:R-:W-:Y:S02]  /*c3d0*/  IMAD.MOV.U32 R38, RZ, RZ, R2 ;  /* 0x000000ffff267224 */ /* 0x000fe400078e0002 */
[----:B------:R-:W-:Y:S01]  /*c3e0*/  IMAD.MOV.U32 R39, RZ, RZ, R3 ;  /* 0x000000ffff277224 */ /* 0x000fe200078e0003 */
[----:B------:R-:W-:Y:S06]  /*c3f0*/  BRA `(.L_x_7432) ;  /* 0x0000000000607947 */ /* 0x000fec0003800000 */
.L_x_7431:
        /* <DEDUP_REMOVED lines=13> */
[----:B------:R-:W-:Y:S02]  /*c4d0*/  @!P0 IMAD.MOV.U32 R39, RZ, RZ, R7 ;  /* 0x000000ffff278224 */ /* 0x000fe400078e0007 */
[----:B------:R-:W-:Y:S02]  /*c4e0*/  @P0 IMAD.MOV.U32 R38, RZ, RZ, RZ ;  /* 0x000000ffff260224 */ /* 0x000fe400078e00ff */
[----:B------:R-:W-:Y:S01]  /*c4f0*/  @P0 IMAD.MOV.U32 R39, RZ, RZ, R2 ;  /* 0x000000ffff270224 */ /* 0x000fe200078e0002 */
[----:B------:R-:W-:Y:S06]  /*c500*/  BRA `(.L_x_7432) ;  /* 0x00000000001c7947 */ /* 0x000fec0003800000 */
.L_x_7434:
[----:B------:R-:W-:Y:S01]  /*c510*/  LOP3.LUT R3, R7, 0x80000, RZ, 0xfc, !PT ;  /* 0x0008000007037812 */ /* 0x000fe200078efcff */
[----:B------:R-:W-:-:S04]  /*c520*/  IMAD.MOV.U32 R38, RZ, RZ, R6 ;  /* 0x000000ffff267224 */ /* 0x000fc800078e0006 */
[----:B------:R-:W-:Y:S01]  /*c530*/  IMAD.MOV.U32 R39, RZ, RZ, R3 ;  /* 0x000000ffff277224 */ /* 0x000fe200078e0003 */
[----:B------:R-:W-:Y:S06]  /*c540*/  BRA `(.L_x_7432) ;  /* 0x00000000000c7947 */ /* 0x000fec0003800000 */
.L_x_7433:
[----:B------:R-:W-:Y:S01]  /*c550*/  LOP3.LUT R3, R33, 0x80000, RZ, 0xfc, !PT ;  /* 0x0008000021037812 */ /* 0x000fe200078efcff */
[----:B------:R-:W-:-:S04]  /*c560*/  IMAD.MOV.U32 R38, RZ, RZ, R32 ;  /* 0x000000ffff267224 */ /* 0x000fc800078e0020 */
[----:B------:R-:W-:-:S07]  /*c570*/  IMAD.MOV.U32 R39, RZ, RZ, R3 ;  /* 0x000000ffff277224 */ /* 0x000fce00078e0003 */
.L_x_7432:
[----:B------:R-:W-:Y:S05]  /*c580*/  BSYNC.RECONVERGENT B0 ;  /* 0x0000000000007941 */ /* 0x000fea0003800200 */
.L_x_7430:
[----:B------:R-:W-:Y:S02]  /*c590*/  IMAD.MOV.U32 R4, RZ, RZ, R0 ;  /* 0x000000ffff047224 */ /* 0x000fe400078e0000 */
[----:B------:R-:W-:Y:S02]  /*c5a0*/  IMAD.MOV.U32 R5, RZ, RZ, 0x0 ;  /* 0x00000000ff057424 */ /* 0x000fe400078e00ff */
[----:B------:R-:W-:Y:S02]  /*c5b0*/  IMAD.MOV.U32 R2, RZ, RZ, R38 ;  /* 0x000000ffff027224 */ /* 0x000fe400078e0026 */
[----:B------:R-:W-:Y:S01]  /*c5c0*/  IMAD.MOV.U32 R3, RZ, RZ, R39 ;  /* 0x000000ffff037224 */ /* 0x000fe200078e0027 */
[----:B------:R-:W-:Y:S06]  /*c5d0*/  RET.REL.NODEC R4 `(_ZN2at6native27unrolled_elementwise_kernelIZZZNS0_61_GLOBAL__N__132982cb_23_ActivationSiluKernel_cu_9e10b42f_311311silu_kernelERNS_18TensorIteratorBaseEENKUlvE_clEvENKUlvE1_clEvEUlN3c107complexIdEEE_St5arrayIPcLm2EELi4E23TrivialOffsetCalculatorILi1EjESF_NS0_6memory15LoadWithoutCastENSG_16StoreWithoutCastEEEviT_T0_T2_T3_T4_T5_) ;  /* 0xffffff3804887950 */ /* 0x000fec0003c3ffff */
        .type           $_ZN2at6native27unrolled_elementwise_kernelIZZZNS0_61_GLOBAL__N__132982cb_23_ActivationSiluKernel_cu_9e10b42f_311311silu_kernelERNS_18TensorIteratorBaseEENKUlvE_clEvENKUlvE1_clEvEUlN3c107complexIdEEE_St5arrayIPcLm2EELi4E23TrivialOffsetCalculatorILi1EjESF_NS0_6memory15LoadWithoutCastENSG_16StoreWithoutCastEEEviT_T0_T2_T3_T4_T5_$__internal_trig_reduction_slowpathd,@function
        .size           $_ZN2at6native27unrolled_elementwise_kernelIZZZNS0_61_GLOBAL__N__132982cb_23_ActivationSiluKernel_cu_9e10b42f_311311silu_kernelERNS_18TensorIteratorBaseEENKUlvE_clEvENKUlvE1_clEvEUlN3c107complexIdEEE_St5arrayIPcLm2EELi4E23TrivialOffsetCalculatorILi1EjESF_NS0_6memory15LoadWithoutCastENSG_16StoreWithoutCastEEEviT_T0_T2_T3_T4_T5_$__internal_trig_reduction_slowpathd,(.L_x_11365 - $_ZN2at6native27unrolled_elementwise_kernelIZZZNS0_61_GLOBAL__N__132982cb_23_ActivationSiluKernel_cu_9e10b42f_311311silu_kernelERNS_18TensorIteratorBaseEENKUlvE_clEvENKUlvE1_clEvEUlN3c107complexIdEEE_St5arrayIPcLm2EELi4E23TrivialOffsetCalculatorILi1EjESF_NS0_6memory15LoadWithoutCastENSG_16StoreWithoutCastEEEviT_T0_T2_T3_T4_T5_$__internal_trig_reduction_slowpathd)
$_ZN2at6native27unrolled_elementwise_kernelIZZZNS0_61_GLOBAL__N__132982cb_23_ActivationSiluKernel_cu_9e10b42f_311311silu_kernelERNS_18TensorIteratorBaseEENKUlvE_clEvENKUlvE1_clEvEUlN3c107complexIdEEE_St5arrayIPcLm2EELi4E23TrivialOffsetCalculatorILi1EjESF_NS0_6memory15LoadWithoutCastENSG_16StoreWithoutCastEEEviT_T0_T2_T3_T4_T5_$__internal_trig_reduction_slowpathd:
[----:B------:R-:W-:Y:S01]  /*c5e0*/  SHF.R.U32.HI R39, RZ, 0x14, R37 ;  /* 0x00000014ff277819 */ /* 0x000fe20000011625 */
[----:B------:R-:W-:-:S03]  /*c5f0*/  IMAD.MOV.U32 R4, RZ, RZ, RZ ;  /* 0x000000ffff047224 */ /* 0x000fc600078e00ff */
        /* <DEDUP_REMOVED lines=21> */
.L_x_7439:
        /* <DEDUP_REMOVED lines=14> */
[----:B------:R-:W-:Y:S01]  /*c830*/  IMAD.X R6, RZ, RZ, R6, P2 ;  /* 0x000000ffff067224 */ /* 0x000fe200010e0606 */
[----:B------:R-:W-:Y:S01]  /*c840*/  IADD3 R49, P1, PT, R3, R4, RZ ;  /* 0x0000000403317210 */ /* 0x000fe20007f3e0ff */
[----:B------:R-:W-:-:S04]  /*c850*/  IMAD.HI.U32 R3, R51, R0, RZ ;  /* 0x0000000033037227 */ /* 0x000fc800078e00ff */
[----:B------:R-:W-:Y:S01]  /*c860*/  IMAD.HI.U32 R4, R51, R2, RZ ;  /* 0x0000000233047227 */ /* 0x000fe200078e00ff */
[----:B------:R-:W-:-:S03]  /*c870*/  IADD3.X R6, P0, PT, R3, R6, RZ, P0, !PT ;  /* 0x0000000603067210 */ /* 0x000fc6000071e4ff */
[----:B------:R-:W-:Y:S02]  /*c880*/  IMAD R5, R51, R2, RZ ;  /* 0x0000000233057224 */ /* 0x000fe400078e02ff */
[----:B------:R-:W-:Y:S01]  /*c890*/  IMAD.X R3, RZ, RZ, R4, P0 ;  /* 0x000000ffff037224 */ /* 0x000fe200000e0604 */
[----:B------:R-:W-:Y:S01]  /*c8a0*/  ISETP.NE.AND P0, PT, R29, -0xf, PT ;  /* 0xfffffff11d00780c */ /* 0x000fe20003f05270 */
[----:B------:R-:W-:Y:S01]  /*c8b0*/  IMAD.MOV.U32 R48, RZ, RZ, R30 ;  /* 0x000000ffff307224 */ /* 0x000fe200078e001e */
[----:B------:R-:W-:Y:S01]  /*c8c0*/  IADD3.X R6, P1, PT, R5, R6, RZ, P1, !PT ;  /* 0x0000000605067210 */ /* 0x000fe20000f3e4ff */
[C---:B------:R-:W-:Y:S02]  /*c8d0*/  IMAD R30, R28.reuse, 0x8, R1 ;  /* 0x000000081c1e7824 */ /* 0x040fe400078e0201 */
[----:B------:R-:W-:Y:S02]  /*c8e0*/  VIADD R28, R28, 0x1 ;  /* 0x000000011c1c7836 */ /* 0x000fe40000000000 */
[----:B------:R-:W-:Y:S01]  /*c8f0*/  IMAD.X R3, RZ, RZ, R3, P1 ;  /* 0x000000ffff037224 */ /* 0x000fe200008e0603 */
[----:B------:R0:W-:Y:S02]  /*c900*/  STL.64 [R30], R48 ;  /* 0x000000301e007387 */ /* 0x0001e40000100a00 */
[----:B0-----:R-:W-:-:S02]  /*c910*/  IMAD.MOV.U32 R48, RZ, RZ, R6 ;  /* 0x000000ffff307224 */ /* 0x001fc400078e0006 */
[----:B------:R-:W-:Y:S01]  /*c920*/  IMAD.MOV.U32 R49, RZ, RZ, R3 ;  /* 0x000000ffff317224 */ /* 0x000fe200078e0003 */
[----:B------:R-:W-:Y:S06]  /*c930*/  @P0 BRA `(.L_x_7439) ;  /* 0xfffffffc00840947 */ /* 0x000fec000383ffff */
[----:B------:R-:W-:Y:S05]  /*c940*/  BSYNC.RECONVERGENT B1 ;  /* 0x0000000000017941 */ /* 0x000fea0003800200 */
.L_x_7438:
[----:B------:R-:W-:-:S05]  /*c950*/  LOP3.LUT R2, R39, 0x7ff, RZ, 0xc0, !PT ;  /* 0x000007ff27027812 */ /* 0x000fca00078ec0ff */
[----:B------:R-:W-:-:S05]  /*c960*/  VIADD R2, R2, 0xfffffc00 ;  /* 0xfffffc0002027836 */ /* 0x000fca0000000000 */
[----:B------:R-:W-:Y:S02]  /*c970*/  SHF.R.U32.HI R0, RZ, 0x6, R2 ;  /* 0x00000006ff007819 */ /* 0x000fe40000011602 */
[----:B------:R-:W-:Y:S02]  /*c980*/  ISETP.GE.U32.AND P0, PT, R2, 0x80, PT ;  /* 0x000000800200780c */ /* 0x000fe40003f06070 */
[----:B------:R-:W-:-:S04]  /*c990*/  IADD3 R0, PT, PT, -R0, 0x13, RZ ;  /* 0x0000001300007810 */ /* 0x000fc80007ffe1ff */
[----:B------:R-:W-:-:S07]  /*c9a0*/  SEL R7, R0, 0x12, P0 ;  /* 0x0000001200077807 */ /* 0x000fce0000000000 */
.L_x_7437:
[----:B------:R-:W-:Y:S05]  /*c9b0*/  BSYNC.RECONVERGENT B0 ;  /* 0x0000000000007941 */ /* 0x000fea0003800200 */
.L_x_7436:
[C---:B------:R-:W-:Y:S02]  /*c9c0*/  LOP3.LUT R0, R39.reuse, 0x7ff, RZ, 0xc0, !PT ;  /* 0x000007ff27007812 */ /* 0x040fe400078ec0ff */
[----:B------:R-:W-:-:S03]  /*c9d0*/  LOP3.LUT P0, R39, R39, 0x3f, RZ, 0xc0, !PT ;  /* 0x0000003f27277812 */ /* 0x000fc6000780c0ff */
[----:B------:R-:W-:-:S05]  /*c9e0*/  VIADD R0, R0, 0xfffffc00 ;  /* 0xfffffc0000007836 */ /* 0x000fca0000000000 */
[----:B------:R-:W-:-:S05]  /*c9f0*/  SHF.R.U32.HI R0, RZ, 0x6, R0 ;  /* 0x00000006ff007819 */ /* 0x000fca0000011600 */
[----:B------:R-:W-:-:S04]  /*ca00*/  IMAD.IADD R0, R0, 0x1, R7 ;  /* 0x0000000100007824 */ /* 0x000fc800078e0207 */
[----:B------:R-:W-:-:S05]  /*ca10*/  IMAD.U32 R31, R0, 0x8, R1 ;  /* 0x00000008001f7824 */ /* 0x000fca00078e0001 */
[----:B------:R0:W-:Y:S04]  /*ca20*/  STL.64 [R31+-0x78], R48 ;  /* 0xffff88301f007387 */ /* 0x0001e80000100a00 */
[----:B------:R-:W2:Y:S04]  /*ca30*/  @P0 LDL.64 R6, [R1+0x8] ;  /* 0x0000080001060983 */ /* 0x000ea80000100a00 */
[----:B------:R-:W3:Y:S04]  /*ca40*/  LDL.64 R2, [R1+0x10] ;  /* 0x0000100001027983 */ /* 0x000ee80000100a00 */
[----:B------:R-:W0:Y:S01]  /*ca50*/  LDL.64 R4, [R1+0x18] ;  /* 0x0000180001047983 */ /* 0x000e220000100a00 */
[----:B------:R-:W-:Y:S01]  /*ca60*/  @P0 LOP3.LUT R0, R39, 0x3f, RZ, 0x3c, !PT ;  /* 0x0000003f27000812 */ /* 0x000fe200078e3cff */
[----:B------:R-:W-:Y:S01]  /*ca70*/  BSSY.RECONVERGENT B0, `(.L_x_7440) ;  /* 0x0000034000007945 */ /* 0x000fe20003800200 */
[----:B--2---:R-:W-:-:S02]  /*ca80*/  @P0 SHF.R.U64 R30, R6, 0x1, R7 ;  /* 0x00000001061e0819 */ /* 0x004fc40000001207 */
[----:B------:R-:W-:Y:S02]  /*ca90*/  @P0 SHF.R.U32.HI R33, RZ, 0x1, R7 ;  /* 0x00000001ff210819 */ /* 0x000fe40000011607 */
[--C-:B---3--:R-:W-:Y:S02]  /*caa0*/  @P0 SHF.R.U32.HI R7, RZ, 0x1, R3.reuse ;  /* 0x00000001ff070819 */ /* 0x108fe40000011603 */
[C---:B------:R-:W-:Y:S02]  /*cab0*/  @P0 SHF.R.U64 R6, R2.reuse, 0x1, R3 ;  /* 0x0000000102060819 */ /* 0x040fe40000001203 */
[-C--:B------:R-:W-:Y:S02]  /*cac0*/  @P0 SHF.L.U32 R29, R2, R39.reuse, RZ ;  /* 0x00000027021d0219 */ /* 0x080fe400000006ff */
[----:B------:R-:W-:Y:S02]  /*cad0*/  @P0 SHF.R.U64 R30, R30, R0, R33 ;  /* 0x000000001e1e0219 */ /* 0x000fe40000001221 */
[----:B------:R-:W-:-:S02]  /*cae0*/  @P0 SHF.L.U64.HI R28, R2, R39, R3 ;  /* 0x00000027021c0219 */ /* 0x000fc40000010203 */
[-C--:B------:R-:W-:Y:S02]  /*caf0*/  @P0 SHF.R.U32.HI R33, RZ, R0.reuse, R33 ;  /* 0x00000000ff210219 */ /* 0x080fe40000011621 */
[----:B0-----:R-:W-:Y:S02]  /*cb00*/  @P0 SHF.L.U32 R31, R4, R39, RZ ;  /* 0x00000027041f0219 */ /* 0x001fe400000006ff */
[----:B------:R-:W-:Y:S02]  /*cb10*/  @P0 SHF.R.U64 R6, R6, R0, R7 ;  /* 0x0000000006060219 */ /* 0x000fe40000001207 */
[----:B------:R-:W-:Y:S02]  /*cb20*/  @P0 LOP3.LUT R2, R29, R30, RZ, 0xfc, !PT ;  /* 0x0000001e1d020212 */ /* 0x000fe400078efcff */
[----:B------:R-:W-:Y:S02]  /*cb30*/  @P0 LOP3.LUT R3, R28, R33, RZ, 0xfc, !PT ;  /* 0x000000211c030212 */ /* 0x000fe400078efcff */
[----:B------:R-:W-:-:S02]  /*cb40*/  @P0 SHF.L.U64.HI R39, R4, R39, R5 ;  /* 0x0000002704270219 */ /* 0x000fc40000010205 */
[----:B------:R-:W-:Y:S01]  /*cb50*/  @P0 LOP3.LUT R4, R31, R6, RZ, 0xfc, !PT ;  /* 0x000000061f040212 */ /* 0x000fe200078efcff */
[C---:B------:R-:W-:Y:S01]  /*cb60*/  IMAD.SHL.U32 R6, R2.reuse, 0x4, RZ ;  /* 0x0000000402067824 */ /* 0x040fe200078e00ff */
        /* <DEDUP_REMOVED lines=19> */
[----:B------:R-:W-:-:S03]  /*cca0*/  @!P0 IMAD.MOV R6, RZ, RZ, -R6 ;  /* 0x000000ffff068224 */ /* 0x000fc600078e0a06 */
[----:B------:R-:W0:Y:S02]  /*ccb0*/  FLO.U32 R28, R30 ;  /* 0x0000001e001c7300 */ /* 0x000e2400000e0000 */
[C---:B0-----:R-:W-:Y:S02]  /*ccc0*/  IADD3 R29, PT, PT, -R28.reuse, 0x1f, RZ ;  /* 0x0000001f1c1d7810 */ /* 0x041fe40007ffe1ff */
[----:B------:R-:W-:-:S03]  /*ccd0*/  IADD3 R28, PT, PT, -R28, 0x3f, RZ ;  /* 0x0000003f1c1c7810 */ /* 0x000fc60007ffe1ff */
[----:B------:R-:W-:-:S05]  /*cce0*/  @P1 IMAD.MOV R28, RZ, RZ, R29 ;  /* 0x000000ffff1c1224 */ /* 0x000fca00078e021d */
[----:B------:R-:W-:-:S13]  /*ccf0*/  ISETP.NE.AND P1, PT, R28, RZ, PT ;  /* 0x000000ff1c00720c */ /* 0x000fda0003f25270 */
[----:B------:R-:W-:Y:S05]  /*cd00*/  @!P1 BRA `(.L_x_7441) ;  /* 0x0000000000289947 */ /* 0x000fea0003800000 */
[----:B------:R-:W-:Y:S02]  /*cd10*/  LOP3.LUT R2, R28, 0x3f, RZ, 0xc0, !PT ;  /* 0x0000003f1c027812 */ /* 0x000fe400078ec0ff */
[--C-:B------:R-:W-:Y:S02]  /*cd20*/  SHF.R.U64 R6, R6, 0x1, R7.reuse ;  /* 0x0000000106067819 */ /* 0x100fe40000001207 */
        /* <DEDUP_REMOVED lines=8> */
.L_x_7441:
[----:B------:R-:W-:Y:S05]  /*cdb0*/  BSYNC.RECONVERGENT B0 ;  /* 0x0000000000007941 */ /* 0x000fea0003800200 */
.L_x_7440:
        /* <DEDUP_REMOVED lines=20> */
[----:B------:R-:W-:-:S05]  /*cf00*/  IADD3 R3, P2, PT, R2, 0x1, RZ ;  /* 0x0000000102037810 */ /* 0x000fca0007f5e0ff */
[----:B------:R-:W-:-:S05]  /*cf10*/  IMAD.X R0, RZ, RZ, R0, P2 ;  /* 0x000000ffff007224 */ /* 0x000fca00010e0600 */
[----:B------:R-:W-:-:S04]  /*cf20*/  SHF.R.U64 R3, R3, 0xa, R0 ;  /* 0x0000000a03037819 */ /* 0x000fc80000001200 */
[----:B------:R-:W-:Y:S02]  /*cf30*/  IADD3 R7, P2, PT, R3, 0x1, RZ ;  /* 0x0000000103077810 */ /* 0x000fe40007f5e0ff */
[----:B------:R-:W-:Y:S02]  /*cf40*/  SEL R3, RZ, 0xffffffff, !P1 ;  /* 0xffffffffff037807 */ /* 0x000fe40004800000 */
[----:B------:R-:W-:Y:S02]  /*cf50*/  LEA.HI.X R0, R0, RZ, RZ, 0x16, P2 ;  /* 0x000000ff00007211 */ /* 0x000fe400010fb4ff */
[----:B------:R-:W-:Y:S01]  /*cf60*/  LOP3.LUT P1, R2, R37, 0x80000000, RZ, 0xc0, !PT ;  /* 0x8000000025027812 */ /* 0x000fe2000782c0ff */
[----:B------:R-:W-:Y:S01]  /*cf70*/  IMAD.IADD R3, R3, 0x1, -R28 ;  /* 0x0000000103037824 */ /* 0x000fe200078e0a1c */
[--C-:B------:R-:W-:Y:S02]  /*cf80*/  SHF.R.U64 R7, R7, 0x1, R0.reuse ;  /* 0x0000000107077819 */ /* 0x100fe40000001200 */
[----:B------:R-:W-:Y:S01]  /*cf90*/  SHF.R.U32.HI R6, RZ, 0x1, R0 ;  /* 0x00000001ff067819 */ /* 0x000fe20000011600 */
[----:B------:R-:W-:Y:S01]  /*cfa0*/  IMAD.SHL.U32 R3, R3, 0x100000, RZ ;  /* 0x0010000003037824 */ /* 0x000fe200078e00ff */
[----:B------:R-:W-:-:S02]  /*cfb0*/  IADD3 R0, P2, P3, RZ, RZ, R7 ;  /* 0x000000ffff007210 */ /* 0x000fc40007b5e007 */
[----:B------:R-:W-:Y:S02]  /*cfc0*/  @!P0 LOP3.LUT R2, R2, 0x80000000, RZ, 0x3c, !PT ;  /* 0x8000000002028812 */ /* 0x000fe400078e3cff */
[----:B------:R-:W-:-:S03]  /*cfd0*/  IADD3.X R3, PT, PT, R3, 0x3fe00000, R6, P2, P3 ;  /* 0x3fe0000003037810 */ /* 0x000fc600017e6406 */
[----:B------:R-:W-:Y:S01]  /*cfe0*/  @P1 IMAD.MOV R4, RZ, RZ, -R4 ;  /* 0x000000ffff041224 */ /* 0x000fe200078e0a04 */
[----:B------:R-:W-:-:S07]  /*cff0*/  LOP3.LUT R37, R3, R2, RZ, 0xfc, !PT ;  /* 0x0000000203257212 */ /* 0x000fce00078efcff */
.L_x_7435:
[----:B------:R-:W-:Y:S02]  /*d000*/  IMAD.MOV.U32 R33, RZ, RZ, 0x0 ;  /* 0x00000000ff217424 */ /* 0x000fe400078e00ff */
[----:B------:R-:W-:Y:S02]  /*d010*/  IMAD.MOV.U32 R36, RZ, RZ, R0 ;  /* 0x000000ffff247224 */ /* 0x000fe400078e0000 */
[----:B------:R-:W-:Y:S05]  /*d020*/  RET.REL.NODEC R32 `(_ZN2at6native27unrolled_elementwise_kernelIZZZNS0_61_GLOBAL__N__132982cb_23_ActivationSiluKernel_cu_9e10b42f_311311silu_kernelERNS_18TensorIteratorBaseEENKUlvE_clEvENKUlvE1_clEvEUlN3c107complexIdEEE_St5arrayIPcLm2EELi4E23TrivialOffsetCalculatorILi1EjESF_NS0_6memory15LoadWithoutCastENSG_16StoreWithoutCastEEEviT_T0_T2_T3_T4_T5_) ;  /* 0xffffff2c20f47950 */ /* 0x000fea0003c3ffff */
.L_x_7442:
        /* <DEDUP_REMOVED lines=13> */
.L_x_11365:


//--------------------- .text._ZN2at6native29vectorized_elementwise_kernelILi2EZZZNS0_61_GLOBAL__N__132982cb_23_ActivationSiluKernel_cu_9e10b42f_311311silu_kernelERNS_18TensorIteratorBaseEENKUlvE_clEvENKUlvE1_clEvEUlN3c107complexIdEEE_St5arrayIPcLm2EEEEviT0_T1_ --------------------------
	.section	.text._ZN2at6native29vectorized_elementwise_kernelILi2EZZZNS0_61_GLOBAL__N__132982cb_23_ActivationSiluKernel_cu_9e10b42f_311311silu_kernelERNS_18TensorIteratorBaseEENKUlvE_clEvENKUlvE1_clEvEUlN3c107complexIdEEE_St5arrayIPcLm2EEEEviT0_T1_,"ax",@progbits
	.align	128
        .global         _ZN2at6native29vectorized_elementwise_kernelILi2EZZZNS0_61_GLOBAL__N__132982cb_23_ActivationSiluKernel_cu_9e10b42f_311311silu_kernelERNS_18TensorIteratorBaseEENKUlvE_clEvENKUlvE1_clEvEUlN3c107complexIdEEE_St5arrayIPcLm2EEEEviT0_T1_
        .type           _ZN2at6native29vectorized_elementwise_kernelILi2EZZZNS0_61_GLOBAL__N__132982cb_23_ActivationSiluKernel_cu_9e10b42f_311311silu_kernelERNS_18TensorIteratorBaseEENKUlvE_clEvENKUlvE1_clEvEUlN3c107complexIdEEE_St5arrayIPcLm2EEEEviT0_T1_,@function
        .size           _ZN2at6native29vectorized_elementwise_kernelILi2EZZZNS0_61_GLOBAL__N__132982cb_23_ActivationSiluKernel_cu_9e10b42f_311311silu_kernelERNS_18TensorIteratorBaseEENKUlvE_clEvENKUlvE1_clEvEUlN3c107complexIdEEE_St5arrayIPcLm2EEEEviT0_T1_,(.L_x_11368 - _ZN2at6native29vectorized_elementwise_kernelILi2EZZZNS0_61_GLOBAL__N__132982cb_23_ActivationSiluKernel_cu_9e10b42f_311311silu_kernelERNS_18TensorIteratorBaseEENKUlvE_clEvENKUlvE1_clEvEUlN3c107complexIdEEE_St5arrayIPcLm2EEEEviT0_T1_)
        .other          _ZN2at6native29vectorized_elementwise_kernelILi2EZZZNS0_61_GLOBAL__N__132982cb_23_ActivationSiluKernel_cu_9e10b42f_311311silu_kernelERNS_18TensorIteratorBaseEENKUlvE_clEvENKUlvE1_clEvEUlN3c107complexIdEEE_St5arrayIPcLm2EEEEviT0_T1_,@"STO_CUDA_ENTRY STV_DEFAULT"
_ZN2at6native29vectorized_elementwise_kernelILi2EZZZNS0_61_GLOBAL__N__132982cb_23_ActivationSiluKernel_cu_9e10b42f_311311silu_kernelERNS_18TensorIteratorBaseEENKUlvE_clEvENKUlvE1_clEvEUlN3c107complexIdEEE_St5arrayIPcLm2EEEEviT0_T1_:
.text._ZN2at6native29vectorized_elementwise_kernelILi2EZZZNS0_61_GLOBAL__N__132982cb_23_ActivationSiluKernel_cu_9e10b42f_311311silu_kernelERNS_18TensorIteratorBaseEENKUlvE_clEvENKUlvE1_clEvEUlN3c107complexIdEEE_St5arrayIPcLm2EEEEviT0_T1_:
[----:B------:R-:W0:Y:S01]  /*0000*/  LDC R1, c[0x0][0x37c] ;  /* 0x0000df00ff017b82 */ /* 0x000e220000000800 */
[----:B------:R-:W1:Y:S01]  /*0010*/  S2R R17, SR_CTAID.X ;  /* 0x0000000000117919 */ /* 0x000e620000002500 */
[----:B------:R-:W2:Y:S01]  /*0020*/  LDCU UR6, c[0x0][0x380] ;  /* 0x00007000ff0677ac */ /* 0x000ea20008000800 */
[----:B0-----:R-:W-:Y:S01]  /*0030*/  VIADD R1, R1, 0xffffffd8 ;  /* 0xffffffd801017836 */ /* 0x001fe20000000000 */
[----:B------:R-:W0:Y:S01]  /*0040*/  LDCU.64 UR4, c[0x0][0x358] ;  /* 0x00006b00ff0477ac */ /* 0x000e220008000a00 */
[----:B-1----:R-:W-:-:S05]  /*0050*/  IMAD.SHL.U32 R17, R17, 0x400, RZ ;  /* 0x0000040011117824 */ /* 0x002fca00078e00ff */
[----:B--2---:R-:W-:-:S04]  /*0060*/  IADD3 R55, PT, PT, -R17, UR6, RZ ;  /* 0x0000000611377c10 */ /* 0x004fc8000fffe1ff */
[----:B------:R-:W-:-:S13]  /*0070*/  ISETP.GT.U32.AND P0, PT, R55, 0x3ff, PT ;  /* 0x000003ff3700780c */ /* 0x000fda0003f04070 */
[----:B0-----:R-:W-:Y:S05]  /*0080*/  @P0 BRA `(.L_x_7443) ;  /* 0x0000017c00fc0947 */ /* 0x001fea0003800000 */
[----:B------:R-:W0:Y:S01]  /*0090*/  S2R R52, SR_TID.X ;  /* 0x0000000000347919 */ /* 0x000e220000002100 */
[----:B------:R-:W-:Y:S02]  /*00a0*/  CS2R R38, SRZ ;  /* 0x0000000000267805 */ /* 0x000fe4000001ff00 */
[----:B------:R-:W-:Y:S02]  /*00b0*/  CS2R R36, SRZ ;  /* 0x0000000000247805 */ /* 0x000fe4000001ff00 */
[----:B0-----:R-:W-:Y:S01]  /*00c0*/  ISETP.GE.U32.AND P0, PT, R52, R55, PT ;  /* 0x000000373400720c */ /* 0x001fe20003f06070 */
[----:B------:R-:W-:-:S12]  /*00d0*/  IMAD.MOV.U32 R0, RZ, RZ, R52 ;  /* 0x000000ffff007224 */ /* 0x000fd800078e0034 */
[----:B------:R-:W-:Y:S01]  /*00e0*/  @!P0 VIADD R0, R52, 0x80 ;  /* 0x0000008034008836 */ /* 0x000fe20000000000 */
[----:B------:R-:W0:Y:S04]  /*00f0*/  @!P0 LDC.64 R6, c[0x0][0x390] ;  /* 0x0000e400ff068b82 */ /* 0x000e280000000a00 */
[----:B------:R-:W-:-:S13]  /*0100*/  ISETP.GE.U32.AND P6, PT, R0, R55, PT ;  /* 0x000000370000720c */ /* 0x000fda0003fc6070 */
[----:B------:R-:W-:Y:S01]  /*0110*/  @!P6 IMAD.IADD R5, R17, 0x1, R0 ;  /* 0x000000011105e824 */ /* 0x000fe200078e0200 */
[----:B------:R-:W1:Y:S01]  /*0120*/  @!P6 LDC.64 R2, c[0x0][0x390] ;  /* 0x0000e400ff02eb82 */ /* 0x000e620000000a00 */
[----:B------:R-:W-:-:S05]  /*0130*/  @!P6 VIADD R0, R0, 0x80 ;  /* 0x000000800000e836 */ /* 0x000fca0000000000 */
[----:B------:R-:W-:-:S13]  /*0140*/  ISETP.GE.U32.AND P5, PT, R0, R55, PT ;  /* 0x000000370000720c */ /* 0x000fda0003fa6070 */
[----:B------:R-:W-:Y:S02]  /*0150*/  @!P5 IMAD.IADD R29, R17, 0x1, R0 ;  /* 0x00000001111dd824 */ /* 0x000fe400078e0200 */
[----:B------:R-:W-:Y:S02]  /*0160*/  @!P5 VIADD R0, R0, 0x80 ;  /* 0x000000800000d836 */ /* 0x000fe40000000000 */
[----:B-1----:R-:W-:-:S03]  /*0170*/  @!P6 IMAD.WIDE.U32 R2, R5, 0x10, R2 ;  /* 0x000000100502e825 */ /* 0x002fc600078e0002 */
[C---:B------:R-:W-:Y:S01]  /*0180*/  ISETP.GE.U32.AND P4, PT, R0.reuse, R55, PT ;  /* 0x000000370000720c */ /* 0x040fe20003f86070 */
[----:B------:R-:W1:Y:S01]  /*0190*/  @!P5 LDC.64 R4, c[0x0][0x390] ;  /* 0x0000e400ff04db82 */ /* 0x000e620000000a00 */
[----:B------:R2:W5:Y:S11]  /*01a0*/  @!P6 LDG.E.128 R36, desc[UR4][R2.64] ;  /* 0x000000040224e981 */ /* 0x000576000c1e1d00 */
[----:B------:R-:W-:Y:S01]  /*01b0*/  @!P4 IMAD.IADD R31, R17, 0x1, R0 ;  /* 0x00000001111fc824 */ /* 0x000fe200078e0200 */
[----:B------:R-:W-:Y:S01]  /*01c0*/  CS2R R22, SRZ ;  /* 0x0000000000167805 */ /* 0x000fe2000001ff00 */
[----:B------:R-:W-:Y:S01]  /*01d0*/  @!P4 VIADD R0, R0, 0x80 ;  /* 0x000000800000c836 */ /* 0x000fe20000000000 */
[----:B------:R-:W-:-:S02]  /*01e0*/  CS2R R26, SRZ ;  /* 0x00000000001a7805 */ /* 0x000fc4000001ff00 */
[----:B------:R-:W-:Y:S02]  /*01f0*/  CS2R R24, SRZ ;  /* 0x0000000000187805 */ /* 0x000fe4000001ff00 */
[----:B------:R-:W-:Y:S02]  /*0200*/  CS2R R34, SRZ ;  /* 0x0000000000227805 */ /* 0x000fe4000001ff00 */
[----:B------:R-:W-:Y:S02]  /*0210*/  CS2R R32, SRZ ;  /* 0x0000000000207805 */ /* 0x000fe4000001ff00 */
[----:B------:R-:W-:Y:S01]  /*0220*/  ISETP.GE.U32.AND P3, PT, R0, R55, PT ;  /* 0x000000370000720c */ /* 0x000fe20003f66070 */
[----:B------:R-:W3:-:S12]  /*0230*/  @!P4 LDC.64 R8, c[0x0][0x390] ;  /* 0x0000e400ff08cb82 */ /* 0x000ed80000000a00 */
[----:B------:R-:W-:Y:S01]  /*0240*/  @!P3 IMAD.IADD R19, R17, 0x1, R0 ;  /* 0x000000011113b824 */ /* 0x000fe200078e0200 */
[----:B------:R-:W2:Y:S01]  /*0250*/  @!P3 LDC.64 R10, c[0x0][0x390] ;  /* 0x0000e400ff0abb82 */ /* 0x000ea20000000a00 */
[----:B------:R-:W-:-:S05]  /*0260*/  @!P3 VIADD R0, R0, 0x80 ;  /* 0x000000800000b836 */ /* 0x000fca0000000000 */
[----:B------:R-:W-:-:S13]  /*0270*/  ISETP.GE.U32.AND P2, PT, R0, R55, PT ;  /* 0x000000370000720c */ /* 0x000fda0003f46070 */
[----:B------:R-:W-:Y:S01]  /*0280*/  @!P2 IMAD.IADD R21, R17, 0x1, R0 ;  /* 0x000000011115a824 */ /* 0x000fe200078e0200 */
[----:B------:R-:W4:Y:S01]  /*0290*/  @!P2 LDC.64 R12, c[0x0][0x390] ;  /* 0x0000e400ff0cab82 */ /* 0x000f220000000a00 */
[----:B------:R-:W-:-:S05]  /*02a0*/  @!P2 VIADD R0, R0, 0x80 ;  /* 0x000000800000a836 */ /* 0x000fca0000000000 */
[----:B------:R-:W-:-:S13]  /*02b0*/  ISETP.GE.U32.AND P1, PT, R0, R55, PT ;  /* 0x000000370000720c */ /* 0x000fda0003f26070 */
[----:B------:R-:W-:Y:S01]  /*02c0*/  @!P1 IMAD.IADD R47, R17, 0x1, R0 ;  /* 0x00000001112f9824 */ /* 0x000fe200078e0200 */
[----:B------:R-:W0:Y:S01]  /*02d0*/  @!P1 LDC.64 R14, c[0x0][0x390] ;  /* 0x0000e400ff0e9b82 */ /* 0x000e220000000a00 */
[----:B------:R-:W-:-:S05]  /*02e0*/  @!P1 VIADD R0, R0, 0x80 ;  /* 0x0000008000009836 */ /* 0x000fca0000000000 */
[----:B------:R-:W-:-:S13]  /*02f0*/  ISETP.GE.U32.AND P6, PT, R0, R55, PT ;  /* 0x000000370000720c */ /* 0x000fda0003fc6070 */
[----:B------:R-:W3:Y:S01]  /*0300*/  @!P6 LDC.64 R44, c[0x0][0x390] ;  /* 0x0000e400ff2ceb82 */ /* 0x000ee20000000a00 */
[----:B-1----:R-:W-:-:S04]  /*0310*/  @!P5 IMAD.WIDE.U32 R28, R29, 0x10, R4 ;  /* 0x000000101d1cd825 */ /* 0x002fc800078e0004 */
[----:B----4-:R-:W-:-:S04]  /*0320*/  @!P2 IMAD.WIDE.U32 R4, R21, 0x10, R12 ;  /* 0x000000101504a825 */ /* 0x010fc800078e000c */
[C---:B------:R-:W-:Y:S02]  /*0330*/  @!P6 IMAD.IADD R13, R17.reuse, 0x1, R0 ;  /* 0x00000001110de824 */ /* 0x040fe400078e0200 */
[----:B------:R-:W-:Y:S01]  /*0340*/  @!P0 IMAD.IADD R17, R17, 0x1, R52 ;  /* 0x0000000111118824 */ /* 0x000fe200078e0234 */
[----:B------:R-:W-:Y:S01]  /*0350*/  CS2R R20, SRZ ;  /* 0x0000000000147805 */ /* 0x000fe2000001ff00 */
[----:B--2---:R-:W-:Y:S01]  /*0360*/  @!P3 IMAD.WIDE.U32 R2, R19, 0x10, R10 ;  /* 0x000000101302b825 */ /* 0x004fe200078e000a */
[----:B------:R-:W-:-:S03]  /*0370*/  CS2R R18, SRZ ;  /* 0x0000000000127805 */ /* 0x000fc6000001ff00 */
[----:B0-----:R-:W-:Y:S01]  /*0380*/  @!P1 IMAD.WIDE.U32 R46, R47, 0x10, R14 ;  /* 0x000000102f2e9825 */ /* 0x001fe200078e000e */
[----:B------:R-:W-:-:S03]  /*0390*/  CS2R R14, SRZ ;  /* 0x00000000000e7805 */ /* 0x000fc6000001ff00 */
[----:B------:R-:W-:Y:S01]  /*03a0*/  @!P0 IMAD.WIDE.U32 R6, R17, 0x10, R6 ;  /* 0x0000001011068825 */ /* 0x000fe200078e0006 */
[----:B------:R-:W-:Y:S01]  /*03b0*/  CS2R R16, SRZ ;  /* 0x0000000000107805 */ /* 0x000fe2000001ff00 */
[----:B------:R-:W5:Y:S02]  /*03c0*/  @!P1 LDG.E.128 R20, desc[UR4][R46.64] ;  /* 0x000000042e149981 */ /* 0x000f64000c1e1d00 */
[----:B---3--:R-:W-:Y:S01]  /*03d0*/  @!P6 IMAD.WIDE.U32 R44, R13, 0x10, R44 ;  /* 0x000000100d2ce825 */ /* 0x008fe200078e002c */
[----:B------:R-:W-:Y:S01]  /*03e0*/  CS2R R12, SRZ ;  /* 0x00000000000c7805 */ /* 0x000fe2000001ff00 */
[----:B------:R-:W5:Y:S04]  /*03f0*/  @!P0 LDG.E.128 R32, desc[UR4][R6.64] ;  /* 0x0000000406208981 */ /* 0x000f68000c1e1d00 */
[----:B------:R-:W5:Y:S04]  /*0400*/  @!P2 LDG.E.128 R16, desc[UR4][R4.64] ;  /* 0x000000040410a981 */ /* 0x000f68000c1e1d00 */
[----:B------:R-:W5:Y:S04]  /*0410*/  @!P3 LDG.E.128 R12, desc[UR4][R2.64] ;  /* 0x00000004020cb981 */ /* 0x000f68000c1e1d00 */
[----:B------:R-:W5:Y:S01]  /*0420*/  @!P6 LDG.E.128 R24, desc[UR4][R44.64] ;  /* 0x000000042c18e981 */ /* 0x000f62000c1e1d00 */
[----:B------:R-:W-:Y:S01]  /*0430*/  @!P4 IMAD.WIDE.U32 R30, R31, 0x10, R8 ;  /* 0x000000101f1ec825 */ /* 0x000fe200078e0008 */
[----:B------:R-:W-:-:S02]  /*0440*/  CS2R R42, SRZ ;  /* 0x00000000002a7805 */ /* 0x000fc4000001ff00 */
[----:B------:R-:W-:Y:S02]  /*0450*/  CS2R R40, SRZ ;  /* 0x0000000000287805 */ /* 0x000fe4000001ff00 */
[----:B------:R-:W-:Y:S02]  /*0460*/  CS2R R10, SRZ ;  /* 0x00000000000a7805 */ /* 0x000fe4000001ff00 */
[----:B------:R-:W-:Y:S01]  /*0470*/  CS2R R8, SRZ ;  /* 0x0000000000087805 */ /* 0x000fe2000001ff00 */
[----:B------:R-:W-:Y:S01]  /*0480*/  BSSY.RECONVERGENT B2, `(.L_x_7444) ;  /* 0x00002ea000027945 */ /* 0x000fe20003800200 */
[----:B------:R0:W5:Y:S04]  /*0490*/  @!P5 LDG.E.128 R40, desc[UR4][R28.64] ;  /* 0x000000041c28d981 */ /* 0x000168000c1e1d00 */
[----:B------:R1:W5:Y:S01]  /*04a0*/  @!P4 LDG.E.128 R8, desc[UR4][R30.64] ;  /* 0x000000041e08c981 */ /* 0x000362000c1e1d00 */
[----:B0-----:R-:W-:-:S02]  /*04b0*/  CS2R R28, SRZ ;  /* 0x00000000001c7805 */ /* 0x001fc4000001ff00 */
[----:B-1----:R-:W-:Y:S01]  /*04c0*/  CS2R R30, SRZ ;  /* 0x00000000001e7805 */ /* 0x002fe2000001ff00 */
[----:B------:R-:W-:Y:S06]  /*04d0*/  @P0 BRA `(.L_x_7445) ;  /* 0x0000002c00900947 */ /* 0x000fec0003800000 */
[----:B-----5:R-:W-:Y:S01]  /*04e0*/  DADD R58, -RZ, -R34 ;  /* 0x00000000ff3a7229 */ /* 0x020fe20000000922 */
[----:B------:R-:W-:Y:S01]  /*04f0*/  BSSY.RECONVERGENT B3, `(.L_x_7446) ;  /* 0x000024b000037945 */ /* 0x000fe20003800200 */
        /* <DEDUP_REMOVED lines=64> */
.L_x_7447:
        /* <DEDUP_REMOVED lines=28> */
[----:B------:R-:W-:Y:S05]  /*0ac0*/  CALL.REL.NOINC `($_ZN2at6native29vectorized_elementwise_kernelILi2EZZZNS0_61_GLOBAL__N__132982cb_23_ActivationSiluKernel_cu_9e10b42f_311311silu_kernelERNS_18TensorIteratorBaseEENKUlvE_clEvENKUlvE1_clEvEUlN3c107complexIdEEE_St5arrayIPcLm2EEEEviT0_T1_$__internal_trig_reduction_slowpathd) ;  /* 0x000002f400447944 */ /* 0x000fea0003c00000 */
[----:B------:R-:W-:Y:S02]  /*0ad0*/  IMAD.MOV.U32 R2, RZ, RZ, R6 ;  /* 0x000000ffff027224 */ /* 0x000fe400078e0006 */
[----:B------:R-:W-:-:S07]  /*0ae0*/  IMAD.MOV.U32 R3, RZ, RZ, R7 ;  /* 0x000000ffff037224 */ /* 0x000fce00078e0007 */
.L_x_7453:
[----:B------:R-:W-:Y:S05]  /*0af0*/  BSYNC.RECONVERGENT B5 ;  /* 0x0000000000057941 */ /* 0x000fea0003800200 */
.L_x_7452:
[----:B------:R-:W-:-:S07]  /*0b00*/  VIADD R0, R4, 0x1 ;  /* 0x0000000104007836 */ /* 0x000fce0000000000 */
.L_x_7451:
[----:B------:R-:W-:Y:S05]  /*0b10*/  BSYNC.RECONVERGENT B4 ;  /* 0x0000000000047941 */ /* 0x000fea0003800200 */
.L_x_7450:
        /* <DEDUP_REMOVED lines=55> */
[----:B------:R-:W-:Y:S02]  /*0e90*/  IMAD.MOV.U32 R2, RZ, RZ, R6 ;  /* 0x000000ffff027224 */ /* 0x000fe400078e0006 */
[----:B------:R-:W-:-:S07]  /*0ea0*/  IMAD.MOV.U32 R3, RZ, RZ, R7 ;  /* 0x000000ffff037224 */ /* 0x000fce00078e0007 */
.L_x_7455:
[----:B------:R-:W-:Y:S05]  /*0eb0*/  BSYNC.RECONVERGENT B4 ;  /* 0x0000000000047941 */ /* 0x000fea0003800200 */
.L_x_7454:
        /* <DEDUP_REMOVED lines=30> */
.L_x_7449:
        /* <DEDUP_REMOVED lines=15> */
.L_x_7456:
        /* <DEDUP_REMOVED lines=65> */
.L_x_7459:
[----:B------:R-:W-:Y:S05]  /*15a0*/  BSYNC.RECONVERGENT B0 ;  /* 0x0000000000007941 */ /* 0x000fea0003800200 */
.L_x_7458:
        /* <DEDUP_REMOVED lines=39> */
.L_x_7463:
[----:B------:R-:W-:Y:S05]  /*1820*/  BSYNC.RECONVERGENT B5 ;  /* 0x0000000000057941 */ /* 0x000fea0003800200 */
.L_x_7462:
[----:B------:R-:W-:-:S07]  /*1830*/  VIADD R0, R0, 0x1 ;  /* 0x0000000100007836 */ /* 0x000fce0000000000 */
.L_x_7461:
[----:B------:R-:W-:Y:S05]  /*1840*/  BSYNC.RECONVERGENT B4 ;  /* 0x0000000000047941 */ /* 0x000fea0003800200 */
.L_x_7460:
        /* <DEDUP_REMOVED lines=60> */
.L_x_7465:
[----:B------:R-:W-:Y:S05]  /*1c10*/  BSYNC.RECONVERGENT B4 ;  /* 0x0000000000047941 */ /* 0x000fea0003800200 */
.L_x_7464:
        /* <DEDUP_REMOVED lines=37> */
.L_x_7457:
        /* <DEDUP_REMOVED lines=61> */
.L_x_7467:
[----:B------:R-:W-:Y:S05]  /*2240*/  BSYNC.RECONVERGENT B0 ;  /* 0x0000000000007941 */ /* 0x000fea0003800200 */
.L_x_7466:
        /* <DEDUP_REMOVED lines=26> */
.L_x_7471:
[----:B------:R-:W-:Y:S05]  /*23f0*/  BSYNC.RECONVERGENT B5 ;  /* 0x0000000000057941 */ /* 0x000fea0003800200 */
.L_x_7470:
[----:B------:R-:W-:-:S07]  /*2400*/  VIADD R0, R4, 0x1 ;  /* 0x0000000104007836 */ /* 0x000fce0000000000 */
.L_x_7469:
[----:B------:R-:W-:Y:S05]  /*2410*/  BSYNC.RECONVERGENT B4 ;  /* 0x0000000000047941 */ /* 0x000fea0003800200 */
.L_x_7468:
        /* <DEDUP_REMOVED lines=56> */
.L_x_7473:
[----:B------:R-:W-:Y:S05]  /*27a0*/  BSYNC.RECONVERGENT B4 ;  /* 0x0000000000047941 */ /* 0x000fea0003800200 */
.L_x_7472:
        /* <DEDUP_REMOVED lines=31> */
.L_x_7448:
[----:B------:R-:W-:Y:S05]  /*29a0*/  BSYNC.RECONVERGENT B3 ;  /* 0x0000000000037941 */ /* 0x000fea0003800200 */
.L_x_7446:
        /* <DEDUP_REMOVED lines=28> */
[----:B------:R-:W-:Y:S05]  /*2b70*/  CALL.REL.NOINC `($__internal_16_$__cuda_sm20_div_rn_f64_full) ;  /* 0x000002cc00847944 */ /* 0x000fea0003c00000 */
.L_x_7477:
[----:B------:R-:W-:Y:S05]  /*2b80*/  BSYNC.RECONVERGENT B1 ;  /* 0x0000000000017941 */ /* 0x000fea0003800200 */
.L_x_7476:
        /* <DEDUP_REMOVED lines=24> */
[----:B------:R-:W-:Y:S02]  /*2d10*/  IMAD.MOV.U32 R30, RZ, RZ, R2 ;  /* 0x000000ffff1e7224 */ /* 0x000fe400078e0002 */
[----:B------:R-:W-:-:S07]  /*2d20*/  IMAD.MOV.U32 R31, RZ, RZ, R3 ;  /* 0x000000ffff1f7224 */ /* 0x000fce00078e0003 */
.L_x_7479:
[----:B------:R-:W-:Y:S05]  /*2d30*/  BSYNC.RECONVERGENT B1 ;  /* 0x0000000000017941 */ /* 0x000fea0003800200 */
.L_x_7478:
[----:B------:R-:W-:Y:S05]  /*2d40*/  BRA `(.L_x_7445) ;  /* 0x0000000400747947 */ /* 0x000fea0003800000 */
.L_x_7475:
        /* <DEDUP_REMOVED lines=23> */
.L_x_7481:
[----:B------:R-:W-:Y:S05]  /*2ec0*/  BSYNC.RECONVERGENT B1 ;  /* 0x0000000000017941 */ /* 0x000fea0003800200 */
.L_x_7480:
        /* <DEDUP_REMOVED lines=16> */
[----:B------:R-:W-:Y:S05]  /*2fd0*/  CALL.REL.NOINC `($__internal_15_$__cuda_sm20_dblrcp_rn_slowpath_v3) ;  /* 0x000002c400c07944 */ /* 0x000fea0003c00000 */
.L_x_7483:
[----:B------:R-:W-:Y:S05]  /*2fe0*/  BSYNC.RECONVERGENT B1 ;  /* 0x0000000000017941 */ /* 0x000fea0003800200 */
.L_x_7482:
[C---:B------:R-:W-:Y:S02]  /*2ff0*/  DFMA R28, R46.reuse, R34, R32 ;  /* 0x000000222e1c722b */ /* 0x040fe40000000020 */
[----:B------:R-:W-:-:S06]  /*3000*/  DFMA R30, R46, -R32, R34 ;  /* 0x800000202e1e722b */ /* 0x000fcc0000000022 */
[-C--:B------:R-:W-:Y:S02]  /*3010*/  DMUL R28, R28, R2.reuse ;  /* 0x000000021c1c7228 */ /* 0x080fe40000000000 */
[----:B------:R-:W-:Y:S01]  /*3020*/  DMUL R30, R30, R2 ;  /* 0x000000021e1e7228 */ /* 0x000fe20000000000 */
[----:B------:R-:W-:Y:S10]  /*3030*/  BRA `(.L_x_7445) ;  /* 0x0000000000b87947 */ /* 0x000ff40003800000 */
.L_x_7474:
        /* <DEDUP_REMOVED lines=23> */
.L_x_7485:
[----:B------:R-:W-:Y:S05]  /*31b0*/  BSYNC.RECONVERGENT B1 ;  /* 0x0000000000017941 */ /* 0x000fea0003800200 */
.L_x_7484:
        /* <DEDUP_REMOVED lines=17> */
.L_x_7487:
[----:B------:R-:W-:Y:S05]  /*32d0*/  BSYNC.RECONVERGENT B1 ;  /* 0x0000000000017941 */ /* 0x000fea0003800200 */
.L_x_7486:
[C---:B------:R-:W-:Y:S02]  /*32e0*/  DFMA R28, R46.reuse, R32, R34 ;  /* 0x000000202e1c722b */ /* 0x040fe40000000022 */
[----:B------:R-:W-:-:S06]  /*32f0*/  DFMA R30, R46, R34, -R32 ;  /* 0x000000222e1e722b */ /* 0x000fcc0000000820 */
[-C--:B------:R-:W-:Y:S02]  /*3300*/  DMUL R28, R28, R2.reuse ;  /* 0x000000021c1c7228 */ /* 0x080fe40000000000 */
[----:B------:R-:W-:-:S11]  /*3310*/  DMUL R30, R30, R2 ;  /* 0x000000021e1e7228 */ /* 0x000fd60000000000 */
.L_x_7445:
[----:B------:R-:W-:Y:S05]  /*3320*/  BSYNC.RECONVERGENT B2 ;  /* 0x0000000000027941 */ /* 0x000fea0003800200 */
.L_x_7444:
[----:B------:R-:W-:Y:S01]  /*3330*/  VIADD R0, R52, 0x80 ;  /* 0x0000008034007836 */ /* 0x000fe20000000000 */
[----:B------:R-:W-:Y:S01]  /*3340*/  BSSY.RECONVERGENT B2, `(.L_x_7488) ;  /* 0x00002ef000027945 */ /* 0x000fe20003800200 */
[----:B-----5:R-:W-:Y:S02]  /*3350*/  CS2R R34, SRZ ;  /* 0x0000000000227805 */ /* 0x020fe4000001ff00 */
[----:B------:R-:W-:Y:S02]  /*3360*/  CS2R R32, SRZ ;  /* 0x0000000000207805 */ /* 0x000fe4000001ff00 */
[----:B------:R-:W-:-:S13]  /*3370*/  ISETP.GE.U32.AND P0, PT, R0, R55, PT ;  /* 0x000000370000720c */ /* 0x000fda0003f06070 */
        /* <DEDUP_REMOVED lines=75> */
.L_x_7496:
[----:B------:R-:W-:Y:S05]  /*3830*/  BSYNC.RECONVERGENT B0 ;  /* 0x0000000000007941 */ /* 0x000fea0003800200 */
.L_x_7495:
        /* <DEDUP_REMOVED lines=25> */
.L_x_7500:
[----:B------:R-:W-:Y:S05]  /*39d0*/  BSYNC.RECONVERGENT B5 ;  /* 0x0000000000057941 */ /* 0x000fea0003800200 */
.L_x_7499:
[----:B------:R-:W-:Y:S01]  /*39e0*/  VIADD R0, R4, 0x1 ;  /* 0x0000000104007836 */ /* 0x000fe20000000000 */
[----:B------:R-:W-:Y:S06]  /*39f0*/  BRA `(.L_x_7501) ;  /* 0x0000000000087947 */ /* 0x000fec0003800000 */
.L_x_7498:
[----:B------:R-:W-:Y:S01]  /*3a00*/  DMUL R2, RZ, R58 ;  /* 0x0000003aff027228 */ /* 0x000fe20000000000 */
[----:B------:R-:W-:-:S10]  /*3a10*/  IMAD.MOV.U32 R0, RZ, RZ, 0x1 ;  /* 0x00000001ff007424 */ /* 0x000fd400078e00ff */
.L_x_7501:
[----:B------:R-:W-:Y:S05]  /*3a20*/  BSYNC.RECONVERGENT B4 ;  /* 0x0000000000047941 */ /* 0x000fea0003800200 */
.L_x_7497:
        /* <DEDUP_REMOVED lines=53> */
[----:B------:R-:W-:Y:S01]  /*3d80*/  IMAD.MOV.U32 R3, RZ, RZ, R7 ;  /* 0x000000ffff037224 */ /* 0x000fe200078e0007 */
[----:B------:R-:W-:Y:S06]  /*3d90*/  BRA `(.L_x_7504) ;  /* 0x0000000000087947 */ /* 0x000fec0003800000 */
.L_x_7503:
[----:B------:R-:W-:Y:S01]  /*3da0*/  DMUL R2, RZ, R58 ;  /* 0x0000003aff027228 */ /* 0x000fe20000000000 */
[----:B------:R-:W-:-:S10]  /*3db0*/  IMAD.MOV.U32 R0, RZ, RZ, RZ ;  /* 0x000000ffff007224 */ /* 0x000fd400078e00ff */
.L_x_7504:
[----:B------:R-:W-:Y:S05]  /*3dc0*/  BSYNC.RECONVERGENT B4 ;  /* 0x0000000000047941 */ /* 0x000fea0003800200 */
.L_x_7502:
        /* <DEDUP_REMOVED lines=32> */
.L_x_7494:
        /* <DEDUP_REMOVED lines=62> */
.L_x_7507:
[----:B------:R-:W-:Y:S05]  /*43b0*/  BSYNC.RECONVERGENT B0 ;  /* 0x0000000000007941 */ /* 0x000fea0003800200 */
.L_x_7506:
        /* <DEDUP_REMOVED lines=37> */
.L_x_7511:
[----:B------:R-:W-:Y:S05]  /*4610*/  BSYNC.RECONVERGENT B5 ;  /* 0x0000000000057941 */ /* 0x000fea0003800200 */
.L_x_7510:
[----:B------:R-:W-:Y:S01]  /*4620*/  VIADD R0, R0, 0x1 ;  /* 0x0000000100007836 */ /* 0x000fe20000000000 */
[----:B------:R-:W-:Y:S06]  /*4630*/  BRA `(.L_x_7512) ;  /* 0x0000000000087947 */ /* 0x000fec0003800000 */
.L_x_7509:
[----:B------:R-:W-:Y:S01]  /*4640*/  DMUL R60, RZ, R58 ;  /* 0x0000003aff3c7228 */ /* 0x000fe20000000000 */
[----:B------:R-:W-:-:S10]  /*4650*/  IMAD.MOV.U32 R0, RZ, RZ, 0x1 ;  /* 0x00000001ff007424 */ /* 0x000fd400078e00ff */
.L_x_7512:
[----:B------:R-:W-:Y:S05]  /*4660*/  BSYNC.RECONVERGENT B4 ;  /* 0x0000000000047941 */ /* 0x000fea0003800200 */
.L_x_7508:
        /* <DEDUP_REMOVED lines=59> */
.L_x_7514:
[----:B------:R-:W-:Y:S01]  /*4a20*/  DMUL R2, RZ, R58 ;  /* 0x0000003aff027228 */ /* 0x000fe20000000000 */
[----:B------:R-:W-:-:S10]  /*4a30*/  IMAD.MOV.U32 R0, RZ, RZ, RZ ;  /* 0x000000ffff007224 */ /* 0x000fd400078e00ff */
.L_x_7515:
[----:B------:R-:W-:Y:S05]  /*4a40*/  BSYNC.RECONVERGENT B4 ;  /* 0x0000000000047941 */ /* 0x000fea0003800200 */
.L_x_7513:
        /* <DEDUP_REMOVED lines=37> */
.L_x_7493:
        /* <DEDUP_REMOVED lines=10> */
.L_x_7516:
[----:B------:R-:W-:-:S10]  /*4d40*/  DADD R66, R38, -R38 ;  /* 0x0000000026427229 */ /* 0x000fd40000000826 */
[----:B------:R-:W-:Y:S02]  /*4d50*/  IMAD.MOV.U32 R58, RZ, RZ, R66 ;  /* 0x000000ffff3a7224 */ /* 0x000fe400078e0042 */
[----:B------:R-:W-:Y:S01]  /*4d60*/  IMAD.MOV.U32 R59, RZ, RZ, R67 ;  /* 0x000000ffff3b7224 */ /* 0x000fe200078e0043 */
[----:B------:R-:W-:Y:S06]  /*4d70*/  BRA `(.L_x_7505) ;  /* 0x0000000800cc7947 */ /* 0x000fec0003800000 */
.L_x_7492:
        /* <DEDUP_REMOVED lines=26> */
.L_x_7520:
[----:B------:R-:W-:Y:S05]  /*4f20*/  BSYNC.RECONVERGENT B5 ;  /* 0x0000000000057941 */ /* 0x000fea0003800200 */
.L_x_7519:
[----:B------:R-:W-:Y:S01]  /*4f30*/  VIADD R0, R4, 0x1 ;  /* 0x0000000104007836 */ /* 0x000fe20000000000 */
[----:B------:R-:W-:Y:S06]  /*4f40*/  BRA `(.L_x_7521) ;  /* 0x0000000000087947 */ /* 0x000fec0003800000 */
.L_x_7518:
[----:B------:R-:W-:Y:S01]  /*4f50*/  DMUL R2, RZ, R58 ;  /* 0x0000003aff027228 */ /* 0x000fe20000000000 */
[----:B------:R-:W-:-:S10]  /*4f60*/  IMAD.MOV.U32 R0, RZ, RZ, 0x1 ;  /* 0x00000001ff007424 */ /* 0x000fd400078e00ff */
.L_x_7521:
[----:B------:R-:W-:Y:S05]  /*4f70*/  BSYNC.RECONVERGENT B4 ;  /* 0x0000000000047941 */ /* 0x000fea0003800200 */
.L_x_7517:
        /* <DEDUP_REMOVED lines=56> */
.L_x_7523:
[----:B------:R-:W-:Y:S01]  /*5300*/  DMUL R2, RZ, R58 ;  /* 0x0000003aff027228 */ /* 0x000fe20000000000 */
[----:B------:R-:W-:-:S10]  /*5310*/  IMAD.MOV.U32 R0, RZ, RZ, RZ ;  /* 0x000000ffff007224 */ /* 0x000fd400078e00ff */
.L_x_7524:
[----:B------:R-:W-:Y:S05]  /*5320*/  BSYNC.RECONVERGENT B4 ;  /* 0x0000000000047941 */ /* 0x000fea0003800200 */
.L_x_7522:
        /* <DEDUP_REMOVED lines=30> */
.L_x_7491:
        /* <DEDUP_REMOVED lines=58> */
.L_x_7505:
[----:B------:R-:W-:Y:S05]  /*58b0*/  BSYNC.RECONVERGENT B3 ;  /* 0x0000000000037941 */ /* 0x000fea0003800200 */
.L_x_7490:
        /* <DEDUP_REMOVED lines=30> */
.L_x_7528:
[----:B------:R-:W-:Y:S05]  /*5aa0*/  BSYNC.RECONVERGENT B1 ;  /* 0x0000000000017941 */ /* 0x000fea0003800200 */
.L_x_7527:
        /* <DEDUP_REMOVED lines=17> */
.L_x_7530:
[----:B------:R-:W-:Y:S05]  /*5bc0*/  BSYNC.RECONVERGENT B1 ;  /* 0x0000000000017941 */ /* 0x000fea0003800200 */
.L_x_7529:
[C---:B------:R-:W-:Y:S02]  /*5bd0*/  DFMA R32, R46.reuse, R38, R36 ;  /* 0x000000262e20722b */ /* 0x040fe40000000024 */
[----:B------:R-:W-:-:S06]  /*5be0*/  DFMA R34, R46, -R36, R38 ;  /* 0x800000242e22722b */ /* 0x000fcc0000000026 */
[-C--:B------:R-:W-:Y:S02]  /*5bf0*/  DMUL R32, R32, R2.reuse ;  /* 0x0000000220207228 */ /* 0x080fe40000000000 */
[----:B------:R-:W-:Y:S01]  /*5c00*/  DMUL R34, R34, R2 ;  /* 0x0000000222227228 */ /* 0x000fe20000000000 */
[----:B------:R-:W-:Y:S10]  /*5c10*/  BRA `(.L_x_7489) ;  /* 0x0000000400847947 */ /* 0x000ff40003800000 */
.L_x_7526:
        /* <DEDUP_REMOVED lines=22> */
.L_x_7532:
[----:B------:R-:W-:Y:S05]  /*5d80*/  BSYNC.RECONVERGENT B1 ;  /* 0x0000000000017941 */ /* 0x000fea0003800200 */
.L_x_7531:
        /* <DEDUP_REMOVED lines=26> */
.L_x_7534:
[----:B------:R-:W-:Y:S05]  /*5f30*/  BSYNC.RECONVERGENT B1 ;  /* 0x0000000000017941 */ /* 0x000fea0003800200 */
.L_x_7533:
[----:B------:R-:W-:Y:S05]  /*5f40*/  BRA `(.L_x_7489) ;  /* 0x0000000000b87947 */ /* 0x000fea0003800000 */
.L_x_7525:
        /* <DEDUP_REMOVED lines=23> */
.L_x_7536:
[----:B------:R-:W-:Y:S05]  /*60c0*/  BSYNC.RECONVERGENT B1 ;  /* 0x0000000000017941 */ /* 0x000fea0003800200 */
.L_x_7535:
        /* <DEDUP_REMOVED lines=17> */
.L_x_7538:
[----:B------:R-:W-:Y:S05]  /*61e0*/  BSYNC.RECONVERGENT B1 ;  /* 0x0000000000017941 */ /* 0x000fea0003800200 */
.L_x_7537:
[C---:B------:R-:W-:Y:S02]  /*61f0*/  DFMA R32, R46.reuse, R36, R38 ;  /* 0x000000242e20722b */ /* 0x040fe40000000026 */
[----:B------:R-:W-:-:S06]  /*6200*/  DFMA R34, R46, R38, -R36 ;  /* 0x000000262e22722b */ /* 0x000fcc0000000824 */
[-C--:B------:R-:W-:Y:S02]  /*6210*/  DMUL R32, R32, R2.reuse ;  /* 0x0000000220207228 */ /* 0x080fe40000000000 */
[----:B------:R-:W-:-:S11]  /*6220*/  DMUL R34, R34, R2 ;  /* 0x0000000222227228 */ /* 0x000fd60000000000 */
.L_x_7489:
[----:B------:R-:W-:Y:S05]  /*6230*/  BSYNC.RECONVERGENT B2 ;  /* 0x0000000000027941 */ /* 0x000fea0003800200 */
.L_x_7488:
[----:B------:R-:W-:Y:S01]  /*6240*/  VIADD R0, R52, 0x100 ;  /* 0x0000010034007836 */ /* 0x000fe20000000000 */
[----:B------:R-:W-:Y:S01]  /*6250*/  BSSY.RECONVERGENT B2, `(.L_x_7539) ;  /* 0x00002ef000027945 */ /* 0x000fe20003800200 */
[----:B------:R-:W-:Y:S02]  /*6260*/  CS2R R38, SRZ ;  /* 0x0000000000267805 */ /* 0x000fe4000001ff00 */
        /* <DEDUP_REMOVED lines=77> */
.L_x_7547:
[----:B------:R-:W-:Y:S05]  /*6740*/  BSYNC.RECONVERGENT B0 ;  /* 0x0000000000007941 */ /* 0x000fea0003800200 */
.L_x_7546:
        /* <DEDUP_REMOVED lines=25> */
.L_x_7551:
[----:B------:R-:W-:Y:S05]  /*68e0*/  BSYNC.RECONVERGENT B5 ;  /* 0x0000000000057941 */ /* 0x000fea0003800200 */
.L_x_7550:
[----:B------:R-:W-:Y:S01]  /*68f0*/  VIADD R0, R4, 0x1 ;  /* 0x0000000104007836 */ /* 0x000fe20000000000 */
[----:B------:R-:W-:Y:S06]  /*6900*/  BRA `(.L_x_7552) ;  /* 0x0000000000087947 */ /* 0x000fec0003800000 */
.L_x_7549:
[----:B------:R-:W-:Y:S01]  /*6910*/  DMUL R2, RZ, R58 ;  /* 0x0000003aff027228 */ /* 0x000fe20000000000 */
[----:B------:R-:W-:-:S10]  /*6920*/  IMAD.MOV.U32 R0, RZ, RZ, 0x1 ;  /* 0x00000001ff007424 */ /* 0x000fd400078e00ff */
.L_x_7552:
[----:B------:R-:W-:Y:S05]  /*6930*/  BSYNC.RECONVERGENT B4 ;  /* 0x0000000000047941 */ /* 0x000fea0003800200 */
.L_x_7548:
        /* <DEDUP_REMOVED lines=55> */
.L_x_7554:
[----:B------:R-:W-:Y:S01]  /*6cb0*/  DMUL R2, RZ, R58 ;  /* 0x0000003aff027228 */ /* 0x000fe20000000000 */
[----:B------:R-:W-:-:S10]  /*6cc0*/  IMAD.MOV.U32 R0, RZ, RZ, RZ ;  /* 0x000000ffff007224 */ /* 0x000fd400078e00ff */
.L_x_7555:
[----:B------:R-:W-:Y:S05]  /*6cd0*/  BSYNC.RECONVERGENT B4 ;  /* 0x0000000000047941 */ /* 0x000fea0003800200 */
.L_x_7553:
        /* <DEDUP_REMOVED lines=32> */
.L_x_7545:
        /* <DEDUP_REMOVED lines=62> */
.L_x_7558:
[----:B------:R-:W-:Y:S05]  /*72c0*/  BSYNC.RECONVERGENT B0 ;  /* 0x0000000000007941 */ /* 0x000fea0003800200 */
.L_x_7557:
        /* <DEDUP_REMOVED lines=37> */
.L_x_7562:
[----:B------:R-:W-:Y:S05]  /*7520*/  BSYNC.RECONVERGENT B5 ;  /* 0x0000000000057941 */ /* 0x000fea0003800200 */
.L_x_7561:
[----:B------:R-:W-:Y:S01]  /*7530*/  VIADD R0, R0, 0x1 ;  /* 0x0000000100007836 */ /* 0x000fe20000000000 */
[----:B------:R-:W-:Y:S06]  /*7540*/  BRA `(.L_x_7563) ;  /* 0x0000000000087947 */ /* 0x000fec0003800000 */
.L_x_7560:
[----:B------:R-:W-:Y:S01]  /*7550*/  DMUL R60, RZ, R58 ;  /* 0x0000003aff3c7228 */ /* 0x000fe20000000000 */
[----:B------:R-:W-:-:S10]  /*7560*/  IMAD.MOV.U32 R0, RZ, RZ, 0x1 ;  /* 0x00000001ff007424 */ /* 0x000fd400078e00ff */
.L_x_7563:
[----:B------:R-:W-:Y:S05]  /*7570*/  BSYNC.RECONVERGENT B4 ;  /* 0x0000000000047941 */ /* 0x000fea0003800200 */
.L_x_7559:
        /* <DEDUP_REMOVED lines=59> */
.L_x_7565:
[----:B------:R-:W-:Y:S01]  /*7930*/  DMUL R2, RZ, R58 ;  /* 0x0000003aff027228 */ /* 0x000fe20000000000 */
[----:B------:R-:W-:-:S10]  /*7940*/  IMAD.MOV.U32 R0, RZ, RZ, RZ ;  /* 0x000000ffff007224 */ /* 0x000fd400078e00ff */
.L_x_7566:
[----:B------:R-:W-:Y:S05]  /*7950*/  BSYNC.RECONVERGENT B4 ;  /* 0x0000000000047941 */ /* 0x000fea0003800200 */
.L_x_7564:
        /* <DEDUP_REMOVED lines=37> */
.L_x_7544:
        /* <DEDUP_REMOVED lines=10> */
.L_x_7567:
[----:B------:R-:W-:-:S10]  /*7c50*/  DADD R66, R42, -R42 ;  /* 0x000000002a427229 */ /* 0x000fd4000000082a */
[----:B------:R-:W-:Y:S02]  /*7c60*/  IMAD.MOV.U32 R58, RZ, RZ, R66 ;  /* 0x000000ffff3a7224 */ /* 0x000fe400078e0042 */
[----:B------:R-:W-:Y:S01]  /*7c70*/  IMAD.MOV.U32 R59, RZ, RZ, R67 ;  /* 0x000000ffff3b7224 */ /* 0x000fe200078e0043 */
[----:B------:R-:W-:Y:S06]  /*7c80*/  BRA `(.L_x_7556) ;  /* 0x0000000800cc7947 */ /* 0x000fec0003800000 */
.L_x_7543:
        /* <DEDUP_REMOVED lines=26> */
.L_x_7571:
[----:B------:R-:W-:Y:S05]  /*7e30*/  BSYNC.RECONVERGENT B5 ;  /* 0x0000000000057941 */ /* 0x000fea0003800200 */
.L_x_7570:
[----:B------:R-:W-:Y:S01]  /*7e40*/  VIADD R0, R4, 0x1 ;  /* 0x0000000104007836 */ /* 0x000fe20000000000 */
[----:B------:R-:W-:Y:S06]  /*7e50*/  BRA `(.L_x_7572) ;  /* 0x0000000000087947 */ /* 0x000fec0003800000 */
.L_x_7569:
[----:B------:R-:W-:Y:S01]  /*7e60*/  DMUL R2, RZ, R58 ;  /* 0x0000003aff027228 */ /* 0x000fe20000000000 */
[----:B------:R-:W-:-:S10]  /*7e70*/  IMAD.MOV.U32 R0, RZ, RZ, 0x1 ;  /* 0x00000001ff007424 */ /* 0x000fd400078e00ff */
.L_x_7572:
[----:B------:R-:W-:Y:S05]  /*7e80*/  BSYNC.RECONVERGENT B4 ;  /* 0x0000000000047941 */ /* 0x000fea0003800200 */
.L_x_7568:
        /* <DEDUP_REMOVED lines=56> */
.L_x_7574:
[----:B------:R-:W-:Y:S01]  /*8210*/  DMUL R2, RZ, R58 ;  /* 0x0000003aff027228 */ /* 0x000fe20000000000 */
[----:B------:R-:W-:-:S10]  /*8220*/  IMAD.MOV.U32 R0, RZ, RZ, RZ ;  /* 0x000000ffff007224 */ /* 0x000fd400078e00ff */
.L_x_7575:
[----:B------:R-:W-:Y:S05]  /*8230*/  BSYNC.RECONVERGENT B4 ;  /* 0x0000000000047941 */ /* 0x000fea0003800200 */
.L_x_7573:
        /* <DEDUP_REMOVED lines=30> */
.L_x_7542:
        /* <DEDUP_REMOVED lines=58> */
.L_x_7556:
[----:B------:R-:W-:Y:S05]  /*87c0*/  BSYNC.RECONVERGENT B3 ;  /* 0x0000000000037941 */ /* 0x000fea0003800200 */
.L_x_7541:
        /* <DEDUP_REMOVED lines=30> */
.L_x_7579:
[----:B------:R-:W-:Y:S05]  /*89b0*/  BSYNC.RECONVERGENT B1 ;  /* 0x0000000000017941 */ /* 0x000fea0003800200 */
.L_x_7578:
        /* <DEDUP_REMOVED lines=17> */
.L_x_7581:
[----:B------:R-:W-:Y:S05]  /*8ad0*/  BSYNC.RECONVERGENT B1 ;  /* 0x0000000000017941 */ /* 0x000fea0003800200 */
.L_x_7580:
[C---:B------:R-:W-:Y:S02]  /*8ae0*/  DFMA R36, R46.reuse, R42, R40 ;  /* 0x0000002a2e24722b */ /* 0x040fe40000000028 */
[----:B------:R-:W-:-:S06]  /*8af0*/  DFMA R38, R46, -R40, R42 ;  /* 0x800000282e26722b */ /* 0x000fcc000000002a */
[-C--:B------:R-:W-:Y:S02]  /*8b00*/  DMUL R36, R36, R2.reuse ;  /* 0x0000000224247228 */ /* 0x080fe40000000000 */
[----:B------:R-:W-:Y:S01]  /*8b10*/  DMUL R38, R38, R2 ;  /* 0x0000000226267228 */ /* 0x000fe20000000000 */
[----:B------:R-:W-:Y:S10]  /*8b20*/  BRA `(.L_x_7540) ;  /* 0x0000000400847947 */ /* 0x000ff40003800000 */
.L_x_7577:
        /* <DEDUP_REMOVED lines=22> */
.L_x_7583:
[----:B------:R-:W-:Y:S05]  /*8c90*/  BSYNC.RECONVERGENT B1 ;  /* 0x0000000000017941 */ /* 0x000fea0003800200 */
.L_x_7582:
        /* <DEDUP_REMOVED lines=26> */
.L_x_7585:
[----:B------:R-:W-:Y:S05]  /*8e40*/  BSYNC.RECONVERGENT B1 ;  /* 0x0000000000017941 */ /* 0x000fea0003800200 */
.L_x_7584:
[----:B------:R-:W-:Y:S05]  /*8e50*/  BRA `(.L_x_7540) ;  /* 0x0000000000b87947 */ /* 0x000fea0003800000 */
.L_x_7576:
        /* <DEDUP_REMOVED lines=23> */
.L_x_7587:
[----:B------:R-:W-:Y:S05]  /*8fd0*/  BSYNC.RECONVERGENT B1 ;  /* 0x0000000000017941 */ /* 0x000fea0003800200 */
.L_x_7586:
        /* <DEDUP_REMOVED lines=17> */
.L_x_7589:
[----:B------:R-:W-:Y:S05]  /*90f0*/  BSYNC.RECONVERGENT B1 ;  /* 0x0000000000017941 */ /* 0x000fea0003800200 */
.L_x_7588:
[C---:B------:R-:W-:Y:S02]  /*9100*/  DFMA R36, R46.reuse, R40, R42 ;  /* 0x000000282e24722b */ /* 0x040fe4000000002a */
[----:B------:R-:W-:-:S06]  /*9110*/  DFMA R38, R46, R42, -R40 ;  /* 0x0000002a2e26722b */ /* 0x000fcc0000000828 */
[-C--:B------:R-:W-:Y:S02]  /*9120*/  DMUL R36, R36, R2.reuse ;  /* 0x0000000224247228 */ /* 0x080fe40000000000 */
[----:B------:R-:W-:-:S11]  /*9130*/  DMUL R38, R38, R2 ;  /* 0x0000000226267228 */ /* 0x000fd60000000000 */
.L_x_7540:
[----:B------:R-:W-:Y:S05]  /*9140*/  BSYNC.RECONVERGENT B2 ;  /* 0x0000000000027941 */ /* 0x000fea0003800200 */
.L_x_7539:
        /* <DEDUP_REMOVED lines=80> */
.L_x_7598:
[----:B------:R-:W-:Y:S05]  /*9650*/  BSYNC.RECONVERGENT B0 ;  /* 0x0000000000007941 */ /* 0x000fea0003800200 */
.L_x_7597:
        /* <DEDUP_REMOVED lines=25> */
.L_x_7602:
[----:B------:R-:W-:Y:S05]  /*97f0*/  BSYNC.RECONVERGENT B5 ;  /* 0x0000000000057941 */ /* 0x000fea0003800200 */
.L_x_7601:
[----:B------:R-:W-:Y:S01]  /*9800*/  VIADD R0, R4, 0x1 ;  /* 0x0000000104007836 */ /* 0x000fe20000000000 */
[----:B------:R-:W-:Y:S06]  /*9810*/  BRA `(.L_x_7603) ;  /* 0x0000000000087947 */ /* 0x000fec0003800000 */
.L_x_7600:
[----:B------:R-:W-:Y:S01]  /*9820*/  DMUL R2, RZ, R58 ;  /* 0x0000003aff027228 */ /* 0x000fe20000000000 */
[----:B------:R-:W-:-:S10]  /*9830*/  IMAD.MOV.U32 R0, RZ, RZ, 0x1 ;  /* 0x00000001ff007424 */ /* 0x000fd400078e00ff */
.L_x_7603:
[----:B------:R-:W-:Y:S05]  /*9840*/  BSYNC.RECONVERGENT B4 ;  /* 0x0000000000047941 */ /* 0x000fea0003800200 */
.L_x_7599:
        /* <DEDUP_REMOVED lines=55> */
.L_x_7605:
[----:B------:R-:W-:Y:S01]  /*9bc0*/  DMUL R2, RZ, R58 ;  /* 0x0000003aff027228 */ /* 0x000fe20000000000 */
[----:B------:R-:W-:-:S10]  /*9bd0*/  IMAD.MOV.U32 R0, RZ, RZ, RZ ;  /* 0x000000ffff007224 */ /* 0x000fd400078e00ff */
.L_x_7606:
[----:B------:R-:W-:Y:S05]  /*9be0*/  BSYNC.RECONVERGENT B4 ;  /* 0x0000000000047941 */ /* 0x000fea0003800200 */
.L_x_7604:
        /* <DEDUP_REMOVED lines=32> */
.L_x_7596:
        /* <DEDUP_REMOVED lines=62> */
.L_x_7609:
[----:B------:R-:W-:Y:S05]  /*a1d0*/  BSYNC.RECONVERGENT B0 ;  /* 0x0000000000007941 */ /* 0x000fea0003800200 */
.L_x_7608:
        /* <DEDUP_REMOVED lines=37> */
.L_x_7613:
[----:B------:R-:W-:Y:S05]  /*a430*/  BSYNC.RECONVERGENT B5 ;  /* 0x0000000000057941 */ /* 0x000fea0003800200 */
.L_x_7612:
[----:B------:R-:W-:Y:S01]  /*a440*/  VIADD R0, R0, 0x1 ;  /* 0x0000000100007836 */ /* 0x000fe20000000000 */
[----:B------:R-:W-:Y:S06]  /*a450*/  BRA `(.L_x_7614) ;  /* 0x0000000000087947 */ /* 0x000fec0003800000 */
.L_x_7611:
[----:B------:R-:W-:Y:S01]  /*a460*/  DMUL R60, RZ, R58 ;  /* 0x0000003aff3c7228 */ /* 0x000fe20000000000 */
[----:B------:R-:W-:-:S10]  /*a470*/  IMAD.MOV.U32 R0, RZ, RZ, 0x1 ;  /* 0x00000001ff007424 */ /* 0x000fd400078e00ff */
.L_x_7614:
[----:B------:R-:W-:Y:S05]  /*a480*/  BSYNC.RECONVERGENT B4 ;  /* 0x0000000000047941 */ /* 0x000fea0003800200 */
.L_x_7610:
        /* <DEDUP_REMOVED lines=59> */
.L_x_7616:
[----:B------:R-:W-:Y:S01]  /*a840*/  DMUL R2, RZ, R58 ;  /* 0x0000003aff027228 */ /* 0x000fe20000000000 */
[----:B------:R-:W-:-:S10]  /*a850*/  IMAD.MOV.U32 R0, RZ, RZ, RZ ;  /* 0x000000ffff007224 */ /* 0x000fd400078e00ff */
.L_x_7617:
[----:B------:R-:W-:Y:S05]  /*a860*/  BSYNC.RECONVERGENT B4 ;  /* 0x0000000000047941 */ /* 0x000fea0003800200 */
.L_x_7615:
        /* <DEDUP_REMOVED lines=37> */
.L_x_7595:
        /* <DEDUP_REMOVED lines=10> */
.L_x_7618:
[----:B------:R-:W-:-:S10]  /*ab60*/  DADD R66, R10, -R10 ;  /* 0x000000000a427229 */ /* 0x000fd4000000080a */
[----:B------:R-:W-:Y:S02]  /*ab70*/  IMAD.MOV.U32 R58, RZ, RZ, R66 ;  /* 0x000000ffff3a7224 */ /* 0x000fe400078e0042 */
[----:B------:R-:W-:Y:S01]  /*ab80*/  IMAD.MOV.U32 R59, RZ, RZ, R67 ;  /* 0x000000ffff3b7224 */ /* 0x000fe200078e0043 */
[----:B------:R-:W-:Y:S06]  /*ab90*/  BRA `(.L_x_7607) ;  /* 0x0000000800cc7947 */ /* 0x000fec0003800000 */
.L_x_7594:
        /* <DEDUP_REMOVED lines=26> */
.L_x_7622:
[----:B------:R-:W-:Y:S05]  /*ad40*/  BSYNC.RECONVERGENT B5 ;  /* 0x0000000000057941 */ /* 0x000fea0003800200 */
.L_x_7621:
[----:B------:R-:W-:Y:S01]  /*ad50*/  VIADD R0, R4, 0x1 ;  /* 0x0000000104007836 */ /* 0x000fe20000000000 */
[----:B------:R-:W-:Y:S06]  /*ad60*/  BRA `(.L_x_7623) ;  /* 0x0000000000087947 */ /* 0x000fec0003800000 */
.L_x_7620:
[----:B------:R-:W-:Y:S01]  /*ad70*/  DMUL R2, RZ, R58 ;  /* 0x0000003aff027228 */ /* 0x000fe20000000000 */
[----:B------:R-:W-:-:S10]  /*ad80*/  IMAD.MOV.U32 R0, RZ, RZ, 0x1 ;  /* 0x00000001ff007424 */ /* 0x000fd400078e00ff */
.L_x_7623:
[----:B------:R-:W-:Y:S05]  /*ad90*/  BSYNC.RECONVERGENT B4 ;  /* 0x0000000000047941 */ /* 0x000fea0003800200 */
.L_x_7619:
        /* <DEDUP_REMOVED lines=56> */
.L_x_7625:
[----:B------:R-:W-:Y:S01]  /*b120*/  DMUL R2, RZ, R58 ;  /* 0x0000003aff027228 */ /* 0x000fe20000000000 */
[----:B------:R-:W-:-:S10]  /*b130*/  IMAD.MOV.U32 R0, RZ, RZ, RZ ;  /* 0x000000ffff007224 */ /* 0x000fd400078e00ff */
.L_x_7626:
[----:B------:R-:W-:Y:S05]  /*b140*/  BSYNC.RECONVERGENT B4 ;  /* 0x0000000000047941 */ /* 0x000fea0003800200 */
.L_x_7624:
        /* <DEDUP_REMOVED lines=30> */
.L_x_7593:
        /* <DEDUP_REMOVED lines=58> */
.L_x_7607:
[----:B------:R-:W-:Y:S05]  /*b6d0*/  BSYNC.RECONVERGENT B3 ;  /* 0x0000000000037941 */ /* 0x000fea0003800200 */
.L_x_7592:
        /* <DEDUP_REMOVED lines=30> */
.L_x_7630:
[----:B------:R-:W-:Y:S05]  /*b8c0*/  BSYNC.RECONVERGENT B1 ;  /* 0x0000000000017941 */ /* 0x000fea0003800200 */
.L_x_7629:
        /* <DEDUP_REMOVED lines=17> */
.L_x_7632:
[----:B------:R-:W-:Y:S05]  /*b9e0*/  BSYNC.RECONVERGENT B1 ;  /* 0x0000000000017941 */ /* 0x000fea0003800200 */
.L_x_7631:
[C---:B------:R-:W-:Y:S02]  /*b9f0*/  DFMA R40, R46.reuse, R10, R8 ;  /* 0x0000000a2e28722b */ /* 0x040fe40000000008 */
[----:B------:R-:W-:-:S06]  /*ba00*/  DFMA R8, R46, -R8, R10 ;  /* 0x800000082e08722b */ /* 0x000fcc000000000a */
[-C--:B------:R-:W-:Y:S02]  /*ba10*/  DMUL R40, R40, R2.reuse ;  /* 0x0000000228287228 */ /* 0x080fe40000000000 */
[----:B------:R-:W-:Y:S01]  /*ba20*/  DMUL R42, R8, R2 ;  /* 0x00000002082a7228 */ /* 0x000fe20000000000 */
[----:B------:R-:W-:Y:S10]  /*ba30*/  BRA `(.L_x_7591) ;  /* 0x0000000400847947 */ /* 0x000ff40003800000 */
.L_x_7628:
        /* <DEDUP_REMOVED lines=22> */
.L_x_7634:
[----:B------:R-:W-:Y:S05]  /*bba0*/  BSYNC.RECONVERGENT B1 ;  /* 0x0000000000017941 */ /* 0x000fea0003800200 */
.L_x_7633:
        /* <DEDUP_REMOVED lines=26> */
.L_x_7636:
[----:B------:R-:W-:Y:S05]  /*bd50*/  BSYNC.RECONVERGENT B1 ;  /* 0x0000000000017941 */ /* 0x000fea0003800200 */
.L_x_7635:
[----:B------:R-:W-:Y:S05]  /*bd60*/  BRA `(.L_x_7591) ;  /* 0x0000000000b87947 */ /* 0x000fea0003800000 */
.L_x_7627:
        /* <DEDUP_REMOVED lines=23> */
.L_x_7638:
[----:B------:R-:W-:Y:S05]  /*bee0*/  BSYNC.RECONVERGENT B1 ;  /* 0x0000000000017941 */ /* 0x000fea0003800200 */
.L_x_7637:
        /* <DEDUP_REMOVED lines=17> */
.L_x_7640:
[----:B------:R-:W-:Y:S05]  /*c000*/  BSYNC.RECONVERGENT B1 ;  /* 0x0000000000017941 */ /* 0x000fea0003800200 */
.L_x_7639:
[C---:B------:R-:W-:Y:S02]  /*c010*/  DFMA R40, R46.reuse, R8, R10 ;  /* 0x000000082e28722b */ /* 0x040fe4000000000a */
[----:B------:R-:W-:-:S06]  /*c020*/  DFMA R8, R46, R10, -R8 ;  /* 0x0000000a2e08722b */ /* 0x000fcc0000000808 */
[-C--:B------:R-:W-:Y:S02]  /*c030*/  DMUL R40, R40, R2.reuse ;  /* 0x0000000228287228 */ /* 0x080fe40000000000 */
[----:B------:R-:W-:-:S11]  /*c040*/  DMUL R42, R8, R2 ;  /* 0x00000002082a7228 */ /* 0x000fd60000000000 */
.L_x_7591:
[----:B------:R-:W-:Y:S05]  /*c050*/  BSYNC.RECONVERGENT B2 ;  /* 0x0000000000027941 */ /* 0x000fea0003800200 */
.L_x_7590:
        /* <DEDUP_REMOVED lines=80> */
.L_x_7649:
[----:B------:R-:W-:Y:S05]  /*c560*/  BSYNC.RECONVERGENT B0 ;  /* 0x0000000000007941 */ /* 0x000fea0003800200 */
.L_x_7648:
        /* <DEDUP_REMOVED lines=25> */
.L_x_7653:
[----:B------:R-:W-:Y:S05]  /*c700*/  BSYNC.RECONVERGENT B5 ;  /* 0x0000000000057941 */ /* 0x000fea0003800200 */
.L_x_7652:
[----:B------:R-:W-:Y:S01]  /*c710*/  VIADD R0, R4, 0x1 ;  /* 0x0000000104007836 */ /* 0x000fe20000000000 */
[----:B------:R-:W-:Y:S06]  /*c720*/  BRA `(.L_x_7654) ;  /* 0x0000000000087947 */ /* 0x000fec0003800000 */
.L_x_7651:
[----:B------:R-:W-:Y:S01]  /*c730*/  DMUL R2, RZ, R58 ;  /* 0x0000003aff027228 */ /* 0x000fe20000000000 */
[----:B------:R-:W-:-:S10]  /*c740*/  IMAD.MOV.U32 R0, RZ, RZ, 0x1 ;  /* 0x00000001ff007424 */ /* 0x000fd400078e00ff */
.L_x_7654:
[----:B------:R-:W-:Y:S05]  /*c750*/  BSYNC.RECONVERGENT B4 ;  /* 0x0000000000047941 */ /* 0x000fea0003800200 */
.L_x_7650:
        /* <DEDUP_REMOVED lines=55> */
.L_x_7656:
[----:B------:R-:W-:Y:S01]  /*cad0*/  DMUL R2, RZ, R58 ;  /* 0x0000003aff027228 */ /* 0x000fe20000000000 */
[----:B------:R-:W-:-:S10]  /*cae0*/  IMAD.MOV.U32 R0, RZ, RZ, RZ ;  /* 0x000000ffff007224 */ /* 0x000fd400078e00ff */
.L_x_7657:
[----:B------:R-:W-:Y:S05]  /*caf0*/  BSYNC.RECONVERGENT B4 ;  /* 0x0000000000047941 */ /* 0x000fea0003800200 */
.L_x_7655:
        /* <DEDUP_REMOVED lines=32> */
.L_x_7647:
        /* <DEDUP_REMOVED lines=62> */
.L_x_7660:
[----:B------:R-:W-:Y:S05]  /*d0e0*/  BSYNC.RECONVERGENT B0 ;  /* 0x0000000000007941 */ /* 0x000fea0003800200 */
.L_x_7659:
        /* <DEDUP_REMOVED lines=37> */
.L_x_7664:
[----:B------:R-:W-:Y:S05]  /*d340*/  BSYNC.RECONVERGENT B5 ;  /* 0x0000000000057941 */ /* 0x000fea0003800200 */
.L_x_7663:
[----:B------:R-:W-:Y:S01]  /*d350*/  VIADD R0, R0, 0x1 ;  /* 0x0000000100007836 */ /* 0x000fe20000000000 */
[----:B------:R-:W-:Y:S06]  /*d360*/  BRA `(.L_x_7665) ;  /* 0x0000000000087947 */ /* 0x000fec0003800000 */
.L_x_7662:
[----:B------:R-:W-:Y:S01]  /*d370*/  DMUL R60, RZ, R58 ;  /* 0x0000003aff3c7228 */ /* 0x000fe20000000000 */
[----:B------:R-:W-:-:S10]  /*d380*/  IMAD.MOV.U32 R0, RZ, RZ, 0x1 ;  /* 0x00000001ff007424 */ /* 0x000fd400078e00ff */
.L_x_7665:
[----:B------:R-:W-:Y:S05]  /*d390*/  BSYNC.RECONVERGENT B4 ;  /* 0x0000000000047941 */ /* 0x000fea0003800200 */
.L_x_7661:
        /* <DEDUP_REMOVED lines=59> */
.L_x_7667:
[----:B------:R-:W-:Y:S01]  /*d750*/  DMUL R2, RZ, R58 ;  /* 0x0000003aff027228 */ /* 0x000fe20000000000 */
[----:B------:R-:W-:-:S10]  /*d760*/  IMAD.MOV.U32 R0, RZ, RZ, RZ ;  /* 0x000000ffff007224 */ /* 0x000fd400078e00ff */
.L_x_7668:
[----:B------:R-:W-:Y:S05]  /*d770*/  BSYNC.RECONVERGENT B4 ;  /* 0x0000000000047941 */ /* 0x000fea0003800200 */
.L_x_7666:
        /* <DEDUP_REMOVED lines=37> */
.L_x_7646:
        /* <DEDUP_REMOVED lines=10> */
.L_x_7669:
[----:B------:R-:W-:-:S10]  /*da70*/  DADD R66, R14, -R14 ;  /* 0x000000000e427229 */ /* 0x000fd4000000080e */
[----:B------:R-:W-:Y:S02]  /*da80*/  IMAD.MOV.U32 R58, RZ, RZ, R66 ;  /* 0x000000ffff3a7224 */ /* 0x000fe400078e0042 */
[----:B------:R-:W-:Y:S01]  /*da90*/  IMAD.MOV.U32 R59, RZ, RZ, R67 ;  /* 0x000000ffff3b7224 */ /* 0x000fe200078e0043 */
[----:B------:R-:W-:Y:S06]  /*daa0*/  BRA `(.L_x_7658) ;  /* 0x0000000800cc7947 */ /* 0x000fec0003800000 */
.L_x_7645:
        /* <DEDUP_REMOVED lines=26> */
.L_x_7673:
[----:B------:R-:W-:Y:S05]  /*dc50*/  BSYNC.RECONVERGENT B5 ;  /* 0x0000000000057941 */ /* 0x000fea0003800200 */
.L_x_7672:
[----:B------:R-:W-:Y:S01]  /*dc60*/  VIADD R0, R4, 0x1 ;  /* 0x0000000104007836 */ /* 0x000fe20000000000 */
[----:B------:R-:W-:Y:S06]  /*dc70*/  BRA `(.L_x_7674) ;  /* 0x0000000000087947 */ /* 0x000fec0003800000 */
.L_x_7671:
[----:B------:R-:W-:Y:S01]  /*dc80*/  DMUL R2, RZ, R58 ;  /* 0x0000003aff027228 */ /* 0x000fe20000000000 */
[----:B------:R-:W-:-:S10]  /*dc90*/  IMAD.MOV.U32 R0, RZ, RZ, 0x1 ;  /* 0x00000001ff007424 */ /* 0x000fd400078e00ff */
.L_x_7674:
[----:B------:R-:W-:Y:S05]  /*dca0*/  BSYNC.RECONVERGENT B4 ;  /* 0x0000000000047941 */ /* 0x000fea0003800200 */
.L_x_7670:
        /* <DEDUP_REMOVED lines=56> */
.L_x_7676:
[----:B------:R-:W-:Y:S01]  /*e030*/  DMUL R2, RZ, R58 ;  /* 0x0000003aff027228 */ /* 0x000fe20000000000 */
[----:B------:R-:W-:-:S10]  /*e040*/  IMAD.MOV.U32 R0, RZ, RZ, RZ ;  /* 0x000000ffff007224 */ /* 0x000fd400078e00ff */
.L_x_7677:
[----:B------:R-:W-:Y:S05]  /*e050*/  BSYNC.RECONVERGENT B4 ;  /* 0x0000000000047941 */ /* 0x000fea0003800200 */
.L_x_7675:
        /* <DEDUP_REMOVED lines=30> */
.L_x_7644:
        /* <DEDUP_REMOVED lines=58> */
.L_x_7658:
[----:B------:R-:W-:Y:S05]  /*e5e0*/  BSYNC.RECONVERGENT B3 ;  /* 0x0000000000037941 */ /* 0x000fea0003800200 */
.L_x_7643:
        /* <DEDUP_REMOVED lines=30> */
.L_x_7681:
[----:B------:R-:W-:Y:S05]  /*e7d0*/  BSYNC.RECONVERGENT B1 ;  /* 0x0000000000017941 */ /* 0x000fea0003800200 */
.L_x_7680:
        /* <DEDUP_REMOVED lines=17> */
.L_x_7683:
[----:B------:R-:W-:Y:S05]  /*e8f0*/  BSYNC.RECONVERGENT B1 ;  /* 0x0000000000017941 */ /* 0x000fea0003800200 */
.L_x_7682:
[C---:B------:R-:W-:Y:S02]  /*e900*/  DFMA R8, R46.reuse, R14, R12 ;  /* 0x0000000e2e08722b */ /* 0x040fe4000000000c */
[----:B------:R-:W-:-:S06]  /*e910*/  DFMA R10, R46, -R12, R14 ;  /* 0x8000000c2e0a722b */ /* 0x000fcc000000000e */
[-C--:B------:R-:W-:Y:S02]  /*e920*/  DMUL R8, R8, R2.reuse ;  /* 0x0000000208087228 */ /* 0x080fe40000000000 */
[----:B------:R-:W-:Y:S01]  /*e930*/  DMUL R10, R10, R2 ;  /* 0x000000020a0a7228 */ /* 0x000fe20000000000 */
[----:B------:R-:W-:Y:S10]  /*e940*/  BRA `(.L_x_7642) ;  /* 0x0000000400847947 */ /* 0x000ff40003800000 */
.L_x_7679:
        /* <DEDUP_REMOVED lines=22> */
.L_x_7685:
[----:B------:R-:W-:Y:S05]  /*eab0*/  BSYNC.RECONVERGENT B1 ;  /* 0x0000000000017941 */ /* 0x000fea0003800200 */
.L_x_7684:
        /* <DEDUP_REMOVED lines=26> */
.L_x_7687:
[----:B------:R-:W-:Y:S05]  /*ec60*/  BSYNC.RECONVERGENT B1 ;  /* 0x0000000000017941 */ /* 0x000fea0003800200 */
.L_x_7686:
[----:B------:R-:W-:Y:S05]  /*ec70*/  BRA `(.L_x_7642) ;  /* 0x0000000000b87947 */ /* 0x000fea0003800000 */
.L_x_7678:
        /* <DEDUP_REMOVED lines=23> */
.L_x_7689:
[----:B------:R-:W-:Y:S05]  /*edf0*/  BSYNC.RECONVERGENT B1 ;  /* 0x0000000000017941 */ /* 0x000fea0003800200 */
.L_x_7688:
        /* <DEDUP_REMOVED lines=17> */
.L_x_7691:
[----:B------:R-:W-:Y:S05]  /*ef10*/  BSYNC.RECONVERGENT B1 ;  /* 0x0000000000017941 */ /* 0x000fea0003800200 */
.L_x_7690:
[C---:B------:R-:W-:Y:S02]  /*ef20*/  DFMA R8, R46.reuse, R12, R14 ;  /* 0x0000000c2e08722b */ /* 0x040fe4000000000e */
[----:B------:R-:W-:-:S06]  /*ef30*/  DFMA R10, R46, R14, -R12 ;  /* 0x0000000e2e0a722b */ /* 0x000fcc000000080c */
[-C--:B------:R-:W-:Y:S02]  /*ef40*/  DMUL R8, R8, R2.reuse ;  /* 0x0000000208087228 */ /* 0x080fe40000000000 */
[----:B------:R-:W-:-:S11]  /*ef50*/  DMUL R10, R10, R2 ;  /* 0x000000020a0a7228 */ /* 0x000fd60000000000 */
.L_x_7642:
[----:B------:R-:W-:Y:S05]  /*ef60*/  BSYNC.RECONVERGENT B2 ;  /* 0x0000000000027941 */ /* 0x000fea0003800200 */
.L_x_7641:
        /* <DEDUP_REMOVED lines=80> */
.L_x_7700:
[----:B------:R-:W-:Y:S05]  /*f470*/  BSYNC.RECONVERGENT B0 ;  /* 0x0000000000007941 */ /* 0x000fea0003800200 */
.L_x_7699:
        /* <DEDUP_REMOVED lines=25> */
.L_x_7704:
[----:B------:R-:W-:Y:S05]  /*f610*/  BSYNC.RECONVERGENT B5 ;  /* 0x0000000000057941 */ /* 0x000fea0003800200 */
.L_x_7703:
[----:B------:R-:W-:Y:S01]  /*f620*/  VIADD R0, R4, 0x1 ;  /* 0x0000000104007836 */ /* 0x000fe20000000000 */
[----:B------:R-:W-:Y:S06]  /*f630*/  BRA `(.L_x_7705) ;  /* 0x0000000000087947 */ /* 0x000fec0003800000 */
.L_x_7702:
[----:B------:R-:W-:Y:S01]  /*f640*/  DMUL R2, RZ, R58 ;  /* 0x0000003aff027228 */ /* 0x000fe20000000000 */
[----:B------:R-:W-:-:S10]  /*f650*/  IMAD.MOV.U32 R0, RZ, RZ, 0x1 ;  /* 0x00000001ff007424 */ /* 0x000fd400078e00ff */
.L_x_7705:
[----:B------:R-:W-:Y:S05]  /*f660*/  BSYNC.RECONVERGENT B4 ;  /* 0x0000000000047941 */ /* 0x000fea0003800200 */
.L_x_7701:
        /* <DEDUP_REMOVED lines=55> */
.L_x_7707:
[----:B------:R-:W-:Y:S01]  /*f9e0*/  DMUL R2, RZ, R58 ;  /* 0x0000003aff027228 */ /* 0x000fe20000000000 */
[----:B------:R-:W-:-:S10]  /*f9f0*/  IMAD.MOV.U32 R0, RZ, RZ, RZ ;  /* 0x000000ffff007224 */ /* 0x000fd400078e00ff */
.L_x_7708:
[----:B------:R-:W-:Y:S05]  /*fa00*/  BSYNC.RECONVERGENT B4 ;  /* 0x0000000000047941 */ /* 0x000fea0003800200 */
.L_x_7706:
        /* <DEDUP_REMOVED lines=32> */
.L_x_7698:
        /* <DEDUP_REMOVED lines=62> */
.L_x_7711:
[----:B------:R-:W-:Y:S05]  /*fff0*/  BSYNC.RECONVERGENT B0 ;  /* 0x0000000000007941 */ /* 0x000fea0003800200 */
.L_x_7710:
        /* <DEDUP_REMOVED lines=37> */
.L_x_7715:
[----:B------:R-:W-:Y:S05]  /*10250*/  BSYNC.RECONVERGENT B5 ;  /* 0x0000000000057941 */ /* 0x000fea0003800200 */
.L_x_7714:
[----:B------:R-:W-:Y:S01]  /*10260*/  VIADD R0, R0, 0x1 ;  /* 0x0000000100007836 */ /* 0x000fe20000000000 */
[----:B------:R-:W-:Y:S06]  /*10270*/  BRA `(.L_x_7716) ;  /* 0x0000000000087947 */ /* 0x000fec0003800000 */
.L_x_7713:
[----:B------:R-:W-:Y:S01]  /*10280*/  DMUL R60, RZ, R58 ;  /* 0x0000003aff3c7228 */ /* 0x000fe20000000000 */
[----:B------:R-:W-:-:S10]  /*10290*/  IMAD.MOV.U32 R0, RZ, RZ, 0x1 ;  /* 0x00000001ff007424 */ /* 0x000fd400078e00ff */
.L_x_7716:
[----:B------:R-:W-:Y:S05]  /*102a0*/  BSYNC.RECONVERGENT B4 ;  /* 0x0000000000047941 */ /* 0x000fea0003800200 */
.L_x_7712:
        /* <DEDUP_REMOVED lines=59> */
.L_x_7718:
[----:B------:R-:W-:Y:S01]  /*10660*/  DMUL R2, RZ, R58 ;  /* 0x0000003aff027228 */ /* 0x000fe20000000000 */
[----:B------:R-:W-:-:S10]  /*10670*/  IMAD.MOV.U32 R0, RZ, RZ, RZ ;  /* 0x000000ffff007224 */ /* 0x000fd400078e00ff */
.L_x_7719:
[----:B------:R-:W-:Y:S05]  /*10680*/  BSYNC.RECONVERGENT B4 ;  /* 0x0000000000047941 */ /* 0x000fea0003800200 */
.L_x_7717:
        /* <DEDUP_REMOVED lines=37> */
.L_x_7697:
        /* <DEDUP_REMOVED lines=10> */
.L_x_7720:
[----:B------:R-:W-:-:S10]  /*10980*/  DADD R66, R18, -R18 ;  /* 0x0000000012427229 */ /* 0x000fd40000000812 */
[----:B------:R-:W-:Y:S02]  /*10990*/  IMAD.MOV.U32 R58, RZ, RZ, R66 ;  /* 0x000000ffff3a7224 */ /* 0x000fe400078e0042 */
[----:B------:R-:W-:Y:S01]  /*109a0*/  IMAD.MOV.U32 R59, RZ, RZ, R67 ;  /* 0x000000ffff3b7224 */ /* 0x000fe200078e0043 */
[----:B------:R-:W-:Y:S06]  /*109b0*/  BRA `(.L_x_7709) ;  /* 0x0000000800cc7947 */ /* 0x000fec0003800000 */
.L_x_7696:
        /* <DEDUP_REMOVED lines=26> */
.L_x_7724:
[----:B------:R-:W-:Y:S05]  /*10b60*/  BSYNC.RECONVERGENT B5 ;  /* 0x0000000000057941 */ /* 0x000fea0003800200 */
.L_x_7723:
[----:B------:R-:W-:Y:S01]  /*10b70*/  VIADD R0, R4, 0x1 ;  /* 0x0000000104007836 */ /* 0x000fe20000000000 */
[----:B------:R-:W-:Y:S06]  /*10b80*/  BRA `(.L_x_7725) ;  /* 0x0000000000087947 */ /* 0x000fec0003800000 */
.L_x_7722:
[----:B------:R-:W-:Y:S01]  /*10b90*/  DMUL R2, RZ, R58 ;  /* 0x0000003aff027228 */ /* 0x000fe20000000000 */
[----:B------:R-:W-:-:S10]  /*10ba0*/  IMAD.MOV.U32 R0, RZ, RZ, 0x1 ;  /* 0x00000001ff007424 */ /* 0x000fd400078e00ff */
.L_x_7725:
[----:B------:R-:W-:Y:S05]  /*10bb0*/  BSYNC.RECONVERGENT B4 ;  /* 0x0000000000047941 */ /* 0x000fea0003800200 */
.L_x_7721:
        /* <DEDUP_REMOVED lines=56> */
.L_x_7727:
[----:B------:R-:W-:Y:S01]  /*10f40*/  DMUL R2, RZ, R58 ;  /* 0x0000003aff027228 */ /* 0x000fe20000000000 */
[----:B------:R-:W-:-:S10]  /*10f50*/  IMAD.MOV.U32 R0, RZ, RZ, RZ ;  /* 0x000000ffff007224 */ /* 0x000fd400078e00ff */
.L_x_7728:
[----:B------:R-:W-:Y:S05]  /*10f60*/  BSYNC.RECONVERGENT B4 ;  /* 0x0000000000047941 */ /* 0x000fea0003800200 */
.L_x_7726:
        /* <DEDUP_REMOVED lines=30> */
.L_x_7695:
        /* <DEDUP_REMOVED lines=58> */
.L_x_7709:
[----:B------:R-:W-:Y:S05]  /*114f0*/  BSYNC.RECONVERGENT B3 ;  /* 0x0000000000037941 */ /* 0x000fea0003800200 */
.L_x_7694:
        /* <DEDUP_REMOVED lines=30> */
.L_x_7732:
[----:B------:R-:W-:Y:S05]  /*116e0*/  BSYNC.RECONVERGENT B1 ;  /* 0x0000000000017941 */ /* 0x000fea0003800200 */
.L_x_7731:
        /* <DEDUP_REMOVED lines=17> */
.L_x_7734:
[----:B------:R-:W-:Y:S05]  /*11800*/  BSYNC.RECONVERGENT B1 ;  /* 0x0000000000017941 */ /* 0x000fea0003800200 */
.L_x_7733:
[C---:B------:R-:W-:Y:S02]  /*11810*/  DFMA R12, R46.reuse, R18, R16 ;  /* 0x000000122e0c722b */ /* 0x040fe40000000010 */
[----:B------:R-:W-:-:S06]  /*11820*/  DFMA R14, R46, -R16, R18 ;  /* 0x800000102e0e722b */ /* 0x000fcc0000000012 */
[-C--:B------:R-:W-:Y:S02]  /*11830*/  DMUL R12, R12, R2.reuse ;  /* 0x000000020c0c7228 */ /* 0x080fe40000000000 */
[----:B------:R-:W-:Y:S01]  /*11840*/  DMUL R14, R14, R2 ;  /* 0x000000020e0e7228 */ /* 0x000fe20000000000 */
[----:B------:R-:W-:Y:S10]  /*11850*/  BRA `(.L_x_7693) ;  /* 0x0000000400847947 */ /* 0x000ff40003800000 */
.L_x_7730:
        /* <DEDUP_REMOVED lines=22> */
.L_x_7736:
[----:B------:R-:W-:Y:S05]  /*119c0*/  BSYNC.RECONVERGENT B1 ;  /* 0x0000000000017941 */ /* 0x000fea0003800200 */
.L_x_7735:
        /* <DEDUP_REMOVED lines=26> */
.L_x_7738:
[----:B------:R-:W-:Y:S05]  /*11b70*/  BSYNC.RECONVERGENT B1 ;  /* 0x0000000000017941 */ /* 0x000fea0003800200 */
.L_x_7737:
[----:B------:R-:W-:Y:S05]  /*11b80*/  BRA `(.L_x_7693) ;  /* 0x0000000000b87947 */ /* 0x000fea0003800000 */
.L_x_7729:
        /* <DEDUP_REMOVED lines=23> */
.L_x_7740:
[----:B------:R-:W-:Y:S05]  /*11d00*/  BSYNC.RECONVERGENT B1 ;  /* 0x0000000000017941 */ /* 0x000fea0003800200 */
.L_x_7739:
        /* <DEDUP_REMOVED lines=17> */
.L_x_7742:
[----:B------:R-:W-:Y:S05]  /*11e20*/  BSYNC.RECONVERGENT B1 ;  /* 0x0000000000017941 */ /* 0x000fea0003800200 */
.L_x_7741:
[C---:B------:R-:W-:Y:S02]  /*11e30*/  DFMA R12, R46.reuse, R16, R18 ;  /* 0x000000102e0c722b */ /* 0x040fe40000000012 */
[----:B------:R-:W-:-:S06]  /*11e40*/  DFMA R14, R46, R18, -R16 ;  /* 0x000000122e0e722b */ /* 0x000fcc0000000810 */
[-C--:B------:R-:W-:Y:S02]  /*11e50*/  DMUL R12, R12, R2.reuse ;  /* 0x000000020c0c7228 */ /* 0x080fe40000000000 */
[----:B------:R-:W-:-:S11]  /*11e60*/  DMUL R14, R14, R2 ;  /* 0x000000020e0e7228 */ /* 0x000fd60000000000 */
.L_x_7693:
[----:B------:R-:W-:Y:S05]  /*11e70*/  BSYNC.RECONVERGENT B2 ;  /* 0x0000000000027941 */ /* 0x000fea0003800200 */
.L_x_7692:
        /* <DEDUP_REMOVED lines=80> */
.L_x_7751:
[----:B------:R-:W-:Y:S05]  /*12380*/  BSYNC.RECONVERGENT B0 ;  /* 0x0000000000007941 */ /* 0x000fea0003800200 */
.L_x_7750:
        /* <DEDUP_REMOVED lines=25> */
.L_x_7755:
[----:B------:R-:W-:Y:S05]  /*12520*/  BSYNC.RECONVERGENT B5 ;  /* 0x0000000000057941 */ /* 0x000fea0003800200 */
.L_x_7754:
[----:B------:R-:W-:Y:S01]  /*12530*/  VIADD R0, R4, 0x1 ;  /* 0x0000000104007836 */ /* 0x000fe20000000000 */
[----:B------:R-:W-:Y:S06]  /*12540*/  BRA `(.L_x_7756) ;  /* 0x0000000000087947 */ /* 0x000fec0003800000 */
.L_x_7753:
[----:B------:R-:W-:Y:S01]  /*12550*/  DMUL R2, RZ, R58 ;  /* 0x0000003aff027228 */ /* 0x000fe20000000000 */
[----:B------:R-:W-:-:S10]  /*12560*/  IMAD.MOV.U32 R0, RZ, RZ, 0x1 ;  /* 0x00000001ff007424 */ /* 0x000fd400078e00ff */
.L_x_7756:
[----:B------:R-:W-:Y:S05]  /*12570*/  BSYNC.RECONVERGENT B4 ;  /* 0x0000000000047941 */ /* 0x000fea0003800200 */
.L_x_7752:
        /* <DEDUP_REMOVED lines=55> */
.L_x_7758:
[----:B------:R-:W-:Y:S01]  /*128f0*/  DMUL R2, RZ, R58 ;  /* 0x0000003aff027228 */ /* 0x000fe20000000000 */
[----:B------:R-:W-:-:S10]  /*12900*/  IMAD.MOV.U32 R0, RZ, RZ, RZ ;  /* 0x000000ffff007224 */ /* 0x000fd400078e00ff */
.L_x_7759:
[----:B------:R-:W-:Y:S05]  /*12910*/  BSYNC.RECONVERGENT B4 ;  /* 0x0000000000047941 */ /* 0x000fea0003800200 */
.L_x_7757:
        /* <DEDUP_REMOVED lines=32> */
.L_x_7749:
        /* <DEDUP_REMOVED lines=62> */
.L_x_7762:
[----:B------:R-:W-:Y:S05]  /*12f00*/  BSYNC.RECONVERGENT B0 ;  /* 0x0000000000007941 */ /* 0x000fea0003800200 */
.L_x_7761:
        /* <DEDUP_REMOVED lines=37> */
.L_x_7766:
[----:B------:R-:W-:Y:S05]  /*13160*/  BSYNC.RECONVERGENT B5 ;  /* 0x0000000000057941 */ /* 0x000fea0003800200 */
.L_x_7765:
[----:B------:R-:W-:Y:S01]  /*13170*/  VIADD R0, R0, 0x1 ;  /* 0x0000000100007836 */ /* 0x000fe20000000000 */
[----:B------:R-:W-:Y:S06]  /*13180*/  BRA `(.L_x_7767) ;  /* 0x0000000000087947 */ /* 0x000fec0003800000 */
.L_x_7764:
[----:B------:R-:W-:Y:S01]  /*13190*/  DMUL R60, RZ, R58 ;  /* 0x0000003aff3c7228 */ /* 0x000fe20000000000 */
[----:B------:R-:W-:-:S10]  /*131a0*/  IMAD.MOV.U32 R0, RZ, RZ, 0x1 ;  /* 0x00000001ff007424 */ /* 0x000fd400078e00ff */
.L_x_7767:
[----:B------:R-:W-:Y:S05]  /*131b0*/  BSYNC.RECONVERGENT B4 ;  /* 0x0000000000047941 */ /* 0x000fea0003800200 */
.L_x_7763:
        /* <DEDUP_REMOVED lines=59> */
.L_x_7769:
[----:B------:R-:W-:Y:S01]  /*13570*/  DMUL R2, RZ, R58 ;  /* 0x0000003aff027228 */ /* 0x000fe20000000000 */
[----:B------:R-:W-:-:S10]  /*13580*/  IMAD.MOV.U32 R0, RZ, RZ, RZ ;  /* 0x000000ffff007224 */ /* 0x000fd400078e00ff */
.L_x_7770:
[----:B------:R-:W-:Y:S05]  /*13590*/  BSYNC.RECONVERGENT B4 ;  /* 0x0000000000047941 */ /* 0x000fea0003800200 */
.L_x_7768:
        /* <DEDUP_REMOVED lines=37> */
.L_x_7748:
        /* <DEDUP_REMOVED lines=10> */
.L_x_7771:
[----:B------:R-:W-:-:S10]  /*13890*/  DADD R66, R22, -R22 ;  /* 0x0000000016427229 */ /* 0x000fd40000000816 */
[----:B------:R-:W-:Y:S02]  /*138a0*/  IMAD.MOV.U32 R58, RZ, RZ, R66 ;  /* 0x000000ffff3a7224 */ /* 0x000fe400078e0042 */
[----:B------:R-:W-:Y:S01]  /*138b0*/  IMAD.MOV.U32 R59, RZ, RZ, R67 ;  /* 0x000000ffff3b7224 */ /* 0x000fe200078e0043 */
[----:B------:R-:W-:Y:S06]  /*138c0*/  BRA `(.L_x_7760) ;  /* 0x0000000800cc7947 */ /* 0x000fec0003800000 */
.L_x_7747:
        /* <DEDUP_REMOVED lines=26> */
.L_x_7775:
[----:B------:R-:W-:Y:S05]  /*13a70*/  BSYNC.RECONVERGENT B5 ;  /* 0x0000000000057941 */ /* 0x000fea0003800200 */
.L_x_7774:
[----:B------:R-:W-:Y:S01]  /*13a80*/  VIADD R0, R4, 0x1 ;  /* 0x0000000104007836 */ /* 0x000fe20000000000 */
[----:B------:R-:W-:Y:S06]  /*13a90*/  BRA `(.L_x_7776) ;  /* 0x0000000000087947 */ /* 0x000fec0003800000 */
.L_x_7773:
[----:B------:R-:W-:Y:S01]  /*13aa0*/  DMUL R2, RZ, R58 ;  /* 0x0000003aff027228 */ /* 0x000fe20000000000 */
[----:B------:R-:W-:-:S10]  /*13ab0*/  IMAD.MOV.U32 R0, RZ, RZ, 0x1 ;  /* 0x00000001ff007424 */ /* 0x000fd400078e00ff */
.L_x_7776:
[----:B------:R-:W-:Y:S05]  /*13ac0*/  BSYNC.RECONVERGENT B4 ;  /* 0x0000000000047941 */ /* 0x000fea0003800200 */
.L_x_7772:
        /* <DEDUP_REMOVED lines=56> */
.L_x_7778:
[----:B------:R-:W-:Y:S01]  /*13e50*/  DMUL R2, RZ, R58 ;  /* 0x0000003aff027228 */ /* 0x000fe20000000000 */
[----:B------:R-:W-:-:S10]  /*13e60*/  IMAD.MOV.U32 R0, RZ, RZ, RZ ;  /* 0x000000ffff007224 */ /* 0x000fd400078e00ff */
.L_x_7779:
[----:B------:R-:W-:Y:S05]  /*13e70*/  BSYNC.RECONVERGENT B4 ;  /* 0x0000000000047941 */ /* 0x000fea0003800200 */
.L_x_7777:
        /* <DEDUP_REMOVED lines=30> */
.L_x_7746:
        /* <DEDUP_REMOVED lines=58> */
.L_x_7760:
[----:B------:R-:W-:Y:S05]  /*14400*/  BSYNC.RECONVERGENT B3 ;  /* 0x0000000000037941 */ /* 0x000fea0003800200 */
.L_x_7745:
        /* <DEDUP_REMOVED lines=30> */
.L_x_7783:
[----:B------:R-:W-:Y:S05]  /*145f0*/  BSYNC.RECONVERGENT B1 ;  /* 0x0000000000017941 */ /* 0x000fea0003800200 */
.L_x_7782:
        /* <DEDUP_REMOVED lines=17> */
.L_x_7785:
[----:B------:R-:W-:Y:S05]  /*14710*/  BSYNC.RECONVERGENT B1 ;  /* 0x0000000000017941 */ /* 0x000fea0003800200 */
.L_x_7784:
[C---:B------:R-:W-:Y:S02]  /*14720*/  DFMA R16, R46.reuse, R22, R20 ;  /* 0x000000162e10722b */ /* 0x040fe40000000014 */
[----:B------:R-:W-:-:S06]  /*14730*/  DFMA R18, R46, -R20, R22 ;  /* 0x800000142e12722b */ /* 0x000fcc0000000016 */
[-C--:B------:R-:W-:Y:S02]  /*14740*/  DMUL R16, R16, R2.reuse ;  /* 0x0000000210107228 */ /* 0x080fe40000000000 */
[----:B------:R-:W-:Y:S01]  /*14750*/  DMUL R18, R18, R2 ;  /* 0x0000000212127228 */ /* 0x000fe20000000000 */
[----:B------:R-:W-:Y:S10]  /*14760*/  BRA `(.L_x_7744) ;  /* 0x0000000400847947 */ /* 0x000ff40003800000 */
.L_x_7781:
        /* <DEDUP_REMOVED lines=22> */
.L_x_7787:
[----:B------:R-:W-:Y:S05]  /*148d0*/  BSYNC.RECONVERGENT B1 ;  /* 0x0000000000017941 */ /* 0x000fea0003800200 */
.L_x_7786:
        /* <DEDUP_REMOVED lines=26> */
.L_x_7789:
[----:B------:R-:W-:Y:S05]  /*14a80*/  BSYNC.RECONVERGENT B1 ;  /* 0x0000000000017941 */ /* 0x000fea0003800200 */
.L_x_7788:
[----:B------:R-:W-:Y:S05]  /*14a90*/  BRA `(.L_x_7744) ;  /* 0x0000000000b87947 */ /* 0x000fea0003800000 */
.L_x_7780:
        /* <DEDUP_REMOVED lines=23> */
.L_x_7791:
[----:B------:R-:W-:Y:S05]  /*14c10*/  BSYNC.RECONVERGENT B1 ;  /* 0x0000000000017941 */ /* 0x000fea0003800200 */
.L_x_7790:
        /* <DEDUP_REMOVED lines=17> */
.L_x_7793:
[----:B------:R-:W-:Y:S05]  /*14d30*/  BSYNC.RECONVERGENT B1 ;  /* 0x0000000000017941 */ /* 0x000fea0003800200 */
.L_x_7792:
[C---:B------:R-:W-:Y:S02]  /*14d40*/  DFMA R16, R46.reuse, R20, R22 ;  /* 0x000000142e10722b */ /* 0x040fe40000000016 */
[----:B------:R-:W-:-:S06]  /*14d50*/  DFMA R18, R46, R22, -R20 ;  /* 0x000000162e12722b */ /* 0x000fcc0000000814 */
[-C--:B------:R-:W-:Y:S02]  /*14d60*/  DMUL R16, R16, R2.reuse ;  /* 0x0000000210107228 */ /* 0x080fe40000000000 */
[----:B------:R-:W-:-:S11]  /*14d70*/  DMUL R18, R18, R2 ;  /* 0x0000000212127228 */ /* 0x000fd60000000000 */
.L_x_7744:
[----:B------:R-:W-:Y:S05]  /*14d80*/  BSYNC.RECONVERGENT B2 ;  /* 0x0000000000027941 */ /* 0x000fea0003800200 */
.L_x_7743:
        /* <DEDUP_REMOVED lines=80> */
.L_x_7802:
[----:B------:R-:W-:Y:S05]  /*15290*/  BSYNC.RECONVERGENT B0 ;  /* 0x0000000000007941 */ /* 0x000fea0003800200 */
.L_x_7801:
        /* <DEDUP_REMOVED lines=25> */
.L_x_7806:
[----:B------:R-:W-:Y:S05]  /*15430*/  BSYNC.RECONVERGENT B5 ;  /* 0x0000000000057941 */ /* 0x000fea0003800200 */
.L_x_7805:
[----:B------:R-:W-:Y:S01]  /*15440*/  VIADD R0, R4, 0x1 ;  /* 0x0000000104007836 */ /* 0x000fe20000000000 */
[----:B------:R-:W-:Y:S06]  /*15450*/  BRA `(.L_x_7807) ;  /* 0x0000000000087947 */ /* 0x000fec0003800000 */
.L_x_7804:
[----:B------:R-:W-:Y:S01]  /*15460*/  DMUL R2, RZ, R58 ;  /* 0x0000003aff027228 */ /* 0x000fe20000000000 */
[----:B------:R-:W-:-:S10]  /*15470*/  IMAD.MOV.U32 R0, RZ, RZ, 0x1 ;  /* 0x00000001ff007424 */ /* 0x000fd400078e00ff */
.L_x_7807:
[----:B------:R-:W-:Y:S05]  /*15480*/  BSYNC.RECONVERGENT B4 ;  /* 0x0000000000047941 */ /* 0x000fea0003800200 */
.L_x_7803:
        /* <DEDUP_REMOVED lines=55> */
.L_x_7809:
[----:B------:R-:W-:Y:S01]  /*15800*/  DMUL R2, RZ, R58 ;  /* 0x0000003aff027228 */ /* 0x000fe20000000000 */
[----:B------:R-:W-:-:S10]  /*15810*/  IMAD.MOV.U32 R0, RZ, RZ, RZ ;  /* 0x000000ffff007224 */ /* 0x000fd400078e00ff */
.L_x_7810:
[----:B------:R-:W-:Y:S05]  /*15820*/  BSYNC.RECONVERGENT B4 ;  /* 0x0000000000047941 */ /* 0x000fea0003800200 */
.L_x_7808:
        /* <DEDUP_REMOVED lines=32> */
.L_x_7800:
        /* <DEDUP_REMOVED lines=62> */
.L_x_7813:
[----:B------:R-:W-:Y:S05]  /*15e10*/  BSYNC.RECONVERGENT B0 ;  /* 0x0000000000007941 */ /* 0x000fea0003800200 */
.L_x_7812:
        /* <DEDUP_REMOVED lines=36> */
.L_x_7817:
[----:B------:R-:W-:Y:S05]  /*16060*/  BSYNC.RECONVERGENT B5 ;  /* 0x0000000000057941 */ /* 0x000fea0003800200 */
.L_x_7816:
[----:B------:R-:W-:Y:S01]  /*16070*/  VIADD R0, R4, 0x1 ;  /* 0x0000000104007836 */ /* 0x000fe20000000000 */
[----:B------:R-:W-:Y:S06]  /*16080*/  BRA `(.L_x_7818) ;  /* 0x0000000000087947 */ /* 0x000fec0003800000 */
.L_x_7815:
[----:B------:R-:W-:Y:S01]  /*16090*/  DMUL R2, RZ, R58 ;  /* 0x0000003aff027228 */ /* 0x000fe20000000000 */
[----:B------:R-:W-:-:S10]  /*160a0*/  IMAD.MOV.U32 R0, RZ, RZ, 0x1 ;  /* 0x00000001ff007424 */ /* 0x000fd400078e00ff */
.L_x_7818:
[----:B------:R-:W-:Y:S05]  /*160b0*/  BSYNC.RECONVERGENT B4 ;  /* 0x0000000000047941 */ /* 0x000fea0003800200 */
.L_x_7814:
        /* <DEDUP_REMOVED lines=59> */
.L_x_7820:
[----:B------:R-:W-:Y:S01]  /*16470*/  DMUL R2, RZ, R58 ;  /* 0x0000003aff027228 */ /* 0x000fe20000000000 */
[----:B------:R-:W-:-:S10]  /*16480*/  IMAD.MOV.U32 R0, RZ, RZ, RZ ;  /* 0x000000ffff007224 */ /* 0x000fd400078e00ff */
.L_x_7821:
[----:B------:R-:W-:Y:S05]  /*16490*/  BSYNC.RECONVERGENT B4 ;  /* 0x0000000000047941 */ /* 0x000fea0003800200 */
.L_x_7819:
        /* <DEDUP_REMOVED lines=37> */
.L_x_7799:
        /* <DEDUP_REMOVED lines=10> */
.L_x_7822:
[----:B------:R-:W-:-:S10]  /*16790*/  DADD R56, R26, -R26 ;  /* 0x000000001a387229 */ /* 0x000fd4000000081a */
[----:B------:R-:W-:Y:S02]  /*167a0*/  IMAD.MOV.U32 R58, RZ, RZ, R56 ;  /* 0x000000ffff3a7224 */ /* 0x000fe400078e0038 */
[----:B------:R-:W-:Y:S01]  /*167b0*/  IMAD.MOV.U32 R59, RZ, RZ, R57 ;  /* 0x000000ffff3b7224 */ /* 0x000fe200078e0039 */
[----:B------:R-:W-:Y:S06]  /*167c0*/  BRA `(.L_x_7811) ;  /* 0x0000000800cc7947 */ /* 0x000fec0003800000 */
.L_x_7798:
        /* <DEDUP_REMOVED lines=26> */
.L_x_7826:
[----:B------:R-:W-:Y:S05]  /*16970*/  BSYNC.RECONVERGENT B5 ;  /* 0x0000000000057941 */ /* 0x000fea0003800200 */
.L_x_7825:
[----:B------:R-:W-:Y:S01]  /*16980*/  VIADD R0, R4, 0x1 ;  /* 0x0000000104007836 */ /* 0x000fe20000000000 */
[----:B------:R-:W-:Y:S06]  /*16990*/  BRA `(.L_x_7827) ;  /* 0x0000000000087947 */ /* 0x000fec0003800000 */
.L_x_7824:
[----:B------:R-:W-:Y:S01]  /*169a0*/  DMUL R2, RZ, R58 ;  /* 0x0000003aff027228 */ /* 0x000fe20000000000 */
[----:B------:R-:W-:-:S10]  /*169b0*/  IMAD.MOV.U32 R0, RZ, RZ, 0x1 ;  /* 0x00000001ff007424 */ /* 0x000fd400078e00ff */
.L_x_7827:
[----:B------:R-:W-:Y:S05]  /*169c0*/  BSYNC.RECONVERGENT B4 ;  /* 0x0000000000047941 */ /* 0x000fea0003800200 */
.L_x_7823:
        /* <DEDUP_REMOVED lines=56> */
.L_x_7829:
[----:B------:R-:W-:Y:S01]  /*16d50*/  DMUL R2, RZ, R58 ;  /* 0x0000003aff027228 */ /* 0x000fe20000000000 */
[----:B------:R-:W-:-:S10]  /*16d60*/  IMAD.MOV.U32 R0, RZ, RZ, RZ ;  /* 0x000000ffff007224 */ /* 0x000fd400078e00ff */
.L_x_7830:
[----:B------:R-:W-:Y:S05]  /*16d70*/  BSYNC.RECONVERGENT B4 ;  /* 0x0000000000047941 */ /* 0x000fea0003800200 */
.L_x_7828:
        /* <DEDUP_REMOVED lines=30> */
.L_x_7797:
        /* <DEDUP_REMOVED lines=58> */
.L_x_7811:
[----:B------:R-:W-:Y:S05]  /*17300*/  BSYNC.RECONVERGENT B3 ;  /* 0x0000000000037941 */ /* 0x000fea0003800200 */
.L_x_7796:
        /* <DEDUP_REMOVED lines=30> */
.L_x_7834:
[----:B------:R-:W-:Y:S05]  /*174f0*/  BSYNC.RECONVERGENT B1 ;  /* 0x0000000000017941 */ /* 0x000fea0003800200 */
.L_x_7833:
        /* <DEDUP_REMOVED lines=17> */
.L_x_7836:
[----:B------:R-:W-:Y:S05]  /*17610*/  BSYNC.RECONVERGENT B1 ;  /* 0x0000000000017941 */ /* 0x000fea0003800200 */
.L_x_7835:
[C---:B------:R-:W-:Y:S02]  /*17620*/  DFMA R20, R46.reuse, R26, R24 ;  /* 0x0000001a2e14722b */ /* 0x040fe40000000018 */
[----:B------:R-:W-:-:S06]  /*17630*/  DFMA R22, R46, -R24, R26 ;  /* 0x800000182e16722b */ /* 0x000fcc000000001a */
[-C--:B------:R-:W-:Y:S02]  /*17640*/  DMUL R20, R20, R2.reuse ;  /* 0x0000000214147228 */ /* 0x080fe40000000000 */
[----:B------:R-:W-:Y:S01]  /*17650*/  DMUL R22, R22, R2 ;  /* 0x0000000216167228 */ /* 0x000fe20000000000 */
[----:B------:R-:W-:Y:S10]  /*17660*/  BRA `(.L_x_7795) ;  /* 0x0000000400847947 */ /* 0x000ff40003800000 */
.L_x_7832:
        /* <DEDUP_REMOVED lines=22> */
.L_x_7838:
[----:B------:R-:W-:Y:S05]  /*177d0*/  BSYNC.RECONVERGENT B1 ;  /* 0x0000000000017941 */ /* 0x000fea0003800200 */
.L_x_7837:
        /* <DEDUP_REMOVED lines=26> */
.L_x_7840:
[----:B------:R-:W-:Y:S05]  /*17980*/  BSYNC.RECONVERGENT B1 ;  /* 0x0000000000017941 */ /* 0x000fea0003800200 */
.L_x_7839:
[----:B------:R-:W-:Y:S05]  /*17990*/  BRA `(.L_x_7795) ;  /* 0x0000000000b87947 */ /* 0x000fea0003800000 */
.L_x_7831:
        /* <DEDUP_REMOVED lines=23> */
.L_x_7842:
[----:B------:R-:W-:Y:S05]  /*17b10*/  BSYNC.RECONVERGENT B1 ;  /* 0x0000000000017941 */ /* 0x000fea0003800200 */
.L_x_7841:
        /* <DEDUP_REMOVED lines=17> */
.L_x_7844:
[----:B------:R-:W-:Y:S05]  /*17c30*/  BSYNC.RECONVERGENT B1 ;  /* 0x0000000000017941 */ /* 0x000fea0003800200 */
.L_x_7843:
[C---:B------:R-:W-:Y:S02]  /*17c40*/  DFMA R20, R46.reuse, R24, R26 ;  /* 0x000000182e14722b */ /* 0x040fe4000000001a */
[----:B------:R-:W-:-:S06]  /*17c50*/  DFMA R22, R46, R26, -R24 ;  /* 0x0000001a2e16722b */ /* 0x000fcc0000000818 */
[-C--:B------:R-:W-:Y:S02]  /*17c60*/  DMUL R20, R20, R2.reuse ;  /* 0x0000000214147228 */ /* 0x080fe40000000000 */
[----:B------:R-:W-:-:S11]  /*17c70*/  DMUL R22, R22, R2 ;  /* 0x0000000216167228 */ /* 0x000fd60000000000 */
.L_x_7795:
[----:B------:R-:W-:Y:S05]  /*17c80*/  BSYNC.RECONVERGENT B2 ;  /* 0x0000000000027941 */ /* 0x000fea0003800200 */
.L_x_7794:
[----:B------:R-:W0:Y:S01]  /*17c90*/  S2R R0, SR_TID.X ;  /* 0x0000000000007919 */ /* 0x000e220000002100 */
[----:B------:R-:W-:Y:S04]  /*17ca0*/  BSSY.RECONVERGENT B0, `(.L_x_7845) ;  /* 0x0000035000007945 */ /* 0x000fe80003800200 */
[----:B------:R-:W-:Y:S01]  /*17cb0*/  BSSY.RELIABLE B1, `(.L_x_7846) ;  /* 0x000002d000017945 */ /* 0x000fe20003800100 */
[----:B------:R-:W1:Y:S01]  /*17cc0*/  S2R R3, SR_CTAID.X ;  /* 0x0000000000037919 */ /* 0x000e620000002500 */
[----:B0-----:R-:W-:-:S13]  /*17cd0*/  ISETP.GE.U32.AND P0, PT, R0, R55, PT ;  /* 0x000000370000720c */ /* 0x001fda0003f06070 */
[----:B------:R-:W0:Y:S01]  /*17ce0*/  @!P0 LDC.64 R4, c[0x0][0x388] ;  /* 0x0000e200ff048b82 */ /* 0x000e220000000a00 */
[----:B-1----:R-:W-:Y:S02]  /*17cf0*/  @!P0 IMAD R7, R3, 0x400, R0 ;  /* 0x0000040003078824 */ /* 0x002fe400078e0200 */
[----:B------:R-:W-:-:S04]  /*17d00*/  @!P0 VIADD R2, R0, 0x80 ;  /* 0x0000008000028836 */ /* 0x000fc80000000000 */
[----:B------:R-:W-:Y:S02]  /*17d10*/  @!P0 IMAD.MOV.U32 R0, RZ, RZ, R2 ;  /* 0x000000ffff008224 */ /* 0x000fe400078e0002 */
[----:B0-----:R-:W-:-:S05]  /*17d20*/  @!P0 IMAD.WIDE.U32 R4, R7, 0x10, R4 ;  /* 0x0000001007048825 */ /* 0x001fca00078e0004 */
[----:B------:R0:W-:Y:S01]  /*17d30*/  @!P0 STG.E.128 desc[UR4][R4.64], R28 ;  /* 0x0000001c04008986 */ /* 0x0001e2000c101d04 */
[----:B------:R-:W-:-:S13]  /*17d40*/  ISETP.GE.AND P0, PT, R0, R55, PT ;  /* 0x000000370000720c */ /* 0x000fda0003f06270 */
[----:B------:R-:W-:Y:S05]  /*17d50*/  @P0 BRA `(.L_x_7847) ;  /* 0x0000000000300947 */ /* 0x000fea0003800000 */
[----:B0-----:R-:W0:Y:S01]  /*17d60*/  LDC.64 R4, c[0x0][0x388] ;  /* 0x0000e200ff047b82 */ /* 0x001e220000000a00 */
[----:B------:R-:W-:Y:S02]  /*17d70*/  IMAD R7, R3, 0x400, R0 ;  /* 0x0000040003077824 */ /* 0x000fe400078e0200 */
[----:B------:R-:W-:-:S05]  /*17d80*/  VIADD R0, R0, 0x80 ;  /* 0x0000008000007836 */ /* 0x000fca0000000000 */
[----:B------:R-:W-:Y:S01]  /*17d90*/  ISETP.GE.AND P0, PT, R0, R55, PT ;  /* 0x000000370000720c */ /* 0x000fe20003f06270 */
[----:B0-----:R-:W-:-:S05]  /*17da0*/  IMAD.WIDE.U32 R4, R7, 0x10, R4 ;  /* 0x0000001007047825 */ /* 0x001fca00078e0004 */
[----:B------:R0:W-:Y:S07]  /*17db0*/  STG.E.128 desc[UR4][R4.64], R32 ;  /* 0x0000002004007986 */ /* 0x0001ee000c101d04 */
[----:B------:R-:W-:Y:S05]  /*17dc0*/  @P0 BRA `(.L_x_7848) ;  /* 0x0000000000300947 */ /* 0x000fea0003800000 */
[----:B0-----:R-:W0:Y:S01]  /*17dd0*/  LDC.64 R4, c[0x0][0x388] ;  /* 0x0000e200ff047b82 */ /* 0x001e220000000a00 */
[----:B------:R-:W-:Y:S02]  /*17de0*/  IMAD R7, R3, 0x400, R0 ;  /* 0x0000040003077824 */ /* 0x000fe400078e0200 */
[----:B------:R-:W-:Y:S02]  /*17df0*/  VIADD R0, R0, 0x80 ;  /* 0x0000008000007836 */ /* 0x000fe40000000000 */
[----:B0-----:R-:W-:-:S05]  /*17e00*/  IMAD.WIDE.U32 R4, R7, 0x10, R4 ;  /* 0x0000001007047825 */ /* 0x001fca00078e0004 */
[----:B------:R1:W-:Y:S02]  /*17e10*/  STG.E.128 desc[UR4][R4.64], R36 ;  /* 0x0000002404007986 */ /* 0x0003e4000c101d04 */
.L_x_7847:
[----:B------:R-:W-:-:S13]  /*17e20*/  ISETP.GE.AND P0, PT, R0, R55, PT ;  /* 0x000000370000720c */ /* 0x000fda0003f06270 */
[----:B------:R-:W-:Y:S05]  /*17e30*/  @P0 BRA `(.L_x_7849) ;  /* 0x0000000000300947 */ /* 0x000fea0003800000 */
[----:B01----:R-:W0:Y:S01]  /*17e40*/  LDC.64 R4, c[0x0][0x388] ;  /* 0x0000e200ff047b82 */ /* 0x003e220000000a00 */
[----:B------:R-:W-:Y:S02]  /*17e50*/  IMAD R7, R3, 0x400, R0 ;  /* 0x0000040003077824 */ /* 0x000fe400078e0200 */
[----:B------:R-:W-:Y:S02]  /*17e60*/  VIADD R0, R0, 0x80 ;  /* 0x0000008000007836 */ /* 0x000fe40000000000 */
[----:B0-----:R-:W-:-:S05]  /*17e70*/  IMAD.WIDE.U32 R4, R7, 0x10, R4 ;  /* 0x0000001007047825 */ /* 0x001fca00078e0004 */
[----:B------:R1:W-:Y:S02]  /*17e80*/  STG.E.128 desc[UR4][R4.64], R40 ;  /* 0x0000002804007986 */ /* 0x0003e4000c101d04 */
.L_x_7848:
[----:B------:R-:W-:-:S13]  /*17e90*/  ISETP.GE.AND P0, PT, R0, R55, PT ;  /* 0x000000370000720c */ /* 0x000fda0003f06270 */
[----:B------:R-:W-:Y:S05]  /*17ea0*/  @P0 BRA `(.L_x_7850) ;  /* 0x0000000000340947 */ /* 0x000fea0003800000 */
[----:B01----:R-:W0:Y:S01]  /*17eb0*/  LDC.64 R4, c[0x0][0x388] ;  /* 0x0000e200ff047b82 */ /* 0x003e220000000a00 */
[----:B------:R-:W-:Y:S02]  /*17ec0*/  IMAD R7, R3, 0x400, R0 ;  /* 0x0000040003077824 */ /* 0x000fe400078e0200 */
[----:B------:R-:W-:Y:S02]  /*17ed0*/  VIADD R0, R0, 0x80 ;  /* 0x0000008000007836 */ /* 0x000fe40000000000 */
[----:B0-----:R-:W-:-:S05]  /*17ee0*/  IMAD.WIDE.U32 R4, R7, 0x10, R4 ;  /* 0x0000001007047825 */ /* 0x001fca00078e0004 */
[----:B------:R2:W-:Y:S02]  /*17ef0*/  STG.E.128 desc[UR4][R4.64], R8 ;  /* 0x0000000804007986 */ /* 0x0005e4000c101d04 */
.L_x_7849:
[----:B------:R-:W-:-:S13]  /*17f00*/  ISETP.GE.AND P0, PT, R0, R55, PT ;  /* 0x000000370000720c */ /* 0x000fda0003f06270 */
[----:B------:R-:W-:Y:S05]  /*17f10*/  @P0 BREAK.RELIABLE B1 ;  /* 0x0000000000010942 */ /* 0x000fea0003800100 */
[----:B------:R-:W-:Y:S05]  /*17f20*/  @P0 BRA `(.L_x_7851) ;  /* 0x0000000000300947 */ /* 0x000fea0003800000 */
[----:B012---:R-:W0:Y:S01]  /*17f30*/  LDC.64 R4, c[0x0][0x388] ;  /* 0x0000e200ff047b82 */ /* 0x007e220000000a00 */
[----:B------:R-:W-:Y:S02]  /*17f40*/  IMAD R7, R3, 0x400, R0 ;  /* 0x0000040003077824 */ /* 0x000fe400078e0200 */
[----:B------:R-:W-:Y:S02]  /*17f50*/  VIADD R0, R0, 0x80 ;  /* 0x0000008000007836 */ /* 0x000fe40000000000 */
[----:B0-----:R-:W-:-:S05]  /*17f60*/  IMAD.WIDE.U32 R4, R7, 0x10, R4 ;  /* 0x0000001007047825 */ /* 0x001fca00078e0004 */
[----:B------:R2:W-:Y:S02]  /*17f70*/  STG.E.128 desc[UR4][R4.64], R12 ;  /* 0x0000000c04007986 */ /* 0x0005e4000c101d04 */
.L_x_7850:
[----:B------:R-:W-:Y:S05]  /*17f80*/  BSYNC.RELIABLE B1 ;  /* 0x0000000000017941 */ /* 0x000fea0003800100 */
.L_x_7846:
[----:B------:R-:W-:-:S13]  /*17f90*/  ISETP.GE.AND P0, PT, R0, R55, PT ;  /* 0x000000370000720c */ /* 0x000fda0003f06270 */
[----:B012---:R-:W0:Y:S01]  /*17fa0*/  @!P0 LDC.64 R4, c[0x0][0x388] ;  /* 0x0000e200ff048b82 */ /* 0x007e220000000a00 */
[----:B------:R-:W-:Y:S02]  /*17fb0*/  @!P0 IMAD R7, R3, 0x400, R0 ;  /* 0x0000040003078824 */ /* 0x000fe400078e0200 */
[----:B------:R-:W-:Y:S02]  /*17fc0*/  @!P0 VIADD R0, R0, 0x80 ;  /* 0x0000008000008836 */ /* 0x000fe40000000000 */
[----:B0-----:R-:W-:-:S05]  /*17fd0*/  @!P0 IMAD.WIDE.U32 R4, R7, 0x10, R4 ;  /* 0x0000001007048825 */ /* 0x001fca00078e0004 */
[----:B------:R3:W-:Y:S02]  /*17fe0*/  @!P0 STG.E.128 desc[UR4][R4.64], R16 ;  /* 0x0000001004008986 */ /* 0x0007e4000c101d04 */
.L_x_7851:
[----:B------:R-:W-:Y:S05]  /*17ff0*/  BSYNC.RECONVERGENT B0 ;  /* 0x0000000000007941 */ /* 0x000fea0003800200 */
.L_x_7845:
[----:B------:R-:W-:Y:S05]  /*18000*/  WARPSYNC.ALL ;  /* 0x0000000000007948 */ /* 0x000fea0003800000 */
[----:B------:R-:W-:-:S13]  /*18010*/  ISETP.GE.AND P0, PT, R0, R55, PT ;  /* 0x000000370000720c */ /* 0x000fda0003f06270 */
[----:B------:R-:W-:Y:S05]  /*18020*/  @P0 EXIT ;  /* 0x000000000000094d */ /* 0x000fea0003800000 */
[----:B0123--:R-:W0:Y:S01]  /*18030*/  LDC.64 R4, c[0x0][0x388] ;  /* 0x0000e200ff047b82 */ /* 0x00fe220000000a00 */
[----:B------:R-:W-:-:S04]  /*18040*/  IMAD R3, R3, 0x400, R0 ;  /* 0x0000040003037824 */ /* 0x000fc800078e0200 */
[----:B0-----:R-:W-:-:S05]  /*18050*/  IMAD.WIDE.U32 R2, R3, 0x10, R4 ;  /* 0x0000001003027825 */ /* 0x001fca00078e0004 */
[----:B------:R-:W-:Y:S01]  /*18060*/  STG.E.128 desc[UR4][R2.64], R20 ;  /* 0x0000001402007986 */ /* 0x000fe2000c101d04 */
[----:B------:R-:W-:Y:S05]  /*18070*/  EXIT ;  /* 0x000000000000794d */ /* 0x000fea0003800000 */
.L_x_7443:
[----:B------:R-:W0:Y:S01]  /*18080*/  S2R R5, SR_TID.X ;  /* 0x0000000000057919 */ /* 0x000e220000002100 */
[----:B------:R-:W1:Y:S02]  /*18090*/  LDC.64 R2, c[0x0][0x390] ;  /* 0x0000e400ff027b82 */ /* 0x000e640000000a00 */
[----:B-1----:R-:W-:-:S04]  /*180a0*/  IMAD.WIDE.U32 R2, R17, 0x10, R2 ;  /* 0x0000001011027825 */ /* 0x002fc800078e0002 */
[----:B0-----:R-:W-:-:S05]  /*180b0*/  IMAD.WIDE.U32 R4, R5, 0x20, R2 ;  /* 0x0000002005047825 */ /* 0x001fca00078e0002 */
[----:B------:R-:W2:Y:S04]  /*180c0*/  LDG.E.ENL2.256 R12, R16, desc[UR4][R4.64] ;  /* 0xfe0000040410797e */ /* 0x000ea8000812190c */
[----:B------:R0:W5:Y:S04]  /*180d0*/  LDG.E.ENL2.256 R36, R8, desc[UR4][R4.64+0x1000] ;  /* 0xfe0080040408797e */ /* 0x0001680008121924 */
[----:B------:R0:W5:Y:S04]  /*180e0*/  LDG.E.ENL2.256 R28, R32, desc[UR4][R4.64+0x2000] ;  /* 0xfe0100040420797e */ /* 0x000168000812191c */
[----:B------:R0:W5:Y:S01]  /*180f0*/  LDG.E.ENL2.256 R20, R24, desc[UR4][R4.64+0x3000] ;  /* 0xfe0180040418797e */ /* 0x0001620008121914 */
[----:B------:R-:W-:Y:S01]  /*18100*/  BSSY.RECONVERGENT B2, `(.L_x_7852) ;  /* 0x000024a000027945 */ /* 0x000fe20003800200 */
[----:B--2---:R-:W-:-:S02]  /*18110*/  DADD R56, -RZ, -R18 ;  /* 0x00000000ff387229 */ /* 0x004fc40000000912 */
[----:B------:R-:W-:-:S08]  /*18120*/  DADD R2, -RZ, -R16 ;  /* 0x00000000ff027229 */ /* 0x000fd00000000910 */
[----:B------:R-:W-:Y:S02]  /*18130*/  LOP3.LUT P0, RZ, R56, 0x7fffffff, R57, 0xf8, !PT ;  /* 0x7fffffff38ff7812 */ /* 0x000fe4000780f839 */
[----:B------:R-:W-:-:S11]  /*18140*/  LOP3.LUT R0, R57, 0x7fffffff, RZ, 0xc0, !PT ;  /* 0x7fffffff39007812 */ /* 0x000fd600078ec0ff */
[----:B0-----:R-:W-:Y:S05]  /*18150*/  @P0 BRA `(.L_x_7853) ;  /* 0x0000000000ec0947 */ /* 0x001fea0003800000 */
        /* <DEDUP_REMOVED lines=52> */
[----:B------:R-:W-:-:S03]  /*184a0*/  IMAD.MOV.U32 R42, RZ, RZ, RZ ;  /* 0x000000ffff2a7224 */ /* 0x000fc600078e00ff */
[----:B------:R-:W-:-:S05]  /*184b0*/  SHF.R.S32.HI R3, RZ, 0x1, R0 ;  /* 0x00000001ff037819 */ /* 0x000fca0000011400 */
[----:B------:R-:W-:Y:S02]  /*184c0*/  IMAD.IADD R4, R4, 0x1, -R3 ;  /* 0x0000000104047824 */ /* 0x000fe400078e0a03 */
[----:B------:R-:W-:-:S03]  /*184d0*/  IMAD R41, R3, 0x100000, R41 ;  /* 0x0010000003297824 */ /* 0x000fc600078e0229 */
[----:B------:R-:W-:-:S06]  /*184e0*/  LEA R43, R4, 0x3ff00000, 0x14 ;  /* 0x3ff00000042b7811 */ /* 0x000fcc00078ea0ff */
[----:B------:R-:W-:Y:S01]  /*184f0*/  DMUL R42, R40, R42 ;  /* 0x0000002a282a7228 */ /* 0x000fe20000000000 */
[----:B------:R-:W-:Y:S10]  /*18500*/  BRA `(.L_x_7854) ;  /* 0x0000002000247947 */ /* 0x000ff40003800000 */
.L_x_7853:
[----:B------:R-:W-:Y:S02]  /*18510*/  LOP3.LUT P0, RZ, R2, 0x7fffffff, R3, 0xf8, !PT ;  /* 0x7fffffff02ff7812 */ /* 0x000fe4000780f803 */
[----:B------:R-:W-:-:S11]  /*18520*/  LOP3.LUT R4, R3, 0x7fffffff, RZ, 0xc0, !PT ;  /* 0x7fffffff03047812 */ /* 0x000fd600078ec0ff */
        /* <DEDUP_REMOVED lines=26> */
[----:B-----5:R-:W-:Y:S05]  /*186d0*/  CALL.REL.NOINC `($_ZN2at6native29vectorized_elementwise_kernelILi2EZZZNS0_61_GLOBAL__N__132982cb_23_ActivationSiluKernel_cu_9e10b42f_311311silu_kernelERNS_18TensorIteratorBaseEENKUlvE_clEvENKUlvE1_clEvEUlN3c107complexIdEEE_St5arrayIPcLm2EEEEviT0_T1_$__internal_trig_reduction_slowpathd) ;  /* 0x0000017800407944 */ /* 0x020fea0003c00000 */
[----:B------:R-:W-:Y:S02]  /*186e0*/  IMAD.MOV.U32 R2, RZ, RZ, R6 ;  /* 0x000000ffff027224 */ /* 0x000fe400078e0006 */
[----:B------:R-:W-:-:S07]  /*186f0*/  IMAD.MOV.U32 R3, RZ, RZ, R7 ;  /* 0x000000ffff037224 */ /* 0x000fce00078e0007 */
.L_x_7859:
[----:B------:R-:W-:Y:S05]  /*18700*/  BSYNC.RECONVERGENT B4 ;  /* 0x0000000000047941 */ /* 0x000fea0003800200 */
.L_x_7858:
[----:B------:R-:W-:-:S07]  /*18710*/  VIADD R0, R4, 0x1 ;  /* 0x0000000104007836 */ /* 0x000fce0000000000 */
.L_x_7857:
[----:B------:R-:W-:Y:S05]  /*18720*/  BSYNC.RECONVERGENT B3 ;  /* 0x0000000000037941 */ /* 0x000fea0003800200 */
.L_x_7856:
        /* <DEDUP_REMOVED lines=55> */
[----:B------:R-:W-:Y:S02]  /*18aa0*/  IMAD.MOV.U32 R2, RZ, RZ, R6 ;  /* 0x000000ffff027224 */ /* 0x000fe400078e0006 */
[----:B------:R-:W-:-:S07]  /*18ab0*/  IMAD.MOV.U32 R3, RZ, RZ, R7 ;  /* 0x000000ffff037224 */ /* 0x000fce00078e0007 */
.L_x_7861:
[----:B------:R-:W-:Y:S05]  /*18ac0*/  BSYNC.RECONVERGENT B3 ;  /* 0x0000000000037941 */ /* 0x000fea0003800200 */
.L_x_7860:
        /* <DEDUP_REMOVED lines=30> */
.L_x_7855:
        /* <DEDUP_REMOVED lines=15> */
.L_x_7862:
        /* <DEDUP_REMOVED lines=64> */
.L_x_7865:
[----:B------:R-:W-:Y:S05]  /*191a0*/  BSYNC.RECONVERGENT B0 ;  /* 0x0000000000007941 */ /* 0x000fea0003800200 */
.L_x_7864:
        /* <DEDUP_REMOVED lines=38> */
.L_x_7869:
[----:B------:R-:W-:Y:S05]  /*19410*/  BSYNC.RECONVERGENT B4 ;  /* 0x0000000000047941 */ /* 0x000fea0003800200 */
.L_x_7868:
[----:B------:R-:W-:-:S07]  /*19420*/  VIADD R0, R4, 0x1 ;  /* 0x0000000104007836 */ /* 0x000fce0000000000 */
.L_x_7867:
[----:B------:R-:W-:Y:S05]  /*19430*/  BSYNC.RECONVERGENT B3 ;  /* 0x0000000000037941 */ /* 0x000fea0003800200 */
.L_x_7866:
        /* <DEDUP_REMOVED lines=60> */
.L_x_7871:
[----:B------:R-:W-:Y:S05]  /*19800*/  BSYNC.RECONVERGENT B3 ;  /* 0x0000000000037941 */ /* 0x000fea0003800200 */
.L_x_7870:
        /* <DEDUP_REMOVED lines=37> */
.L_x_7863:
        /* <DEDUP_REMOVED lines=60> */
.L_x_7873:
[----:B------:R-:W-:Y:S05]  /*19e20*/  BSYNC.RECONVERGENT B0 ;  /* 0x0000000000007941 */ /* 0x000fea0003800200 */
.L_x_7872:
        /* <DEDUP_REMOVED lines=27> */
.L_x_7877:
[----:B------:R-:W-:Y:S05]  /*19fe0*/  BSYNC.RECONVERGENT B4 ;  /* 0x0000000000047941 */ /* 0x000fea0003800200 */
.L_x_7876:
[----:B------:R-:W-:-:S07]  /*19ff0*/  VIADD R0, R0, 0x1 ;  /* 0x0000000100007836 */ /* 0x000fce0000000000 */
.L_x_7875:
[----:B------:R-:W-:Y:S05]  /*1a000*/  BSYNC.RECONVERGENT B3 ;  /* 0x0000000000037941 */ /* 0x000fea0003800200 */
.L_x_7874:
        /* <DEDUP_REMOVED lines=57> */
.L_x_7879:
[----:B------:R-:W-:Y:S05]  /*1a3a0*/  BSYNC.RECONVERGENT B3 ;  /* 0x0000000000037941 */ /* 0x000fea0003800200 */
.L_x_7878:
        /* <DEDUP_REMOVED lines=31> */
.L_x_7854:
[----:B------:R-:W-:Y:S05]  /*1a5a0*/  BSYNC.RECONVERGENT B2 ;  /* 0x0000000000027941 */ /* 0x000fea0003800200 */
.L_x_7852:
        /* <DEDUP_REMOVED lines=29> */
[----:B-----5:R-:W-:Y:S05]  /*1a780*/  CALL.REL.NOINC `($__internal_16_$__cuda_sm20_div_rn_f64_full) ;  /* 0x0000015000807944 */ /* 0x020fea0003c00000 */
.L_x_7884:
[----:B------:R-:W-:Y:S05]  /*1a790*/  BSYNC.RECONVERGENT B2 ;  /* 0x0000000000027941 */ /* 0x000fea0003800200 */
.L_x_7883:
        /* <DEDUP_REMOVED lines=24> */
[----:B------:R-:W-:Y:S02]  /*1a920*/  IMAD.MOV.U32 R4, RZ, RZ, R2 ;  /* 0x000000ffff047224 */ /* 0x000fe400078e0002 */
[----:B------:R-:W-:-:S07]  /*1a930*/  IMAD.MOV.U32 R5, RZ, RZ, R3 ;  /* 0x000000ffff057224 */ /* 0x000fce00078e0003 */
.L_x_7886:
[----:B------:R-:W-:Y:S05]  /*1a940*/  BSYNC.RECONVERGENT B2 ;  /* 0x0000000000027941 */ /* 0x000fea0003800200 */
.L_x_7885:
[----:B------:R-:W-:Y:S02]  /*1a950*/  IMAD.MOV.U32 R18, RZ, RZ, R4 ;  /* 0x000000ffff127224 */ /* 0x000fe400078e0004 */
[----:B------:R-:W-:Y:S01]  /*1a960*/  IMAD.MOV.U32 R19, RZ, RZ, R5 ;  /* 0x000000ffff137224 */ /* 0x000fe200078e0005 */
[----:B------:R-:W-:Y:S06]  /*1a970*/  BRA `(.L_x_7887) ;  /* 0x0000000400747947 */ /* 0x000fec0003800000 */
.L_x_7882:
        /* <DEDUP_REMOVED lines=23> */
.L_x_7889:
[----:B------:R-:W-:Y:S05]  /*1aaf0*/  BSYNC.RECONVERGENT B2 ;  /* 0x0000000000027941 */ /* 0x000fea0003800200 */
.L_x_7888:
        /* <DEDUP_REMOVED lines=16> */
[----:B-----5:R-:W-:Y:S05]  /*1ac00*/  CALL.REL.NOINC `($__internal_15_$__cuda_sm20_dblrcp_rn_slowpath_v3) ;  /* 0x0000014800b47944 */ /* 0x020fea0003c00000 */
.L_x_7891:
[----:B------:R-:W-:Y:S05]  /*1ac10*/  BSYNC.RECONVERGENT B2 ;  /* 0x0000000000027941 */ /* 0x000fea0003800200 */
.L_x_7890:
[-C--:B------:R-:W-:Y:S02]  /*1ac20*/  DFMA R4, R18, R46.reuse, R16 ;  /* 0x0000002e1204722b */ /* 0x080fe40000000010 */
[----:B------:R-:W-:-:S06]  /*1ac30*/  DFMA R18, -R16, R46, R18 ;  /* 0x0000002e1012722b */ /* 0x000fcc0000000112 */
[-C--:B------:R-:W-:Y:S02]  /*1ac40*/  DMUL R16, R4, R2.reuse ;  /* 0x0000000204107228 */ /* 0x080fe40000000000 */
[----:B------:R-:W-:Y:S01]  /*1ac50*/  DMUL R18, R18, R2 ;  /* 0x0000000212127228 */ /* 0x000fe20000000000 */
[----:B------:R-:W-:Y:S10]  /*1ac60*/  BRA `(.L_x_7887) ;  /* 0x0000000000b87947 */ /* 0x000ff40003800000 */
.L_x_7881:
        /* <DEDUP_REMOVED lines=23> */
.L_x_7893:
[----:B------:R-:W-:Y:S05]  /*1ade0*/  BSYNC.RECONVERGENT B2 ;  /* 0x0000000000027941 */ /* 0x000fea0003800200 */
.L_x_7892:
        /* <DEDUP_REMOVED lines=17> */
.L_x_7895:
[----:B------:R-:W-:Y:S05]  /*1af00*/  BSYNC.RECONVERGENT B2 ;  /* 0x0000000000027941 */ /* 0x000fea0003800200 */
.L_x_7894:
[-C--:B------:R-:W-:Y:S02]  /*1af10*/  DFMA R4, R16, R46.reuse, R18 ;  /* 0x0000002e1004722b */ /* 0x080fe40000000012 */
[----:B------:R-:W-:-:S06]  /*1af20*/  DFMA R18, R18, R46, -R16 ;  /* 0x0000002e1212722b */ /* 0x000fcc0000000810 */
[-C--:B------:R-:W-:Y:S02]  /*1af30*/  DMUL R16, R4, R2.reuse ;  /* 0x0000000204107228 */ /* 0x080fe40000000000 */
[----:B------:R-:W-:-:S11]  /*1af40*/  DMUL R18, R18, R2 ;  /* 0x0000000212127228 */ /* 0x000fd60000000000 */
.L_x_7887:
[----:B------:R-:W-:Y:S05]  /*1af50*/  BSYNC.RECONVERGENT B1 ;  /* 0x0000000000017941 */ /* 0x000fea0003800200 */
.L_x_7880:
[----:B------:R-:W-:Y:S01]  /*1af60*/  DADD R56, -RZ, -R14 ;  /* 0x00000000ff387229 */ /* 0x000fe2000000090e */
[----:B------:R-:W-:Y:S01]  /*1af70*/  BSSY.RECONVERGENT B2, `(.L_x_7896) ;  /* 0x000024e000027945 */ /* 0x000fe20003800200 */
[----:B------:R-:W-:-:S08]  /*1af80*/  DADD R44, -RZ, -R12 ;  /* 0x00000000ff2c7229 */ /* 0x000fd0000000090c */
[----:B------:R-:W-:-:S13]  /*1af90*/  LOP3.LUT P0, RZ, R56, 0x7fffffff, R57, 0xf8, !PT ;  /* 0x7fffffff38ff7812 */ /* 0x000fda000780f839 */
[----:B------:R-:W-:Y:S05]  /*1afa0*/  @!P0 BRA `(.L_x_7897) ;  /* 0x0000002000448947 */ /* 0x000fea0003800000 */
[----:B------:R-:W-:-:S13]  /*1afb0*/  LOP3.LUT P0, RZ, R44, 0x7fffffff, R45, 0xf8, !PT ;  /* 0x7fffffff2cff7812 */ /* 0x000fda000780f82d */
[----:B------:R-:W-:Y:S05]  /*1afc0*/  @!P0 BRA `(.L_x_7898) ;  /* 0x0000001800588947 */ /* 0x000fea0003800000 */
[----:B------:R-:W-:-:S04]  /*1afd0*/  LOP3.LUT R0, R57, 0x7fffffff, RZ, 0xc0, !PT ;  /* 0x7fffffff39007812 */ /* 0x000fc800078ec0ff */
[----:B------:R-:W-:Y:S02]  /*1afe0*/  ISETP.GT.U32.AND P0, PT, R0, 0x7fefffff, PT ;  /* 0x7fefffff0000780c */ /* 0x000fe40003f04070 */
[----:B------:R-:W-:-:S11]  /*1aff0*/  LOP3.LUT R0, R45, 0x7fffffff, RZ, 0xc0, !PT ;  /* 0x7fffffff2d007812 */ /* 0x000fd600078ec0ff */
        /* <DEDUP_REMOVED lines=63> */
.L_x_7902:
[----:B------:R-:W-:Y:S05]  /*1b3f0*/  BSYNC.RECONVERGENT B0 ;  /* 0x0000000000007941 */ /* 0x000fea0003800200 */
.L_x_7901:
        /* <DEDUP_REMOVED lines=25> */
.L_x_7906:
[----:B------:R-:W-:Y:S05]  /*1b590*/  BSYNC.RECONVERGENT B4 ;  /* 0x0000000000047941 */ /* 0x000fea0003800200 */
.L_x_7905:
[----:B------:R-:W-:Y:S01]  /*1b5a0*/  VIADD R0, R4, 0x1 ;  /* 0x0000000104007836 */ /* 0x000fe20000000000 */
[----:B------:R-:W-:Y:S06]  /*1b5b0*/  BRA `(.L_x_7907) ;  /* 0x0000000000087947 */ /* 0x000fec0003800000 */
.L_x_7904:
[----:B------:R-:W-:Y:S01]  /*1b5c0*/  DMUL R2, RZ, R56 ;  /* 0x00000038ff027228 */ /* 0x000fe20000000000 */
[----:B------:R-:W-:-:S10]  /*1b5d0*/  IMAD.MOV.U32 R0, RZ, RZ, 0x1 ;  /* 0x00000001ff007424 */ /* 0x000fd400078e00ff */
.L_x_7907:
[----:B------:R-:W-:Y:S05]  /*1b5e0*/  BSYNC.RECONVERGENT B3 ;  /* 0x0000000000037941 */ /* 0x000fea0003800200 */
.L_x_7903:
        /* <DEDUP_REMOVED lines=54> */
[----:B------:R-:W-:Y:S01]  /*1b950*/  IMAD.MOV.U32 R3, RZ, RZ, R7 ;  /* 0x000000ffff037224 */ /* 0x000fe200078e0007 */
[----:B------:R-:W-:Y:S06]  /*1b960*/  BRA `(.L_x_7910) ;  /* 0x0000000000087947 */ /* 0x000fec0003800000 */
.L_x_7909:
[----:B------:R-:W-:Y:S01]  /*1b970*/  DMUL R2, RZ, R56 ;  /* 0x00000038ff027228 */ /* 0x000fe20000000000 */
[----:B------:R-:W-:-:S10]  /*1b980*/  IMAD.MOV.U32 R0, RZ, RZ, RZ ;  /* 0x000000ffff007224 */ /* 0x000fd400078e00ff */
.L_x_7910:
[----:B------:R-:W-:Y:S05]  /*1b990*/  BSYNC.RECONVERGENT B3 ;  /* 0x0000000000037941 */ /* 0x000fea0003800200 */
.L_x_7908:
        /* <DEDUP_REMOVED lines=32> */
.L_x_7900:
        /* <DEDUP_REMOVED lines=61> */
.L_x_7913:
[----:B------:R-:W-:Y:S05]  /*1bf70*/  BSYNC.RECONVERGENT B0 ;  /* 0x0000000000007941 */ /* 0x000fea0003800200 */
.L_x_7912:
        /* <DEDUP_REMOVED lines=36> */
.L_x_7917:
[----:B------:R-:W-:Y:S05]  /*1c1c0*/  BSYNC.RECONVERGENT B4 ;  /* 0x0000000000047941 */ /* 0x000fea0003800200 */
.L_x_7916:
[----:B------:R-:W-:Y:S01]  /*1c1d0*/  VIADD R0, R4, 0x1 ;  /* 0x0000000104007836 */ /* 0x000fe20000000000 */
[----:B------:R-:W-:Y:S06]  /*1c1e0*/  BRA `(.L_x_7918) ;  /* 0x0000000000087947 */ /* 0x000fec0003800000 */
.L_x_7915:
[----:B------:R-:W-:Y:S01]  /*1c1f0*/  DMUL R2, RZ, R56 ;  /* 0x00000038ff027228 */ /* 0x000fe20000000000 */
[----:B------:R-:W-:-:S10]  /*1c200*/  IMAD.MOV.U32 R0, RZ, RZ, 0x1 ;  /* 0x00000001ff007424 */ /* 0x000fd400078e00ff */
.L_x_7918:
[----:B------:R-:W-:Y:S05]  /*1c210*/  BSYNC.RECONVERGENT B3 ;  /* 0x0000000000037941 */ /* 0x000fea0003800200 */
.L_x_7914:
        /* <DEDUP_REMOVED lines=59> */
.L_x_7920:
[----:B------:R-:W-:Y:S01]  /*1c5d0*/  DMUL R2, RZ, R56 ;  /* 0x00000038ff027228 */ /* 0x000fe20000000000 */
[----:B------:R-:W-:-:S10]  /*1c5e0*/  IMAD.MOV.U32 R0, RZ, RZ, RZ ;  /* 0x000000ffff007224 */ /* 0x000fd400078e00ff */
.L_x_7921:
[----:B------:R-:W-:Y:S05]  /*1c5f0*/  BSYNC.RECONVERGENT B3 ;  /* 0x0000000000037941 */ /* 0x000fea0003800200 */
.L_x_7919:
        /* <DEDUP_REMOVED lines=37> */
.L_x_7899:
        /* <DEDUP_REMOVED lines=10> */
.L_x_7922:
[----:B------:R-:W-:-:S10]  /*1c8f0*/  DADD R42, R14, -R14 ;  /* 0x000000000e2a7229 */ /* 0x000fd4000000080e */
[----:B------:R-:W-:Y:S02]  /*1c900*/  IMAD.MOV.U32 R56, RZ, RZ, R42 ;  /* 0x000000ffff387224 */ /* 0x000fe400078e002a */
[----:B------:R-:W-:Y:S01]  /*1c910*/  IMAD.MOV.U32 R57, RZ, RZ, R43 ;  /* 0x000000ffff397224 */ /* 0x000fe200078e002b */
[----:B------:R-:W-:Y:S06]  /*1c920*/  BRA `(.L_x_7911) ;  /* 0x0000000800c87947 */ /* 0x000fec0003800000 */
.L_x_7898:
        /* <DEDUP_REMOVED lines=26> */
.L_x_7926:
[----:B------:R-:W-:Y:S05]  /*1cad0*/  BSYNC.RECONVERGENT B4 ;  /* 0x0000000000047941 */ /* 0x000fea0003800200 */
.L_x_7925:
[----:B------:R-:W-:Y:S01]  /*1cae0*/  VIADD R0, R4, 0x1 ;  /* 0x0000000104007836 */ /* 0x000fe20000000000 */
[----:B------:R-:W-:Y:S06]  /*1caf0*/  BRA `(.L_x_7927) ;  /* 0x0000000000087947 */ /* 0x000fec0003800000 */
.L_x_7924:
[----:B------:R-:W-:Y:S01]  /*1cb00*/  DMUL R2, RZ, R56 ;  /* 0x00000038ff027228 */ /* 0x000fe20000000000 */
[----:B------:R-:W-:-:S10]  /*1cb10*/  IMAD.MOV.U32 R0, RZ, RZ, 0x1 ;  /* 0x00000001ff007424 */ /* 0x000fd400078e00ff */
.L_x_7927:
[----:B------:R-:W-:Y:S05]  /*1cb20*/  BSYNC.RECONVERGENT B3 ;  /* 0x0000000000037941 */ /* 0x000fea0003800200 */
.L_x_7923:
        /* <DEDUP_REMOVED lines=56> */
.L_x_7929:
[----:B------:R-:W-:Y:S01]  /*1ceb0*/  DMUL R2, RZ, R56 ;  /* 0x00000038ff027228 */ /* 0x000fe20000000000 */
[----:B------:R-:W-:-:S10]  /*1cec0*/  IMAD.MOV.U32 R0, RZ, RZ, RZ ;  /* 0x000000ffff007224 */ /* 0x000fd400078e00ff */
.L_x_7930:
[----:B------:R-:W-:Y:S05]  /*1ced0*/  BSYNC.RECONVERGENT B3 ;  /* 0x0000000000037941 */ /* 0x000fea0003800200 */
.L_x_7928:
        /* <DEDUP_REMOVED lines=30> */
.L_x_7897:
        /* <DEDUP_REMOVED lines=57> */
.L_x_7911:
[----:B------:R-:W-:Y:S05]  /*1d450*/  BSYNC.RECONVERGENT B2 ;  /* 0x0000000000027941 */ /* 0x000fea0003800200 */
.L_x_7896:
        /* <DEDUP_REMOVED lines=31> */
.L_x_7935:
[----:B------:R-:W-:Y:S05]  /*1d650*/  BSYNC.RECONVERGENT B2 ;  /* 0x0000000000027941 */ /* 0x000fea0003800200 */
.L_x_7934:
        /* <DEDUP_REMOVED lines=17> */
.L_x_7937:
[----:B------:R-:W-:Y:S05]  /*1d770*/  BSYNC.RECONVERGENT B2 ;  /* 0x0000000000027941 */ /* 0x000fea0003800200 */
.L_x_7936:
[-C--:B------:R-:W-:Y:S02]  /*1d780*/  DFMA R4, R14, R46.reuse, R12 ;  /* 0x0000002e0e04722b */ /* 0x080fe4000000000c */
[----:B------:R-:W-:-:S06]  /*1d790*/  DFMA R14, -R12, R46, R14 ;  /* 0x0000002e0c0e722b */ /* 0x000fcc000000010e */
[-C--:B------:R-:W-:Y:S02]  /*1d7a0*/  DMUL R12, R4, R2.reuse ;  /* 0x00000002040c7228 */ /* 0x080fe40000000000 */
[----:B------:R-:W-:Y:S01]  /*1d7b0*/  DMUL R14, R14, R2 ;  /* 0x000000020e0e7228 */ /* 0x000fe20000000000 */
[----:B------:R-:W-:Y:S10]  /*1d7c0*/  BRA `(.L_x_7938) ;  /* 0x00000004008c7947 */ /* 0x000ff40003800000 */
.L_x_7933:
        /* <DEDUP_REMOVED lines=22> */
.L_x_7940:
[----:B------:R-:W-:Y:S05]  /*1d930*/  BSYNC.RECONVERGENT B2 ;  /* 0x0000000000027941 */ /* 0x000fea0003800200 */
.L_x_7939:
        /* <DEDUP_REMOVED lines=26> */
.L_x_7942:
[----:B------:R-:W-:Y:S05]  /*1dae0*/  BSYNC.RECONVERGENT B2 ;  /* 0x0000000000027941 */ /* 0x000fea0003800200 */
.L_x_7941:
[----:B------:R-:W-:Y:S02]  /*1daf0*/  IMAD.MOV.U32 R14, RZ, RZ, R4 ;  /* 0x000000ffff0e7224 */ /* 0x000fe400078e0004 */
[----:B------:R-:W-:Y:S01]  /*1db00*/  IMAD.MOV.U32 R15, RZ, RZ, R5 ;  /* 0x000000ffff0f7224 */ /* 0x000fe200078e0005 */
[----:B------:R-:W-:Y:S06]  /*1db10*/  BRA `(.L_x_7938) ;  /* 0x0000000000b87947 */ /* 0x000fec0003800000 */
.L_x_7932:
        /* <DEDUP_REMOVED lines=23> */
.L_x_7944:
[----:B------:R-:W-:Y:S05]  /*1dc90*/  BSYNC.RECONVERGENT B2 ;  /* 0x0000000000027941 */ /* 0x000fea0003800200 */
.L_x_7943:
        /* <DEDUP_REMOVED lines=17> */
.L_x_7946:
[----:B------:R-:W-:Y:S05]  /*1ddb0*/  BSYNC.RECONVERGENT B2 ;  /* 0x0000000000027941 */ /* 0x000fea0003800200 */
.L_x_7945:
[-C--:B------:R-:W-:Y:S02]  /*1ddc0*/  DFMA R4, R12, R46.reuse, R14 ;  /* 0x0000002e0c04722b */ /* 0x080fe4000000000e */
[----:B------:R-:W-:-:S06]  /*1ddd0*/  DFMA R14, R14, R46, -R12 ;  /* 0x0000002e0e0e722b */ /* 0x000fcc000000080c */
[-C--:B------:R-:W-:Y:S02]  /*1dde0*/  DMUL R12, R4, R2.reuse ;  /* 0x00000002040c7228 */ /* 0x080fe40000000000 */
[----:B------:R-:W-:-:S11]  /*1ddf0*/  DMUL R14, R14, R2 ;  /* 0x000000020e0e7228 */ /* 0x000fd60000000000 */
.L_x_7938:
[----:B------:R-:W-:Y:S05]  /*1de00*/  BSYNC.RECONVERGENT B1 ;  /* 0x0000000000017941 */ /* 0x000fea0003800200 */
.L_x_7931:
[----:B-----5:R-:W-:Y:S01]  /*1de10*/  DADD R56, -RZ, -R10 ;  /* 0x00000000ff387229 */ /* 0x020fe2000000090a */
        /* <DEDUP_REMOVED lines=72> */
.L_x_7953:
[----:B------:R-:W-:Y:S05]  /*1e2a0*/  BSYNC.RECONVERGENT B0 ;  /* 0x0000000000007941 */ /* 0x000fea0003800200 */
.L_x_7952:
        /* <DEDUP_REMOVED lines=25> */
.L_x_7957:
[----:B------:R-:W-:Y:S05]  /*1e440*/  BSYNC.RECONVERGENT B4 ;  /* 0x0000000000047941 */ /* 0x000fea0003800200 */
.L_x_7956:
[----:B------:R-:W-:Y:S01]  /*1e450*/  VIADD R0, R4, 0x1 ;  /* 0x0000000104007836 */ /* 0x000fe20000000000 */
[----:B------:R-:W-:Y:S06]  /*1e460*/  BRA `(.L_x_7958) ;  /* 0x0000000000087947 */ /* 0x000fec0003800000 */
.L_x_7955:
[----:B------:R-:W-:Y:S01]  /*1e470*/  DMUL R2, RZ, R56 ;  /* 0x00000038ff027228 */ /* 0x000fe20000000000 */
[----:B------:R-:W-:-:S10]  /*1e480*/  IMAD.MOV.U32 R0, RZ, RZ, 0x1 ;  /* 0x00000001ff007424 */ /* 0x000fd400078e00ff */
.L_x_7958:
[----:B------:R-:W-:Y:S05]  /*1e490*/  BSYNC.RECONVERGENT B3 ;  /* 0x0000000000037941 */ /* 0x000fea0003800200 */
.L_x_7954:
        /* <DEDUP_REMOVED lines=56> */
.L_x_7960:
[----:B------:R-:W-:Y:S01]  /*1e820*/  DMUL R2, RZ, R56 ;  /* 0x00000038ff027228 */ /* 0x000fe20000000000 */
[----:B------:R-:W-:-:S10]  /*1e830*/  IMAD.MOV.U32 R0, RZ, RZ, RZ ;  /* 0x000000ffff007224 */ /* 0x000fd400078e00ff */
.L_x_7961:
[----:B------:R-:W-:Y:S05]  /*1e840*/  BSYNC.RECONVERGENT B3 ;  /* 0x0000000000037941 */ /* 0x000fea0003800200 */
.L_x_7959:
        /* <DEDUP_REMOVED lines=32> */
.L_x_7951:
        /* <DEDUP_REMOVED lines=61> */
.L_x_7964:
[----:B------:R-:W-:Y:S05]  /*1ee20*/  BSYNC.RECONVERGENT B0 ;  /* 0x0000000000007941 */ /* 0x000fea0003800200 */
.L_x_7963:
        /* <DEDUP_REMOVED lines=36> */
.L_x_7968:
[----:B------:R-:W-:Y:S05]  /*1f070*/  BSYNC.RECONVERGENT B4 ;  /* 0x0000000000047941 */ /* 0x000fea0003800200 */
.L_x_7967:
[----:B------:R-:W-:Y:S01]  /*1f080*/  VIADD R0, R4, 0x1 ;  /* 0x0000000104007836 */ /* 0x000fe20000000000 */
[----:B------:R-:W-:Y:S06]  /*1f090*/  BRA `(.L_x_7969) ;  /* 0x0000000000087947 */ /* 0x000fec0003800000 */
.L_x_7966:
[----:B------:R-:W-:Y:S01]  /*1f0a0*/  DMUL R2, RZ, R56 ;  /* 0x00000038ff027228 */ /* 0x000fe20000000000 */
[----:B------:R-:W-:-:S10]  /*1f0b0*/  IMAD.MOV.U32 R0, RZ, RZ, 0x1 ;  /* 0x00000001ff007424 */ /* 0x000fd400078e00ff */
.L_x_7969:
[----:B------:R-:W-:Y:S05]  /*1f0c0*/  BSYNC.RECONVERGENT B3 ;  /* 0x0000000000037941 */ /* 0x000fea0003800200 */
.L_x_7965:
        /* <DEDUP_REMOVED lines=59> */
.L_x_7971:
[----:B------:R-:W-:Y:S01]  /*1f480*/  DMUL R2, RZ, R56 ;  /* 0x00000038ff027228 */ /* 0x000fe20000000000 */
[----:B------:R-:W-:-:S10]  /*1f490*/  IMAD.MOV.U32 R0, RZ, RZ, RZ ;  /* 0x000000ffff007224 */ /* 0x000fd400078e00ff */
.L_x_7972:
[----:B------:R-:W-:Y:S05]  /*1f4a0*/  BSYNC.RECONVERGENT B3 ;  /* 0x0000000000037941 */ /* 0x000fea0003800200 */
.L_x_7970:
        /* <DEDUP_REMOVED lines=37> */
.L_x_7950:
        /* <DEDUP_REMOVED lines=10> */
.L_x_7973:
[----:B------:R-:W-:-:S10]  /*1f7a0*/  DADD R42, R10, -R10 ;  /* 0x000000000a2a7229 */ /* 0x000fd4000000080a */
[----:B------:R-:W-:Y:S02]  /*1f7b0*/  IMAD.MOV.U32 R56, RZ, RZ, R42 ;  /* 0x000000ffff387224 */ /* 0x000fe400078e002a */
[----:B------:R-:W-:Y:S01]  /*1f7c0*/  IMAD.MOV.U32 R57, RZ, RZ, R43 ;  /* 0x000000ffff397224 */ /* 0x000fe200078e002b */
[----:B------:R-:W-:Y:S06]  /*1f7d0*/  BRA `(.L_x_7962) ;  /* 0x0000000800c87947 */ /* 0x000fec0003800000 */
.L_x_7949:
        /* <DEDUP_REMOVED lines=26> */
.L_x_7977:
[----:B------:R-:W-:Y:S05]  /*1f980*/  BSYNC.RECONVERGENT B4 ;  /* 0x0000000000047941 */ /* 0x000fea0003800200 */
.L_x_7976:
[----:B------:R-:W-:Y:S01]  /*1f990*/  VIADD R0, R4, 0x1 ;  /* 0x0000000104007836 */ /* 0x000fe20000000000 */
[----:B------:R-:W-:Y:S06]  /*1f9a0*/  BRA `(.L_x_7978) ;  /* 0x0000000000087947 */ /* 0x000fec0003800000 */
.L_x_7975:
[----:B------:R-:W-:Y:S01]  /*1f9b0*/  DMUL R2, RZ, R56 ;  /* 0x00000038ff027228 */ /* 0x000fe20000000000 */
[----:B------:R-:W-:-:S10]  /*1f9c0*/  IMAD.MOV.U32 R0, RZ, RZ, 0x1 ;  /* 0x00000001ff007424 */ /* 0x000fd400078e00ff */
.L_x_7978:
[----:B------:R-:W-:Y:S05]  /*1f9d0*/  BSYNC.RECONVERGENT B3 ;  /* 0x0000000000037941 */ /* 0x000fea0003800200 */
.L_x_7974:
        /* <DEDUP_REMOVED lines=56> */
.L_x_7980:
[----:B------:R-:W-:Y:S01]  /*1fd60*/  DMUL R2, RZ, R56 ;  /* 0x00000038ff027228 */ /* 0x000fe20000000000 */
[----:B------:R-:W-:-:S10]  /*1fd70*/  IMAD.MOV.U32 R0, RZ, RZ, RZ ;  /* 0x000000ffff007224 */ /* 0x000fd400078e00ff */
.L_x_7981:
[----:B------:R-:W-:Y:S05]  /*1fd80*/  BSYNC.RECONVERGENT B3 ;  /* 0x0000000000037941 */ /* 0x000fea0003800200 */
.L_x_7979:
        /* <DEDUP_REMOVED lines=30> */
.L_x_7948:
        /* <DEDUP_REMOVED lines=57> */
.L_x_7962:
[----:B------:R-:W-:Y:S05]  /*20300*/  BSYNC.RECONVERGENT B2 ;  /* 0x0000000000027941 */ /* 0x000fea0003800200 */
.L_x_7947:
        /* <DEDUP_REMOVED lines=31> */
.L_x_7986:
[----:B------:R-:W-:Y:S05]  /*20500*/  BSYNC.RECONVERGENT B2 ;  /* 0x0000000000027941 */ /* 0x000fea0003800200 */
.L_x_7985:
        /* <DEDUP_REMOVED lines=17> */
.L_x_7988:
[----:B------:R-:W-:Y:S05]  /*20620*/  BSYNC.RECONVERGENT B2 ;  /* 0x0000000000027941 */ /* 0x000fea0003800200 */
.L_x_7987:
[-C--:B------:R-:W-:Y:S02]  /*20630*/  DFMA R4, R10, R46.reuse, R8 ;  /* 0x0000002e0a04722b */ /* 0x080fe40000000008 */
[----:B------:R-:W-:-:S06]  /*20640*/  DFMA R10, -R8, R46, R10 ;  /* 0x0000002e080a722b */ /* 0x000fcc000000010a */
[-C--:B------:R-:W-:Y:S02]  /*20650*/  DMUL R8, R4, R2.reuse ;  /* 0x0000000204087228 */ /* 0x080fe40000000000 */
[----:B------:R-:W-:Y:S01]  /*20660*/  DMUL R10, R10, R2 ;  /* 0x000000020a0a7228 */ /* 0x000fe20000000000 */
[----:B------:R-:W-:Y:S10]  /*20670*/  BRA `(.L_x_7989) ;  /* 0x00000004008c7947 */ /* 0x000ff40003800000 */
.L_x_7984:
        /* <DEDUP_REMOVED lines=22> */
.L_x_7991:
[----:B------:R-:W-:Y:S05]  /*207e0*/  BSYNC.RECONVERGENT B2 ;  /* 0x0000000000027941 */ /* 0x000fea0003800200 */
.L_x_7990:
        /* <DEDUP_REMOVED lines=26> */
.L_x_7993:
[----:B------:R-:W-:Y:S05]  /*20990*/  BSYNC.RECONVERGENT B2 ;  /* 0x0000000000027941 */ /* 0x000fea0003800200 */
.L_x_7992:
[----:B------:R-:W-:Y:S02]  /*209a0*/  IMAD.MOV.U32 R10, RZ, RZ, R4 ;  /* 0x000000ffff0a7224 */ /* 0x000fe400078e0004 */
[----:B------:R-:W-:Y:S01]  /*209b0*/  IMAD.MOV.U32 R11, RZ, RZ, R5 ;  /* 0x000000ffff0b7224 */ /* 0x000fe200078e0005 */
[----:B------:R-:W-:Y:S06]  /*209c0*/  BRA `(.L_x_7989) ;  /* 0x0000000000b87947 */ /* 0x000fec0003800000 */
.L_x_7983:
        /* <DEDUP_REMOVED lines=23> */
.L_x_7995:
[----:B------:R-:W-:Y:S05]  /*20b40*/  BSYNC.RECONVERGENT B2 ;  /* 0x0000000000027941 */ /* 0x000fea0003800200 */
.L_x_7994:
        /* <DEDUP_REMOVED lines=17> */
.L_x_7997:
[----:B------:R-:W-:Y:S05]  /*20c60*/  BSYNC.RECONVERGENT B2 ;  /* 0x0000000000027941 */ /* 0x000fea0003800200 */
.L_x_7996:
[-C--:B------:R-:W-:Y:S02]  /*20c70*/  DFMA R4, R8, R46.reuse, R10 ;  /* 0x0000002e0804722b */ /* 0x080fe4000000000a */
[----:B------:R-:W-:-:S06]  /*20c80*/  DFMA R10, R10, R46, -R8 ;  /* 0x0000002e0a0a722b */ /* 0x000fcc0000000808 */
[-C--:B------:R-:W-:Y:S02]  /*20c90*/  DMUL R8, R4, R2.reuse ;  /* 0x0000000204087228 */ /* 0x080fe40000000000 */
[----:B------:R-:W-:-:S11]  /*20ca0*/  DMUL R10, R10, R2 ;  /* 0x000000020a0a7228 */ /* 0x000fd60000000000 */
.L_x_7989:
[----:B------:R-:W-:Y:S05]  /*20cb0*/  BSYNC.RECONVERGENT B1 ;  /* 0x0000000000017941 */ /* 0x000fea0003800200 */
.L_x_7982:
        /* <DEDUP_REMOVED lines=73> */
.L_x_8004:
[----:B------:R-:W-:Y:S05]  /*21150*/  BSYNC.RECONVERGENT B0 ;  /* 0x0000000000007941 */ /* 0x000fea0003800200 */
.L_x_8003:
        /* <DEDUP_REMOVED lines=25> */
.L_x_8008:
[----:B------:R-:W-:Y:S05]  /*212f0*/  BSYNC.RECONVERGENT B4 ;  /* 0x0000000000047941 */ /* 0x000fea0003800200 */
.L_x_8007:
[----:B------:R-:W-:Y:S01]  /*21300*/  VIADD R0, R4, 0x1 ;  /* 0x0000000104007836 */ /* 0x000fe20000000000 */
[----:B------:R-:W-:Y:S06]  /*21310*/  BRA `(.L_x_8009) ;  /* 0x0000000000087947 */ /* 0x000fec0003800000 */
.L_x_8006:
[----:B------:R-:W-:Y:S01]  /*21320*/  DMUL R2, RZ, R56 ;  /* 0x00000038ff027228 */ /* 0x000fe20000000000 */
[----:B------:R-:W-:-:S10]  /*21330*/  IMAD.MOV.U32 R0, RZ, RZ, 0x1 ;  /* 0x00000001ff007424 */ /* 0x000fd400078e00ff */
.L_x_8009:
[----:B------:R-:W-:Y:S05]  /*21340*/  BSYNC.RECONVERGENT B3 ;  /* 0x0000000000037941 */ /* 0x000fea0003800200 */
.L_x_8005:
        /* <DEDUP_REMOVED lines=56> */
.L_x_8011:
[----:B------:R-:W-:Y:S01]  /*216d0*/  DMUL R2, RZ, R56 ;  /* 0x00000038ff027228 */ /* 0x000fe20000000000 */
[----:B------:R-:W-:-:S10]  /*216e0*/  IMAD.MOV.U32 R0, RZ, RZ, RZ ;  /* 0x000000ffff007224 */ /* 0x000fd400078e00ff */
.L_x_8012:
[----:B------:R-:W-:Y:S05]  /*216f0*/  BSYNC.RECONVERGENT B3 ;  /* 0x0000000000037941 */ /* 0x000fea0003800200 */
.L_x_8010:
        /* <DEDUP_REMOVED lines=32> */
.L_x_8002:
        /* <DEDUP_REMOVED lines=61> */
.L_x_8015:
[----:B------:R-:W-:Y:S05]  /*21cd0*/  BSYNC.RECONVERGENT B0 ;  /* 0x0000000000007941 */ /* 0x000fea0003800200 */
.L_x_8014:
        /* <DEDUP_REMOVED lines=36> */
.L_x_8019:
[----:B------:R-:W-:Y:S05]  /*21f20*/  BSYNC.RECONVERGENT B4 ;  /* 0x0000000000047941 */ /* 0x000fea0003800200 */
.L_x_8018:
[----:B------:R-:W-:Y:S01]  /*21f30*/  VIADD R0, R4, 0x1 ;  /* 0x0000000104007836 */ /* 0x000fe20000000000 */
[----:B------:R-:W-:Y:S06]  /*21f40*/  BRA `(.L_x_8020) ;  /* 0x0000000000087947 */ /* 0x000fec0003800000 */
.L_x_8017:
[----:B------:R-:W-:Y:S01]  /*21f50*/  DMUL R2, RZ, R56 ;  /* 0x00000038ff027228 */ /* 0x000fe20000000000 */
[----:B------:R-:W-:-:S10]  /*21f60*/  IMAD.MOV.U32 R0, RZ, RZ, 0x1 ;  /* 0x00000001ff007424 */ /* 0x000fd400078e00ff */
.L_x_8020:
[----:B------:R-:W-:Y:S05]  /*21f70*/  BSYNC.RECONVERGENT B3 ;  /* 0x0000000000037941 */ /* 0x000fea0003800200 */
.L_x_8016:
        /* <DEDUP_REMOVED lines=59> */
.L_x_8022:
[----:B------:R-:W-:Y:S01]  /*22330*/  DMUL R2, RZ, R56 ;  /* 0x00000038ff027228 */ /* 0x000fe20000000000 */
[----:B------:R-:W-:-:S10]  /*22340*/  IMAD.MOV.U32 R0, RZ, RZ, RZ ;  /* 0x000000ffff007224 */ /* 0x000fd400078e00ff */
.L_x_8023:
[----:B------:R-:W-:Y:S05]  /*22350*/  BSYNC.RECONVERGENT B3 ;  /* 0x0000000000037941 */ /* 0x000fea0003800200 */
.L_x_8021:
        /* <DEDUP_REMOVED lines=37> */
.L_x_8001:
        /* <DEDUP_REMOVED lines=10> */
.L_x_8024:
[----:B------:R-:W-:-:S10]  /*22650*/  DADD R42, R38, -R38 ;  /* 0x00000000262a7229 */ /* 0x000fd40000000826 */
[----:B------:R-:W-:Y:S02]  /*22660*/  IMAD.MOV.U32 R56, RZ, RZ, R42 ;  /* 0x000000ffff387224 */ /* 0x000fe400078e002a */
[----:B------:R-:W-:Y:S01]  /*22670*/  IMAD.MOV.U32 R57, RZ, RZ, R43 ;  /* 0x000000ffff397224 */ /* 0x000fe200078e002b */
[----:B------:R-:W-:Y:S06]  /*22680*/  BRA `(.L_x_8013) ;  /* 0x0000000800c87947 */ /* 0x000fec0003800000 */
.L_x_8000:
        /* <DEDUP_REMOVED lines=26> */
.L_x_8028:
[----:B------:R-:W-:Y:S05]  /*22830*/  BSYNC.RECONVERGENT B4 ;  /* 0x0000000000047941 */ /* 0x000fea0003800200 */
.L_x_8027:
[----:B------:R-:W-:Y:S01]  /*22840*/  VIADD R0, R4, 0x1 ;  /* 0x0000000104007836 */ /* 0x000fe20000000000 */
[----:B------:R-:W-:Y:S06]  /*22850*/  BRA `(.L_x_8029) ;  /* 0x0000000000087947 */ /* 0x000fec0003800000 */
.L_x_8026:
[----:B------:R-:W-:Y:S01]  /*22860*/  DMUL R2, RZ, R56 ;  /* 0x00000038ff027228 */ /* 0x000fe20000000000 */
[----:B------:R-:W-:-:S10]  /*22870*/  IMAD.MOV.U32 R0, RZ, RZ, 0x1 ;  /* 0x00000001ff007424 */ /* 0x000fd400078e00ff */
.L_x_8029:
[----:B------:R-:W-:Y:S05]  /*22880*/  BSYNC.RECONVERGENT B3 ;  /* 0x0000000000037941 */ /* 0x000fea0003800200 */
.L_x_8025:
        /* <DEDUP_REMOVED lines=56> */
.L_x_8031:
[----:B------:R-:W-:Y:S01]  /*22c10*/  DMUL R2, RZ, R56 ;  /* 0x00000038ff027228 */ /* 0x000fe20000000000 */
[----:B------:R-:W-:-:S10]  /*22c20*/  IMAD.MOV.U32 R0, RZ, RZ, RZ ;  /* 0x000000ffff007224 */ /* 0x000fd400078e00ff */
.L_x_8032:
[----:B------:R-:W-:Y:S05]  /*22c30*/  BSYNC.RECONVERGENT B3 ;  /* 0x0000000000037941 */ /* 0x000fea0003800200 */
.L_x_8030:
        /* <DEDUP_REMOVED lines=30> */
.L_x_7999:
        /* <DEDUP_REMOVED lines=57> */
.L_x_8013:
[----:B------:R-:W-:Y:S05]  /*231b0*/  BSYNC.RECONVERGENT B2 ;  /* 0x0000000000027941 */ /* 0x000fea0003800200 */
.L_x_7998:
        /* <DEDUP_REMOVED lines=31> */
.L_x_8037:
[----:B------:R-:W-:Y:S05]  /*233b0*/  BSYNC.RECONVERGENT B2 ;  /* 0x0000000000027941 */ /* 0x000fea0003800200 */
.L_x_8036:
        /* <DEDUP_REMOVED lines=17> */
.L_x_8039:
[----:B------:R-:W-:Y:S05]  /*234d0*/  BSYNC.RECONVERGENT B2 ;  /* 0x0000000000027941 */ /* 0x000fea0003800200 */
.L_x_8038:
[-C--:B------:R-:W-:Y:S02]  /*234e0*/  DFMA R4, R38, R46.reuse, R36 ;  /* 0x0000002e2604722b */ /* 0x080fe40000000024 */
[----:B------:R-:W-:-:S06]  /*234f0*/  DFMA R38, -R36, R46, R38 ;  /* 0x0000002e2426722b */ /* 0x000fcc0000000126 */
[-C--:B------:R-:W-:Y:S02]  /*23500*/  DMUL R36, R4, R2.reuse ;  /* 0x0000000204247228 */ /* 0x080fe40000000000 */
[----:B------:R-:W-:Y:S01]  /*23510*/  DMUL R38, R38, R2 ;  /* 0x0000000226267228 */ /* 0x000fe20000000000 */
[----:B------:R-:W-:Y:S10]  /*23520*/  BRA `(.L_x_8040) ;  /* 0x00000004008c7947 */ /* 0x000ff40003800000 */
.L_x_8035:
        /* <DEDUP_REMOVED lines=22> */
.L_x_8042:
[----:B------:R-:W-:Y:S05]  /*23690*/  BSYNC.RECONVERGENT B2 ;  /* 0x0000000000027941 */ /* 0x000fea0003800200 */
.L_x_8041:
        /* <DEDUP_REMOVED lines=26> */
.L_x_8044:
[----:B------:R-:W-:Y:S05]  /*23840*/  BSYNC.RECONVERGENT B2 ;  /* 0x0000000000027941 */ /* 0x000fea0003800200 */
.L_x_8043:
[----:B------:R-:W-:Y:S02]  /*23850*/  IMAD.MOV.U32 R38, RZ, RZ, R4 ;  /* 0x000000ffff267224 */ /* 0x000fe400078e0004 */
[----:B------:R-:W-:Y:S01]  /*23860*/  IMAD.MOV.U32 R39, RZ, RZ, R5 ;  /* 0x000000ffff277224 */ /* 0x000fe200078e0005 */
[----:B------:R-:W-:Y:S06]  /*23870*/  BRA `(.L_x_8040) ;  /* 0x0000000000b87947 */ /* 0x000fec0003800000 */
.L_x_8034:
        /* <DEDUP_REMOVED lines=23> */
.L_x_8046:
[----:B------:R-:W-:Y:S05]  /*239f0*/  BSYNC.RECONVERGENT B2 ;  /* 0x0000000000027941 */ /* 0x000fea0003800200 */
.L_x_8045:
        /* <DEDUP_REMOVED lines=17> */
.L_x_8048:
[----:B------:R-:W-:Y:S05]  /*23b10*/  BSYNC.RECONVERGENT B2 ;  /* 0x0000000000027941 */ /* 0x000fea0003800200 */
.L_x_8047:
[-C--:B------:R-:W-:Y:S02]  /*23b20*/  DFMA R4, R36, R46.reuse, R38 ;  /* 0x0000002e2404722b */ /* 0x080fe40000000026 */
[----:B------:R-:W-:-:S06]  /*23b30*/  DFMA R38, R38, R46, -R36 ;  /* 0x0000002e2626722b */ /* 0x000fcc0000000824 */
[-C--:B------:R-:W-:Y:S02]  /*23b40*/  DMUL R36, R4, R2.reuse ;  /* 0x0000000204247228 */ /* 0x080fe40000000000 */
[----:B------:R-:W-:-:S11]  /*23b50*/  DMUL R38, R38, R2 ;  /* 0x0000000226267228 */ /* 0x000fd60000000000 */
.L_x_8040:
[----:B------:R-:W-:Y:S05]  /*23b60*/  BSYNC.RECONVERGENT B1 ;  /* 0x0000000000017941 */ /* 0x000fea0003800200 */
.L_x_8033:
        /* <DEDUP_REMOVED lines=73> */
.L_x_8055:
[----:B------:R-:W-:Y:S05]  /*24000*/  BSYNC.RECONVERGENT B0 ;  /* 0x0000000000007941 */ /* 0x000fea0003800200 */
.L_x_8054:
        /* <DEDUP_REMOVED lines=25> */
.L_x_8059:
[----:B------:R-:W-:Y:S05]  /*241a0*/  BSYNC.RECONVERGENT B4 ;  /* 0x0000000000047941 */ /* 0x000fea0003800200 */
.L_x_8058:
[----:B------:R-:W-:Y:S01]  /*241b0*/  VIADD R0, R4, 0x1 ;  /* 0x0000000104007836 */ /* 0x000fe20000000000 */
[----:B------:R-:W-:Y:S06]  /*241c0*/  BRA `(.L_x_8060) ;  /* 0x0000000000087947 */ /* 0x000fec0003800000 */
.L_x_8057:
[----:B------:R-:W-:Y:S01]  /*241d0*/  DMUL R2, RZ, R56 ;  /* 0x00000038ff027228 */ /* 0x000fe20000000000 */
[----:B------:R-:W-:-:S10]  /*241e0*/  IMAD.MOV.U32 R0, RZ, RZ, 0x1 ;  /* 0x00000001ff007424 */ /* 0x000fd400078e00ff */
.L_x_8060:
[----:B------:R-:W-:Y:S05]  /*241f0*/  BSYNC.RECONVERGENT B3 ;  /* 0x0000000000037941 */ /* 0x000fea0003800200 */
.L_x_8056:
        /* <DEDUP_REMOVED lines=56> */
.L_x_8062:
[----:B------:R-:W-:Y:S01]  /*24580*/  DMUL R2, RZ, R56 ;  /* 0x00000038ff027228 */ /* 0x000fe20000000000 */
[----:B------:R-:W-:-:S10]  /*24590*/  IMAD.MOV.U32 R0, RZ, RZ, RZ ;  /* 0x000000ffff007224 */ /* 0x000fd400078e00ff */
.L_x_8063:
[----:B------:R-:W-:Y:S05]  /*245a0*/  BSYNC.RECONVERGENT B3 ;  /* 0x0000000000037941 */ /* 0x000fea0003800200 */
.L_x_8061:
        /* <DEDUP_REMOVED lines=32> */
.L_x_8053:
        /* <DEDUP_REMOVED lines=61> */
.L_x_8066:
[----:B------:R-:W-:Y:S05]  /*24b80*/  BSYNC.RECONVERGENT B0 ;  /* 0x0000000000007941 */ /* 0x000fea0003800200 */
.L_x_8065:
        /* <DEDUP_REMOVED lines=36> */
.L_x_8070:
[----:B------:R-:W-:Y:S05]  /*24dd0*/  BSYNC.RECONVERGENT B4 ;  /* 0x0000000000047941 */ /* 0x000fea0003800200 */
.L_x_8069:
[----:B------:R-:W-:Y:S01]  /*24de0*/  VIADD R0, R4, 0x1 ;  /* 0x0000000104007836 */ /* 0x000fe20000000000 */
[----:B------:R-:W-:Y:S06]  /*24df0*/  BRA `(.L_x_8071) ;  /* 0x0000000000087947 */ /* 0x000fec0003800000 */
.L_x_8068:
[----:B------:R-:W-:Y:S01]  /*24e00*/  DMUL R2, RZ, R56 ;  /* 0x00000038ff027228 */ /* 0x000fe20000000000 */
[----:B------:R-:W-:-:S10]  /*24e10*/  IMAD.MOV.U32 R0, RZ, RZ, 0x1 ;  /* 0x00000001ff007424 */ /* 0x000fd400078e00ff */
.L_x_8071:
[----:B------:R-:W-:Y:S05]  /*24e20*/  BSYNC.RECONVERGENT B3 ;  /* 0x0000000000037941 */ /* 0x000fea0003800200 */
.L_x_8067:
        /* <DEDUP_REMOVED lines=59> */
.L_x_8073:
[----:B------:R-:W-:Y:S01]  /*251e0*/  DMUL R2, RZ, R56 ;  /* 0x00000038ff027228 */ /* 0x000fe20000000000 */
[----:B------:R-:W-:-:S10]  /*251f0*/  IMAD.MOV.U32 R0, RZ, RZ, RZ ;  /* 0x000000ffff007224 */ /* 0x000fd400078e00ff */
.L_x_8074:
[----:B------:R-:W-:Y:S05]  /*25200*/  BSYNC.RECONVERGENT B3 ;  /* 0x0000000000037941 */ /* 0x000fea0003800200 */
.L_x_8072:
        /* <DEDUP_REMOVED lines=37> */
.L_x_8052:
        /* <DEDUP_REMOVED lines=10> */
.L_x_8075:
[----:B------:R-:W-:-:S10]  /*25500*/  DADD R42, R34, -R34 ;  /* 0x00000000222a7229 */ /* 0x000fd40000000822 */
[----:B------:R-:W-:Y:S02]  /*25510*/  IMAD.MOV.U32 R56, RZ, RZ, R42 ;  /* 0x000000ffff387224 */ /* 0x000fe400078e002a */
[----:B------:R-:W-:Y:S01]  /*25520*/  IMAD.MOV.U32 R57, RZ, RZ, R43 ;  /* 0x000000ffff397224 */ /* 0x000fe200078e002b */
[----:B------:R-:W-:Y:S06]  /*25530*/  BRA `(.L_x_8064) ;  /* 0x0000000800c87947 */ /* 0x000fec0003800000 */
.L_x_8051:
        /* <DEDUP_REMOVED lines=26> */
.L_x_8079:
[----:B------:R-:W-:Y:S05]  /*256e0*/  BSYNC.RECONVERGENT B4 ;  /* 0x0000000000047941 */ /* 0x000fea0003800200 */
.L_x_8078:
[----:B------:R-:W-:Y:S01]  /*256f0*/  VIADD R0, R4, 0x1 ;  /* 0x0000000104007836 */ /* 0x000fe20000000000 */
[----:B------:R-:W-:Y:S06]  /*25700*/  BRA `(.L_x_8080) ;  /* 0x0000000000087947 */ /* 0x000fec0003800000 */
.L_x_8077:
[----:B------:R-:W-:Y:S01]  /*25710*/  DMUL R2, RZ, R56 ;  /* 0x00000038ff027228 */ /* 0x000fe20000000000 */
[----:B------:R-:W-:-:S10]  /*25720*/  IMAD.MOV.U32 R0, RZ, RZ, 0x1 ;  /* 0x00000001ff007424 */ /* 0x000fd400078e00ff */
.L_x_8080:
[----:B------:R-:W-:Y:S05]  /*25730*/  BSYNC.RECONVERGENT B3 ;  /* 0x0000000000037941 */ /* 0x000fea0003800200 */
.L_x_8076:
        /* <DEDUP_REMOVED lines=56> */
.L_x_8082:
[----:B------:R-:W-:Y:S01]  /*25ac0*/  DMUL R2, RZ, R56 ;  /* 0x00000038ff027228 */ /* 0x000fe20000000000 */
[----:B------:R-:W-:-:S10]  /*25ad0*/  IMAD.MOV.U32 R0, RZ, RZ, RZ ;  /* 0x000000ffff007224 */ /* 0x000fd400078e00ff */
.L_x_8083:
[----:B------:R-:W-:Y:S05]  /*25ae0*/  BSYNC.RECONVERGENT B3 ;  /* 0x0000000000037941 */ /* 0x000fea0003800200 */
.L_x_8081:
        /* <DEDUP_REMOVED lines=30> */
.L_x_8050:
        /* <DEDUP_REMOVED lines=57> */
.L_x_8064:
[----:B------:R-:W-:Y:S05]  /*26060*/  BSYNC.RECONVERGENT B2 ;  /* 0x0000000000027941 */ /* 0x000fea0003800200 */
.L_x_8049:
        /* <DEDUP_REMOVED lines=31> */
.L_x_8088:
[----:B------:R-:W-:Y:S05]  /*26260*/  BSYNC.RECONVERGENT B2 ;  /* 0x0000000000027941 */ /* 0x000fea0003800200 */
.L_x_8087:
        /* <DEDUP_REMOVED lines=17> */
.L_x_8090:
[----:B------:R-:W-:Y:S05]  /*26380*/  BSYNC.RECONVERGENT B2 ;  /* 0x0000000000027941 */ /* 0x000fea0003800200 */
.L_x_8089:
[-C--:B------:R-:W-:Y:S02]  /*26390*/  DFMA R4, R34, R46.reuse, R32 ;  /* 0x0000002e2204722b */ /* 0x080fe40000000020 */
[----:B------:R-:W-:-:S06]  /*263a0*/  DFMA R34, -R32, R46, R34 ;  /* 0x0000002e2022722b */ /* 0x000fcc0000000122 */
[-C--:B------:R-:W-:Y:S02]  /*263b0*/  DMUL R32, R4, R2.reuse ;  /* 0x0000000204207228 */ /* 0x080fe40000000000 */
[----:B------:R-:W-:Y:S01]  /*263c0*/  DMUL R34, R34, R2 ;  /* 0x0000000222227228 */ /* 0x000fe20000000000 */
[----:B------:R-:W-:Y:S10]  /*263d0*/  BRA `(.L_x_8091) ;  /* 0x00000004008c7947 */ /* 0x000ff40003800000 */
.L_x_8086:
        /* <DEDUP_REMOVED lines=22> */
.L_x_8093:
[----:B------:R-:W-:Y:S05]  /*26540*/  BSYNC.RECONVERGENT B2 ;  /* 0x0000000000027941 */ /* 0x000fea0003800200 */
.L_x_8092:
        /* <DEDUP_REMOVED lines=26> */
.L_x_8095:
[----:B------:R-:W-:Y:S05]  /*266f0*/  BSYNC.RECONVERGENT B2 ;  /* 0x0000000000027941 */ /* 0x000fea0003800200 */
.L_x_8094:
[----:B------:R-:W-:Y:S02]  /*26700*/  IMAD.MOV.U32 R34, RZ, RZ, R4 ;  /* 0x000000ffff227224 */ /* 0x000fe400078e0004 */
[----:B------:R-:W-:Y:S01]  /*26710*/  IMAD.MOV.U32 R35, RZ, RZ, R5 ;  /* 0x000000ffff237224 */ /* 0x000fe200078e0005 */
[----:B------:R-:W-:Y:S06]  /*26720*/  BRA `(.L_x_8091) ;  /* 0x0000000000b87947 */ /* 0x000fec0003800000 */
.L_x_8085:
        /* <DEDUP_REMOVED lines=23> */
.L_x_8097:
[----:B------:R-:W-:Y:S05]  /*268a0*/  BSYNC.RECONVERGENT B2 ;  /* 0x0000000000027941 */ /* 0x000fea0003800200 */
.L_x_8096:
        /* <DEDUP_REMOVED lines=17> */
.L_x_8099:
[----:B------:R-:W-:Y:S05]  /*269c0*/  BSYNC.RECONVERGENT B2 ;  /* 0x0000000000027941 */ /* 0x000fea0003800200 */
.L_x_8098:
[-C--:B------:R-:W-:Y:S02]  /*269d0*/  DFMA R4, R32, R46.reuse, R34 ;  /* 0x0000002e2004722b */ /* 0x080fe40000000022 */
[----:B------:R-:W-:-:S06]  /*269e0*/  DFMA R34, R34, R46, -R32 ;  /* 0x0000002e2222722b */ /* 0x000fcc0000000820 */
[-C--:B------:R-:W-:Y:S02]  /*269f0*/  DMUL R32, R4, R2.reuse ;  /* 0x0000000204207228 */ /* 0x080fe40000000000 */
[----:B------:R-:W-:-:S11]  /*26a00*/  DMUL R34, R34, R2 ;  /* 0x0000000222227228 */ /* 0x000fd60000000000 */
.L_x_8091:
[----:B------:R-:W-:Y:S05]  /*26a10*/  BSYNC.RECONVERGENT B1 ;  /* 0x0000000000017941 */ /* 0x000fea0003800200 */
.L_x_8084:
        /* <DEDUP_REMOVED lines=73> */
.L_x_8106:
[----:B------:R-:W-:Y:S05]  /*26eb0*/  BSYNC.RECONVERGENT B0 ;  /* 0x0000000000007941 */ /* 0x000fea0003800200 */
.L_x_8105:
        /* <DEDUP_REMOVED lines=25> */
.L_x_8110:
[----:B------:R-:W-:Y:S05]  /*27050*/  BSYNC.RECONVERGENT B4 ;  /* 0x0000000000047941 */ /* 0x000fea0003800200 */
.L_x_8109:
[----:B------:R-:W-:Y:S01]  /*27060*/  VIADD R0, R4, 0x1 ;  /* 0x0000000104007836 */ /* 0x000fe20000000000 */
[----:B------:R-:W-:Y:S06]  /*27070*/  BRA `(.L_x_8111) ;  /* 0x0000000000087947 */ /* 0x000fec0003800000 */
.L_x_8108:
[----:B------:R-:W-:Y:S01]  /*27080*/  DMUL R2, RZ, R56 ;  /* 0x00000038ff027228 */ /* 0x000fe20000000000 */
[----:B------:R-:W-:-:S10]  /*27090*/  IMAD.MOV.U32 R0, RZ, RZ, 0x1 ;  /* 0x00000001ff007424 */ /* 0x000fd400078e00ff */
.L_x_8111:
[----:B------:R-:W-:Y:S05]  /*270a0*/  BSYNC.RECONVERGENT B3 ;  /* 0x0000000000037941 */ /* 0x000fea0003800200 */
.L_x_8107:
        /* <DEDUP_REMOVED lines=56> */
.L_x_8113:
[----:B------:R-:W-:Y:S01]  /*27430*/  DMUL R2, RZ, R56 ;  /* 0x00000038ff027228 */ /* 0x000fe20000000000 */
[----:B------:R-:W-:-:S10]  /*27440*/  IMAD.MOV.U32 R0, RZ, RZ, RZ ;  /* 0x000000ffff007224 */ /* 0x000fd400078e00ff */
.L_x_8114:
[----:B------:R-:W-:Y:S05]  /*27450*/  BSYNC.RECONVERGENT B3 ;  /* 0x0000000000037941 */ /* 0x000fea0003800200 */
.L_x_8112:
        /* <DEDUP_REMOVED lines=32> */
.L_x_8104:
        /* <DEDUP_REMOVED lines=61> */
.L_x_8117:
[----:B------:R-:W-:Y:S05]  /*27a30*/  BSYNC.RECONVERGENT B0 ;  /* 0x0000000000007941 */ /* 0x000fea0003800200 */
.L_x_8116:
        /* <DEDUP_REMOVED lines=36> */
.L_x_8121:
[----:B------:R-:W-:Y:S05]  /*27c80*/  BSYNC.RECONVERGENT B4 ;  /* 0x0000000000047941 */ /* 0x000fea0003800200 */
.L_x_8120:
[----:B------:R-:W-:Y:S01]  /*27c90*/  VIADD R0, R4, 0x1 ;  /* 0x0000000104007836 */ /* 0x000fe20000000000 */
[----:B------:R-:W-:Y:S06]  /*27ca0*/  BRA `(.L_x_8122) ;  /* 0x0000000000087947 */ /* 0x000fec0003800000 */
.L_x_8119:
[----:B------:R-:W-:Y:S01]  /*27cb0*/  DMUL R2, RZ, R56 ;  /* 0x00000038ff027228 */ /* 0x000fe20000000000 */
[----:B------:R-:W-:-:S10]  /*27cc0*/  IMAD.MOV.U32 R0, RZ, RZ, 0x1 ;  /* 0x00000001ff007424 */ /* 0x000fd400078e00ff */
.L_x_8122:
[----:B------:R-:W-:Y:S05]  /*27cd0*/  BSYNC.RECONVERGENT B3 ;  /* 0x0000000000037941 */ /* 0x000fea0003800200 */
.L_x_8118:
        /* <DEDUP_REMOVED lines=59> */
.L_x_8124:
[----:B------:R-:W-:Y:S01]  /*28090*/  DMUL R2, RZ, R56 ;  /* 0x00000038ff027228 */ /* 0x000fe20000000000 */
[----:B------:R-:W-:-:S10]  /*280a0*/  IMAD.MOV.U32 R0, RZ, RZ, RZ ;  /* 0x000000ffff007224 */ /* 0x000fd400078e00ff */
.L_x_8125:
[----:B------:R-:W-:Y:S05]  /*280b0*/  BSYNC.RECONVERGENT B3 ;  /* 0x0000000000037941 */ /* 0x000fea0003800200 */
.L_x_8123:
        /* <DEDUP_REMOVED lines=37> */
.L_x_8103:
        /* <DEDUP_REMOVED lines=10> */
.L_x_8126:
[----:B------:R-:W-:-:S10]  /*283b0*/  DADD R42, R30, -R30 ;  /* 0x000000001e2a7229 */ /* 0x000fd4000000081e */
[----:B------:R-:W-:Y:S02]  /*283c0*/  IMAD.MOV.U32 R56, RZ, RZ, R42 ;  /* 0x000000ffff387224 */ /* 0x000fe400078e002a */
[----:B------:R-:W-:Y:S01]  /*283d0*/  IMAD.MOV.U32 R57, RZ, RZ, R43 ;  /* 0x000000ffff397224 */ /* 0x000fe200078e002b */
[----:B------:R-:W-:Y:S06]  /*283e0*/  BRA `(.L_x_8115) ;  /* 0x0000000800c87947 */ /* 0x000fec0003800000 */
.L_x_8102:
        /* <DEDUP_REMOVED lines=26> */
.L_x_8130:
[----:B------:R-:W-:Y:S05]  /*28590*/  BSYNC.RECONVERGENT B4 ;  /* 0x0000000000047941 */ /* 0x000fea0003800200 */
.L_x_8129:
[----:B------:R-:W-:Y:S01]  /*285a0*/  VIADD R0, R4, 0x1 ;  /* 0x0000000104007836 */ /* 0x000fe20000000000 */
[----:B------:R-:W-:Y:S06]  /*285b0*/  BRA `(.L_x_8131) ;  /* 0x0000000000087947 */ /* 0x000fec0003800000 */
.L_x_8128:
[----:B------:R-:W-:Y:S01]  /*285c0*/  DMUL R2, RZ, R56 ;  /* 0x00000038ff027228 */ /* 0x000fe20000000000 */
[----:B------:R-:W-:-:S10]  /*285d0*/  IMAD.MOV.U32 R0, RZ, RZ, 0x1 ;  /* 0x00000001ff007424 */ /* 0x000fd400078e00ff */
.L_x_8131:
[----:B------:R-:W-:Y:S05]  /*285e0*/  BSYNC.RECONVERGENT B3 ;  /* 0x0000000000037941 */ /* 0x000fea0003800200 */
.L_x_8127:
        /* <DEDUP_REMOVED lines=56> */
.L_x_8133:
[----:B------:R-:W-:Y:S01]  /*28970*/  DMUL R2, RZ, R56 ;  /* 0x00000038ff027228 */ /* 0x000fe20000000000 */
[----:B------:R-:W-:-:S10]  /*28980*/  IMAD.MOV.U32 R0, RZ, RZ, RZ ;  /* 0x000000ffff007224 */ /* 0x000fd400078e00ff */
.L_x_8134:
[----:B------:R-:W-:Y:S05]  /*28990*/  BSYNC.RECONVERGENT B3 ;  /* 0x0000000000037941 */ /* 0x000fea0003800200 */
.L_x_8132:
        /* <DEDUP_REMOVED lines=30> */
.L_x_8101:
        /* <DEDUP_REMOVED lines=57> */
.L_x_8115:
[----:B------:R-:W-:Y:S05]  /*28f10*/  BSYNC.RECONVERGENT B2 ;  /* 0x0000000000027941 */ /* 0x000fea0003800200 */
.L_x_8100:
        /* <DEDUP_REMOVED lines=31> */
.L_x_8139:
[----:B------:R-:W-:Y:S05]  /*29110*/  BSYNC.RECONVERGENT B2 ;  /* 0x0000000000027941 */ /* 0x000fea0003800200 */
.L_x_8138:
        /* <DEDUP_REMOVED lines=17> */
.L_x_8141:
[----:B------:R-:W-:Y:S05]  /*29230*/  BSYNC.RECONVERGENT B2 ;  /* 0x0000000000027941 */ /* 0x000fea0003800200 */
.L_x_8140:
[-C--:B------:R-:W-:Y:S02]  /*29240*/  DFMA R4, R30, R46.reuse, R28 ;  /* 0x0000002e1e04722b */ /* 0x080fe4000000001c */
[----:B------:R-:W-:-:S06]  /*29250*/  DFMA R30, -R28, R46, R30 ;  /* 0x0000002e1c1e722b */ /* 0x000fcc000000011e */
[-C--:B------:R-:W-:Y:S02]  /*29260*/  DMUL R28, R4, R2.reuse ;  /* 0x00000002041c7228 */ /* 0x080fe40000000000 */
[----:B------:R-:W-:Y:S01]  /*29270*/  DMUL R30, R30, R2 ;  /* 0x000000021e1e7228 */ /* 0x000fe20000000000 */
[----:B------:R-:W-:Y:S10]  /*29280*/  BRA `(.L_x_8142) ;  /* 0x00000004008c7947 */ /* 0x000ff40003800000 */
.L_x_8137:
        /* <DEDUP_REMOVED lines=22> */
.L_x_8144:
[----:B------:R-:W-:Y:S05]  /*293f0*/  BSYNC.RECONVERGENT B2 ;  /* 0x0000000000027941 */ /* 0x000fea0003800200 */
.L_x_8143:
        /* <DEDUP_REMOVED lines=26> */
.L_x_8146:
[----:B------:R-:W-:Y:S05]  /*295a0*/  BSYNC.RECONVERGENT B2 ;  /* 0x0000000000027941 */ /* 0x000fea0003800200 */
.L_x_8145:
[----:B------:R-:W-:Y:S02]  /*295b0*/  IMAD.MOV.U32 R30, RZ, RZ, R4 ;  /* 0x000000ffff1e7224 */ /* 0x000fe400078e0004 */
[----:B------:R-:W-:Y:S01]  /*295c0*/  IMAD.MOV.U32 R31, RZ, RZ, R5 ;  /* 0x000000ffff1f7224 */ /* 0x000fe200078e0005 */
[----:B------:R-:W-:Y:S06]  /*295d0*/  BRA `(.L_x_8142) ;  /* 0x0000000000b87947 */ /* 0x000fec0003800000 */
.L_x_8136:
        /* <DEDUP_REMOVED lines=23> */
.L_x_8148:
[----:B------:R-:W-:Y:S05]  /*29750*/  BSYNC.RECONVERGENT B2 ;  /* 0x0000000000027941 */ /* 0x000fea0003800200 */
.L_x_8147:
        /* <DEDUP_REMOVED lines=17> */
.L_x_8150:
[----:B------:R-:W-:Y:S05]  /*29870*/  BSYNC.RECONVERGENT B2 ;  /* 0x0000000000027941 */ /* 0x000fea0003800200 */
.L_x_8149:
[-C--:B------:R-:W-:Y:S02]  /*29880*/  DFMA R4, R28, R46.reuse, R30 ;  /* 0x0000002e1c04722b */ /* 0x080fe4000000001e */
[----:B------:R-:W-:-:S06]  /*29890*/  DFMA R30, R30, R46, -R28 ;  /* 0x0000002e1e1e722b */ /* 0x000fcc000000081c */
[-C--:B------:R-:W-:Y:S02]  /*298a0*/  DMUL R28, R4, R2.reuse ;  /* 0x00000002041c7228 */ /* 0x080fe40000000000 */
[----:B------:R-:W-:-:S11]  /*298b0*/  DMUL R30, R30, R2 ;  /* 0x000000021e1e7228 */ /* 0x000fd60000000000 */
.L_x_8142:
[----:B------:R-:W-:Y:S05]  /*298c0*/  BSYNC.RECONVERGENT B1 ;  /* 0x0000000000017941 */ /* 0x000fea0003800200 */
.L_x_8135:
        /* <DEDUP_REMOVED lines=73> */
.L_x_8157:
[----:B------:R-:W-:Y:S05]  /*29d60*/  BSYNC.RECONVERGENT B0 ;  /* 0x0000000000007941 */ /* 0x000fea0003800200 */
.L_x_8156:
        /* <DEDUP_REMOVED lines=25> */
.L_x_8161:
[----:B------:R-:W-:Y:S05]  /*29f00*/  BSYNC.RECONVERGENT B4 ;  /* 0x0000000000047941 */ /* 0x000fea0003800200 */
.L_x_8160:
[----:B------:R-:W-:Y:S01]  /*29f10*/  VIADD R0, R4, 0x1 ;  /* 0x0000000104007836 */ /* 0x000fe20000000000 */
[----:B------:R-:W-:Y:S06]  /*29f20*/  BRA `(.L_x_8162) ;  /* 0x0000000000087947 */ /* 0x000fec0003800000 */
.L_x_8159:
[----:B------:R-:W-:Y:S01]  /*29f30*/  DMUL R2, RZ, R56 ;  /* 0x00000038ff027228 */ /* 0x000fe20000000000 */
[----:B------:R-:W-:-:S10]  /*29f40*/  IMAD.MOV.U32 R0, RZ, RZ, 0x1 ;  /* 0x00000001ff007424 */ /* 0x000fd400078e00ff */
.L_x_8162:
[----:B------:R-:W-:Y:S05]  /*29f50*/  BSYNC.RECONVERGENT B3 ;  /* 0x0000000000037941 */ /* 0x000fea0003800200 */
.L_x_8158:
        /* <DEDUP_REMOVED lines=56> */
.L_x_8164:
[----:B------:R-:W-:Y:S01]  /*2a2e0*/  DMUL R2, RZ, R56 ;  /* 0x00000038ff027228 */ /* 0x000fe20000000000 */
[----:B------:R-:W-:-:S10]  /*2a2f0*/  IMAD.MOV.U32 R0, RZ, RZ, RZ ;  /* 0x000000ffff007224 */ /* 0x000fd400078e00ff */
.L_x_8165:
[----:B------:R-:W-:Y:S05]  /*2a300*/  BSYNC.RECONVERGENT B3 ;  /* 0x0000000000037941 */ /* 0x000fea0003800200 */
.L_x_8163:
        /* <DEDUP_REMOVED lines=32> */
.L_x_8155:
        /* <DEDUP_REMOVED lines=61> */
.L_x_8168:
[----:B------:R-:W-:Y:S05]  /*2a8e0*/  BSYNC.RECONVERGENT B0 ;  /* 0x0000000000007941 */ /* 0x000fea0003800200 */
.L_x_8167:
        /* <DEDUP_REMOVED lines=36> */
.L_x_8172:
[----:B------:R-:W-:Y:S05]  /*2ab30*/  BSYNC.RECONVERGENT B4 ;  /* 0x0000000000047941 */ /* 0x000fea0003800200 */
.L_x_8171:
[----:B------:R-:W-:Y:S01]  /*2ab40*/  VIADD R0, R4, 0x1 ;  /* 0x0000000104007836 */ /* 0x000fe20000000000 */
[----:B------:R-:W-:Y:S06]  /*2ab50*/  BRA `(.L_x_8173) ;  /* 0x0000000000087947 */ /* 0x000fec0003800000 */
.L_x_8170:
[----:B------:R-:W-:Y:S01]  /*2ab60*/  DMUL R2, RZ, R56 ;  /* 0x00000038ff027228 */ /* 0x000fe20000000000 */
[----:B------:R-:W-:-:S10]  /*2ab70*/  IMAD.MOV.U32 R0, RZ, RZ, 0x1 ;  /* 0x00000001ff007424 */ /* 0x000fd400078e00ff */
.L_x_8173:
[----:B------:R-:W-:Y:S05]  /*2ab80*/  BSYNC.RECONVERGENT B3 ;  /* 0x0000000000037941 */ /* 0x000fea0003800200 */
.L_x_8169:
        /* <DEDUP_REMOVED lines=59> */
.L_x_8175:
[----:B------:R-:W-:Y:S01]  /*2af40*/  DMUL R2, RZ, R56 ;  /* 0x00000038ff027228 */ /* 0x000fe20000000000 */
[----:B------:R-:W-:-:S10]  /*2af50*/  IMAD.MOV.U32 R0, RZ, RZ, RZ ;  /* 0x000000ffff007224 */ /* 0x000fd400078e00ff */
.L_x_8176:
[----:B------:R-:W-:Y:S05]  /*2af60*/  BSYNC.RECONVERGENT B3 ;  /* 0x0000000000037941 */ /* 0x000fea0003800200 */
.L_x_8174:
        /* <DEDUP_REMOVED lines=37> */
.L_x_8154:
        /* <DEDUP_REMOVED lines=10> */
.L_x_8177:
[----:B------:R-:W-:-:S10]  /*2b260*/  DADD R42, R26, -R26 ;  /* 0x000000001a2a7229 */ /* 0x000fd4000000081a */
[----:B------:R-:W-:Y:S02]  /*2b270*/  IMAD.MOV.U32 R56, RZ, RZ, R42 ;  /* 0x000000ffff387224 */ /* 0x000fe400078e002a */
[----:B------:R-:W-:Y:S01]  /*2b280*/  IMAD.MOV.U32 R57, RZ, RZ, R43 ;  /* 0x000000ffff397224 */ /* 0x000fe200078e002b */
[----:B------:R-:W-:Y:S06]  /*2b290*/  BRA `(.L_x_8166) ;  /* 0x0000000800c87947 */ /* 0x000fec0003800000 */
.L_x_8153:
        /* <DEDUP_REMOVED lines=26> */
.L_x_8181:
[----:B------:R-:W-:Y:S05]  /*2b440*/  BSYNC.RECONVERGENT B4 ;  /* 0x0000000000047941 */ /* 0x000fea0003800200 */
.L_x_8180:
[----:B------:R-:W-:Y:S01]  /*2b450*/  VIADD R0, R4, 0x1 ;  /* 0x0000000104007836 */ /* 0x000fe20000000000 */
[----:B------:R-:W-:Y:S06]  /*2b460*/  BRA `(.L_x_8182) ;  /* 0x0000000000087947 */ /* 0x000fec0003800000 */
.L_x_8179:
[----:B------:R-:W-:Y:S01]  /*2b470*/  DMUL R2, RZ, R56 ;  /* 0x00000038ff027228 */ /* 0x000fe20000000000 */
[----:B------:R-:W-:-:S10]  /*2b480*/  IMAD.MOV.U32 R0, RZ, RZ, 0x1 ;  /* 0x00000001ff007424 */ /* 0x000fd400078e00ff */
.L_x_8182:
[----:B------:R-:W-:Y:S05]  /*2b490*/  BSYNC.RECONVERGENT B3 ;  /* 0x0000000000037941 */ /* 0x000fea0003800200 */
.L_x_8178:
        /* <DEDUP_REMOVED lines=56> */
.L_x_8184:
[----:B------:R-:W-:Y:S01]  /*2b820*/  DMUL R2, RZ, R56 ;  /* 0x00000038ff027228 */ /* 0x000fe20000000000 */
[----:B------:R-:W-:-:S10]  /*2b830*/  IMAD.MOV.U32 R0, RZ, RZ, RZ ;  /* 0x000000ffff007224 */ /* 0x000fd400078e00ff */
.L_x_8185:
[----:B------:R-:W-:Y:S05]  /*2b840*/  BSYNC.RECONVERGENT B3 ;  /* 0x0000000000037941 */ /* 0x000fea0003800200 */
.L_x_8183:
        /* <DEDUP_REMOVED lines=30> */
.L_x_8152:
        /* <DEDUP_REMOVED lines=57> */
.L_x_8166:
[----:B------:R-:W-:Y:S05]  /*2bdc0*/  BSYNC.RECONVERGENT B2 ;  /* 0x0000000000027941 */ /* 0x000fea0003800200 */
.L_x_8151:
        /* <DEDUP_REMOVED lines=31> */
.L_x_8190:
[----:B------:R-:W-:Y:S05]  /*2bfc0*/  BSYNC.RECONVERGENT B2 ;  /* 0x0000000000027941 */ /* 0x000fea0003800200 */
.L_x_8189:
        /* <DEDUP_REMOVED lines=17> */
.L_x_8192:
[----:B------:R-:W-:Y:S05]  /*2c0e0*/  BSYNC.RECONVERGENT B2 ;  /* 0x0000000000027941 */ /* 0x000fea0003800200 */
.L_x_8191:
[-C--:B------:R-:W-:Y:S02]  /*2c0f0*/  DFMA R4, R26, R46.reuse, R24 ;  /* 0x0000002e1a04722b */ /* 0x080fe40000000018 */
[----:B------:R-:W-:-:S06]  /*2c100*/  DFMA R26, -R24, R46, R26 ;  /* 0x0000002e181a722b */ /* 0x000fcc000000011a */
[-C--:B------:R-:W-:Y:S02]  /*2c110*/  DMUL R24, R4, R2.reuse ;  /* 0x0000000204187228 */ /* 0x080fe40000000000 */
[----:B------:R-:W-:Y:S01]  /*2c120*/  DMUL R26, R26, R2 ;  /* 0x000000021a1a7228 */ /* 0x000fe20000000000 */
[----:B------:R-:W-:Y:S10]  /*2c130*/  BRA `(.L_x_8193) ;  /* 0x00000004008c7947 */ /* 0x000ff40003800000 */
.L_x_8188:
        /* <DEDUP_REMOVED lines=22> */
.L_x_8195:
[----:B------:R-:W-:Y:S05]  /*2c2a0*/  BSYNC.RECONVERGENT B2 ;  /* 0x0000000000027941 */ /* 0x000fea0003800200 */
.L_x_8194:
        /* <DEDUP_REMOVED lines=26> */
.L_x_8197:
[----:B------:R-:W-:Y:S05]  /*2c450*/  BSYNC.RECONVERGENT B2 ;  /* 0x0000000000027941 */ /* 0x000fea0003800200 */
.L_x_8196:
[----:B------:R-:W-:Y:S02]  /*2c460*/  IMAD.MOV.U32 R26, RZ, RZ, R4 ;  /* 0x000000ffff1a7224 */ /* 0x000fe400078e0004 */
[----:B------:R-:W-:Y:S01]  /*2c470*/  IMAD.MOV.U32 R27, RZ, RZ, R5 ;  /* 0x000000ffff1b7224 */ /* 0x000fe200078e0005 */
[----:B------:R-:W-:Y:S06]  /*2c480*/  BRA `(.L_x_8193) ;  /* 0x0000000000b87947 */ /* 0x000fec0003800000 */
.L_x_8187:
        /* <DEDUP_REMOVED lines=23> */
.L_x_8199:
[----:B------:R-:W-:Y:S05]  /*2c600*/  BSYNC.RECONVERGENT B2 ;  /* 0x0000000000027941 */ /* 0x000fea0003800200 */
.L_x_8198:
        /* <DEDUP_REMOVED lines=17> */
.L_x_8201:
[----:B------:R-:W-:Y:S05]  /*2c720*/  BSYNC.RECONVERGENT B2 ;  /* 0x0000000000027941 */ /* 0x000fea0003800200 */
.L_x_8200:
[-C--:B------:R-:W-:Y:S02]  /*2c730*/  DFMA R4, R24, R46.reuse, R26 ;  /* 0x0000002e1804722b */ /* 0x080fe4000000001a */
[----:B------:R-:W-:-:S06]  /*2c740*/  DFMA R26, R26, R46, -R24 ;  /* 0x0000002e1a1a722b */ /* 0x000fcc0000000818 */
[-C--:B------:R-:W-:Y:S02]  /*2c750*/  DMUL R24, R4, R2.reuse ;  /* 0x0000000204187228 */ /* 0x080fe40000000000 */
[----:B------:R-:W-:-:S11]  /*2c760*/  DMUL R26, R26, R2 ;  /* 0x000000021a1a7228 */ /* 0x000fd60000000000 */
.L_x_8193:
[----:B------:R-:W-:Y:S05]  /*2c770*/  BSYNC.RECONVERGENT B1 ;  /* 0x0000000000017941 */ /* 0x000fea0003800200 */
.L_x_8186:
        /* <DEDUP_REMOVED lines=73> */
.L_x_8208:
[----:B------:R-:W-:Y:S05]  /*2cc10*/  BSYNC.RECONVERGENT B0 ;  /* 0x0000000000007941 */ /* 0x000fea0003800200 */
.L_x_8207:
        /* <DEDUP_REMOVED lines=25> */
.L_x_8212:
[----:B------:R-:W-:Y:S05]  /*2cdb0*/  BSYNC.RECONVERGENT B4 ;  /* 0x0000000000047941 */ /* 0x000fea0003800200 */
.L_x_8211:
[----:B------:R-:W-:Y:S01]  /*2cdc0*/  VIADD R0, R4, 0x1 ;  /* 0x0000000104007836 */ /* 0x000fe20000000000 */
[----:B------:R-:W-:Y:S06]  /*2cdd0*/  BRA `(.L_x_8213) ;  /* 0x0000000000087947 */ /* 0x000fec0003800000 */
.L_x_8210:
[----:B------:R-:W-:Y:S01]  /*2cde0*/  DMUL R2, RZ, R56 ;  /* 0x00000038ff027228 */ /* 0x000fe20000000000 */
[----:B------:R-:W-:-:S10]  /*2cdf0*/  IMAD.MOV.U32 R0, RZ, RZ, 0x1 ;  /* 0x00000001ff007424 */ /* 0x000fd400078e00ff */
.L_x_8213:
[----:B------:R-:W-:Y:S05]  /*2ce00*/  BSYNC.RECONVERGENT B3 ;  /* 0x0000000000037941 */ /* 0x000fea0003800200 */
.L_x_8209:
        /* <DEDUP_REMOVED lines=56> */
.L_x_8215:
[----:B------:R-:W-:Y:S01]  /*2d190*/  DMUL R2, RZ, R56 ;  /* 0x00000038ff027228 */ /* 0x000fe20000000000 */
[----:B------:R-:W-:-:S10]  /*2d1a0*/  IMAD.MOV.U32 R0, RZ, RZ, RZ ;  /* 0x000000ffff007224 */ /* 0x000fd400078e00ff */
.L_x_8216:
[----:B------:R-:W-:Y:S05]  /*2d1b0*/  BSYNC.RECONVERGENT B3 ;  /* 0x0000000000037941 */ /* 0x000fea0003800200 */
.L_x_8214:
        /* <DEDUP_REMOVED lines=32> */
.L_x_8206:
        /* <DEDUP_REMOVED lines=61> */
.L_x_8219:
[----:B------:R-:W-:Y:S05]  /*2d790*/  BSYNC.RECONVERGENT B0 ;  /* 0x0000000000007941 */ /* 0x000fea0003800200 */
.L_x_8218:
        /* <DEDUP_REMOVED lines=36> */
.L_x_8223:
[----:B------:R-:W-:Y:S05]  /*2d9e0*/  BSYNC.RECONVERGENT B4 ;  /* 0x0000000000047941 */ /* 0x000fea0003800200 */
.L_x_8222:
[----:B------:R-:W-:Y:S01]  /*2d9f0*/  VIADD R0, R4, 0x1 ;  /* 0x0000000104007836 */ /* 0x000fe20000000000 */
[----:B------:R-:W-:Y:S06]  /*2da00*/  BRA `(.L_x_8224) ;  /* 0x0000000000087947 */ /* 0x000fec0003800000 */
.L_x_8221:
[----:B------:R-:W-:Y:S01]  /*2da10*/  DMUL R2, RZ, R56 ;  /* 0x00000038ff027228 */ /* 0x000fe20000000000 */
[----:B------:R-:W-:-:S10]  /*2da20*/  IMAD.MOV.U32 R0, RZ, RZ, 0x1 ;  /* 0x00000001ff007424 */ /* 0x000fd400078e00ff */
.L_x_8224:
[----:B------:R-:W-:Y:S05]  /*2da30*/  BSYNC.RECONVERGENT B3 ;  /* 0x0000000000037941 */ /* 0x000fea0003800200 */
.L_x_8220:
        /* <DEDUP_REMOVED lines=59> */
.L_x_8226:
[----:B------:R-:W-:Y:S01]  /*2ddf0*/  DMUL R2, RZ, R56 ;  /* 0x00000038ff027228 */ /* 0x000fe20000000000 */
[----:B------:R-:W-:-:S10]  /*2de00*/  IMAD.MOV.U32 R0, RZ, RZ, RZ ;  /* 0x000000ffff007224 */ /* 0x000fd400078e00ff */
.L_x_8227:
[----:B------:R-:W-:Y:S05]  /*2de10*/  BSYNC.RECONVERGENT B3 ;  /* 0x0000000000037941 */ /* 0x000fea0003800200 */
.L_x_8225:
        /* <DEDUP_REMOVED lines=37> */
.L_x_8205:
        /* <DEDUP_REMOVED lines=10> */
.L_x_8228:
[----:B------:R-:W-:-:S10]  /*2e110*/  DADD R42, R22, -R22 ;  /* 0x00000000162a7229 */ /* 0x000fd40000000816 */
[----:B------:R-:W-:Y:S02]  /*2e120*/  IMAD.MOV.U32 R56, RZ, RZ, R42 ;  /* 0x000000ffff387224 */ /* 0x000fe400078e002a */
[----:B------:R-:W-:Y:S01]  /*2e130*/  IMAD.MOV.U32 R57, RZ, RZ, R43 ;  /* 0x000000ffff397224 */ /* 0x000fe200078e002b */
[----:B------:R-:W-:Y:S06]  /*2e140*/  BRA `(.L_x_8217) ;  /* 0x0000000800c87947 */ /* 0x000fec0003800000 */
.L_x_8204:
        /* <DEDUP_REMOVED lines=26> */
.L_x_8232:
[----:B------:R-:W-:Y:S05]  /*2e2f0*/  BSYNC.RECONVERGENT B4 ;  /* 0x0000000000047941 */ /* 0x000fea0003800200 */
.L_x_8231:
[----:B------:R-:W-:Y:S01]  /*2e300*/  VIADD R0, R4, 0x1 ;  /* 0x0000000104007836 */ /* 0x000fe20000000000 */
[----:B------:R-:W-:Y:S06]  /*2e310*/  BRA `(.L_x_8233) ;  /* 0x0000000000087947 */ /* 0x000fec0003800000 */
.L_x_8230:
[----:B------:R-:W-:Y:S01]  /*2e320*/  DMUL R2, RZ, R56 ;  /* 0x00000038ff027228 */ /* 0x000fe20000000000 */
[----:B------:R-:W-:-:S10]  /*2e330*/  IMAD.MOV.U32 R0, RZ, RZ, 0x1 ;  /* 0x00000001ff007424 */ /* 0x000fd400078e00ff */
.L_x_8233:
[----:B------:R-:W-:Y:S05]  /*2e340*/  BSYNC.RECONVERGENT B3 ;  /* 0x0000000000037941 */ /* 0x000fea0003800200 */
.L_x_8229:
        /* <DEDUP_REMOVED lines=56> */
.L_x_8235:
[----:B------:R-:W-:Y:S01]  /*2e6d0*/  DMUL R2, RZ, R56 ;  /* 0x00000038ff027228 */ /* 0x000fe20000000000 */
[----:B------:R-:W-:-:S10]  /*2e6e0*/  IMAD.MOV.U32 R0, RZ, RZ, RZ ;  /* 0x000000ffff007224 */ /* 0x000fd400078e00ff */
.L_x_8236:
[----:B------:R-:W-:Y:S05]  /*2e6f0*/  BSYNC.RECONVERGENT B3 ;  /* 0x0000000000037941 */ /* 0x000fea0003800200 */
.L_x_8234:
        /* <DEDUP_REMOVED lines=30> */
.L_x_8203:
        /* <DEDUP_REMOVED lines=57> */
.L_x_8217:
[----:B------:R-:W-:Y:S05]  /*2ec70*/  BSYNC.RECONVERGENT B2 ;  /* 0x0000000000027941 */ /* 0x000fea0003800200 */
.L_x_8202:
        /* <DEDUP_REMOVED lines=31> */
.L_x_8241:
[----:B------:R-:W-:Y:S05]  /*2ee70*/  BSYNC.RECONVERGENT B2 ;  /* 0x0000000000027941 */ /* 0x000fea0003800200 */
.L_x_8240:
        /* <DEDUP_REMOVED lines=17> */
.L_x_8243:
[----:B------:R-:W-:Y:S05]  /*2ef90*/  BSYNC.RECONVERGENT B2 ;  /* 0x0000000000027941 */ /* 0x000fea0003800200 */
.L_x_8242:
[-C--:B------:R-:W-:Y:S02]  /*2efa0*/  DFMA R4, R22, R46.reuse, R20 ;  /* 0x0000002e1604722b */ /* 0x080fe40000000014 */
[----:B------:R-:W-:-:S06]  /*2efb0*/  DFMA R22, -R20, R46, R22 ;  /* 0x0000002e1416722b */ /* 0x000fcc0000000116 */
[-C--:B------:R-:W-:Y:S02]  /*2efc0*/  DMUL R20, R4, R2.reuse ;  /* 0x0000000204147228 */ /* 0x080fe40000000000 */
[----:B------:R-:W-:Y:S01]  /*2efd0*/  DMUL R22, R22, R2 ;  /* 0x0000000216167228 */ /* 0x000fe20000000000 */
[----:B------:R-:W-:Y:S10]  /*2efe0*/  BRA `(.L_x_8244) ;  /* 0x00000004008c7947 */ /* 0x000ff40003800000 */
.L_x_8239:
        /* <DEDUP_REMOVED lines=22> */
.L_x_8246:
[----:B------:R-:W-:Y:S05]  /*2f150*/  BSYNC.RECONVERGENT B2 ;  /* 0x0000000000027941 */ /* 0x000fea0003800200 */
.L_x_8245:
        /* <DEDUP_REMOVED lines=26> */
.L_x_8248:
[----:B------:R-:W-:Y:S05]  /*2f300*/  BSYNC.RECONVERGENT B2 ;  /* 0x0000000000027941 */ /* 0x000fea0003800200 */
.L_x_8247:
[----:B------:R-:W-:Y:S02]  /*2f310*/  IMAD.MOV.U32 R22, RZ, RZ, R4 ;  /* 0x000000ffff167224 */ /* 0x000fe400078e0004 */
[----:B------:R-:W-:Y:S01]  /*2f320*/  IMAD.MOV.U32 R23, RZ, RZ, R5 ;  /* 0x000000ffff177224 */ /* 0x000fe200078e0005 */
[----:B------:R-:W-:Y:S06]  /*2f330*/  BRA `(.L_x_8244) ;  /* 0x0000000000b87947 */ /* 0x000fec0003800000 */
.L_x_8238:
        /* <DEDUP_REMOVED lines=23> */
.L_x_8250:
[----:B------:R-:W-:Y:S05]  /*2f4b0*/  BSYNC.RECONVERGENT B2 ;  /* 0x0000000000027941 */ /* 0x000fea0003800200 */
.L_x_8249:
        /* <DEDUP_REMOVED lines=17> */
.L_x_8252:
[----:B------:R-:W-:Y:S05]  /*2f5d0*/  BSYNC.RECONVERGENT B2 ;  /* 0x0000000000027941 */ /* 0x000fea0003800200 */
.L_x_8251:
[-C--:B------:R-:W-:Y:S02]  /*2f5e0*/  DFMA R4, R20, R46.reuse, R22 ;  /* 0x0000002e1404722b */ /* 0x080fe40000000016 */
[----:B------:R-:W-:-:S06]  /*2f5f0*/  DFMA R22, R22, R46, -R20 ;  /* 0x0000002e1616722b */ /* 0x000fcc0000000814 */
[-C--:B------:R-:W-:Y:S02]  /*2f600*/  DMUL R20, R4, R2.reuse ;  /* 0x0000000204147228 */ /* 0x080fe40000000000 */
[----:B------:R-:W-:-:S11]  /*2f610*/  DMUL R22, R22, R2 ;  /* 0x0000000216167228 */ /* 0x000fd60000000000 */
.L_x_8244:
[----:B------:R-:W-:Y:S05]  /*2f620*/  BSYNC.RECONVERGENT B1 ;  /* 0x0000000000017941 */ /* 0x000fea0003800200 */
.L_x_8237:
[----:B------:R-:W0:Y:S01]  /*2f630*/  S2R R0, SR_CTAID.X ;  /* 0x0000000000007919 */ /* 0x000e220000002500 */
[----:B------:R-:W1:Y:S01]  /*2f640*/  LDC.64 R2, c[0x0][0x388] ;  /* 0x0000e200ff027b82 */ /* 0x000e620000000a00 */
[----:B------:R-:W2:Y:S01]  /*2f650*/  S2R R5, SR_TID.X ;  /* 0x0000000000057919 */ /* 0x000ea20000002100 */
[----:B0-----:R-:W-:-:S04]  /*2f660*/  IMAD.SHL.U32 R7, R0, 0x400, RZ ;  /* 0x0000040000077824 */ /* 0x001fc800078e00ff */
[----:B-1----:R-:W-:-:S04]  /*2f670*/  IMAD.WIDE.U32 R2, R7, 0x10, R2 ;  /* 0x0000001007027825 */ /* 0x002fc800078e0002 */
[----:B--2---:R-:W-:-:S05]  /*2f680*/  IMAD.WIDE.U32 R2, R5, 0x20, R2 ;  /* 0x0000002005027825 */ /* 0x004fca00078e0002 */
[----:B------:R-:W-:Y:S04]  /*2f690*/  STG.E.ENL2.256 desc[UR4][R2.64], R16, R12 ;  /* 0xf8000010020c797f */ /* 0x000fe8000f121804 */
[----:B------:R-:W-:Y:S04]  /*2f6a0*/  STG.E.ENL2.256 desc[UR4][R2.64+0x1000], R8, R36 ;  /* 0xf80080080224797f */ /* 0x000fe8000f121804 */
[----:B------:R-:W-:Y:S04]  /*2f6b0*/  STG.E.ENL2.256 desc[UR4][R2.64+0x2000], R32, R28 ;  /* 0xf8010020021c797f */ /* 0x000fe8000f121804 */
[----:B------:R-:W-:Y:S01]  /*2f6c0*/  STG.E.ENL2.256 desc[UR4][R2.64+0x3000], R24, R20 ;  /* 0xf80180180214797f */ /* 0x000fe2000f121804 */
[----:B------:R-:W-:Y:S05]  /*2f6d0*/  EXIT ;  /* 0x000000000000794d */ /* 0x000fea0003800000 */
        .weak           $__internal_15_$__cuda_sm20_dblrcp_rn_slowpath_v3
        .type           $__internal_15_$__cuda_sm20_dblrcp_rn_slowpath_v3,@function
        .size           $__internal_15_$__cuda_sm20_dblrcp_rn_slowpath_v3,($__internal_16_$__cuda_sm20_div_rn_f64_full - $__internal_15_$__cuda_sm20_dblrcp_rn_slowpath_v3)
$__internal_15_$__cuda_sm20_dblrcp_rn_slowpath_v3:
[----:B------:R-:W-:Y:S01]  /*2f6e0*/  IMAD.MOV.U32 R6, RZ, RZ, R4 ;  /* 0x000000ffff067224 */ /* 0x000fe200078e0004 */
[----:B------:R-:W-:Y:S01]  /*2f6f0*/  BSSY.RECONVERGENT B0, `(.L_x_8253) ;  /* 0x0000024000007945 */ /* 0x000fe20003800200 */
[----:B------:R-:W-:-:S06]  /*2f700*/  IMAD.MOV.U32 R7, RZ, RZ, R3 ;  /* 0x000000ffff077224 */ /* 0x000fcc00078e0003 */
[----:B------:R-:W-:-:S14]  /*2f710*/  DSETP.GTU.AND P0, PT, |R6|, +INF , PT ;  /* 0x7ff000000600742a */ /* 0x000fdc0003f0c200 */
        /* <DEDUP_REMOVED lines=22> */
.L_x_8256:
        /* <DEDUP_REMOVED lines=9> */
.L_x_8254:
[----:B------:R-:W-:Y:S01]  /*2f910*/  LOP3.LUT R5, R7, 0x80000, RZ, 0xfc, !PT ;  /* 0x0008000007057812 */ /* 0x000fe200078efcff */
[----:B------:R-:W-:-:S07]  /*2f920*/  IMAD.MOV.U32 R4, RZ, RZ, R6 ;  /* 0x000000ffff047224 */ /* 0x000fce00078e0006 */
.L_x_8255:
[----:B------:R-:W-:Y:S05]  /*2f930*/  BSYNC.RECONVERGENT B0 ;  /* 0x0000000000007941 */ /* 0x000fea0003800200 */
.L_x_8253:
[----:B------:R-:W-:Y:S02]  /*2f940*/  IMAD.MOV.U32 R2, RZ, RZ, R4 ;  /* 0x000000ffff027224 */ /* 0x000fe400078e0004 */
[----:B------:R-:W-:Y:S02]  /*2f950*/  IMAD.MOV.U32 R3, RZ, RZ, R5 ;  /* 0x000000ffff037224 */ /* 0x000fe400078e0005 */
[----:B------:R-:W-:Y:S02]  /*2f960*/  IMAD.MOV.U32 R4, RZ, RZ, R0 ;  /* 0x000000ffff047224 */ /* 0x000fe400078e0000 */
[----:B------:R-:W-:-:S04]  /*2f970*/  IMAD.MOV.U32 R5, RZ, RZ, 0x0 ;  /* 0x00000000ff057424 */ /* 0x000fc800078e00ff */
[----:B------:R-:W-:Y:S05]  /*2f980*/  RET.REL.NODEC R4 `(_ZN2at6native29vectorized_elementwise_kernelILi2EZZZNS0_61_GLOBAL__N__132982cb_23_ActivationSiluKernel_cu_9e10b42f_311311silu_kernelERNS_18TensorIteratorBaseEENKUlvE_clEvENKUlvE1_clEvEUlN3c107complexIdEEE_St5arrayIPcLm2EEEEviT0_T1_) ;  /* 0xfffffd04049c7950 */ /* 0x000fea0003c3ffff */
        .weak           $__internal_16_$__cuda_sm20_div_rn_f64_full
        .type           $__internal_16_$__cuda_sm20_div_rn_f64_full,@function
        .size           $__internal_16_$__cuda_sm20_div_rn_f64_full,($_ZN2at6native29vectorized_elementwise_kernelILi2EZZZNS0_61_GLOBAL__N__132982cb_23_ActivationSiluKernel_cu_9e10b42f_311311silu_kernelERNS_18TensorIteratorBaseEENKUlvE_clEvENKUlvE1_clEvEUlN3c107complexIdEEE_St5arrayIPcLm2EEEEviT0_T1_$__internal_trig_reduction_slowpathd - $__internal_16_$__cuda_sm20_div_rn_f64_full)
$__internal_16_$__cuda_sm20_div_rn_f64_full:
[C---:B------:R-:W-:Y:S01]  /*2f990*/  FSETP.GEU.AND P0, PT, |R3|.reuse, 1.469367938527859385e-39, PT ;  /* 0x001000000300780b */ /* 0x040fe20003f0e200 */
[--C-:B------:R-:W-:Y:S01]  /*2f9a0*/  IMAD.MOV.U32 R44, RZ, RZ, R2.reuse ;  /* 0x000000ffff2c7224 */ /* 0x100fe200078e0002 */
[C---:B------:R-:W-:Y:S01]  /*2f9b0*/  LOP3.LUT R6, R3.reuse, 0x800fffff, RZ, 0xc0, !PT ;  /* 0x800fffff03067812 */ /* 0x040fe200078ec0ff */
[----:B------:R-:W-:Y:S01]  /*2f9c0*/  IMAD.MOV.U32 R45, RZ, RZ, R3 ;  /* 0x000000ffff2d7224 */ /* 0x000fe200078e0003 */
[----:B------:R-:W-:Y:S01]  /*2f9d0*/  LOP3.LUT R7, R3, 0x7ff00000, RZ, 0xc0, !PT ;  /* 0x7ff0000003077812 */ /* 0x000fe200078ec0ff */
[----:B------:R-:W-:Y:S01]  /*2f9e0*/  IMAD.MOV.U32 R46, RZ, RZ, R2 ;  /* 0x000000ffff2e7224 */ /* 0x000fe200078e0002 */
[----:B------:R-:W-:Y:S01]  /*2f9f0*/  LOP3.LUT R47, R6, 0x3ff00000, RZ, 0xfc, !PT ;  /* 0x3ff00000062f7812 */ /* 0x000fe200078efcff */
[----:B------:R-:W-:Y:S01]  /*2fa00*/  IMAD.MOV.U32 R51, RZ, RZ, R5 ;  /* 0x000000ffff337224 */ /* 0x000fe200078e0005 */
[----:B------:R-:W-:Y:S01]  /*2fa10*/  BSSY.RECONVERGENT B0, `(.L_x_8257) ;  /* 0x0000058000007945 */ /* 0x000fe20003800200 */
[----:B------:R-:W-:Y:S02]  /*2fa20*/  IMAD.MOV.U32 R48, RZ, RZ, 0x1 ;  /* 0x00000001ff307424 */ /* 0x000fe400078e00ff */
[----:B------:R-:W-:Y:S01]  /*2fa30*/  IMAD.MOV.U32 R50, RZ, RZ, R0 ;  /* 0x000000ffff327224 */ /* 0x000fe200078e0000 */
[C---:B------:R-:W-:Y:S01]  /*2fa40*/  FSETP.GEU.AND P2, PT, |R51|.reuse, 1.469367938527859385e-39, PT ;  /* 0x001000003300780b */ /* 0x040fe20003f4e200 */
[----:B------:R-:W-:Y:S01]  /*2fa50*/  @!P0 DMUL R46, R44, 8.98846567431157953865e+307 ;  /* 0x7fe000002c2e8828 */ /* 0x000fe20000000000 */
[----:B------:R-:W-:Y:S01]  /*2fa60*/  LOP3.LUT R0, R51, 0x7ff00000, RZ, 0xc0, !PT ;  /* 0x7ff0000033007812 */ /* 0x000fe200078ec0ff */
[----:B------:R-:W-:-:S03]  /*2fa70*/  IMAD.MOV.U32 R2, RZ, RZ, 0x1ca00000 ;  /* 0x1ca00000ff027424 */ /* 0x000fc600078e00ff */
[----:B------:R-:W-:Y:S01]  /*2fa80*/  ISETP.GE.U32.AND P1, PT, R0, R7, PT ;  /* 0x000000070000720c */ /* 0x000fe20003f26070 */
[----:B------:R-:W0:Y:S01]  /*2fa90*/  MUFU.RCP64H R49, R47 ;  /* 0x0000002f00317308 */ /* 0x000e220000001800 */
[----:B------:R-:W-:-:S03]  /*2faa0*/  IMAD.MOV.U32 R6, RZ, RZ, R0 ;  /* 0x000000ffff067224 */ /* 0x000fc600078e0000 */
[----:B------:R-:W-:Y:S02]  /*2fab0*/  @!P0 LOP3.LUT R7, R47, 0x7ff00000, RZ, 0xc0, !PT ;  /* 0x7ff000002f078812 */ /* 0x000fe400078ec0ff */
[----:B------:R-:W-:Y:S01]  /*2fac0*/  @!P2 LOP3.LUT R5, R45, 0x7ff00000, RZ, 0xc0, !PT ;  /* 0x7ff000002d05a812 */ /* 0x000fe200078ec0ff */
[----:B------:R-:W-:-:S03]  /*2fad0*/  @!P2 IMAD.MOV.U32 R58, RZ, RZ, RZ ;  /* 0x000000ffff3aa224 */ /* 0x000fc600078e00ff */
[----:B------:R-:W-:Y:S02]  /*2fae0*/  @!P2 ISETP.GE.U32.AND P3, PT, R0, R5, PT ;  /* 0x000000050000a20c */ /* 0x000fe40003f66070 */
[C---:B------:R-:W-:Y:S02]  /*2faf0*/  SEL R5, R2.reuse, 0x63400000, !P1 ;  /* 0x6340000002057807 */ /* 0x040fe40004800000 */
[----:B------:R-:W-:Y:S01]  /*2fb00*/  @!P2 SEL R3, R2, 0x63400000, !P3 ;  /* 0x634000000203a807 */ /* 0x000fe20005800000 */
[----:B0-----:R-:W-:-:S03]  /*2fb10*/  DFMA R56, R48, -R46, 1 ;  /* 0x3ff000003038742b */ /* 0x001fc6000000082e */
[----:B------:R-:W-:-:S04]  /*2fb20*/  @!P2 LOP3.LUT R3, R3, 0x80000000, R51, 0xf8, !PT ;  /* 0x800000000303a812 */ /* 0x000fc800078ef833 */
[----:B------:R-:W-:Y:S01]  /*2fb30*/  @!P2 LOP3.LUT R59, R3, 0x100000, RZ, 0xfc, !PT ;  /* 0x00100000033ba812 */ /* 0x000fe200078efcff */
[----:B------:R-:W-:Y:S01]  /*2fb40*/  VIADD R3, R7, 0xffffffff ;  /* 0xffffffff07037836 */ /* 0x000fe20000000000 */
[----:B------:R-:W-:-:S08]  /*2fb50*/  DFMA R56, R56, R56, R56 ;  /* 0x000000383838722b */ /* 0x000fd00000000038 */
[----:B------:R-:W-:Y:S01]  /*2fb60*/  DFMA R48, R48, R56, R48 ;  /* 0x000000383030722b */ /* 0x000fe20000000030 */
[----:B------:R-:W-:Y:S01]  /*2fb70*/  LOP3.LUT R57, R5, 0x800fffff, R51, 0xf8, !PT ;  /* 0x800fffff05397812 */ /* 0x000fe200078ef833 */
[----:B------:R-:W-:-:S06]  /*2fb80*/  IMAD.MOV.U32 R56, RZ, RZ, R50 ;  /* 0x000000ffff387224 */ /* 0x000fcc00078e0032 */
[----:B------:R-:W-:Y:S02]  /*2fb90*/  DFMA R60, R48, -R46, 1 ;  /* 0x3ff00000303c742b */ /* 0x000fe4000000082e */
[----:B------:R-:W-:-:S06]  /*2fba0*/  @!P2 DFMA R56, R56, 2, -R58 ;  /* 0x400000003838a82b */ /* 0x000fcc000000083a */
[----:B------:R-:W-:-:S04]  /*2fbb0*/  DFMA R60, R48, R60, R48 ;  /* 0x0000003c303c722b */ /* 0x000fc80000000030 */
[----:B------:R-:W-:-:S04]  /*2fbc0*/  @!P2 LOP3.LUT R6, R57, 0x7ff00000, RZ, 0xc0, !PT ;  /* 0x7ff000003906a812 */ /* 0x000fc800078ec0ff */
[----:B------:R-:W-:Y:S01]  /*2fbd0*/  DMUL R58, R60, R56 ;  /* 0x000000383c3a7228 */ /* 0x000fe20000000000 */
[----:B------:R-:W-:-:S05]  /*2fbe0*/  VIADD R5, R6, 0xffffffff ;  /* 0xffffffff06057836 */ /* 0x000fca0000000000 */
[----:B------:R-:W-:Y:S02]  /*2fbf0*/  ISETP.GT.U32.AND P0, PT, R5, 0x7feffffe, PT ;  /* 0x7feffffe0500780c */ /* 0x000fe40003f04070 */
[----:B------:R-:W-:Y:S02]  /*2fc00*/  DFMA R48, R58, -R46, R56 ;  /* 0x8000002e3a30722b */ /* 0x000fe40000000038 */
[----:B------:R-:W-:-:S06]  /*2fc10*/  ISETP.GT.U32.OR P0, PT, R3, 0x7feffffe, P0 ;  /* 0x7feffffe0300780c */ /* 0x000fcc0000704470 */
[----:B------:R-:W-:-:S07]  /*2fc20*/  DFMA R48, R60, R48, R58 ;  /* 0x000000303c30722b */ /* 0x000fce000000003a */
[----:B------:R-:W-:Y:S05]  /*2fc30*/  @P0 BRA `(.L_x_8258) ;  /* 0x0000000000740947 */ /* 0x000fea0003800000 */
[----:B------:R-:W-:Y:S01]  /*2fc40*/  LOP3.LUT R3, R45, 0x7ff00000, RZ, 0xc0, !PT ;  /* 0x7ff000002d037812 */ /* 0x000fe200078ec0ff */
[----:B------:R-:W-:-:S03]  /*2fc50*/  IMAD.MOV.U32 R6, RZ, RZ, RZ ;  /* 0x000000ffff067224 */ /* 0x000fc600078e00ff */
[CC--:B------:R-:W-:Y:S02]  /*2fc60*/  VIADDMNMX R5, R0.reuse, -R3.reuse, 0xb9600000, !PT ;  /* 0xb960000000057446 */ /* 0x0c0fe40007800903 */
[----:B------:R-:W-:Y:S02]  /*2fc70*/  ISETP.GE.U32.AND P0, PT, R0, R3, PT ;  /* 0x000000030000720c */ /* 0x000fe40003f06070 */
[----:B------:R-:W-:Y:S02]  /*2fc80*/  VIMNMX R5, PT, PT, R5, 0x46a00000, PT ;  /* 0x46a0000005057848 */ /* 0x000fe40003fe0100 */
[----:B------:R-:W-:-:S05]  /*2fc90*/  SEL R2, R2, 0x63400000, !P0 ;  /* 0x6340000002027807 */ /* 0x000fca0004000000 */
[----:B------:R-:W-:-:S04]  /*2fca0*/  IMAD.IADD R2, R5, 0x1, -R2 ;  /* 0x0000000105027824 */ /* 0x000fc800078e0a02 */
        /* <DEDUP_REMOVED lines=22> */
.L_x_8258:
        /* <DEDUP_REMOVED lines=17> */
.L_x_8261:
[----:B------:R-:W-:Y:S01]  /*2ff20*/  LOP3.LUT R3, R45, 0x80000, RZ, 0xfc, !PT ;  /* 0x000800002d037812 */ /* 0x000fe200078efcff */
[----:B------:R-:W-:-:S04]  /*2ff30*/  IMAD.MOV.U32 R58, RZ, RZ, R44 ;  /* 0x000000ffff3a7224 */ /* 0x000fc800078e002c */
[----:B------:R-:W-:Y:S01]  /*2ff40*/  IMAD.MOV.U32 R59, RZ, RZ, R3 ;  /* 0x000000ffff3b7224 */ /* 0x000fe200078e0003 */
[----:B------:R-:W-:Y:S06]  /*2ff50*/  BRA `(.L_x_8259) ;  /* 0x00000000000c7947 */ /* 0x000fec0003800000 */
.L_x_8260:
[----:B------:R-:W-:Y:S01]  /*2ff60*/  LOP3.LUT R3, R51, 0x80000, RZ, 0xfc, !PT ;  /* 0x0008000033037812 */ /* 0x000fe200078efcff */
[----:B------:R-:W-:-:S04]  /*2ff70*/  IMAD.MOV.U32 R58, RZ, RZ, R50 ;  /* 0x000000ffff3a7224 */ /* 0x000fc800078e0032 */
[----:B------:R-:W-:-:S07]  /*2ff80*/  IMAD.MOV.U32 R59, RZ, RZ, R3 ;  /* 0x000000ffff3b7224 */ /* 0x000fce00078e0003 */
.L_x_8259:
[----:B------:R-:W-:Y:S05]  /*2ff90*/  BSYNC.RECONVERGENT B0 ;  /* 0x0000000000007941 */ /* 0x000fea0003800200 */
.L_x_8257:
[----:B------:R-:W-:Y:S02]  /*2ffa0*/  IMAD.MOV.U32 R5, RZ, RZ, 0x0 ;  /* 0x00000000ff057424 */ /* 0x000fe400078e00ff */
[----:B------:R-:W-:Y:S02]  /*2ffb0*/  IMAD.MOV.U32 R2, RZ, RZ, R58 ;  /* 0x000000ffff027224 */ /* 0x000fe400078e003a */
[----:B------:R-:W-:Y:S01]  /*2ffc0*/  IMAD.MOV.U32 R3, RZ, RZ, R59 ;  /* 0x000000ffff037224 */ /* 0x000fe200078e003b */
[----:B------:R-:W-:Y:S06]  /*2ffd0*/  RET.REL.NODEC R4 `(_ZN2at6native29vectorized_elementwise_kernelILi2EZZZNS0_61_GLOBAL__N__132982cb_23_ActivationSiluKernel_cu_9e10b42f_311311silu_kernelERNS_18TensorIteratorBaseEENKUlvE_clEvENKUlvE1_clEvEUlN3c107complexIdEEE_St5arrayIPcLm2EEEEviT0_T1_) ;  /* 0xfffffd0004087950 */ /* 0x000fec0003c3ffff */
        .type           $_ZN2at6native29vectorized_elementwise_kernelILi2EZZZNS0_61_GLOBAL__N__132982cb_23_ActivationSiluKernel_cu_9e10b42f_311311silu_kernelERNS_18TensorIteratorBaseEENKUlvE_clEvENKUlvE1_clEvEUlN3c107complexIdEEE_St5arrayIPcLm2EEEEviT0_T1_$__internal_trig_reduction_slowpathd,@function
        .size           $_ZN2at6native29vectorized_elementwise_kernelILi2EZZZNS0_61_GLOBAL__N__132982cb_23_ActivationSiluKernel_cu_9e10b42f_311311silu_kernelERNS_18TensorIteratorBaseEENKUlvE_clEvENKUlvE1_clEvEUlN3c107complexIdEEE_St5arrayIPcLm2EEEEviT0_T1_$__internal_trig_reduction_slowpathd,(.L_x_11368 - $_ZN2at6native29vectorized_elementwise_kernelILi2EZZZNS0_61_GLOBAL__N__132982cb_23_ActivationSiluKernel_cu_9e10b42f_311311silu_kernelERNS_18TensorIteratorBaseEENKUlvE_clEvENKUlvE1_clEvEUlN3c107complexIdEEE_St5arrayIPcLm2EEEEviT0_T1_$__internal_trig_reduction_slowpathd)
$_ZN2at6native29vectorized_elementwise_kernelILi2EZZZNS0_61_GLOBAL__N__132982cb_23_ActivationSiluKernel_cu_9e10b42f_311311silu_kernelERNS_18TensorIteratorBaseEENKUlvE_clEvENKUlvE1_clEvEUlN3c107complexIdEEE_St5arrayIPcLm2EEEEviT0_T1_$__internal_trig_reduction_slowpathd:
        /* <DEDUP_REMOVED lines=22> */
[----:B------:R-:W-:-:S07]  /*30140*/  LOP3.LUT R5, R5, 0x80000000, RZ, 0xfc, !PT ;  /* 0x8000000005057812 */ /* 0x000fce00078efcff */
.L_x_8266:
[----:B------:R-:W1:Y:S01]  /*30150*/  LDC.64 R2, c[0x4][0x158] ;  /* 0x01005600ff027b82 */ /* 0x000e620000000a00 */
[----:B0-----:R-:W-:Y:S02]  /*30160*/  R2UR UR6, R60 ;  /* 0x000000003c0672ca */ /* 0x001fe400000e0000 */
[----:B------:R-:W-:Y:S01]  /*30170*/  R2UR UR7, R61 ;  /* 0x000000003d0772ca */ /* 0x000fe200000e0000 */
[----:B-1----:R-:W-:-:S12]  /*30180*/  IMAD.WIDE R62, R46, 0x8, R2 ;  /* 0x000000082e3e7825 */ /* 0x002fd800078e0202 */
[----:B------:R-:W2:Y:S01]  /*30190*/  LDG.E.64.CONSTANT R62, desc[UR6][R62.64] ;  /* 0x000000063e3e7981 */ /* 0x000ea2000c1e9b00 */
[----:B------:R-:W-:Y:S02]  /*301a0*/  VIADD R49, R49, 0x1 ;  /* 0x0000000131317836 */ /* 0x000fe40000000000 */
[C---:B------:R-:W-:Y:S02]  /*301b0*/  IMAD R50, R47.reuse, 0x8, R1 ;  /* 0x000000082f327824 */ /* 0x040fe400078e0201 */
[----:B------:R-:W-:Y:S02]  /*301c0*/  VIADD R47, R47, 0x1 ;  /* 0x000000012f2f7836 */ /* 0x000fe40000000000 */
[----:B------:R-:W-:Y:S02]  /*301d0*/  VIADD R46, R46, 0x1 ;  /* 0x000000012e2e7836 */ /* 0x000fe40000000000 */
[----:B--2---:R-:W-:-:S04]  /*301e0*/  IMAD.WIDE.U32 R64, P0, R62, R6, R64 ;  /* 0x000000063e407225 */ /* 0x004fc80007800040 */
[CC--:B------:R-:W-:Y:S02]  /*301f0*/  IMAD R3, R62.reuse, R5.reuse, RZ ;  /* 0x000000053e037224 */ /* 0x0c0fe400078e02ff */
[----:B------:R-:W-:-:S03]  /*30200*/  IMAD.HI.U32 R45, R62, R5, RZ ;  /* 0x000000053e2d7227 */ /* 0x000fc600078e00ff */
[----:B------:R-:W-:Y:S01]  /*30210*/  IADD3 R3, P1, PT, R3, R65, RZ ;  /* 0x0000004103037210 */ /* 0x000fe20007f3e0ff */
[-C--:B------:R-:W-:Y:S02]  /*30220*/  IMAD R2, R63, R6.reuse, RZ ;  /* 0x000000063f027224 */ /* 0x080fe400078e02ff */
[----:B------:R-:W-:Y:S01]  /*30230*/  IMAD.X R45, RZ, RZ, R45, P0 ;  /* 0x000000ffff2d7224 */ /* 0x000fe200000e062d */
[----:B------:R-:W-:Y:S01]  /*30240*/  ISETP.NE.AND P0, PT, R49, -0xf, PT ;  /* 0xfffffff13100780c */ /* 0x000fe20003f05270 */
[----:B------:R-:W-:Y:S01]  /*30250*/  IMAD.HI.U32 R4, R63, R6, RZ ;  /* 0x000000063f047227 */ /* 0x000fe200078e00ff */
[----:B------:R-:W-:-:S03]  /*30260*/  IADD3 R65, P2, PT, R2, R3, RZ ;  /* 0x0000000302417210 */ /* 0x000fc60007f5e0ff */
[C---:B------:R-:W-:Y:S01]  /*30270*/  IMAD R2, R63.reuse, R5, RZ ;  /* 0x000000053f027224 */ /* 0x040fe200078e02ff */
[----:B------:R-:W-:Y:S01]  /*30280*/  IADD3.X R45, P1, PT, R4, R45, RZ, P1, !PT ;  /* 0x0000002d042d7210 */ /* 0x000fe20000f3e4ff */
[----:B------:R-:W-:Y:S01]  /*30290*/  IMAD.HI.U32 R3, R63, R5, RZ ;  /* 0x000000053f037227 */ /* 0x000fe200078e00ff */
[----:B------:R0:W-:Y:S02]  /*302a0*/  STL.64 [R50], R64 ;  /* 0x0000004032007387 */ /* 0x0001e40000100a00 */
[----:B------:R-:W-:Y:S01]  /*302b0*/  IADD3.X R2, P2, PT, R2, R45, RZ, P2, !PT ;  /* 0x0000002d02027210 */ /* 0x000fe2000175e4ff */
[----:B------:R-:W-:-:S04]  /*302c0*/  IMAD.X R3, RZ, RZ, R3, P1 ;  /* 0x000000ffff037224 */ /* 0x000fc800008e0603 */
[----:B------:R-:W-:Y:S02]  /*302d0*/  IMAD.X R3, RZ, RZ, R3, P2 ;  /* 0x000000ffff037224 */ /* 0x000fe400010e0603 */
[----:B0-----:R-:W-:Y:S02]  /*302e0*/  IMAD.MOV.U32 R64, RZ, RZ, R2 ;  /* 0x000000ffff407224 */ /* 0x001fe400078e0002 */
[----:B------:R-:W-:Y:S01]  /*302f0*/  IMAD.MOV.U32 R65, RZ, RZ, R3 ;  /* 0x000000ffff417224 */ /* 0x000fe200078e0003 */
[----:B------:R-:W-:Y:S06]  /*30300*/  @P0 BRA `(.L_x_8266) ;  /* 0xfffffffc00900947 */ /* 0x000fec000383ffff */
[----:B------:R-:W-:Y:S05]  /*30310*/  BSYNC.RECONVERGENT B1 ;  /* 0x0000000000017941 */ /* 0x000fea0003800200 */
.L_x_8265:
[----:B------:R-:W-:-:S07]  /*30320*/  IMAD.MOV.U32 R46, RZ, RZ, R7 ;  /* 0x000000ffff2e7224 */ /* 0x000fce00078e0007 */
.L_x_8264:
[----:B------:R-:W-:Y:S05]  /*30330*/  BSYNC.RECONVERGENT B0 ;  /* 0x0000000000007941 */ /* 0x000fea0003800200 */
.L_x_8263:
        /* <DEDUP_REMOVED lines=11> */
[--C-:B---3--:R-:W-:Y:S02]  /*303f0*/  @P0 SHF.R.U32.HI R0, RZ, 0x1, R3.reuse ;  /* 0x00000001ff000819 */ /* 0x108fe40000011603 */
[C-C-:B------:R-:W-:Y:S02]  /*30400*/  @P0 SHF.R.U64 R45, R2.reuse, 0x1, R3.reuse ;  /* 0x00000001022d0819 */ /* 0x140fe40000001203 */
[C---:B------:R-:W-:Y:S02]  /*30410*/  @P0 SHF.L.U32 R46, R2.reuse, R7, RZ ;  /* 0x00000007022e0219 */ /* 0x040fe400000006ff */
[----:B------:R-:W-:Y:S02]  /*30420*/  @P0 SHF.R.U64 R49, R49, R53, R6 ;  /* 0x0000003531310219 */ /* 0x000fe40000001206 */
[----:B------:R-:W-:-:S02]  /*30430*/  @P0 SHF.L.U64.HI R44, R2, R7, R3 ;  /* 0x00000007022c0219 */ /* 0x000fc40000010203 */
[----:B0-----:R-:W-:Y:S02]  /*30440*/  @P0 SHF.R.U32.HI R47, RZ, R53, R6 ;  /* 0x00000035ff2f0219 */ /* 0x001fe40000011606 */
[----:B----4-:R-:W-:Y:S02]  /*30450*/  @P0 SHF.L.U32 R6, R4, R7, RZ ;  /* 0x0000000704060219 */ /* 0x010fe400000006ff */
        /* <DEDUP_REMOVED lines=42> */
.L_x_8268:
[----:B------:R-:W-:Y:S05]  /*30700*/  BSYNC.RECONVERGENT B0 ;  /* 0x0000000000007941 */ /* 0x000fea0003800200 */
.L_x_8267:
        /* <DEDUP_REMOVED lines=36> */
.L_x_8262:
[----:B------:R-:W-:Y:S02]  /*30950*/  IMAD.MOV.U32 R49, RZ, RZ, 0x0 ;  /* 0x00000000ff317424 */ /* 0x000fe400078e00ff */
[----:B------:R-:W-:Y:S02]  /*30960*/  IMAD.MOV.U32 R7, RZ, RZ, R51 ;  /* 0x000000ffff077224 */ /* 0x000fe400078e0033 */
[----:B------:R-:W-:Y:S05]  /*30970*/  RET.REL.NODEC R48 `(_ZN2at6native29vectorized_elementwise_kernelILi2EZZZNS0_61_GLOBAL__N__132982cb_23_ActivationSiluKernel_cu_9e10b42f_311311silu_kernelERNS_18TensorIteratorBaseEENKUlvE_clEvENKUlvE1_clEvEUlN3c107complexIdEEE_St5arrayIPcLm2EEEEviT0_T1_) ;  /* 0xfffffcf430a07950 */ /* 0x000fea0003c3ffff */
.L_x_8269:
        /* <DEDUP_REMOVED lines=16> */
.L_x_11368:


//--------------------- .text._ZN2at6native29vectorized_elementwise_kernelILi4EZZZNS0_61_GLOBAL__N__132982cb_23_ActivationSiluKernel_cu_9e10b42f_311311silu_kernelERNS_18TensorIteratorBaseEENKUlvE_clEvENKUlvE1_clEvEUlN3c107complexIdEEE_St5arrayIPcLm2EEEEviT0_T1_ --------------------------
	.section	.text._ZN2at6native29vectorized_elementwise_kernelILi4EZZZNS0_61_GLOBAL__N__132982cb_23_ActivationSiluKernel_cu_9e10b42f_311311silu_kernelERNS_18TensorIteratorBaseEENKUlvE_clEvENKUlvE1_clEvEUlN3c107complexIdEEE_St5arrayIPcLm2EEEEviT0_T1_,"ax",@progbits
	.align	128
        .global         _ZN2at6native29vectorized_elementwise_kernelILi4EZZZNS0_61_GLOBAL__N__132982cb_23_ActivationSiluKernel_cu_9e10b42f_311311silu_kernelERNS_18TensorIteratorBaseEENKUlvE_clEvENKUlvE1_clEvEUlN3c107complexIdEEE_St5arrayIPcLm2EEEEviT0_T1_
        .type           _ZN2at6native29vectorized_elementwise_kernelILi4EZZZNS0_61_GLOBAL__N__132982cb_23_ActivationSiluKernel_cu_9e10b42f_311311silu_kernelERNS_18TensorIteratorBaseEENKUlvE_clEvENKUlvE1_clEvEUlN3c107complexIdEEE_St5arrayIPcLm2EEEEviT0_T1_,@function
        .size           _ZN2at6native29vectorized_elementwise_kernelILi4EZZZNS0_61_GLOBAL__N__132982cb_23_ActivationSiluKernel_cu_9e10b42f_311311silu_kernelERNS_18TensorIteratorBaseEENKUlvE_clEvENKUlvE1_clEvEUlN3c107complexIdEEE_St5arrayIPcLm2EEEEviT0_T1_,(.L_x_11371 - _ZN2at6native29vectorized_elementwise_kernelILi4EZZZNS0_61_GLOBAL__N__132982cb_23_ActivationSiluKernel_cu_9e10b42f_311311silu_kernelERNS_18TensorIteratorBaseEENKUlvE_clEvENKUlvE1_clEvEUlN3c107complexIdEEE_St5arrayIPcLm2EEEEviT0_T1_)
        .other          _ZN2at6native29vectorized_elementwise_kernelILi4EZZZNS0_61_GLOBAL__N__132982cb_23_ActivationSiluKernel_cu_9e10b42f_311311silu_kernelERNS_18TensorIteratorBaseEENKUlvE_clEvENKUlvE1_clEvEUlN3c107complexIdEEE_St5arrayIPcLm2EEEEviT0_T1_,@"STO_CUDA_ENTRY STV_DEFAULT"
_ZN2at6native29vectorized_elementwise_kernelILi4EZZZNS0_61_GLOBAL__N__132982cb_23_ActivationSiluKernel_cu_9e10b42f_311311silu_kernelERNS_18TensorIteratorBaseEENKUlvE_clEvENKUlvE1_clEvEUlN3c107complexIdEEE_St5arrayIPcLm2EEEEviT0_T1_:
.text._ZN2at6native29vectorized_elementwise_kernelILi4EZZZNS0_61_GLOBAL__N__132982cb_23_ActivationSiluKernel_cu_9e10b42f_311311silu_kernelERNS_18TensorIteratorBaseEENKUlvE_clEvENKUlvE1_clEvEUlN3c107complexIdEEE_St5arrayIPcLm2EEEEviT0_T1_:
        /* <DEDUP_REMOVED lines=144> */
.L_x_8274:
        /* <DEDUP_REMOVED lines=28> */
[----:B------:R-:W-:Y:S05]  /*0ac0*/  CALL.REL.NOINC `($_ZN2at6native29vectorized_elementwise_kernelILi4EZZZNS0_61_GLOBAL__N__132982cb_23_ActivationSiluKernel_cu_9e10b42f_311311silu_kernelERNS_18TensorIteratorBaseEENKUlvE_clEvENKUlvE1_clEvEUlN3c107complexIdEEE_St5arrayIPcLm2EEEEviT0_T1_$__internal_trig_reduction_slowpathd) ;  /* 0x000002f400447944 */ /* 0x000fea0003c00000 */
[----:B------:R-:W-:Y:S02]  /*0ad0*/  IMAD.MOV.U32 R2, RZ, RZ, R6 ;  /* 0x000000ffff027224 */ /* 0x000fe400078e0006 */
[----:B------:R-:W-:-:S07]  /*0ae0*/  IMAD.MOV.U32 R3, RZ, RZ, R7 ;  /* 0x000000ffff037224 */ /* 0x000fce00078e0007 */
.L_x_8280:
[----:B------:R-:W-:Y:S05]  /*0af0*/  BSYNC.RECONVERGENT B5 ;  /* 0x0000000000057941 */ /* 0x000fea0003800200 */
.L_x_8279:
[----:B------:R-:W-:-:S07]  /*0b00*/  VIADD R0, R4, 0x1 ;  /* 0x0000000104007836 */ /* 0x000fce0000000000 */
.L_x_8278:
[----:B------:R-:W-:Y:S05]  /*0b10*/  BSYNC.RECONVERGENT B4 ;  /* 0x0000000000047941 */ /* 0x000fea0003800200 */
.L_x_8277:
        /* <DEDUP_REMOVED lines=55> */
[----:B------:R-:W-:Y:S02]  /*0e90*/  IMAD.MOV.U32 R2, RZ, RZ, R6 ;  /* 0x000000ffff027224 */ /* 0x000fe400078e0006 */
[----:B------:R-:W-:-:S07]  /*0ea0*/  IMAD.MOV.U32 R3, RZ, RZ, R7 ;  /* 0x000000ffff037224 */ /* 0x000fce00078e0007 */
.L_x_8282:
[----:B------:R-:W-:Y:S05]  /*0eb0*/  BSYNC.RECONVERGENT B4 ;  /* 0x0000000000047941 */ /* 0x000fea0003800200 */
.L_x_8281:
        /* <DEDUP_REMOVED lines=30> */
.L_x_8276:
        /* <DEDUP_REMOVED lines=15> */
.L_x_8283:
        /* <DEDUP_REMOVED lines=65> */
.L_x_8286:
[----:B------:R-:W-:Y:S05]  /*15a0*/  BSYNC.RECONVERGENT B0 ;  /* 0x0000000000007941 */ /* 0x000fea0003800200 */
.L_x_8285:
        /* <DEDUP_REMOVED lines=39> */
.L_x_8290:
[----:B------:R-:W-:Y:S05]  /*1820*/  BSYNC.RECONVERGENT B5 ;  /* 0x0000000000057941 */ /* 0x000fea0003800200 */
.L_x_8289:
[----:B------:R-:W-:-:S07]  /*1830*/  VIADD R0, R0, 0x1 ;  /* 0x0000000100007836 */ /* 0x000fce0000000000 */
.L_x_8288:
[----:B------:R-:W-:Y:S05]  /*1840*/  BSYNC.RECONVERGENT B4 ;  /* 0x0000000000047941 */ /* 0x000fea0003800200 */
.L_x_8287:
        /* <DEDUP_REMOVED lines=60> */
.L_x_8292:
[----:B------:R-:W-:Y:S05]  /*1c10*/  BSYNC.RECONVERGENT B4 ;  /* 0x0000000000047941 */ /* 0x000fea0003800200 */
.L_x_8291:
        /* <DEDUP_REMOVED lines=37> */
.L_x_8284:
        /* <DEDUP_REMOVED lines=61> */
.L_x_8294:
[----:B------:R-:W-:Y:S05]  /*2240*/  BSYNC.RECONVERGENT B0 ;  /* 0x0000000000007941 */ /* 0x000fea0003800200 */
.L_x_8293:
        /* <DEDUP_REMOVED lines=26> */
.L_x_8298:
[----:B------:R-:W-:Y:S05]  /*23f0*/  BSYNC.RECONVERGENT B5 ;  /* 0x0000000000057941 */ /* 0x000fea0003800200 */
.L_x_8297:
[----:B------:R-:W-:-:S07]  /*2400*/  VIADD R0, R4, 0x1 ;  /* 0x0000000104007836 */ /* 0x000fce0000000000 */
.L_x_8296:
[----:B------:R-:W-:Y:S05]  /*2410*/  BSYNC.RECONVERGENT B4 ;  /* 0x0000000000047941 */ /* 0x000fea0003800200 */
.L_x_8295:
        /* <DEDUP_REMOVED lines=56> */
.L_x_8300:
[----:B------:R-:W-:Y:S05]  /*27a0*/  BSYNC.RECONVERGENT B4 ;  /* 0x0000000000047941 */ /* 0x000fea0003800200 */
.L_x_8299:
        /* <DEDUP_REMOVED lines=31> */
.L_x_8275:
[----:B------:R-:W-:Y:S05]  /*29a0*/  BSYNC.RECONVERGENT B3 ;  /* 0x0000000000037941 */ /* 0x000fea0003800200 */
.L_x_8273:
        /* <DEDUP_REMOVED lines=28> */
[----:B------:R-:W-:Y:S05]  /*2b70*/  CALL.REL.NOINC `($__internal_18_$__cuda_sm20_div_rn_f64_full) ;  /* 0x000002cc00847944 */ /* 0x000fea0003c00000 */
.L_x_8304:
[----:B------:R-:W-:Y:S05]  /*2b80*/  BSYNC.RECONVERGENT B1 ;  /* 0x0000000000017941 */ /* 0x000fea0003800200 */
.L_x_8303:
        /* <DEDUP_REMOVED lines=24> */
[----:B------:R-:W-:Y:S02]  /*2d10*/  IMAD.MOV.U32 R30, RZ, RZ, R2 ;  /* 0x000000ffff1e7224 */ /* 0x000fe400078e0002 */
[----:B------:R-:W-:-:S07]  /*2d20*/  IMAD.MOV.U32 R31, RZ, RZ, R3 ;  /* 0x000000ffff1f7224 */ /* 0x000fce00078e0003 */
.L_x_8306:
[----:B------:R-:W-:Y:S05]  /*2d30*/  BSYNC.RECONVERGENT B1 ;  /* 0x0000000000017941 */ /* 0x000fea0003800200 */
.L_x_8305:
[----:B------:R-:W-:Y:S05]  /*2d40*/  BRA `(.L_x_8272) ;  /* 0x0000000400747947 */ /* 0x000fea0003800000 */
.L_x_8302:
        /* <DEDUP_REMOVED lines=23> */
.L_x_8308:
[----:B------:R-:W-:Y:S05]  /*2ec0*/  BSYNC.RECONVERGENT B1 ;  /* 0x0000000000017941 */ /* 0x000fea0003800200 */
.L_x_8307:
        /* <DEDUP_REMOVED lines=16> */
[----:B------:R-:W-:Y:S05]  /*2fd0*/  CALL.REL.NOINC `($__internal_17_$__cuda_sm20_dblrcp_rn_slowpath_v3) ;  /* 0x000002c400c07944 */ /* 0x000fea0003c00000 */
.L_x_8310:
[----:B------:R-:W-:Y:S05]  /*2fe0*/  BSYNC.RECONVERGENT B1 ;  /* 0x0000000000017941 */ /* 0x000fea0003800200 */
.L_x_8309:
[C---:B------:R-:W-:Y:S02]  /*2ff0*/  DFMA R28, R46.reuse, R34, R32 ;  /* 0x000000222e1c722b */ /* 0x040fe40000000020 */
[----:B------:R-:W-:-:S06]  /*3000*/  DFMA R30, R46, -R32, R34 ;  /* 0x800000202e1e722b */ /* 0x000fcc0000000022 */
[-C--:B------:R-:W-:Y:S02]  /*3010*/  DMUL R28, R28, R2.reuse ;  /* 0x000000021c1c7228 */ /* 0x080fe40000000000 */
[----:B------:R-:W-:Y:S01]  /*3020*/  DMUL R30, R30, R2 ;  /* 0x000000021e1e7228 */ /* 0x000fe20000000000 */
[----:B------:R-:W-:Y:S10]  /*3030*/  BRA `(.L_x_8272) ;  /* 0x0000000000b87947 */ /* 0x000ff40003800000 */
.L_x_8301:
        /* <DEDUP_REMOVED lines=23> */
.L_x_8312:
[----:B------:R-:W-:Y:S05]  /*31b0*/  BSYNC.RECONVERGENT B1 ;  /* 0x0000000000017941 */ /* 0x000fea0003800200 */
.L_x_8311:
        /* <DEDUP_REMOVED lines=17> */
.L_x_8314:
[----:B------:R-:W-:Y:S05]  /*32d0*/  BSYNC.RECONVERGENT B1 ;  /* 0x0000000000017941 */ /* 0x000fea0003800200 */
.L_x_8313:
[C---:B------:R-:W-:Y:S02]  /*32e0*/  DFMA R28, R46.reuse, R32, R34 ;  /* 0x000000202e1c722b */ /* 0x040fe40000000022 */
[----:B------:R-:W-:-:S06]  /*32f0*/  DFMA R30, R46, R34, -R32 ;  /* 0x000000222e1e722b */ /* 0x000fcc0000000820 */
[-C--:B------:R-:W-:Y:S02]  /*3300*/  DMUL R28, R28, R2.reuse ;  /* 0x000000021c1c7228 */ /* 0x080fe40000000000 */
[----:B------:R-:W-:-:S11]  /*3310*/  DMUL R30, R30, R2 ;  /* 0x000000021e1e7228 */ /* 0x000fd60000000000 */
.L_x_8272:
[----:B------:R-:W-:Y:S05]  /*3320*/  BSYNC.RECONVERGENT B2 ;  /* 0x0000000000027941 */ /* 0x000fea0003800200 */
.L_x_8271:
        /* <DEDUP_REMOVED lines=80> */
.L_x_8323:
[----:B------:R-:W-:Y:S05]  /*3830*/  BSYNC.RECONVERGENT B0 ;  /* 0x0000000000007941 */ /* 0x000fea0003800200 */
.L_x_8322:
        /* <DEDUP_REMOVED lines=25> */
.L_x_8327:
[----:B------:R-:W-:Y:S05]  /*39d0*/  BSYNC.RECONVERGENT B5 ;  /* 0x0000000000057941 */ /* 0x000fea0003800200 */
.L_x_8326:
[----:B------:R-:W-:Y:S01]  /*39e0*/  VIADD R0, R4, 0x1 ;  /* 0x0000000104007836 */ /* 0x000fe20000000000 */
[----:B------:R-:W-:Y:S06]  /*39f0*/  BRA `(.L_x_8328) ;  /* 0x0000000000087947 */ /* 0x000fec0003800000 */
.L_x_8325:
[----:B------:R-:W-:Y:S01]  /*3a00*/  DMUL R2, RZ, R58 ;  /* 0x0000003aff027228 */ /* 0x000fe20000000000 */
[----:B------:R-:W-:-:S10]  /*3a10*/  IMAD.MOV.U32 R0, RZ, RZ, 0x1 ;  /* 0x00000001ff007424 */ /* 0x000fd400078e00ff */
.L_x_8328:
[----:B------:R-:W-:Y:S05]  /*3a20*/  BSYNC.RECONVERGENT B4 ;  /* 0x0000000000047941 */ /* 0x000fea0003800200 */
.L_x_8324:
        /* <DEDUP_REMOVED lines=53> */
[----:B------:R-:W-:Y:S01]  /*3d80*/  IMAD.MOV.U32 R3, RZ, RZ, R7 ;  /* 0x000000ffff037224 */ /* 0x000fe200078e0007 */
[----:B------:R-:W-:Y:S06]  /*3d90*/  BRA `(.L_x_8331) ;  /* 0x0000000000087947 */ /* 0x000fec0003800000 */
.L_x_8330:
[----:B------:R-:W-:Y:S01]  /*3da0*/  DMUL R2, RZ, R58 ;  /* 0x0000003aff027228 */ /* 0x000fe20000000000 */
[----:B------:R-:W-:-:S10]  /*3db0*/  IMAD.MOV.U32 R0, RZ, RZ, RZ ;  /* 0x000000ffff007224 */ /* 0x000fd400078e00ff */
.L_x_8331:
[----:B------:R-:W-:Y:S05]  /*3dc0*/  BSYNC.RECONVERGENT B4 ;  /* 0x0000000000047941 */ /* 0x000fea0003800200 */
.L_x_8329:
        /* <DEDUP_REMOVED lines=32> */
.L_x_8321:
        /* <DEDUP_REMOVED lines=62> */
.L_x_8334:
[----:B------:R-:W-:Y:S05]  /*43b0*/  BSYNC.RECONVERGENT B0 ;  /* 0x0000000000007941 */ /* 0x000fea0003800200 */
.L_x_8333:
        /* <DEDUP_REMOVED lines=37> */
.L_x_8338:
[----:B------:R-:W-:Y:S05]  /*4610*/  BSYNC.RECONVERGENT B5 ;  /* 0x0000000000057941 */ /* 0x000fea0003800200 */
.L_x_8337:
[----:B------:R-:W-:Y:S01]  /*4620*/  VIADD R0, R0, 0x1 ;  /* 0x0000000100007836 */ /* 0x000fe20000000000 */
[----:B------:R-:W-:Y:S06]  /*4630*/  BRA `(.L_x_8339) ;  /* 0x0000000000087947 */ /* 0x000fec0003800000 */
.L_x_8336:
[----:B------:R-:W-:Y:S01]  /*4640*/  DMUL R60, RZ, R58 ;  /* 0x0000003aff3c7228 */ /* 0x000fe20000000000 */
[----:B------:R-:W-:-:S10]  /*4650*/  IMAD.MOV.U32 R0, RZ, RZ, 0x1 ;  /* 0x00000001ff007424 */ /* 0x000fd400078e00ff */
.L_x_8339:
[----:B------:R-:W-:Y:S05]  /*4660*/  BSYNC.RECONVERGENT B4 ;  /* 0x0000000000047941 */ /* 0x000fea0003800200 */
.L_x_8335:
        /* <DEDUP_REMOVED lines=59> */
.L_x_8341:
[----:B------:R-:W-:Y:S01]  /*4a20*/  DMUL R2, RZ, R58 ;  /* 0x0000003aff027228 */ /* 0x000fe20000000000 */
[----:B------:R-:W-:-:S10]  /*4a30*/  IMAD.MOV.U32 R0, RZ, RZ, RZ ;  /* 0x000000ffff007224 */ /* 0x000fd400078e00ff */
.L_x_8342:
[----:B------:R-:W-:Y:S05]  /*4a40*/  BSYNC.RECONVERGENT B4 ;  /* 0x0000000000047941 */ /* 0x000fea0003800200 */
.L_x_8340:
        /* <DEDUP_REMOVED lines=37> */
.L_x_8320:
        /* <DEDUP_REMOVED lines=10> */
.L_x_8343:
[----:B------:R-:W-:-:S10]  /*4d40*/  DADD R66, R38, -R38 ;  /* 0x0000000026427229 */ /* 0x000fd40000000826 */
[----:B------:R-:W-:Y:S02]  /*4d50*/  IMAD.MOV.U32 R58, RZ, RZ, R66 ;  /* 0x000000ffff3a7224 */ /* 0x000fe400078e0042 */
[----:B------:R-:W-:Y:S01]  /*4d60*/  IMAD.MOV.U32 R59, RZ, RZ, R67 ;  /* 0x000000ffff3b7224 */ /* 0x000fe200078e0043 */
[----:B------:R-:W-:Y:S06]  /*4d70*/  BRA `(.L_x_8332) ;  /* 0x0000000800cc7947 */ /* 0x000fec0003800000 */
.L_x_8319:
        /* <DEDUP_REMOVED lines=26> */
.L_x_8347:
[----:B------:R-:W-:Y:S05]  /*4f20*/  BSYNC.RECONVERGENT B5 ;  /* 0x0000000000057941 */ /* 0x000fea0003800200 */
.L_x_8346:
[----:B------:R-:W-:Y:S01]  /*4f30*/  VIADD R0, R4, 0x1 ;  /* 0x0000000104007836 */ /* 0x000fe20000000000 */
[----:B------:R-:W-:Y:S06]  /*4f40*/  BRA `(.L_x_8348) ;  /* 0x0000000000087947 */ /* 0x000fec0003800000 */
.L_x_8345:
[----:B------:R-:W-:Y:S01]  /*4f50*/  DMUL R2, RZ, R58 ;  /* 0x0000003aff027228 */ /* 0x000fe20000000000 */
[----:B------:R-:W-:-:S10]  /*4f60*/  IMAD.MOV.U32 R0, RZ, RZ, 0x1 ;  /* 0x00000001ff007424 */ /* 0x000fd400078e00ff */
.L_x_8348:
[----:B------:R-:W-:Y:S05]  /*4f70*/  BSYNC.RECONVERGENT B4 ;  /* 0x0000000000047941 */ /* 0x000fea0003800200 */
.L_x_8344:
        /* <DEDUP_REMOVED lines=56> */
.L_x_8350:
[----:B------:R-:W-:Y:S01]  /*5300*/  DMUL R2, RZ, R58 ;  /* 0x0000003aff027228 */ /* 0x000fe20000000000 */
[----:B------:R-:W-:-:S10]  /*5310*/  IMAD.MOV.U32 R0, RZ, RZ, RZ ;  /* 0x000000ffff007224 */ /* 0x000fd400078e00ff */
.L_x_8351:
[----:B------:R-:W-:Y:S05]  /*5320*/  BSYNC.RECONVERGENT B4 ;  /* 0x0000000000047941 */ /* 0x000fea0003800200 */
.L_x_8349:
        /* <DEDUP_REMOVED lines=30> */
.L_x_8318:
        /* <DEDUP_REMOVED lines=58> */
.L_x_8332:
[----:B------:R-:W-:Y:S05]  /*58b0*/  BSYNC.RECONVERGENT B3 ;  /* 0x0000000000037941 */ /* 0x000fea0003800200 */
.L_x_8317:
        /* <DEDUP_REMOVED lines=30> */
.L_x_8355:
[----:B------:R-:W-:Y:S05]  /*5aa0*/  BSYNC.RECONVERGENT B1 ;  /* 0x0000000000017941 */ /* 0x000fea0003800200 */
.L_x_8354:
        /* <DEDUP_REMOVED lines=17> */
.L_x_8357:
[----:B------:R-:W-:Y:S05]  /*5bc0*/  BSYNC.RECONVERGENT B1 ;  /* 0x0000000000017941 */ /* 0x000fea0003800200 */
.L_x_8356:
[C---:B------:R-:W-:Y:S02]  /*5bd0*/  DFMA R32, R46.reuse, R38, R36 ;  /* 0x000000262e20722b */ /* 0x040fe40000000024 */
[----:B------:R-:W-:-:S06]  /*5be0*/  DFMA R34, R46, -R36, R38 ;  /* 0x800000242e22722b */ /* 0x000fcc0000000026 */
[-C--:B------:R-:W-:Y:S02]  /*5bf0*/  DMUL R32, R32, R2.reuse ;  /* 0x0000000220207228 */ /* 0x080fe40000000000 */
[----:B------:R-:W-:Y:S01]  /*5c00*/  DMUL R34, R34, R2 ;  /* 0x0000000222227228 */ /* 0x000fe20000000000 */
[----:B------:R-:W-:Y:S10]  /*5c10*/  BRA `(.L_x_8316) ;  /* 0x0000000400847947 */ /* 0x000ff40003800000 */
.L_x_8353:
        /* <DEDUP_REMOVED lines=22> */
.L_x_8359:
[----:B------:R-:W-:Y:S05]  /*5d80*/  BSYNC.RECONVERGENT B1 ;  /* 0x0000000000017941 */ /* 0x000fea0003800200 */
.L_x_8358:
        /* <DEDUP_REMOVED lines=26> */
.L_x_8361:
[----:B------:R-:W-:Y:S05]  /*5f30*/  BSYNC.RECONVERGENT B1 ;  /* 0x0000000000017941 */ /* 0x000fea0003800200 */
.L_x_8360:
[----:B------:R-:W-:Y:S05]  /*5f40*/  BRA `(.L_x_8316) ;  /* 0x0000000000b87947 */ /* 0x000fea0003800000 */
.L_x_8352:
        /* <DEDUP_REMOVED lines=23> */
.L_x_8363:
[----:B------:R-:W-:Y:S05]  /*60c0*/  BSYNC.RECONVERGENT B1 ;  /* 0x0000000000017941 */ /* 0x000fea0003800200 */
.L_x_8362:
        /* <DEDUP_REMOVED lines=17> */
.L_x_8365:
[----:B------:R-:W-:Y:S05]  /*61e0*/  BSYNC.RECONVERGENT B1 ;  /* 0x0000000000017941 */ /* 0x000fea0003800200 */
.L_x_8364:
[C---:B------:R-:W-:Y:S02]  /*61f0*/  DFMA R32, R46.reuse, R36, R38 ;  /* 0x000000242e20722b */ /* 0x040fe40000000026 */
[----:B------:R-:W-:-:S06]  /*6200*/  DFMA R34, R46, R38, -R36 ;  /* 0x000000262e22722b */ /* 0x000fcc0000000824 */
[-C--:B------:R-:W-:Y:S02]  /*6210*/  DMUL R32, R32, R2.reuse ;  /* 0x0000000220207228 */ /* 0x080fe40000000000 */
[----:B------:R-:W-:-:S11]  /*6220*/  DMUL R34, R34, R2 ;  /* 0x0000000222227228 */ /* 0x000fd60000000000 */
.L_x_8316:
[----:B------:R-:W-:Y:S05]  /*6230*/  BSYNC.RECONVERGENT B2 ;  /* 0x0000000000027941 */ /* 0x000fea0003800200 */
.L_x_8315:
        /* <DEDUP_REMOVED lines=80> */
.L_x_8374:
[----:B------:R-:W-:Y:S05]  /*6740*/  BSYNC.RECONVERGENT B0 ;  /* 0x0000000000007941 */ /* 0x000fea0003800200 */
.L_x_8373:
        /* <DEDUP_REMOVED lines=25> */
.L_x_8378:
[----:B------:R-:W-:Y:S05]  /*68e0*/  BSYNC.RECONVERGENT B5 ;  /* 0x0000000000057941 */ /* 0x000fea0003800200 */
.L_x_8377:
[----:B------:R-:W-:Y:S01]  /*68f0*/  VIADD R0, R4, 0x1 ;  /* 0x0000000104007836 */ /* 0x000fe20000000000 */
[----:B------:R-:W-:Y:S06]  /*6900*/  BRA `(.L_x_8379) ;  /* 0x0000000000087947 */ /* 0x000fec0003800000 */
.L_x_8376:
[----:B------:R-:W-:Y:S01]  /*6910*/  DMUL R2, RZ, R58 ;  /* 0x0000003aff027228 */ /* 0x000fe20000000000 */
[----:B------:R-:W-:-:S10]  /*6920*/  IMAD.MOV.U32 R0, RZ, RZ, 0x1 ;  /* 0x00000001ff007424 */ /* 0x000fd400078e00ff */
.L_x_8379:
[----:B------:R-:W-:Y:S05]  /*6930*/  BSYNC.RECONVERGENT B4 ;  /* 0x0000000000047941 */ /* 0x000fea0003800200 */
.L_x_8375:
        /* <DEDUP_REMOVED lines=55> */
.L_x_8381:
[----:B------:R-:W-:Y:S01]  /*6cb0*/  DMUL R2, RZ, R58 ;  /* 0x0000003aff027228 */ /* 0x000fe20000000000 */
[----:B------:R-:W-:-:S10]  /*6cc0*/  IMAD.MOV.U32 R0, RZ, RZ, RZ ;  /* 0x000000ffff007224 */ /* 0x000fd400078e00ff */
.L_x_8382:
[----:B------:R-:W-:Y:S05]  /*6cd0*/  BSYNC.RECONVERGENT B4 ;  /* 0x0000000000047941 */ /* 0x000fea0003800200 */
.L_x_8380:
        /* <DEDUP_REMOVED lines=32> */
.L_x_8372:
        /* <DEDUP_REMOVED lines=62> */
.L_x_8385:
[----:B------:R-:W-:Y:S05]  /*72c0*/  BSYNC.RECONVERGENT B0 ;  /* 0x0000000000007941 */ /* 0x000fea0003800200 */
.L_x_8384:
        /* <DEDUP_REMOVED lines=37> */
.L_x_8389:
[----:B------:R-:W-:Y:S05]  /*7520*/  BSYNC.RECONVERGENT B5 ;  /* 0x0000000000057941 */ /* 0x000fea0003800200 */
.L_x_8388:
[----:B------:R-:W-:Y:S01]  /*7530*/  VIADD R0, R0, 0x1 ;  /* 0x0000000100007836 */ /* 0x000fe20000000000 */
[----:B------:R-:W-:Y:S06]  /*7540*/  BRA `(.L_x_8390) ;  /* 0x0000000000087947 */ /* 0x000fec0003800000 */
.L_x_8387:
[----:B------:R-:W-:Y:S01]  /*7550*/  DMUL R60, RZ, R58 ;  /* 0x0000003aff3c7228 */ /* 0x000fe20000000000 */
[----:B------:R-:W-:-:S10]  /*7560*/  IMAD.MOV.U32 R0, RZ, RZ, 0x1 ;  /* 0x00000001ff007424 */ /* 0x000fd400078e00ff */
.L_x_8390:
[----:B------:R-:W-:Y:S05]  /*7570*/  BSYNC.RECONVERGENT B4 ;  /* 0x0000000000047941 */ /* 0x000fea0003800200 */
.L_x_8386:
        /* <DEDUP_REMOVED lines=59> */
.L_x_8392:
[----:B------:R-:W-:Y:S01]  /*7930*/  DMUL R2, RZ, R58 ;  /* 0x0000003aff027228 */ /* 0x000fe20000000000 */
[----:B------:R-:W-:-:S10]  /*7940*/  IMAD.MOV.U32 R0, RZ, RZ, RZ ;  /* 0x000000ffff007224 */ /* 0x000fd400078e00ff */
.L_x_8393:
[----:B------:R-:W-:Y:S05]  /*7950*/  BSYNC.RECONVERGENT B4 ;  /* 0x0000000000047941 */ /* 0x000fea0003800200 */
.L_x_8391:
        /* <DEDUP_REMOVED lines=37> */
.L_x_8371:
        /* <DEDUP_REMOVED lines=10> */
.L_x_8394:
[----:B------:R-:W-:-:S10]  /*7c50*/  DADD R66, R42, -R42 ;  /* 0x000000002a427229 */ /* 0x000fd4000000082a */
[----:B------:R-:W-:Y:S02]  /*7c60*/  IMAD.MOV.U32 R58, RZ, RZ, R66 ;  /* 0x000000ffff3a7224 */ /* 0x000fe400078e0042 */
[----:B------:R-:W-:Y:S01]  /*7c70*/  IMAD.MOV.U32 R59, RZ, RZ, R67 ;  /* 0x000000ffff3b7224 */ /* 0x000fe200078e0043 */
[----:B------:R-:W-:Y:S06]  /*7c80*/  BRA `(.L_x_8383) ;  /* 0x0000000800cc7947 */ /* 0x000fec0003800000 */
.L_x_8370:
        /* <DEDUP_REMOVED lines=26> */
.L_x_8398:
[----:B------:R-:W-:Y:S05]  /*7e30*/  BSYNC.RECONVERGENT B5 ;  /* 0x0000000000057941 */ /* 0x000fea0003800200 */
.L_x_8397:
[----:B------:R-:W-:Y:S01]  /*7e40*/  VIADD R0, R4, 0x1 ;  /* 0x0000000104007836 */ /* 0x000fe20000000000 */
[----:B------:R-:W-:Y:S06]  /*7e50*/  BRA `(.L_x_8399) ;  /* 0x0000000000087947 */ /* 0x000fec0003800000 */
.L_x_8396:
[----:B------:R-:W-:Y:S01]  /*7e60*/  DMUL R2, RZ, R58 ;  /* 0x0000003aff027228 */ /* 0x000fe20000000000 */
[----:B------:R-:W-:-:S10]  /*7e70*/  IMAD.MOV.U32 R0, RZ, RZ, 0x1 ;  /* 0x00000001ff007424 */ /* 0x000fd400078e00ff */
.L_x_8399:
[----:B------:R-:W-:Y:S05]  /*7e80*/  BSYNC.RECONVERGENT B4 ;  /* 0x0000000000047941 */ /* 0x000fea0003800200 */
.L_x_8395:
        /* <DEDUP_REMOVED lines=56> */
.L_x_8401:
[----:B------:R-:W-:Y:S01]  /*8210*/  DMUL R2, RZ, R58 ;  /* 0x0000003aff027228 */ /* 0x000fe20000000000 */
[----:B------:R-:W-:-:S10]  /*8220*/  IMAD.MOV.U32 R0, RZ, RZ, RZ ;  /* 0x000000ffff007224 */ /* 0x000fd400078e00ff */
.L_x_8402:
[----:B------:R-:W-:Y:S05]  /*8230*/  BSYNC.RECONVERGENT B4 ;  /* 0x0000000000047941 */ /* 0x000fea0003800200 */
.L_x_8400:
        /* <DEDUP_REMOVED lines=30> */
.L_x_8369:
        /* <DEDUP_REMOVED lines=58> */
.L_x_8383:
[----:B------:R-:W-:Y:S05]  /*87c0*/  BSYNC.RECONVERGENT B3 ;  /* 0x0000000000037941 */ /* 0x000fea0003800200 */
.L_x_8368:
        /* <DEDUP_REMOVED lines=30> */
.L_x_8406:
[----:B------:R-:W-:Y:S05]  /*89b0*/  BSYNC.RECONVERGENT B1 ;  /* 0x0000000000017941 */ /* 0x000fea0003800200 */
.L_x_8405:
        /* <DEDUP_REMOVED lines=17> */
.L_x_8408:
[----:B------:R-:W-:Y:S05]  /*8ad0*/  BSYNC.RECONVERGENT B1 ;  /* 0x0000000000017941 */ /* 0x000fea0003800200 */
.L_x_8407:
[C---:B------:R-:W-:Y:S02]  /*8ae0*/  DFMA R36, R46.reuse, R42, R40 ;  /* 0x0000002a2e24722b */ /* 0x040fe40000000028 */
[----:B------:R-:W-:-:S06]  /*8af0*/  DFMA R38, R46, -R40, R42 ;  /* 0x800000282e26722b */ /* 0x000fcc000000002a */
[-C--:B------:R-:W-:Y:S02]  /*8b00*/  DMUL R36, R36, R2.reuse ;  /* 0x0000000224247228 */ /* 0x080fe40000000000 */
[----:B------:R-:W-:Y:S01]  /*8b10*/  DMUL R38, R38, R2 ;  /* 0x0000000226267228 */ /* 0x000fe20000000000 */
[----:B------:R-:W-:Y:S10]  /*8b20*/  BRA `(.L_x_8367) ;  /* 0x0000000400847947 */ /* 0x000ff40003800000 */
.L_x_8404:
        /* <DEDUP_REMOVED lines=22> */
.L_x_8410:
[----:B------:R-:W-:Y:S05]  /*8c90*/  BSYNC.RECONVERGENT B1 ;  /* 0x0000000000017941 */ /* 0x000fea0003800200 */
.L_x_8409:
        /* <DEDUP_REMOVED lines=26> */
.L_x_8412:
[----:B------:R-:W-:Y:S05]  /*8e40*/  BSYNC.RECONVERGENT B1 ;  /* 0x0000000000017941 */ /* 0x000fea0003800200 */
.L_x_8411:
[----:B------:R-:W-:Y:S05]  /*8e50*/  BRA `(.L_x_8367) ;  /* 0x0000000000b87947 */ /* 0x000fea0003800000 */
.L_x_8403:
        /* <DEDUP_REMOVED lines=23> */
.L_x_8414:
[----:B------:R-:W-:Y:S05]  /*8fd0*/  BSYNC.RECONVERGENT B1 ;  /* 0x0000000000017941 */ /* 0x000fea0003800200 */
.L_x_8413:
        /* <DEDUP_REMOVED lines=17> */
.L_x_8416:
[----:B------:R-:W-:Y:S05]  /*90f0*/  BSYNC.RECONVERGENT B1 ;  /* 0x0000000000017941 */ /* 0x000fea0003800200 */
.L_x_8415:
[C---:B------:R-:W-:Y:S02]  /*9100*/  DFMA R36, R46.reuse, R40, R42 ;  /* 0x000000282e24722b */ /* 0x040fe4000000002a */
[----:B------:R-:W-:-:S06]  /*9110*/  DFMA R38, R46, R42, -R40 ;  /* 0x0000002a2e26722b */ /* 0x000fcc0000000828 */
[-C--:B------:R-:W-:Y:S02]  /*9120*/  DMUL R36, R36, R2.reuse ;  /* 0x0000000224247228 */ /* 0x080fe40000000000 */
[----:B------:R-:W-:-:S11]  /*9130*/  DMUL R38, R38, R2 ;  /* 0x0000000226267228 */ /* 0x000fd60000000000 */
.L_x_8367:
[----:B------:R-:W-:Y:S05]  /*9140*/  BSYNC.RECONVERGENT B2 ;  /* 0x0000000000027941 */ /* 0x000fea0003800200 */
.L_x_8366:
        /* <DEDUP_REMOVED lines=80> */
.L_x_8425:
[----:B------:R-:W-:Y:S05]  /*9650*/  BSYNC.RECONVERGENT B0 ;  /* 0x0000000000007941 */ /* 0x000fea0003800200 */
.L_x_8424:
        /* <DEDUP_REMOVED lines=25> */
.L_x_8429:
[----:B------:R-:W-:Y:S05]  /*97f0*/  BSYNC.RECONVERGENT B5 ;  /* 0x0000000000057941 */ /* 0x000fea0003800200 */
.L_x_8428:
[----:B------:R-:W-:Y:S01]  /*9800*/  VIADD R0, R4, 0x1 ;  /* 0x0000000104007836 */ /* 0x000fe20000000000 */
[----:B------:R-:W-:Y:S06]  /*9810*/  BRA `(.L_x_8430) ;  /* 0x0000000000087947 */ /* 0x000fec0003800000 */
.L_x_8427:
[----:B------:R-:W-:Y:S01]  /*9820*/  DMUL R2, RZ, R58 ;  /* 0x0000003aff027228 */ /* 0x000fe20000000000 */
[----:B------:R-:W-:-:S10]  /*9830*/  IMAD.MOV.U32 R0, RZ, RZ, 0x1 ;  /* 0x00000001ff007424 */ /* 0x000fd400078e00ff */
.L_x_8430:
[----:B------:R-:W-:Y:S05]  /*9840*/  BSYNC.RECONVERGENT B4 ;  /* 0x0000000000047941 */ /* 0x000fea0003800200 */
.L_x_8426:
        /* <DEDUP_REMOVED lines=55> */
.L_x_8432:
[----:B------:R-:W-:Y:S01]  /*9bc0*/  DMUL R2, RZ, R58 ;  /* 0x0000003aff027228 */ /* 0x000fe20000000000 */
[----:B------:R-:W-:-:S10]  /*9bd0*/  IMAD.MOV.U32 R0, RZ, RZ, RZ ;  /* 0x000000ffff007224 */ /* 0x000fd400078e00ff */
.L_x_8433:
[----:B------:R-:W-:Y:S05]  /*9be0*/  BSYNC.RECONVERGENT B4 ;  /* 0x0000000000047941 */ /* 0x000fea0003800200 */
.L_x_8431:
        /* <DEDUP_REMOVED lines=32> */
.L_x_8423:
        /* <DEDUP_REMOVED lines=62> */
.L_x_8436:
[----:B------:R-:W-:Y:S05]  /*a1d0*/  BSYNC.RECONVERGENT B0 ;  /* 0x0000000000007941 */ /* 0x000fea0003800200 */
.L_x_8435:
        /* <DEDUP_REMOVED lines=37> */
.L_x_8440:
[----:B------:R-:W-:Y:S05]  /*a430*/  BSYNC.RECONVERGENT B5 ;  /* 0x0000000000057941 */ /* 0x000fea0003800200 */
.L_x_8439:
[----:B------:R-:W-:Y:S01]  /*a440*/  VIADD R0, R0, 0x1 ;  /* 0x0000000100007836 */ /* 0x000fe20000000000 */
[----:B------:R-:W-:Y:S06]  /*a450*/  BRA `(.L_x_8441) ;  /* 0x0000000000087947 */ /* 0x000fec0003800000 */
.L_x_8438:
[----:B------:R-:W-:Y:S01]  /*a460*/  DMUL R60, RZ, R58 ;  /* 0x0000003aff3c7228 */ /* 0x000fe20000000000 */
[----:B------:R-:W-:-:S10]  /*a470*/  IMAD.MOV.U32 R0, RZ, RZ, 0x1 ;  /* 0x00000001ff007424 */ /* 0x000fd400078e00ff */
.L_x_8441:
[----:B------:R-:W-:Y:S05]  /*a480*/  BSYNC.RECONVERGENT B4 ;  /* 0x0000000000047941 */ /* 0x000fea0003800200 */
.L_x_8437:
        /* <DEDUP_REMOVED lines=59> */
.L_x_8443:
[----:B------:R-:W-:Y:S01]  /*a840*/  DMUL R2, RZ, R58 ;  /* 0x0000003aff027228 */ /* 0x000fe20000000000 */
[----:B------:R-:W-:-:S10]  /*a850*/  IMAD.MOV.U32 R0, RZ, RZ, RZ ;  /* 0x000000ffff007224 */ /* 0x000fd400078e00ff */
.L_x_8444:
[----:B------:R-:W-:Y:S05]  /*a860*/  BSYNC.RECONVERGENT B4 ;  /* 0x0000000000047941 */ /* 0x000fea0003800200 */
.L_x_8442:
        /* <DEDUP_REMOVED lines=37> */
.L_x_8422:
        /* <DEDUP_REMOVED lines=10> */
.L_x_8445:
[----:B------:R-:W-:-:S10]  /*ab60*/  DADD R66, R10, -R10 ;  /* 0x000000000a427229 */ /* 0x000fd4000000080a */
[----:B------:R-:W-:Y:S02]  /*ab70*/  IMAD.MOV.U32 R58, RZ, RZ, R66 ;  /* 0x000000ffff3a7224 */ /* 0x000fe400078e0042 */
[----:B------:R-:W-:Y:S01]  /*ab80*/  IMAD.MOV.U32 R59, RZ, RZ, R67 ;  /* 0x000000ffff3b7224 */ /* 0x000fe200078e0043 */
[----:B------:R-:W-:Y:S06]  /*ab90*/  BRA `(.L_x_8434) ;  /* 0x0000000800cc7947 */ /* 0x000fec0003800000 */
.L_x_8421:
        /* <DEDUP_REMOVED lines=26> */
.L_x_8449:
[----:B------:R-:W-:Y:S05]  /*ad40*/  BSYNC.RECONVERGENT B5 ;  /* 0x0000000000057941 */ /* 0x000fea0003800200 */
.L_x_8448:
[----:B------:R-:W-:Y:S01]  /*ad50*/  VIADD R0, R4, 0x1 ;  /* 0x0000000104007836 */ /* 0x000fe20000000000 */
[----:B------:R-:W-:Y:S06]  /*ad60*/  BRA `(.L_x_8450) ;  /* 0x0000000000087947 */ /* 0x000fec0003800000 */
.L_x_8447:
[----:B------:R-:W-:Y:S01]  /*ad70*/  DMUL R2, RZ, R58 ;  /* 0x0000003aff027228 */ /* 0x000fe20000000000 */
[----:B------:R-:W-:-:S10]  /*ad80*/  IMAD.MOV.U32 R0, RZ, RZ, 0x1 ;  /* 0x00000001ff007424 */ /* 0x000fd400078e00ff */
.L_x_8450:
[----:B------:R-:W-:Y:S05]  /*ad90*/  BSYNC.RECONVERGENT B4 ;  /* 0x0000000000047941 */ /* 0x000fea0003800200 */
.L_x_8446:
        /* <DEDUP_REMOVED lines=56> */
.L_x_8452:
[----:B------:R-:W-:Y:S01]  /*b120*/  DMUL R2, RZ, R58 ;  /* 0x0000003aff027228 */ /* 0x000fe20000000000 */
[----:B------:R-:W-:-:S10]  /*b130*/  IMAD.MOV.U32 R0, RZ, RZ, RZ ;  /* 0x000000ffff007224 */ /* 0x000fd400078e00ff */
.L_x_8453:
[----:B------:R-:W-:Y:S05]  /*b140*/  BSYNC.RECONVERGENT B4 ;  /* 0x0000000000047941 */ /* 0x000fea0003800200 */
.L_x_8451:
        /* <DEDUP_REMOVED lines=30> */
.L_x_8420:
        /* <DEDUP_REMOVED lines=58> */
.L_x_8434:
[----:B------:R-:W-:Y:S05]  /*b6d0*/  BSYNC.RECONVERGENT B3 ;  /* 0x0000000000037941 */ /* 0x000fea0003800200 */
.L_x_8419:
        /* <DEDUP_REMOVED lines=30> */
.L_x_8457:
[----:B------:R-:W-:Y:S05]  /*b8c0*/  BSYNC.RECONVERGENT B1 ;  /* 0x0000000000017941 */ /* 0x000fea0003800200 */
.L_x_8456:
        /* <DEDUP_REMOVED lines=17> */
.L_x_8459:
[----:B------:R-:W-:Y:S05]  /*b9e0*/  BSYNC.RECONVERGENT B1 ;  /* 0x0000000000017941 */ /* 0x000fea0003800200 */
.L_x_8458:
[C---:B------:R-:W-:Y:S02]  /*b9f0*/  DFMA R40, R46.reuse, R10, R8 ;  /* 0x0000000a2e28722b */ /* 0x040fe40000000008 */
[----:B------:R-:W-:-:S06]  /*ba00*/  DFMA R8, R46, -R8, R10 ;  /* 0x800000082e08722b */ /* 0x000fcc000000000a */
[-C--:B------:R-:W-:Y:S02]  /*ba10*/  DMUL R40, R40, R2.reuse ;  /* 0x0000000228287228 */ /* 0x080fe40000000000 */
[----:B------:R-:W-:Y:S01]  /*ba20*/  DMUL R42, R8, R2 ;  /* 0x00000002082a7228 */ /* 0x000fe20000000000 */
[----:B------:R-:W-:Y:S10]  /*ba30*/  BRA `(.L_x_8418) ;  /* 0x0000000400847947 */ /* 0x000ff40003800000 */
.L_x_8455:
        /* <DEDUP_REMOVED lines=22> */
.L_x_8461:
[----:B------:R-:W-:Y:S05]  /*bba0*/  BSYNC.RECONVERGENT B1 ;  /* 0x0000000000017941 */ /* 0x000fea0003800200 */
.L_x_8460:
        /* <DEDUP_REMOVED lines=26> */
.L_x_8463:
[----:B------:R-:W-:Y:S05]  /*bd50*/  BSYNC.RECONVERGENT B1 ;  /* 0x0000000000017941 */ /* 0x000fea0003800200 */
.L_x_8462:
[----:B------:R-:W-:Y:S05]  /*bd60*/  BRA `(.L_x_8418) ;  /* 0x0000000000b87947 */ /* 0x000fea0003800000 */
.L_x_8454:
        /* <DEDUP_REMOVED lines=23> */
.L_x_8465:
[----:B------:R-:W-:Y:S05]  /*bee0*/  BSYNC.RECONVERGENT B1 ;  /* 0x0000000000017941 */ /* 0x000fea0003800200 */
.L_x_8464:
        /* <DEDUP_REMOVED lines=17> */
.L_x_8467:
[----:B------:R-:W-:Y:S05]  /*c000*/  BSYNC.RECONVERGENT B1 ;  /* 0x0000000000017941 */ /* 0x000fea0003800200 */
.L_x_8466:
[C---:B------:R-:W-:Y:S02]  /*c010*/  DFMA R40, R46.reuse, R8, R10 ;  /* 0x000000082e28722b */ /* 0x040fe4000000000a */
[----:B------:R-:W-:-:S06]  /*c020*/  DFMA R8, R46, R10, -R8 ;  /* 0x0000000a2e08722b */ /* 0x000fcc0000000808 */
[-C--:B------:R-:W-:Y:S02]  /*c030*/  DMUL R40, R40, R2.reuse ;  /* 0x0000000228287228 */ /* 0x080fe40000000000 */
[----:B------:R-:W-:-:S11]  /*c040*/  DMUL R42, R8, R2 ;  /* 0x00000002082a7228 */ /* 0x000fd60000000000 */
.L_x_8418:
[----:B------:R-:W-:Y:S05]  /*c050*/  BSYNC.RECONVERGENT B2 ;  /* 0x0000000000027941 */ /* 0x000fea0003800200 */
.L_x_8417:
        /* <DEDUP_REMOVED lines=80> */
.L_x_8476:
[----:B------:R-:W-:Y:S05]  /*c560*/  BSYNC.RECONVERGENT B0 ;  /* 0x0000000000007941 */ /* 0x000fea0003800200 */
.L_x_8475:
        /* <DEDUP_REMOVED lines=25> */
.L_x_8480:
[----:B------:R-:W-:Y:S05]  /*c700*/  BSYNC.RECONVERGENT B5 ;  /* 0x0000000000057941 */ /* 0x000fea0003800200 */
.L_x_8479:
[----:B------:R-:W-:Y:S01]  /*c710*/  VIADD R0, R4, 0x1 ;  /* 0x0000000104007836 */ /* 0x000fe20000000000 */
[----:B------:R-:W-:Y:S06]  /*c720*/  BRA `(.L_x_8481) ;  /* 0x0000000000087947 */ /* 0x000fec0003800000 */
.L_x_8478:
[----:B------:R-:W-:Y:S01]  /*c730*/  DMUL R2, RZ, R58 ;  /* 0x0000003aff027228 */ /* 0x000fe20000000000 */
[----:B------:R-:W-:-:S10]  /*c740*/  IMAD.MOV.U32 R0, RZ, RZ, 0x1 ;  /* 0x00000001ff007424 */ /* 0x000fd400078e00ff */
.L_x_8481:
[----:B------:R-:W-:Y:S05]  /*c750*/  BSYNC.RECONVERGENT B4 ;  /* 0x0000000000047941 */ /* 0x000fea0003800200 */
.L_x_8477:
        /* <DEDUP_REMOVED lines=55> */
.L_x_8483:
[----:B------:R-:W-:Y:S01]  /*cad0*/  DMUL R2, RZ, R58 ;  /* 0x0000003aff027228 */ /* 0x000fe20000000000 */
[----:B------:R-:W-:-:S10]  /*cae0*/  IMAD.MOV.U32 R0, RZ, RZ, RZ ;  /* 0x000000ffff007224 */ /* 0x000fd400078e00ff */
.L_x_8484:
[----:B------:R-:W-:Y:S05]  /*caf0*/  BSYNC.RECONVERGENT B4 ;  /* 0x0000000000047941 */ /* 0x000fea0003800200 */
.L_x_8482:
        /* <DEDUP_REMOVED lines=32> */
.L_x_8474:
        /* <DEDUP_REMOVED lines=62> */
.L_x_8487:
[----:B------:R-:W-:Y:S05]  /*d0e0*/  BSYNC.RECONVERGENT B0 ;  /* 0x0000000000007941 */ /* 0x000fea0003800200 */
.L_x_8486:
        /* <DEDUP_REMOVED lines=37> */
.L_x_8491:
[----:B------:R-:W-:Y:S05]  /*d340*/  BSYNC.RECONVERGENT B5 ;  /* 0x0000000000057941 */ /* 0x000fea0003800200 */
.L_x_8490:
[----:B------:R-:W-:Y:S01]  /*d350*/  VIADD R0, R0, 0x1 ;  /* 0x0000000100007836 */ /* 0x000fe20000000000 */
[----:B------:R-:W-:Y:S06]  /*d360*/  BRA `(.L_x_8492) ;  /* 0x0000000000087947 */ /* 0x000fec0003800000 */
.L_x_8489:
[----:B------:R-:W-:Y:S01]  /*d370*/  DMUL R60, RZ, R58 ;  /* 0x0000003aff3c7228 */ /* 0x000fe20000000000 */
[----:B------:R-:W-:-:S10]  /*d380*/  IMAD.MOV.U32 R0, RZ, RZ, 0x1 ;  /* 0x00000001ff007424 */ /* 0x000fd400078e00ff */
.L_x_8492:
[----:B------:R-:W-:Y:S05]  /*d390*/  BSYNC.RECONVERGENT B4 ;  /* 0x0000000000047941 */ /* 0x000fea0003800200 */
.L_x_8488:
        /* <DEDUP_REMOVED lines=59> */
.L_x_8494:
[----:B------:R-:W-:Y:S01]  /*d750*/  DMUL R2, RZ, R58 ;  /* 0x0000003aff027228 */ /* 0x000fe20000000000 */
[----:B------:R-:W-:-:S10]  /*d760*/  IMAD.MOV.U32 R0, RZ, RZ, RZ ;  /* 0x000000ffff007224 */ /* 0x000fd400078e00ff */
.L_x_8495:
[----:B------:R-:W-:Y:S05]  /*d770*/  BSYNC.RECONVERGENT B4 ;  /* 0x0000000000047941 */ /* 0x000fea0003800200 */
.L_x_8493:
        /* <DEDUP_REMOVED lines=37> */
.L_x_8473:
        /* <DEDUP_REMOVED lines=10> */
.L_x_8496:
[----:B------:R-:W-:-:S10]  /*da70*/  DADD R66, R14, -R14 ;  /* 0x000000000e427229 */ /* 0x000fd4000000080e */
[----:B------:R-:W-:Y:S02]  /*da80*/  IMAD.MOV.U32 R58, RZ, RZ, R66 ;  /* 0x000000ffff3a7224 */ /* 0x000fe400078e0042 */
[----:B------:R-:W-:Y:S01]  /*da90*/  IMAD.MOV.U32 R59, RZ, RZ, R67 ;  /* 0x000000ffff3b7224 */ /* 0x000fe200078e0043 */
[----:B------:R-:W-:Y:S06]  /*daa0*/  BRA `(.L_x_8485) ;  /* 0x0000000800cc7947 */ /* 0x000fec0003800000 */
.L_x_8472:
        /* <DEDUP_REMOVED lines=26> */
.L_x_8500:
[----:B------:R-:W-:Y:S05]  /*dc50*/  BSYNC.RECONVERGENT B5 ;  /* 0x0000000000057941 */ /* 0x000fea0003800200 */
.L_x_8499:
[----:B------:R-:W-:Y:S01]  /*dc60*/  VIADD R0, R4, 0x1 ;  /* 0x0000000104007836 */ /* 0x000fe20000000000 */
[----:B------:R-:W-:Y:S06]  /*dc70*/  BRA `(.L_x_8501) ;  /* 0x0000000000087947 */ /* 0x000fec0003800000 */
.L_x_8498:
[----:B------:R-:W-:Y:S01]  /*dc80*/  DMUL R2, RZ, R58 ;  /* 0x0000003aff027228 */ /* 0x000fe20000000000 */
[----:B------:R-:W-:-:S10]  /*dc90*/  IMAD.MOV.U32 R0, RZ, RZ, 0x1 ;  /* 0x00000001ff007424 */ /* 0x000fd400078e00ff */
.L_x_8501:
[----:B------:R-:W-:Y:S05]  /*dca0*/  BSYNC.RECONVERGENT B4 ;  /* 0x0000000000047941 */ /* 0x000fea0003800200 */
.L_x_8497:
        /* <DEDUP_REMOVED lines=56> */
.L_x_8503:
[----:B------:R-:W-:Y:S01]  /*e030*/  DMUL R2, RZ, R58 ;  /* 0x0000003aff027228 */ /* 0x000fe20000000000 */
[----:B------:R-:W-:-:S10]  /*e040*/  IMAD.MOV.U32 R0, RZ, RZ, RZ ;  /* 0x000000ffff007224 */ /* 0x000fd400078e00ff */
.L_x_8504:
[----:B------:R-:W-:Y:S05]  /*e050*/  BSYNC.RECONVERGENT B4 ;  /* 0x0000000000047941 */ /* 0x000fea0003800200 */
.L_x_8502:
        /* <DEDUP_REMOVED lines=30> */
.L_x_8471:
        /* <DEDUP_REMOVED lines=58> */
.L_x_8485:
[----:B------:R-:W-:Y:S05]  /*e5e0*/  BSYNC.RECONVERGENT B3 ;  /* 0x0000000000037941 */ /* 0x000fea0003800200 */
.L_x_8470:
        /* <DEDUP_REMOVED lines=30> */
.L_x_8508:
[----:B------:R-:W-:Y:S05]  /*e7d0*/  BSYNC.RECONVERGENT B1 ;  /* 0x0000000000017941 */ /* 0x000fea0003800200 */
.L_x_8507:
        /* <DEDUP_REMOVED lines=17> */
.L_x_8510:
[----:B------:R-:W-:Y:S05]  /*e8f0*/  BSYNC.RECONVERGENT B1 ;  /* 0x0000000000017941 */ /* 0x000fea0003800200 */
.L_x_8509:
[C---:B------:R-:W-:Y:S02]  /*e900*/  DFMA R8, R46.reuse, R14, R12 ;  /* 0x0000000e2e08722b */ /* 0x040fe4000000000c */
[----:B------:R-:W-:-:S06]  /*e910*/  DFMA R10, R46, -R12, R14 ;  /* 0x8000000c2e0a722b */ /* 0x000fcc000000000e */
[-C--:B------:R-:W-:Y:S02]  /*e920*/  DMUL R8, R8, R2.reuse ;  /* 0x0000000208087228 */ /* 0x080fe40000000000 */
[----:B------:R-:W-:Y:S01]  /*e930*/  DMUL R10, R10, R2 ;  /* 0x000000020a0a7228 */ /* 0x000fe20000000000 */
[----:B------:R-:W-:Y:S10]  /*e940*/  BRA `(.L_x_8469) ;  /* 0x0000000400847947 */ /* 0x000ff40003800000 */
.L_x_8506:
        /* <DEDUP_REMOVED lines=22> */
.L_x_8512:
[----:B------:R-:W-:Y:S05]  /*eab0*/  BSYNC.RECONVERGENT B1 ;  /* 0x0000000000017941 */ /* 0x000fea0003800200 */
.L_x_8511:
        /* <DEDUP_REMOVED lines=26> */
.L_x_8514:
[----:B------:R-:W-:Y:S05]  /*ec60*/  BSYNC.RECONVERGENT B1 ;  /* 0x0000000000017941 */ /* 0x000fea0003800200 */
.L_x_8513:
[----:B------:R-:W-:Y:S05]  /*ec70*/  BRA `(.L_x_8469) ;  /* 0x0000000000b87947 */ /* 0x000fea0003800000 */
.L_x_8505:
        /* <DEDUP_REMOVED lines=23> */
.L_x_8516:
[----:B------:R-:W-:Y:S05]  /*edf0*/  BSYNC.RECONVERGENT B1 ;  /* 0x0000000000017941 */ /* 0x000fea0003800200 */
.L_x_8515:
        /* <DEDUP_REMOVED lines=17> */
.L_x_8518:
[----:B------:R-:W-:Y:S05]  /*ef10*/  BSYNC.RECONVERGENT B1 ;  /* 0x0000000000017941 */ /* 0x000fea0003800200 */
.L_x_8517:
[C---:B------:R-:W-:Y:S02]  /*ef20*/  DFMA R8, R46.reuse, R12, R14 ;  /* 0x0000000c2e08722b */ /* 0x040fe4000000000e */
[----:B------:R-:W-:-:S06]  /*ef30*/  DFMA R10, R46, R14, -R12 ;  /* 0x0000000e2e0a722b */ /* 0x000fcc000000080c */
[-C--:B------:R-:W-:Y:S02]  /*ef40*/  DMUL R8, R8, R2.reuse ;  /* 0x0000000208087228 */ /* 0x080fe40000000000 */
[----:B------:R-:W-:-:S11]  /*ef50*/  DMUL R10, R10, R2 ;  /* 0x000000020a0a7228 */ /* 0x000fd60000000000 */
.L_x_8469:
[----:B------:R-:W-:Y:S05]  /*ef60*/  BSYNC.RECONVERGENT B2 ;  /* 0x0000000000027941 */ /* 0x000fea0003800200 */
.L_x_8468:
        /* <DEDUP_REMOVED lines=80> */
.L_x_8527:
[----:B------:R-:W-:Y:S05]  /*f470*/  BSYNC.RECONVERGENT B0 ;  /* 0x0000000000007941 */ /* 0x000fea0003800200 */
.L_x_8526:
        /* <DEDUP_REMOVED lines=25> */
.L_x_8531:
[----:B------:R-:W-:Y:S05]  /*f610*/  BSYNC.RECONVERGENT B5 ;  /* 0x0000000000057941 */ /* 0x000fea0003800200 */
.L_x_8530:
[----:B------:R-:W-:Y:S01]  /*f620*/  VIADD R0, R4, 0x1 ;  /* 0x0000000104007836 */ /* 0x000fe20000000000 */
[----:B------:R-:W-:Y:S06]  /*f630*/  BRA `(.L_x_8532) ;  /* 0x0000000000087947 */ /* 0x000fec0003800000 */
.L_x_8529:
[----:B------:R-:W-:Y:S01]  /*f640*/  DMUL R2, RZ, R58 ;  /* 0x0000003aff027228 */ /* 0x000fe20000000000 */
[----:B------:R-:W-:-:S10]  /*f650*/  IMAD.MOV.U32 R0, RZ, RZ, 0x1 ;  /* 0x00000001ff007424 */ /* 0x000fd400078e00ff */
.L_x_8532:
[----:B------:R-:W-:Y:S05]  /*f660*/  BSYNC.RECONVERGENT B4 ;  /* 0x0000000000047941 */ /* 0x000fea0003800200 */
.L_x_8528:
        /* <DEDUP_REMOVED lines=55> */
.L_x_8534:
[----:B------:R-:W-:Y:S01]  /*f9e0*/  DMUL R2, RZ, R58 ;  /* 0x0000003aff027228 */ /* 0x000fe20000000000 */
[----:B------:R-:W-:-:S10]  /*f9f0*/  IMAD.MOV.U32 R0, RZ, RZ, RZ ;  /* 0x000000ffff007224 */ /* 0x000fd400078e00ff */
.L_x_8535:
[----:B------:R-:W-:Y:S05]  /*fa00*/  BSYNC.RECONVERGENT B4 ;  /* 0x0000000000047941 */ /* 0x000fea0003800200 */
.L_x_8533:
        /* <DEDUP_REMOVED lines=32> */
.L_x_8525:
        /* <DEDUP_REMOVED lines=62> */
.L_x_8538:
[----:B------:R-:W-:Y:S05]  /*fff0*/  BSYNC.RECONVERGENT B0 ;  /* 0x0000000000007941 */ /* 0x000fea0003800200 */
.L_x_8537:
        /* <DEDUP_REMOVED lines=37> */
.L_x_8542:
[----:B------:R-:W-:Y:S05]  /*10250*/  BSYNC.RECONVERGENT B5 ;  /* 0x0000000000057941 */ /* 0x000fea0003800200 */
.L_x_8541:
[----:B------:R-:W-:Y:S01]  /*10260*/  VIADD R0, R0, 0x1 ;  /* 0x0000000100007836 */ /* 0x000fe20000000000 */
[----:B------:R-:W-:Y:S06]  /*10270*/  BRA `(.L_x_8543) ;  /* 0x0000000000087947 */ /* 0x000fec0003800000 */
.L_x_8540:
[----:B------:R-:W-:Y:S01]  /*10280*/  DMUL R60, RZ, R58 ;  /* 0x0000003aff3c7228 */ /* 0x000fe20000000000 */
[----:B------:R-:W-:-:S10]  /*10290*/  IMAD.MOV.U32 R0, RZ, RZ, 0x1 ;  /* 0x00000001ff007424 */ /* 0x000fd400078e00ff */
.L_x_8543:
[----:B------:R-:W-:Y:S05]  /*102a0*/  BSYNC.RECONVERGENT B4 ;  /* 0x0000000000047941 */ /* 0x000fea0003800200 */
.L_x_8539:
        /* <DEDUP_REMOVED lines=59> */
.L_x_8545:
[----:B------:R-:W-:Y:S01]  /*10660*/  DMUL R2, RZ, R58 ;  /* 0x0000003aff027228 */ /* 0x000fe20000000000 */
[----:B------:R-:W-:-:S10]  /*10670*/  IMAD.MOV.U32 R0, RZ, RZ, RZ ;  /* 0x000000ffff007224 */ /* 0x000fd400078e00ff */
.L_x_8546:
[----:B------:R-:W-:Y:S05]  /*10680*/  BSYNC.RECONVERGENT B4 ;  /* 0x0000000000047941 */ /* 0x000fea0003800200 */
.L_x_8544:
        /* <DEDUP_REMOVED lines=37> */
.L_x_8524:
        /* <DEDUP_REMOVED lines=10> */
.L_x_8547:
[----:B------:R-:W-:-:S10]  /*10980*/  DADD R66, R18, -R18 ;  /* 0x0000000012427229 */ /* 0x000fd40000000812 */
[----:B------:R-:W-:Y:S02]  /*10990*/  IMAD.MOV.U32 R58, RZ, RZ, R66 ;  /* 0x000000ffff3a7224 */ /* 0x000fe400078e0042 */
[----:B------:R-:W-:Y:S01]  /*109a0*/  IMAD.MOV.U32 R59, RZ, RZ, R67 ;  /* 0x000000ffff3b7224 */ /* 0x000fe200078e0043 */
[----:B------:R-:W-:Y:S06]  /*109b0*/  BRA `(.L_x_8536) ;  /* 0x0000000800cc7947 */ /* 0x000fec0003800000 */
.L_x_8523:
        /* <DEDUP_REMOVED lines=26> */
.L_x_8551:
[----:B------:R-:W-:Y:S05]  /*10b60*/  BSYNC.RECONVERGENT B5 ;  /* 0x0000000000057941 */ /* 0x000fea0003800200 */
.L_x_8550:
[----:B------:R-:W-:Y:S01]  /*10b70*/  VIADD R0, R4, 0x1 ;  /* 0x0000000104007836 */ /* 0x000fe20000000000 */
[----:B------:R-:W-:Y:S06]  /*10b80*/  BRA `(.L_x_8552) ;  /* 0x0000000000087947 */ /* 0x000fec0003800000 */
.L_x_8549:
[----:B------:R-:W-:Y:S01]  /*10b90*/  DMUL R2, RZ, R58 ;  /* 0x0000003aff027228 */ /* 0x000fe20000000000 */
[----:B------:R-:W-:-:S10]  /*10ba0*/  IMAD.MOV.U32 R0, RZ, RZ, 0x1 ;  /* 0x00000001ff007424 */ /* 0x000fd400078e00ff */
.L_x_8552:
[----:B------:R-:W-:Y:S05]  /*10bb0*/  BSYNC.RECONVERGENT B4 ;  /* 0x0000000000047941 */ /* 0x000fea0003800200 */
.L_x_8548:
        /* <DEDUP_REMOVED lines=56> */
.L_x_8554:
[----:B------:R-:W-:Y:S01]  /*10f40*/  DMUL R2, RZ, R58 ;  /* 0x0000003aff027228 */ /* 0x000fe20000000000 */
[----:B------:R-:W-:-:S10]  /*10f50*/  IMAD.MOV.U32 R0, RZ, RZ, RZ ;  /* 0x000000ffff007224 */ /* 0x000fd400078e00ff */
.L_x_8555:
[----:B------:R-:W-:Y:S05]  /*10f60*/  BSYNC.RECONVERGENT B4 ;  /* 0x0000000000047941 */ /* 0x000fea0003800200 */
.L_x_8553:
        /* <DEDUP_REMOVED lines=30> */
.L_x_8522:
        /* <DEDUP_REMOVED lines=58> */
.L_x_8536:
[----:B------:R-:W-:Y:S05]  /*114f0*/  BSYNC.RECONVERGENT B3 ;  /* 0x0000000000037941 */ /* 0x000fea0003800200 */
.L_x_8521:
        /* <DEDUP_REMOVED lines=30> */
.L_x_8559:
[----:B------:R-:W-:Y:S05]  /*116e0*/  BSYNC.RECONVERGENT B1 ;  /* 0x0000000000017941 */ /* 0x000fea0003800200 */
.L_x_8558:
        /* <DEDUP_REMOVED lines=17> */
.L_x_8561:
[----:B------:R-:W-:Y:S05]  /*11800*/  BSYNC.RECONVERGENT B1 ;  /* 0x0000000000017941 */ /* 0x000fea0003800200 */
.L_x_8560:
[C---:B------:R-:W-:Y:S02]  /*11810*/  DFMA R12, R46.reuse, R18, R16 ;  /* 0x000000122e0c722b */ /* 0x040fe40000000010 */
[----:B------:R-:W-:-:S06]  /*11820*/  DFMA R14, R46, -R16, R18 ;  /* 0x800000102e0e722b */ /* 0x000fcc0000000012 */
[-C--:B------:R-:W-:Y:S02]  /*11830*/  DMUL R12, R12, R2.reuse ;  /* 0x000000020c0c7228 */ /* 0x080fe40000000000 */
[----:B------:R-:W-:Y:S01]  /*11840*/  DMUL R14, R14, R2 ;  /* 0x000000020e0e7228 */ /* 0x000fe20000000000 */
[----:B------:R-:W-:Y:S10]  /*11850*/  BRA `(.L_x_8520) ;  /* 0x0000000400847947 */ /* 0x000ff40003800000 */
.L_x_8557:
        /* <DEDUP_REMOVED lines=22> */
.L_x_8563:
[----:B------:R-:W-:Y:S05]  /*119c0*/  BSYNC.RECONVERGENT B1 ;  /* 0x0000000000017941 */ /* 0x000fea0003800200 */
.L_x_8562:
        /* <DEDUP_REMOVED lines=26> */
.L_x_8565:
[----:B------:R-:W-:Y:S05]  /*11b70*/  BSYNC.RECONVERGENT B1 ;  /* 0x0000000000017941 */ /* 0x000fea0003800200 */
.L_x_8564:
[----:B------:R-:W-:Y:S05]  /*11b80*/  BRA `(.L_x_8520) ;  /* 0x0000000000b87947 */ /* 0x000fea0003800000 */
.L_x_8556:
        /* <DEDUP_REMOVED lines=23> */
.L_x_8567:
[----:B------:R-:W-:Y:S05]  /*11d00*/  BSYNC.RECONVERGENT B1 ;  /* 0x0000000000017941 */ /* 0x000fea0003800200 */
.L_x_8566:
        /* <DEDUP_REMOVED lines=17> */
.L_x_8569:
[----:B------:R-:W-:Y:S05]  /*11e20*/  BSYNC.RECONVERGENT B1 ;  /* 0x0000000000017941 */ /* 0x000fea0003800200 */
.L_x_8568:
[C---:B------:R-:W-:Y:S02]  /*11e30*/  DFMA R12, R46.reuse, R16, R18 ;  /* 0x000000102e0c722b */ /* 0x040fe40000000012 */
[----:B------:R-:W-:-:S06]  /*11e40*/  DFMA R14, R46, R18, -R16 ;  /* 0x000000122e0e722b */ /* 0x000fcc0000000810 */
[-C--:B------:R-:W-:Y:S02]  /*11e50*/  DMUL R12, R12, R2.reuse ;  /* 0x000000020c0c7228 */ /* 0x080fe40000000000 */
[----:B------:R-:W-:-:S11]  /*11e60*/  DMUL R14, R14, R2 ;  /* 0x000000020e0e7228 */ /* 0x000fd60000000000 */
.L_x_8520:
[----:B------:R-:W-:Y:S05]  /*11e70*/  BSYNC.RECONVERGENT B2 ;  /* 0x0000000000027941 */ /* 0x000fea0003800200 */
.L_x_8519:
        /* <DEDUP_REMOVED lines=80> */
.L_x_8578:
[----:B------:R-:W-:Y:S05]  /*12380*/  BSYNC.RECONVERGENT B0 ;  /* 0x0000000000007941 */ /* 0x000fea0003800200 */
.L_x_8577:
        /* <DEDUP_REMOVED lines=25> */
.L_x_8582:
[----:B------:R-:W-:Y:S05]  /*12520*/  BSYNC.RECONVERGENT B5 ;  /* 0x0000000000057941 */ /* 0x000fea0003800200 */
.L_x_8581:
[----:B------:R-:W-:Y:S01]  /*12530*/  VIADD R0, R4, 0x1 ;  /* 0x0000000104007836 */ /* 0x000fe20000000000 */
[----:B------:R-:W-:Y:S06]  /*12540*/  BRA `(.L_x_8583) ;  /* 0x0000000000087947 */ /* 0x000fec0003800000 */
.L_x_8580:
[----:B------:R-:W-:Y:S01]  /*12550*/  DMUL R2, RZ, R58 ;  /* 0x0000003aff027228 */ /* 0x000fe20000000000 */
[----:B------:R-:W-:-:S10]  /*12560*/  IMAD.MOV.U32 R0, RZ, RZ, 0x1 ;  /* 0x00000001ff007424 */ /* 0x000fd400078e00ff */
.L_x_8583:
[----:B------:R-:W-:Y:S05]  /*12570*/  BSYNC.RECONVERGENT B4 ;  /* 0x0000000000047941 */ /* 0x000fea0003800200 */
.L_x_8579:
        /* <DEDUP_REMOVED lines=55> */
.L_x_8585:
[----:B------:R-:W-:Y:S01]  /*128f0*/  DMUL R2, RZ, R58 ;  /* 0x0000003aff027228 */ /* 0x000fe20000000000 */
[----:B------:R-:W-:-:S10]  /*12900*/  IMAD.MOV.U32 R0, RZ, RZ, RZ ;  /* 0x000000ffff007224 */ /* 0x000fd400078e00ff */
.L_x_8586:
[----:B------:R-:W-:Y:S05]  /*12910*/  BSYNC.RECONVERGENT B4 ;  /* 0x0000000000047941 */ /* 0x000fea0003800200 */
.L_x_8584:
        /* <DEDUP_REMOVED lines=32> */
.L_x_8576:
        /* <DEDUP_REMOVED lines=62> */
.L_x_8589:
[----:B------:R-:W-:Y:S05]  /*12f00*/  BSYNC.RECONVERGENT B0 ;  /* 0x0000000000007941 */ /* 0x000fea0003800200 */
.L_x_8588:
        /* <DEDUP_REMOVED lines=37> */
.L_x_8593:
[----:B------:R-:W-:Y:S05]  /*13160*/  BSYNC.RECONVERGENT B5 ;  /* 0x0000000000057941 */ /* 0x000fea0003800200 */
.L_x_8592:
[----:B------:R-:W-:Y:S01]  /*13170*/  VIADD R0, R0, 0x1 ;  /* 0x0000000100007836 */ /* 0x000fe20000000000 */
[----:B------:R-:W-:Y:S06]  /*13180*/  BRA `(.L_x_8594) ;  /* 0x0000000000087947 */ /* 0x000fec0003800000 */
.L_x_8591:
[----:B------:R-:W-:Y:S01]  /*13190*/  DMUL R60, RZ, R58 ;  /* 0x0000003aff3c7228 */ /* 0x000fe20000000000 */
[----:B------:R-:W-:-:S10]  /*131a0*/  IMAD.MOV.U32 R0, RZ, RZ, 0x1 ;  /* 0x00000001ff007424 */ /* 0x000fd400078e00ff */
.L_x_8594:
[----:B------:R-:W-:Y:S05]  /*131b0*/  BSYNC.RECONVERGENT B4 ;  /* 0x0000000000047941 */ /* 0x000fea0003800200 */
.L_x_8590:
        /* <DEDUP_REMOVED lines=59> */
.L_x_8596:
[----:B------:R-:W-:Y:S01]  /*13570*/  DMUL R2, RZ, R58 ;  /* 0x0000003aff027228 */ /* 0x000fe20000000000 */
[----:B------:R-:W-:-:S10]  /*13580*/  IMAD.MOV.U32 R0, RZ, RZ, RZ ;  /* 0x000000ffff007224 */ /* 0x000fd400078e00ff */
.L_x_8597:
[----:B------:R-:W-:Y:S05]  /*13590*/  BSYNC.RECONVERGENT B4 ;  /* 0x0000000000047941 */ /* 0x000fea0003800200 */
.L_x_8595:
        /* <DEDUP_REMOVED lines=37> */
.L_x_8575:
        /* <DEDUP_REMOVED lines=10> */
.L_x_8598:
[----:B------:R-:W-:-:S10]  /*13890*/  DADD R66, R22, -R22 ;  /* 0x0000000016427229 */ /* 0x000fd40000000816 */
[----:B------:R-:W-:Y:S02]  /*138a0*/  IMAD.MOV.U32 R58, RZ, RZ, R66 ;  /* 0x000000ffff3a7224 */ /* 0x000fe400078e0042 */
[----:B------:R-:W-:Y:S01]  /*138b0*/  IMAD.MOV.U32 R59, RZ, RZ, R67 ;  /* 0x000000ffff3b7224 */ /* 0x000fe200078e0043 */
[----:B------:R-:W-:Y:S06]  /*138c0*/  BRA `(.L_x_8587) ;  /* 0x0000000800cc7947 */ /* 0x000fec0003800000 */
.L_x_8574:
        /* <DEDUP_REMOVED lines=26> */
.L_x_8602:
[----:B------:R-:W-:Y:S05]  /*13a70*/  BSYNC.RECONVERGENT B5 ;  /* 0x0000000000057941 */ /* 0x000fea0003800200 */
.L_x_8601:
[----:B------:R-:W-:Y:S01]  /*13a80*/  VIADD R0, R4, 0x1 ;  /* 0x0000000104007836 */ /* 0x000fe20000000000 */
[----:B------:R-:W-:Y:S06]  /*13a90*/  BRA `(.L_x_8603) ;  /* 0x0000000000087947 */ /* 0x000fec0003800000 */
.L_x_8600:
[----:B------:R-:W-:Y:S01]  /*13aa0*/  DMUL R2, RZ, R58 ;  /* 0x0000003aff027228 */ /* 0x000fe20000000000 */
[----:B------:R-:W-:-:S10]  /*13ab0*/  IMAD.MOV.U32 R0, RZ, RZ, 0x1 ;  /* 0x00000001ff007424 */ /* 0x000fd400078e00ff */
.L_x_8603:
[----:B------:R-:W-:Y:S05]  /*13ac0*/  BSYNC.RECONVERGENT B4 ;  /* 0x0000000000047941 */ /* 0x000fea0003800200 */
.L_x_8599:
        /* <DEDUP_REMOVED lines=56> */
.L_x_8605:
[----:B------:R-:W-:Y:S01]  /*13e50*/  DMUL R2, RZ, R58 ;  /* 0x0000003aff027228 */ /* 0x000fe20000000000 */
[----:B------:R-:W-:-:S10]  /*13e60*/  IMAD.MOV.U32 R0, RZ, RZ, RZ ;  /* 0x000000ffff007224 */ /* 0x000fd400078e00ff */
.L_x_8606:
[----:B------:R-:W-:Y:S05]  /*13e70*/  BSYNC.RECONVERGENT B4 ;  /* 0x0000000000047941 */ /* 0x000fea0003800200 */
.L_x_8604:
        /* <DEDUP_REMOVED lines=30> */
.L_x_8573:
        /* <DEDUP_REMOVED lines=58> */
.L_x_8587:
[----:B------:R-:W-:Y:S05]  /*14400*/  BSYNC.RECONVERGENT B3 ;  /* 0x0000000000037941 */ /* 0x000fea0003800200 */
.L_x_8572:
        /* <DEDUP_REMOVED lines=30> */
.L_x_8610:
[----:B------:R-:W-:Y:S05]  /*145f0*/  BSYNC.RECONVERGENT B1 ;  /* 0x0000000000017941 */ /* 0x000fea0003800200 */
.L_x_8609:
        /* <DEDUP_REMOVED lines=17> */
.L_x_8612:
[----:B------:R-:W-:Y:S05]  /*14710*/  BSYNC.RECONVERGENT B1 ;  /* 0x0000000000017941 */ /* 0x000fea0003800200 */
.L_x_8611:
[C---:B------:R-:W-:Y:S02]  /*14720*/  DFMA R16, R46.reuse, R22, R20 ;  /* 0x000000162e10722b */ /* 0x040fe40000000014 */
[----:B------:R-:W-:-:S06]  /*14730*/  DFMA R18, R46, -R20, R22 ;  /* 0x800000142e12722b */ /* 0x000fcc0000000016 */
[-C--:B------:R-:W-:Y:S02]  /*14740*/  DMUL R16, R16, R2.reuse ;  /* 0x0000000210107228 */ /* 0x080fe40000000000 */
[----:B------:R-:W-:Y:S01]  /*14750*/  DMUL R18, R18, R2 ;  /* 0x0000000212127228 */ /* 0x000fe20000000000 */
[----:B------:R-:W-:Y:S10]  /*14760*/  BRA `(.L_x_8571) ;  /* 0x0000000400847947 */ /* 0x000ff40003800000 */
.L_x_8608:
        /* <DEDUP_REMOVED lines=22> */
.L_x_8614:
[----:B------:R-:W-:Y:S05]  /*148d0*/  BSYNC.RECONVERGENT B1 ;  /* 0x0000000000017941 */ /* 0x000fea0003800200 */
.L_x_8613:
        /* <DEDUP_REMOVED lines=26> */
.L_x_8616:
[----:B------:R-:W-:Y:S05]  /*14a80*/  BSYNC.RECONVERGENT B1 ;  /* 0x0000000000017941 */ /* 0x000fea0003800200 */
.L_x_8615:
[----:B------:R-:W-:Y:S05]  /*14a90*/  BRA `(.L_x_8571) ;  /* 0x0000000000b87947 */ /* 0x000fea0003800000 */
.L_x_8607:
        /* <DEDUP_REMOVED lines=23> */
.L_x_8618:
[----:B------:R-:W-:Y:S05]  /*14c10*/  BSYNC.RECONVERGENT B1 ;  /* 0x0000000000017941 */ /* 0x000fea0003800200 */
.L_x_8617:
        /* <DEDUP_REMOVED lines=17> */
.L_x_8620:
[----:B------:R-:W-:Y:S05]  /*14d30*/  BSYNC.RECONVERGENT B1 ;  /* 0x0000000000017941 */ /* 0x000fea0003800200 */
.L_x_8619:
[C---:B------:R-:W-:Y:S02]  /*14d40*/  DFMA R16, R46.reuse, R20, R22 ;  /* 0x000000142e10722b */ /* 0x040fe40000000016 */
[----:B------:R-:W-:-:S06]  /*14d50*/  DFMA R18, R46, R22, -R20 ;  /* 0x000000162e12722b */ /* 0x000fcc0000000814 */
[-C--:B------:R-:W-:Y:S02]  /*14d60*/  DMUL R16, R16, R2.reuse ;  /* 0x0000000210107228 */ /* 0x080fe40000000000 */
[----:B------:R-:W-:-:S11]  /*14d70*/  DMUL R18, R18, R2 ;  /* 0x0000000212127228 */ /* 0x000fd60000000000 */
.L_x_8571:
[----:B------:R-:W-:Y:S05]  /*14d80*/  BSYNC.RECONVERGENT B2 ;  /* 0x0000000000027941 */ /* 0x000fea0003800200 */
.L_x_8570:
        /* <DEDUP_REMOVED lines=80> */
.L_x_8629:
[----:B------:R-:W-:Y:S05]  /*15290*/  BSYNC.RECONVERGENT B0 ;  /* 0x0000000000007941 */ /* 0x000fea0003800200 */
.L_x_8628:
        /* <DEDUP_REMOVED lines=25> */
.L_x_8633:
[----:B------:R-:W-:Y:S05]  /*15430*/  BSYNC.RECONVERGENT B5 ;  /* 0x0000000000057941 */ /* 0x000fea0003800200 */
.L_x_8632:
[----:B------:R-:W-:Y:S01]  /*15440*/  VIADD R0, R4, 0x1 ;  /* 0x0000000104007836 */ /* 0x000fe20000000000 */
[----:B------:R-:W-:Y:S06]  /*15450*/  BRA `(.L_x_8634) ;  /* 0x0000000000087947 */ /* 0x000fec0003800000 */
.L_x_8631:
[----:B------:R-:W-:Y:S01]  /*15460*/  DMUL R2, RZ, R58 ;  /* 0x0000003aff027228 */ /* 0x000fe20000000000 */
[----:B------:R-:W-:-:S10]  /*15470*/  IMAD.MOV.U32 R0, RZ, RZ, 0x1 ;  /* 0x00000001ff007424 */ /* 0x000fd400078e00ff */
.L_x_8634:
[----:B------:R-:W-:Y:S05]  /*15480*/  BSYNC.RECONVERGENT B4 ;  /* 0x0000000000047941 */ /* 0x000fea0003800200 */
.L_x_8630:
        /* <DEDUP_REMOVED lines=55> */
.L_x_8636:
[----:B------:R-:W-:Y:S01]  /*15800*/  DMUL R2, RZ, R58 ;  /* 0x0000003aff027228 */ /* 0x000fe20000000000 */
[----:B------:R-:W-:-:S10]  /*15810*/  IMAD.MOV.U32 R0, RZ, RZ, RZ ;  /* 0x000000ffff007224 */ /* 0x000fd400078e00ff */
.L_x_8637:
[----:B------:R-:W-:Y:S05]  /*15820*/  BSYNC.RECONVERGENT B4 ;  /* 0x0000000000047941 */ /* 0x000fea0003800200 */
.L_x_8635:
        /* <DEDUP_REMOVED lines=32> */
.L_x_8627:
        /* <DEDUP_REMOVED lines=62> */
.L_x_8640:
[----:B------:R-:W-:Y:S05]  /*15e10*/  BSYNC.RECONVERGENT B0 ;  /* 0x0000000000007941 */ /* 0x000fea0003800200 */
.L_x_8639:
        /* <DEDUP_REMOVED lines=36> */
.L_x_8644:
[----:B------:R-:W-:Y:S05]  /*16060*/  BSYNC.RECONVERGENT B5 ;  /* 0x0000000000057941 */ /* 0x000fea0003800200 */
.L_x_8643:
[----:B------:R-:W-:Y:S01]  /*16070*/  VIADD R0, R4, 0x1 ;  /* 0x0000000104007836 */ /* 0x000fe20000000000 */
[----:B------:R-:W-:Y:S06]  /*16080*/  BRA `(.L_x_8645) ;  /* 0x0000000000087947 */ /* 0x000fec0003800000 */
.L_x_8642:
[----:B------:R-:W-:Y:S01]  /*16090*/  DMUL R2, RZ, R58 ;  /* 0x0000003aff027228 */ /* 0x000fe20000000000 */
[----:B------:R-:W-:-:S10]  /*160a0*/  IMAD.MOV.U32 R0, RZ, RZ, 0x1 ;  /* 0x00000001ff007424 */ /* 0x000fd400078e00ff */
.L_x_8645:
[----:B------:R-:W-:Y:S05]  /*160b0*/  BSYNC.RECONVERGENT B4 ;  /* 0x0000000000047941 */ /* 0x000fea0003800200 */
.L_x_8641:
        /* <DEDUP_REMOVED lines=59> */
.L_x_8647:
[----:B------:R-:W-:Y:S01]  /*16470*/  DMUL R2, RZ, R58 ;  /* 0x0000003aff027228 */ /* 0x000fe20000000000 */
[----:B------:R-:W-:-:S10]  /*16480*/  IMAD.MOV.U32 R0, RZ, RZ, RZ ;  /* 0x000000ffff007224 */ /* 0x000fd400078e00ff */
.L_x_8648:
[----:B------:R-:W-:Y:S05]  /*16490*/  BSYNC.RECONVERGENT B4 ;  /* 0x0000000000047941 */ /* 0x000fea0003800200 */
.L_x_8646:
        /* <DEDUP_REMOVED lines=37> */
.L_x_8626:
        /* <DEDUP_REMOVED lines=10> */
.L_x_8649:
[----:B------:R-:W-:-:S10]  /*16790*/  DADD R56, R26, -R26 ;  /* 0x000000001a387229 */ /* 0x000fd4000000081a */
[----:B------:R-:W-:Y:S02]  /*167a0*/  IMAD.MOV.U32 R58, RZ, RZ, R56 ;  /* 0x000000ffff3a7224 */ /* 0x000fe400078e0038 */
[----:B------:R-:W-:Y:S01]  /*167b0*/  IMAD.MOV.U32 R59, RZ, RZ, R57 ;  /* 0x000000ffff3b7224 */ /* 0x000fe200078e0039 */
[----:B------:R-:W-:Y:S06]  /*167c0*/  BRA `(.L_x_8638) ;  /* 0x0000000800cc7947 */ /* 0x000fec0003800000 */
.L_x_8625:
        /* <DEDUP_REMOVED lines=26> */
.L_x_8653:
[----:B------:R-:W-:Y:S05]  /*16970*/  BSYNC.RECONVERGENT B5 ;  /* 0x0000000000057941 */ /* 0x000fea0003800200 */
.L_x_8652:
[----:B------:R-:W-:Y:S01]  /*16980*/  VIADD R0, R4, 0x1 ;  /* 0x0000000104007836 */ /* 0x000fe20000000000 */
[----:B------:R-:W-:Y:S06]  /*16990*/  BRA `(.L_x_8654) ;  /* 0x0000000000087947 */ /* 0x000fec0003800000 */
.L_x_8651:
[----:B------:R-:W-:Y:S01]  /*169a0*/  DMUL R2, RZ, R58 ;  /* 0x0000003aff027228 */ /* 0x000fe20000000000 */
[----:B------:R-:W-:-:S10]  /*169b0*/  IMAD.MOV.U32 R0, RZ, RZ, 0x1 ;  /* 0x00000001ff007424 */ /* 0x000fd400078e00ff */
.L_x_8654:
[----:B------:R-:W-:Y:S05]  /*169c0*/  BSYNC.RECONVERGENT B4 ;  /* 0x0000000000047941 */ /* 0x000fea0003800200 */
.L_x_8650:
        /* <DEDUP_REMOVED lines=56> */
.L_x_8656:
[----:B------:R-:W-:Y:S01]  /*16d50*/  DMUL R2, RZ, R58 ;  /* 0x0000003aff027228 */ /* 0x000fe20000000000 */
[----:B------:R-:W-:-:S10]  /*16d60*/  IMAD.MOV.U32 R0, RZ, RZ, RZ ;  /* 0x000000ffff007224 */ /* 0x000fd400078e00ff */
.L_x_8657:
[----:B------:R-:W-:Y:S05]  /*16d70*/  BSYNC.RECONVERGENT B4 ;  /* 0x0000000000047941 */ /* 0x000fea0003800200 */
.L_x_8655:
        /* <DEDUP_REMOVED lines=30> */
.L_x_8624:
        /* <DEDUP_REMOVED lines=58> */
.L_x_8638:
[----:B------:R-:W-:Y:S05]  /*17300*/  BSYNC.RECONVERGENT B3 ;  /* 0x0000000000037941 */ /* 0x000fea0003800200 */
.L_x_8623:
        /* <DEDUP_REMOVED lines=30> */
.L_x_8661:
[----:B------:R-:W-:Y:S05]  /*174f0*/  BSYNC.RECONVERGENT B1 ;  /* 0x0000000000017941 */ /* 0x000fea0003800200 */
.L_x_8660:
        /* <DEDUP_REMOVED lines=17> */
.L_x_8663:
[----:B------:R-:W-:Y:S05]  /*17610*/  BSYNC.RECONVERGENT B1 ;  /* 0x0000000000017941 */ /* 0x000fea0003800200 */
.L_x_8662:
[C---:B------:R-:W-:Y:S02]  /*17620*/  DFMA R20, R46.reuse, R26, R24 ;  /* 0x0000001a2e14722b */ /* 0x040fe40000000018 */
[----:B------:R-:W-:-:S06]  /*17630*/  DFMA R22, R46, -R24, R26 ;  /* 0x800000182e16722b */ /* 0x000fcc000000001a */
[-C--:B------:R-:W-:Y:S02]  /*17640*/  DMUL R20, R20, R2.reuse ;  /* 0x0000000214147228 */ /* 0x080fe40000000000 */
[----:B------:R-:W-:Y:S01]  /*17650*/  DMUL R22, R22, R2 ;  /* 0x0000000216167228 */ /* 0x000fe20000000000 */
[----:B------:R-:W-:Y:S10]  /*17660*/  BRA `(.L_x_8622) ;  /* 0x0000000400847947 */ /* 0x000ff40003800000 */
.L_x_8659:
        /* <DEDUP_REMOVED lines=22> */
.L_x_8665:
[----:B------:R-:W-:Y:S05]  /*177d0*/  BSYNC.RECONVERGENT B1 ;  /* 0x0000000000017941 */ /* 0x000fea0003800200 */
.L_x_8664:
        /* <DEDUP_REMOVED lines=26> */
.L_x_8667:
[----:B------:R-:W-:Y:S05]  /*17980*/  BSYNC.RECONVERGENT B1 ;  /* 0x0000000000017941 */ /* 0x000fea0003800200 */
.L_x_8666:
[----:B------:R-:W-:Y:S05]  /*17990*/  BRA `(.L_x_8622) ;  /* 0x0000000000b87947 */ /* 0x000fea0003800000 */
.L_x_8658:
        /* <DEDUP_REMOVED lines=23> */
.L_x_8669:
[----:B------:R-:W-:Y:S05]  /*17b10*/  BSYNC.RECONVERGENT B1 ;  /* 0x0000000000017941 */ /* 0x000fea0003800200 */
.L_x_8668:
        /* <DEDUP_REMOVED lines=17> */
.L_x_8671:
[----:B------:R-:W-:Y:S05]  /*17c30*/  BSYNC.RECONVERGENT B1 ;  /* 0x0000000000017941 */ /* 0x000fea0003800200 */
.L_x_8670:
[C---:B------:R-:W-:Y:S02]  /*17c40*/  DFMA R20, R46.reuse, R24, R26 ;  /* 0x000000182e14722b */ /* 0x040fe4000000001a */
[----:B------:R-:W-:-:S06]  /*17c50*/  DFMA R22, R46, R26, -R24 ;  /* 0x0000001a2e16722b */ /* 0x000fcc0000000818 */
[-C--:B------:R-:W-:Y:S02]  /*17c60*/  DMUL R20, R20, R2.reuse ;  /* 0x0000000214147228 */ /* 0x080fe40000000000 */
[----:B------:R-:W-:-:S11]  /*17c70*/  DMUL R22, R22, R2 ;  /* 0x0000000216167228 */ /* 0x000fd60000000000 */
.L_x_8622:
[----:B------:R-:W-:Y:S05]  /*17c80*/  BSYNC.RECONVERGENT B2 ;  /* 0x0000000000027941 */ /* 0x000fea0003800200 */
.L_x_8621:
        /* <DEDUP_REMOVED lines=25> */
.L_x_8674:
[----:B------:R-:W-:-:S13]  /*17e20*/  ISETP.GE.AND P0, PT, R0, R55, PT ;  /* 0x000000370000720c */ /* 0x000fda0003f06270 */
[----:B------:R-:W-:Y:S05]  /*17e30*/  @P0 BRA `(.L_x_8676) ;  /* 0x0000000000300947 */ /* 0x000fea0003800000 */
[----:B01----:R-:W0:Y:S01]  /*17e40*/  LDC.64 R4, c[0x0][0x388] ;  /* 0x0000e200ff047b82 */ /* 0x003e220000000a00 */
[----:B------:R-:W-:Y:S02]  /*17e50*/  IMAD R7, R3, 0x400, R0 ;  /* 0x0000040003077824 */ /* 0x000fe400078e0200 */
[----:B------:R-:W-:Y:S02]  /*17e60*/  VIADD R0, R0, 0x80 ;  /* 0x0000008000007836 */ /* 0x000fe40000000000 */
[----:B0-----:R-:W-:-:S05]  /*17e70*/  IMAD.WIDE.U32 R4, R7, 0x10, R4 ;  /* 0x0000001007047825 */ /* 0x001fca00078e0004 */
[----:B------:R1:W-:Y:S02]  /*17e80*/  STG.E.128 desc[UR4][R4.64], R40 ;  /* 0x0000002804007986 */ /* 0x0003e4000c101d04 */
.L_x_8675:
[----:B------:R-:W-:-:S13]  /*17e90*/  ISETP.GE.AND P0, PT, R0, R55, PT ;  /* 0x000000370000720c */ /* 0x000fda0003f06270 */
[----:B------:R-:W-:Y:S05]  /*17ea0*/  @P0 BRA `(.L_x_8677) ;  /* 0x0000000000340947 */ /* 0x000fea0003800000 */
[----:B01----:R-:W0:Y:S01]  /*17eb0*/  LDC.64 R4, c[0x0][0x388] ;  /* 0x0000e200ff047b82 */ /* 0x003e220000000a00 */
[----:B------:R-:W-:Y:S02]  /*17ec0*/  IMAD R7, R3, 0x400, R0 ;  /* 0x0000040003077824 */ /* 0x000fe400078e0200 */
[----:B------:R-:W-:Y:S02]  /*17ed0*/  VIADD R0, R0, 0x80 ;  /* 0x0000008000007836 */ /* 0x000fe40000000000 */
[----:B0-----:R-:W-:-:S05]  /*17ee0*/  IMAD.WIDE.U32 R4, R7, 0x10, R4 ;  /* 0x0000001007047825 */ /* 0x001fca00078e0004 */
[----:B------:R2:W-:Y:S02]  /*17ef0*/  STG.E.128 desc[UR4][R4.64], R8 ;  /* 0x0000000804007986 */ /* 0x0005e4000c101d04 */
.L_x_8676:
        /* <DEDUP_REMOVED lines=8> */
.L_x_8677:
[----:B------:R-:W-:Y:S05]  /*17f80*/  BSYNC.RELIABLE B1 ;  /* 0x0000000000017941 */ /* 0x000fea0003800100 */
.L_x_8673:
[----:B------:R-:W-:-:S13]  /*17f90*/  ISETP.GE.AND P0, PT, R0, R55, PT ;  /* 0x000000370000720c */ /* 0x000fda0003f06270 */
[----:B012---:R-:W0:Y:S01]  /*17fa0*/  @!P0 LDC.64 R4, c[0x0][0x388] ;  /* 0x0000e200ff048b82 */ /* 0x007e220000000a00 */
[----:B------:R-:W-:Y:S02]  /*17fb0*/  @!P0 IMAD R7, R3, 0x400, R0 ;  /* 0x0000040003078824 */ /* 0x000fe400078e0200 */
[----:B------:R-:W-:Y:S02]  /*17fc0*/  @!P0 VIADD R0, R0, 0x80 ;  /* 0x0000008000008836 */ /* 0x000fe40000000000 */
[----:B0-----:R-:W-:-:S05]  /*17fd0*/  @!P0 IMAD.WIDE.U32 R4, R7, 0x10, R4 ;  /* 0x0000001007048825 */ /* 0x001fca00078e0004 */
[----:B------:R3:W-:Y:S02]  /*17fe0*/  @!P0 STG.E.128 desc[UR4][R4.64], R16 ;  /* 0x0000001004008986 */ /* 0x0007e4000c101d04 */
.L_x_8678:
[----:B------:R-:W-:Y:S05]  /*17ff0*/  BSYNC.RECONVERGENT B0 ;  /* 0x0000000000007941 */ /* 0x000fea0003800200 */
.L_x_8672:
        /* <DEDUP_REMOVED lines=8> */
.L_x_8270:
        /* <DEDUP_REMOVED lines=73> */
.L_x_8680:
        /* <DEDUP_REMOVED lines=28> */
[----:B-----5:R-:W-:Y:S05]  /*186d0*/  CALL.REL.NOINC `($_ZN2at6native29vectorized_elementwise_kernelILi4EZZZNS0_61_GLOBAL__N__132982cb_23_ActivationSiluKernel_cu_9e10b42f_311311silu_kernelERNS_18TensorIteratorBaseEENKUlvE_clEvENKUlvE1_clEvEUlN3c107complexIdEEE_St5arrayIPcLm2EEEEviT0_T1_$__internal_trig_reduction_slowpathd) ;  /* 0x0000017800407944 */ /* 0x020fea0003c00000 */
[----:B------:R-:W-:Y:S02]  /*186e0*/  IMAD.MOV.U32 R2, RZ, RZ, R6 ;  /* 0x000000ffff027224 */ /* 0x000fe400078e0006 */
[----:B------:R-:W-:-:S07]  /*186f0*/  IMAD.MOV.U32 R3, RZ, RZ, R7 ;  /* 0x000000ffff037224 */ /* 0x000fce00078e0007 */
.L_x_8686:
[----:B------:R-:W-:Y:S05]  /*18700*/  BSYNC.RECONVERGENT B4 ;  /* 0x0000000000047941 */ /* 0x000fea0003800200 */
.L_x_8685:
[----:B------:R-:W-:-:S07]  /*18710*/  VIADD R0, R4, 0x1 ;  /* 0x0000000104007836 */ /* 0x000fce0000000000 */
.L_x_8684:
[----:B------:R-:W-:Y:S05]  /*18720*/  BSYNC.RECONVERGENT B3 ;  /* 0x0000000000037941 */ /* 0x000fea0003800200 */
.L_x_8683:
        /* <DEDUP_REMOVED lines=55> */
[----:B------:R-:W-:Y:S02]  /*18aa0*/  IMAD.MOV.U32 R2, RZ, RZ, R6 ;  /* 0x000000ffff027224 */ /* 0x000fe400078e0006 */
[----:B------:R-:W-:-:S07]  /*18ab0*/  IMAD.MOV.U32 R3, RZ, RZ, R7 ;  /* 0x000000ffff037224 */ /* 0x000fce00078e0007 */
.L_x_8688:
[----:B------:R-:W-:Y:S05]  /*18ac0*/  BSYNC.RECONVERGENT B3 ;  /* 0x0000000000037941 */ /* 0x000fea0003800200 */
.L_x_8687:
        /* <DEDUP_REMOVED lines=30> */
.L_x_8682:
        /* <DEDUP_REMOVED lines=15> */
.L_x_8689:
        /* <DEDUP_REMOVED lines=64> */
.L_x_8692:
[----:B------:R-:W-:Y:S05]  /*191a0*/  BSYNC.RECONVERGENT B0 ;  /* 0x0000000000007941 */ /* 0x000fea0003800200 */
.L_x_8691:
        /* <DEDUP_REMOVED lines=38> */
.L_x_8696:
[----:B------:R-:W-:Y:S05]  /*19410*/  BSYNC.RECONVERGENT B4 ;  /* 0x0000000000047941 */ /* 0x000fea0003800200 */
.L_x_8695:
[----:B------:R-:W-:-:S07]  /*19420*/  VIADD R0, R4, 0x1 ;  /* 0x0000000104007836 */ /* 0x000fce0000000000 */
.L_x_8694:
[----:B------:R-:W-:Y:S05]  /*19430*/  BSYNC.RECONVERGENT B3 ;  /* 0x0000000000037941 */ /* 0x000fea0003800200 */
.L_x_8693:
        /* <DEDUP_REMOVED lines=60> */
.L_x_8698:
[----:B------:R-:W-:Y:S05]  /*19800*/  BSYNC.RECONVERGENT B3 ;  /* 0x0000000000037941 */ /* 0x000fea0003800200 */
.L_x_8697:
        /* <DEDUP_REMOVED lines=37> */
.L_x_8690:
        /* <DEDUP_REMOVED lines=60> */
.L_x_8700:
[----:B------:R-:W-:Y:S05]  /*19e20*/  BSYNC.RECONVERGENT B0 ;  /* 0x0000000000007941 */ /* 0x000fea0003800200 */
.L_x_8699:
        /* <DEDUP_REMOVED lines=27> */
.L_x_8704:
[----:B------:R-:W-:Y:S05]  /*19fe0*/  BSYNC.RECONVERGENT B4 ;  /* 0x0000000000047941 */ /* 0x000fea0003800200 */
.L_x_8703:
[----:B------:R-:W-:-:S07]  /*19ff0*/  VIADD R0, R0, 0x1 ;  /* 0x0000000100007836 */ /* 0x000fce0000000000 */
.L_x_8702:
[----:B------:R-:W-:Y:S05]  /*1a000*/  BSYNC.RECONVERGENT B3 ;  /* 0x0000000000037941 */ /* 0x000fea0003800200 */
.L_x_8701:
        /* <DEDUP_REMOVED lines=57> */
.L_x_8706:
[----:B------:R-:W-:Y:S05]  /*1a3a0*/  BSYNC.RECONVERGENT B3 ;  /* 0x0000000000037941 */ /* 0x000fea0003800200 */
.L_x_8705:
        /* <DEDUP_REMOVED lines=31> */
.L_x_8681:
[----:B------:R-:W-:Y:S05]  /*1a5a0*/  BSYNC.RECONVERGENT B2 ;  /* 0x0000000000027941 */ /* 0x000fea0003800200 */
.L_x_8679:
        /* <DEDUP_REMOVED lines=29> */
[----:B-----5:R-:W-:Y:S05]  /*1a780*/  CALL.REL.NOINC `($__internal_18_$__cuda_sm20_div_rn_f64_full) ;  /* 0x0000015000807944 */ /* 0x020fea0003c00000 */
.L_x_8711:
[----:B------:R-:W-:Y:S05]  /*1a790*/  BSYNC.RECONVERGENT B2 ;  /* 0x0000000000027941 */ /* 0x000fea0003800200 */
.L_x_8710:
        /* <DEDUP_REMOVED lines=24> */
[----:B------:R-:W-:Y:S02]  /*1a920*/  IMAD.MOV.U32 R4, RZ, RZ, R2 ;  /* 0x000000ffff047224 */ /* 0x000fe400078e0002 */
[----:B------:R-:W-:-:S07]  /*1a930*/  IMAD.MOV.U32 R5, RZ, RZ, R3 ;  /* 0x000000ffff057224 */ /* 0x000fce00078e0003 */
.L_x_8713:
[----:B------:R-:W-:Y:S05]  /*1a940*/  BSYNC.RECONVERGENT B2 ;  /* 0x0000000000027941 */ /* 0x000fea0003800200 */
.L_x_8712:
[----:B------:R-:W-:Y:S02]  /*1a950*/  IMAD.MOV.U32 R18, RZ, RZ, R4 ;  /* 0x000000ffff127224 */ /* 0x000fe400078e0004 */
[----:B------:R-:W-:Y:S01]  /*1a960*/  IMAD.MOV.U32 R19, RZ, RZ, R5 ;  /* 0x000000ffff137224 */ /* 0x000fe200078e0005 */
[----:B------:R-:W-:Y:S06]  /*1a970*/  BRA `(.L_x_8714) ;  /* 0x0000000400747947 */ /* 0x000fec0003800000 */
.L_x_8709:
        /* <DEDUP_REMOVED lines=23> */
.L_x_8716:
[----:B------:R-:W-:Y:S05]  /*1aaf0*/  BSYNC.RECONVERGENT B2 ;  /* 0x0000000000027941 */ /* 0x000fea0003800200 */
.L_x_8715:
        /* <DEDUP_REMOVED lines=16> */
[----:B-----5:R-:W-:Y:S05]  /*1ac00*/  CALL.REL.NOINC `($__internal_17_$__cuda_sm20_dblrcp_rn_slowpath_v3) ;  /* 0x0000014800b47944 */ /* 0x020fea0003c00000 */
.L_x_8718:
[----:B------:R-:W-:Y:S05]  /*1ac10*/  BSYNC.RECONVERGENT B2 ;  /* 0x0000000000027941 */ /* 0x000fea0003800200 */
.L_x_8717:
[-C--:B------:R-:W-:Y:S02]  /*1ac20*/  DFMA R4, R18, R46.reuse, R16 ;  /* 0x0000002e1204722b */ /* 0x080fe40000000010 */
[----:B------:R-:W-:-:S06]  /*1ac30*/  DFMA R18, -R16, R46, R18 ;  /* 0x0000002e1012722b */ /* 0x000fcc0000000112 */
[-C--:B------:R-:W-:Y:S02]  /*1ac40*/  DMUL R16, R4, R2.reuse ;  /* 0x0000000204107228 */ /* 0x080fe40000000000 */
[----:B------:R-:W-:Y:S01]  /*1ac50*/  DMUL R18, R18, R2 ;  /* 0x0000000212127228 */ /* 0x000fe20000000000 */
[----:B------:R-:W-:Y:S10]  /*1ac60*/  BRA `(.L_x_8714) ;  /* 0x0000000000b87947 */ /* 0x000ff40003800000 */
.L_x_8708:
        /* <DEDUP_REMOVED lines=23> */
.L_x_8720:
[----:B------:R-:W-:Y:S05]  /*1ade0*/  BSYNC.RECONVERGENT B2 ;  /* 0x0000000000027941 */ /* 0x000fea0003800200 */
.L_x_8719:
        /* <DEDUP_REMOVED lines=17> */
.L_x_8722:
[----:B------:R-:W-:Y:S05]  /*1af00*/  BSYNC.RECONVERGENT B2 ;  /* 0x0000000000027941 */ /* 0x000fea0003800200 */
.L_x_8721:
[-C--:B------:R-:W-:Y:S02]  /*1af10*/  DFMA R4, R16, R46.reuse, R18 ;  /* 0x0000002e1004722b */ /* 0x080fe40000000012 */
[----:B------:R-:W-:-:S06]  /*1af20*/  DFMA R18, R18, R46, -R16 ;  /* 0x0000002e1212722b */ /* 0x000fcc0000000810 */
[-C--:B------:R-:W-:Y:S02]  /*1af30*/  DMUL R16, R4, R2.reuse ;  /* 0x0000000204107228 */ /* 0x080fe40000000000 */
[----:B------:R-:W-:-:S11]  /*1af40*/  DMUL R18, R18, R2 ;  /* 0x0000000212127228 */ /* 0x000fd60000000000 */
.L_x_8714:
[----:B------:R-:W-:Y:S05]  /*1af50*/  BSYNC.RECONVERGENT B1 ;  /* 0x0000000000017941 */ /* 0x000fea0003800200 */
.L_x_8707:
        /* <DEDUP_REMOVED lines=73> */
.L_x_8729:
[----:B------:R-:W-:Y:S05]  /*1b3f0*/  BSYNC.RECONVERGENT B0 ;  /* 0x0000000000007941 */ /* 0x000fea0003800200 */
.L_x_8728:
        /* <DEDUP_REMOVED lines=25> */
.L_x_8733:
[----:B------:R-:W-:Y:S05]  /*1b590*/  BSYNC.RECONVERGENT B4 ;  /* 0x0000000000047941 */ /* 0x000fea0003800200 */
.L_x_8732:
[----:B------:R-:W-:Y:S01]  /*1b5a0*/  VIADD R0, R4, 0x1 ;  /* 0x0000000104007836 */ /* 0x000fe20000000000 */
[----:B------:R-:W-:Y:S06]  /*1b5b0*/  BRA `(.L_x_8734) ;  /* 0x0000000000087947 */ /* 0x000fec0003800000 */
.L_x_8731:
[----:B------:R-:W-:Y:S01]  /*1b5c0*/  DMUL R2, RZ, R56 ;  /* 0x00000038ff027228 */ /* 0x000fe20000000000 */
[----:B------:R-:W-:-:S10]  /*1b5d0*/  IMAD.MOV.U32 R0, RZ, RZ, 0x1 ;  /* 0x00000001ff007424 */ /* 0x000fd400078e00ff */
.L_x_8734:
[----:B------:R-:W-:Y:S05]  /*1b5e0*/  BSYNC.RECONVERGENT B3 ;  /* 0x0000000000037941 */ /* 0x000fea0003800200 */
.L_x_8730:
        /* <DEDUP_REMOVED lines=54> */
[----:B------:R-:W-:Y:S01]  /*1b950*/  IMAD.MOV.U32 R3, RZ, RZ, R7 ;  /* 0x000000ffff037224 */ /* 0x000fe200078e0007 */
[----:B------:R-:W-:Y:S06]  /*1b960*/  BRA `(.L_x_8737) ;  /* 0x0000000000087947 */ /* 0x000fec0003800000 */
.L_x_8736:
[----:B------:R-:W-:Y:S01]  /*1b970*/  DMUL R2, RZ, R56 ;  /* 0x00000038ff027228 */ /* 0x000fe20000000000 */
[----:B------:R-:W-:-:S10]  /*1b980*/  IMAD.MOV.U32 R0, RZ, RZ, RZ ;  /* 0x000000ffff007224 */ /* 0x000fd400078e00ff */
.L_x_8737:
[----:B------:R-:W-:Y:S05]  /*1b990*/  BSYNC.RECONVERGENT B3 ;  /* 0x0000000000037941 */ /* 0x000fea0003800200 */
.L_x_8735:
        /* <DEDUP_REMOVED lines=32> */
.L_x_8727:
        /* <DEDUP_REMOVED lines=61> */
.L_x_8740:
[----:B------:R-:W-:Y:S05]  /*1bf70*/  BSYNC.RECONVERGENT B0 ;  /* 0x0000000000007941 */ /* 0x000fea0003800200 */
.L_x_8739:
        /* <DEDUP_REMOVED lines=36> */
.L_x_8744:
[----:B------:R-:W-:Y:S05]  /*1c1c0*/  BSYNC.RECONVERGENT B4 ;  /* 0x0000000000047941 */ /* 0x000fea0003800200 */
.L_x_8743:
[----:B------:R-:W-:Y:S01]  /*1c1d0*/  VIADD R0, R4, 0x1 ;  /* 0x0000000104007836 */ /* 0x000fe20000000000 */
[----:B------:R-:W-:Y:S06]  /*1c1e0*/  BRA `(.L_x_8745) ;  /* 0x0000000000087947 */ /* 0x000fec0003800000 */
.L_x_8742:
[----:B------:R-:W-:Y:S01]  /*1c1f0*/  DMUL R2, RZ, R56 ;  /* 0x00000038ff027228 */ /* 0x000fe20000000000 */
[----:B------:R-:W-:-:S10]  /*1c200*/  IMAD.MOV.U32 R0, RZ, RZ, 0x1 ;  /* 0x00000001ff007424 */ /* 0x000fd400078e00ff */
.L_x_8745:
[----:B------:R-:W-:Y:S05]  /*1c210*/  BSYNC.RECONVERGENT B3 ;  /* 0x0000000000037941 */ /* 0x000fea0003800200 */
.L_x_8741:
        /* <DEDUP_REMOVED lines=59> */
.L_x_8747:
[----:B------:R-:W-:Y:S01]  /*1c5d0*/  DMUL R2, RZ, R56 ;  /* 0x00000038ff027228 */ /* 0x000fe20000000000 */
[----:B------:R-:W-:-:S10]  /*1c5e0*/  IMAD.MOV.U32 R0, RZ, RZ, RZ ;  /* 0x000000ffff007224 */ /* 0x000fd400078e00ff */
.L_x_8748:
[----:B------:R-:W-:Y:S05]  /*1c5f0*/  BSYNC.RECONVERGENT B3 ;  /* 0x0000000000037941 */ /* 0x000fea0003800200 */
.L_x_8746:
        /* <DEDUP_REMOVED lines=37> */
.L_x_8726:
        /* <DEDUP_REMOVED lines=10> */
.L_x_8749:
[----:B------:R-:W-:-:S10]  /*1c8f0*/  DADD R42, R14, -R14 ;  /* 0x000000000e2a7229 */ /* 0x000fd4000000080e */
[----:B------:R-:W-:Y:S02]  /*1c900*/  IMAD.MOV.U32 R56, RZ, RZ, R42 ;  /* 0x000000ffff387224 */ /* 0x000fe400078e002a */
[----:B------:R-:W-:Y:S01]  /*1c910*/  IMAD.MOV.U32 R57, RZ, RZ, R43 ;  /* 0x000000ffff397224 */ /* 0x000fe200078e002b */
[----:B------:R-:W-:Y:S06]  /*1c920*/  BRA `(.L_x_8738) ;  /* 0x0000000800c87947 */ /* 0x000fec0003800000 */
.L_x_8725:
        /* <DEDUP_REMOVED lines=26> */
.L_x_8753:
[----:B------:R-:W-:Y:S05]  /*1cad0*/  BSYNC.RECONVERGENT B4 ;  /* 0x0000000000047941 */ /* 0x000fea0003800200 */
.L_x_8752:
[----:B------:R-:W-:Y:S01]  /*1cae0*/  VIADD R0, R4, 0x1 ;  /* 0x0000000104007836 */ /* 0x000fe20000000000 */
[----:B------:R-:W-:Y:S06]  /*1caf0*/  BRA `(.L_x_8754) ;  /* 0x0000000000087947 */ /* 0x000fec0003800000 */
.L_x_8751:
[----:B------:R-:W-:Y:S01]  /*1cb00*/  DMUL R2, RZ, R56 ;  /* 0x00000038ff027228 */ /* 0x000fe20000000000 */
[----:B------:R-:W-:-:S10]  /*1cb10*/  IMAD.MOV.U32 R0, RZ, RZ, 0x1 ;  /* 0x00000001ff007424 */ /* 0x000fd400078e00ff */
.L_x_8754:
[----:B------:R-:W-:Y:S05]  /*1cb20*/  BSYNC.RECONVERGENT B3 ;  /* 0x0000000000037941 */ /* 0x000fea0003800200 */
.L_x_8750:
        /* <DEDUP_REMOVED lines=56> */
.L_x_8756:
[----:B------:R-:W-:Y:S01]  /*1ceb0*/  DMUL R2, RZ, R56 ;  /* 0x00000038ff027228 */ /* 0x000fe20000000000 */
[----:B------:R-:W-:-:S10]  /*1cec0*/  IMAD.MOV.U32 R0, RZ, RZ, RZ ;  /* 0x000000ffff007224 */ /* 0x000fd400078e00ff */
.L_x_8757:
[----:B------:R-:W-:Y:S05]  /*1ced0*/  BSYNC.RECONVERGENT B3 ;  /* 0x0000000000037941 */ /* 0x000fea0003800200 */
.L_x_8755:
        /* <DEDUP_REMOVED lines=30> */
.L_x_8724:
        /* <DEDUP_REMOVED lines=57> */
.L_x_8738:
[----:B------:R-:W-:Y:S05]  /*1d450*/  BSYNC.RECONVERGENT B2 ;  /* 0x0000000000027941 */ /* 0x000fea0003800200 */
.L_x_8723:
        /* <DEDUP_REMOVED lines=31> */
.L_x_8762:
[----:B------:R-:W-:Y:S05]  /*1d650*/  BSYNC.RECONVERGENT B2 ;  /* 0x0000000000027941 */ /* 0x000fea0003800200 */
.L_x_8761:
        /* <DEDUP_REMOVED lines=17> */
.L_x_8764:
[----:B------:R-:W-:Y:S05]  /*1d770*/  BSYNC.RECONVERGENT B2 ;  /* 0x0000000000027941 */ /* 0x000fea0003800200 */
.L_x_8763:
[-C--:B------:R-:W-:Y:S02]  /*1d780*/  DFMA R4, R14, R46.reuse, R12 ;  /* 0x0000002e0e04722b */ /* 0x080fe4000000000c */
[----:B------:R-:W-:-:S06]  /*1d790*/  DFMA R14, -R12, R46, R14 ;  /* 0x0000002e0c0e722b */ /* 0x000fcc000000010e */
[-C--:B------:R-:W-:Y:S02]  /*1d7a0*/  DMUL R12, R4, R2.reuse ;  /* 0x00000002040c7228 */ /* 0x080fe40000000000 */
[----:B------:R-:W-:Y:S01]  /*1d7b0*/  DMUL R14, R14, R2 ;  /* 0x000000020e0e7228 */ /* 0x000fe20000000000 */
[----:B------:R-:W-:Y:S10]  /*1d7c0*/  BRA `(.L_x_8765) ;  /* 0x00000004008c7947 */ /* 0x000ff40003800000 */
.L_x_8760:
        /* <DEDUP_REMOVED lines=22> */
.L_x_8767:
[----:B------:R-:W-:Y:S05]  /*1d930*/  BSYNC.RECONVERGENT B2 ;  /* 0x0000000000027941 */ /* 0x000fea0003800200 */
.L_x_8766:
        /* <DEDUP_REMOVED lines=26> */
.L_x_8769:
[----:B------:R-:W-:Y:S05]  /*1dae0*/  BSYNC.RECONVERGENT B2 ;  /* 0x0000000000027941 */ /* 0x000fea0003800200 */
.L_x_8768:
[----:B------:R-:W-:Y:S02]  /*1daf0*/  IMAD.MOV.U32 R14, RZ, RZ, R4 ;  /* 0x000000ffff0e7224 */ /* 0x000fe400078e0004 */
[----:B------:R-:W-:Y:S01]  /*1db00*/  IMAD.MOV.U32 R15, RZ, RZ, R5 ;  /* 0x000000ffff0f7224 */ /* 0x000fe200078e0005 */
[----:B------:R-:W-:Y:S06]  /*1db10*/  BRA `(.L_x_8765) ;  /* 0x0000000000b87947 */ /* 0x000fec0003800000 */
.L_x_8759:
        /* <DEDUP_REMOVED lines=23> */
.L_x_8771:
[----:B------:R-:W-:Y:S05]  /*1dc90*/  BSYNC.RECONVERGENT B2 ;  /* 0x0000000000027941 */ /* 0x000fea0003800200 */
.L_x_8770:
        /* <DEDUP_REMOVED lines=17> */
.L_x_8773:
[----:B------:R-:W-:Y:S05]  /*1ddb0*/  BSYNC.RECONVERGENT B2 ;  /* 0x0000000000027941 */ /* 0x000fea0003800200 */
.L_x_8772:
[-C--:B------:R-:W-:Y:S02]  /*1ddc0*/  DFMA R4, R12, R46.reuse, R14 ;  /* 0x0000002e0c04722b */ /* 0x080fe4000000000e */
[----:B------:R-:W-:-:S06]  /*1ddd0*/  DFMA R14, R14, R46, -R12 ;  /* 0x0000002e0e0e722b */ /* 0x000fcc000000080c */
[-C--:B------:R-:W-:Y:S02]  /*1dde0*/  DMUL R12, R4, R2.reuse ;  /* 0x00000002040c7228 */ /* 0x080fe40000000000 */
[----:B------:R-:W-:-:S11]  /*1ddf0*/  DMUL R14, R14, R2 ;  /* 0x000000020e0e7228 */ /* 0x000fd60000000000 */
.L_x_8765:
[----:B------:R-:W-:Y:S05]  /*1de00*/  BSYNC.RECONVERGENT B1 ;  /* 0x0000000000017941 */ /* 0x000fea0003800200 */
.L_x_8758:
        /* <DEDUP_REMOVED lines=73> */
.L_x_8780:
[----:B------:R-:W-:Y:S05]  /*1e2a0*/  BSYNC.RECONVERGENT B0 ;  /* 0x0000000000007941 */ /* 0x000fea0003800200 */
.L_x_8779:
        /* <DEDUP_REMOVED lines=25> */
.L_x_8784:
[----:B------:R-:W-:Y:S05]  /*1e440*/  BSYNC.RECONVERGENT B4 ;  /* 0x0000000000047941 */ /* 0x000fea0003800200 */
.L_x_8783:
[----:B------:R-:W-:Y:S01]  /*1e450*/  VIADD R0, R4, 0x1 ;  /* 0x0000000104007836 */ /* 0x000fe20000000000 */
[----:B------:R-:W-:Y:S06]  /*1e460*/  BRA `(.L_x_8785) ;  /* 0x0000000000087947 */ /* 0x000fec0003800000 */
.L_x_8782:
[----:B------:R-:W-:Y:S01]  /*1e470*/  DMUL R2, RZ, R56 ;  /* 0x00000038ff027228 */ /* 0x000fe20000000000 */
[----:B------:R-:W-:-:S10]  /*1e480*/  IMAD.MOV.U32 R0, RZ, RZ, 0x1 ;  /* 0x00000001ff007424 */ /* 0x000fd400078e00ff */
.L_x_8785:
[----:B------:R-:W-:Y:S05]  /*1e490*/  BSYNC.RECONVERGENT B3 ;  /* 0x0000000000037941 */ /* 0x000fea0003800200 */
.L_x_8781:
        /* <DEDUP_REMOVED lines=56> */
.L_x_8787:
[----:B------:R-:W-:Y:S01]  /*1e820*/  DMUL R2, RZ, R56 ;  /* 0x00000038ff027228 */ /* 0x000fe20000000000 */
[----:B------:R-:W-:-:S10]  /*1e830*/  IMAD.MOV.U32 R0, RZ, RZ, RZ ;  /* 0x000000ffff007224 */ /* 0x000fd400078e00ff */
.L_x_8788:
[----:B------:R-:W-:Y:S05]  /*1e840*/  BSYNC.RECONVERGENT B3 ;  /* 0x0000000000037941 */ /* 0x000fea0003800200 */
.L_x_8786:
        /* <DEDUP_REMOVED lines=32> */
.L_x_8778:
        /* <DEDUP_REMOVED lines=61> */
.L_x_8791:
[----:B------:R-:W-:Y:S05]  /*1ee20*/  BSYNC.RECONVERGENT B0 ;  /* 0x0000000000007941 */ /* 0x000fea0003800200 */
.L_x_8790:
        /* <DEDUP_REMOVED lines=36> */
.L_x_8795:
[----:B------:R-:W-:Y:S05]  /*1f070*/  BSYNC.RECONVERGENT B4 ;  /* 0x0000000000047941 */ /* 0x000fea0003800200 */
.L_x_8794:
[----:B------:R-:W-:Y:S01]  /*1f080*/  VIADD R0, R4, 0x1 ;  /* 0x0000000104007836 */ /* 0x000fe20000000000 */
[----:B------:R-:W-:Y:S06]  /*1f090*/  BRA `(.L_x_8796) ;  /* 0x0000000000087947 */ /* 0x000fec0003800000 */
.L_x_8793:
[----:B------:R-:W-:Y:S01]  /*1f0a0*/  DMUL R2, RZ, R56 ;  /* 0x00000038ff027228 */ /* 0x000fe20000000000 */
[----:B------:R-:W-:-:S10]  /*1f0b0*/  IMAD.MOV.U32 R0, RZ, RZ, 0x1 ;  /* 0x00000001ff007424 */ /* 0x000fd400078e00ff */
.L_x_8796:
[----:B------:R-:W-:Y:S05]  /*1f0c0*/  BSYNC.RECONVERGENT B3 ;  /* 0x0000000000037941 */ /* 0x000fea0003800200 */
.L_x_8792:
        /* <DEDUP_REMOVED lines=59> */
.L_x_8798:
[----:B------:R-:W-:Y:S01]  /*1f480*/  DMUL R2, RZ, R56 ;  /* 0x00000038ff027228 */ /* 0x000fe20000000000 */
[----:B------:R-:W-:-:S10]  /*1f490*/  IMAD.MOV.U32 R0, RZ, RZ, RZ ;  /* 0x000000ffff007224 */ /* 0x000fd400078e00ff */
.L_x_8799:
[----:B------:R-:W-:Y:S05]  /*1f4a0*/  BSYNC.RECONVERGENT B3 ;  /* 0x0000000000037941 */ /* 0x000fea0003800200 */
.L_x_8797:
        /* <DEDUP_REMOVED lines=37> */
.L_x_8777:
        /* <DEDUP_REMOVED lines=10> */
.L_x_8800:
[----:B------:R-:W-:-:S10]  /*1f7a0*/  DADD R42, R10, -R10 ;  /* 0x000000000a2a7229 */ /* 0x000fd4000000080a */
[----:B------:R-:W-:Y:S02]  /*1f7b0*/  IMAD.MOV.U32 R56, RZ, RZ, R42 ;  /* 0x000000ffff387224 */ /* 0x000fe400078e002a */
[----:B------:R-:W-:Y:S01]  /*1f7c0*/  IMAD.MOV.U32 R57, RZ, RZ, R43 ;  /* 0x000000ffff397224 */ /* 0x000fe200078e002b */
[----:B------:R-:W-:Y:S06]  /*1f7d0*/  BRA `(.L_x_8789) ;  /* 0x0000000800c87947 */ /* 0x000fec0003800000 */
.L_x_8776:
        /* <DEDUP_REMOVED lines=26> */
.L_x_8804:
[----:B------:R-:W-:Y:S05]  /*1f980*/  BSYNC.RECONVERGENT B4 ;  /* 0x0000000000047941 */ /* 0x000fea0003800200 */
.L_x_8803:
[----:B------:R-:W-:Y:S01]  /*1f990*/  VIADD R0, R4, 0x1 ;  /* 0x0000000104007836 */ /* 0x000fe20000000000 */
[----:B------:R-:W-:Y:S06]  /*1f9a0*/  BRA `(.L_x_8805) ;  /* 0x0000000000087947 */ /* 0x000fec0003800000 */
.L_x_8802:
[----:B------:R-:W-:Y:S01]  /*1f9b0*/  DMUL R2, RZ, R56 ;  /* 0x00000038ff027228 */ /* 0x000fe20000000000 */
[----:B------:R-:W-:-:S10]  /*1f9c0*/  IMAD.MOV.U32 R0, RZ, RZ, 0x1 ;  /* 0x00000001ff007424 */ /* 0x000fd400078e00ff */
.L_x_8805:
[----:B------:R-:W-:Y:S05]  /*1f9d0*/  BSYNC.RECONVERGENT B3 ;  /* 0x0000000000037941 */ /* 0x000fea0003800200 */
.L_x_8801:
        /* <DEDUP_REMOVED lines=56> */
.L_x_8807:
[----:B------:R-:W-:Y:S01]  /*1fd60*/  DMUL R2, RZ, R56 ;  /* 0x00000038ff027228 */ /* 0x000fe20000000000 */
[----:B------:R-:W-:-:S10]  /*1fd70*/  IMAD.MOV.U32 R0, RZ, RZ, RZ ;  /* 0x000000ffff007224 */ /* 0x000fd400078e00ff */
.L_x_8808:
[----:B------:R-:W-:Y:S05]  /*1fd80*/  BSYNC.RECONVERGENT B3 ;  /* 0x0000000000037941 */ /* 0x000fea0003800200 */
.L_x_8806:
        /* <DEDUP_REMOVED lines=30> */
.L_x_8775:
        /* <DEDUP_REMOVED lines=57> */
.L_x_8789:
[----:B------:R-:W-:Y:S05]  /*20300*/  BSYNC.RECONVERGENT B2 ;  /* 0x0000000000027941 */ /* 0x000fea0003800200 */
.L_x_8774:
        /* <DEDUP_REMOVED lines=31> */
.L_x_8813:
[----:B------:R-:W-:Y:S05]  /*20500*/  BSYNC.RECONVERGENT B2 ;  /* 0x0000000000027941 */ /* 0x000fea0003800200 */
.L_x_8812:
        /* <DEDUP_REMOVED lines=17> */
.L_x_8815:
[----:B------:R-:W-:Y:S05]  /*20620*/  BSYNC.RECONVERGENT B2 ;  /* 0x0000000000027941 */ /* 0x000fea0003800200 */
.L_x_8814:
[-C--:B------:R-:W-:Y:S02]  /*20630*/  DFMA R4, R10, R46.reuse, R8 ;  /* 0x0000002e0a04722b */ /* 0x080fe40000000008 */
[----:B------:R-:W-:-:S06]  /*20640*/  DFMA R10, -R8, R46, R10 ;  /* 0x0000002e080a722b */ /* 0x000fcc000000010a */
[-C--:B------:R-:W-:Y:S02]  /*20650*/  DMUL R8, R4, R2.reuse ;  /* 0x0000000204087228 */ /* 0x080fe40000000000 */
[----:B------:R-:W-:Y:S01]  /*20660*/  DMUL R10, R10, R2 ;  /* 0x000000020a0a7228 */ /* 0x000fe20000000000 */
[----:B------:R-:W-:Y:S10]  /*20670*/  BRA `(.L_x_8816) ;  /* 0x00000004008c7947 */ /* 0x000ff40003800000 */
.L_x_8811:
        /* <DEDUP_REMOVED lines=22> */
.L_x_8818:
[----:B------:R-:W-:Y:S05]  /*207e0*/  BSYNC.RECONVERGENT B2 ;  /* 0x0000000000027941 */ /* 0x000fea0003800200 */
.L_x_8817:
        /* <DEDUP_REMOVED lines=26> */
.L_x_8820:
[----:B------:R-:W-:Y:S05]  /*20990*/  BSYNC.RECONVERGENT B2 ;  /* 0x0000000000027941 */ /* 0x000fea0003800200 */
.L_x_8819:
[----:B------:R-:W-:Y:S02]  /*209a0*/  IMAD.MOV.U32 R10, RZ, RZ, R4 ;  /* 0x000000ffff0a7224 */ /* 0x000fe400078e0004 */
[----:B------:R-:W-:Y:S01]  /*209b0*/  IMAD.MOV.U32 R11, RZ, RZ, R5 ;  /* 0x000000ffff0b7224 */ /* 0x000fe200078e0005 */
[----:B------:R-:W-:Y:S06]  /*209c0*/  BRA `(.L_x_8816) ;  /* 0x0000000000b87947 */ /* 0x000fec0003800000 */
.L_x_8810:
        /* <DEDUP_REMOVED lines=23> */
.L_x_8822:
[----:B------:R-:W-:Y:S05]  /*20b40*/  BSYNC.RECONVERGENT B2 ;  /* 0x0000000000027941 */ /* 0x000fea0003800200 */
.L_x_8821:
        /* <DEDUP_REMOVED lines=17> */
.L_x_8824:
[----:B------:R-:W-:Y:S05]  /*20c60*/  BSYNC.RECONVERGENT B2 ;  /* 0x0000000000027941 */ /* 0x000fea0003800200 */
.L_x_8823:
[-C--:B------:R-:W-:Y:S02]  /*20c70*/  DFMA R4, R8, R46.reuse, R10 ;  /* 0x0000002e0804722b */ /* 0x080fe4000000000a */
[----:B------:R-:W-:-:S06]  /*20c80*/  DFMA R10, R10, R46, -R8 ;  /* 0x0000002e0a0a722b */ /* 0x000fcc0000000808 */
[-C--:B------:R-:W-:Y:S02]  /*20c90*/  DMUL R8, R4, R2.reuse ;  /* 0x0000000204087228 */ /* 0x080fe40000000000 */
[----:B------:R-:W-:-:S11]  /*20ca0*/  DMUL R10, R10, R2 ;  /* 0x000000020a0a7228 */ /* 0x000fd60000000000 */
.L_x_8816:
[----:B------:R-:W-:Y:S05]  /*20cb0*/  BSYNC.RECONVERGENT B1 ;  /* 0x0000000000017941 */ /* 0x000fea0003800200 */
.L_x_8809:
        /* <DEDUP_REMOVED lines=73> */
.L_x_8831:
[----:B------:R-:W-:Y:S05]  /*21150*/  BSYNC.RECONVERGENT B0 ;  /* 0x0000000000007941 */ /* 0x000fea0003800200 */
.L_x_8830:
        /* <DEDUP_REMOVED lines=25> */
.L_x_8835:
[----:B------:R-:W-:Y:S05]  /*212f0*/  BSYNC.RECONVERGENT B4 ;  /* 0x0000000000047941 */ /* 0x000fea0003800200 */
.L_x_8834:
[----:B------:R-:W-:Y:S01]  /*21300*/  VIADD R0, R4, 0x1 ;  /* 0x0000000104007836 */ /* 0x000fe20000000000 */
[----:B------:R-:W-:Y:S06]  /*21310*/  BRA `(.L_x_8836) ;  /* 0x0000000000087947 */ /* 0x000fec0003800000 */
.L_x_8833:
[----:B------:R-:W-:Y:S01]  /*21320*/  DMUL R2, RZ, R56 ;  /* 0x00000038ff027228 */ /* 0x000fe20000000000 */
[----:B------:R-:W-:-:S10]  /*21330*/  IMAD.MOV.U32 R0, RZ, RZ, 0x1 ;  /* 0x00000001ff007424 */ /* 0x000fd400078e00ff */
.L_x_8836:
[----:B------:R-:W-:Y:S05]  /*21340*/  BSYNC.RECONVERGENT B3 ;  /* 0x0000000000037941 */ /* 0x000fea0003800200 */
.L_x_8832:
        /* <DEDUP_REMOVED lines=56> */
.L_x_8838:
[----:B------:R-:W-:Y:S01]  /*216d0*/  DMUL R2, RZ, R56 ;  /* 0x00000038ff027228 */ /* 0x000fe20000000000 */
[----:B------:R-:W-:-:S10]  /*216e0*/  IMAD.MOV.U32 R0, RZ, RZ, RZ ;  /* 0x000000ffff007224 */ /* 0x000fd400078e00ff */
.L_x_8839:
[----:B------:R-:W-:Y:S05]  /*216f0*/  BSYNC.RECONVERGENT B3 ;  /* 0x0000000000037941 */ /* 0x000fea0003800200 */
.L_x_8837:
        /* <DEDUP_REMOVED lines=32> */
.L_x_8829:
        /* <DEDUP_REMOVED lines=61> */
.L_x_8842:
[----:B------:R-:W-:Y:S05]  /*21cd0*/  BSYNC.RECONVERGENT B0 ;  /* 0x0000000000007941 */ /* 0x000fea0003800200 */
.L_x_8841:
        /* <DEDUP_REMOVED lines=36> */
.L_x_8846:
[----:B------:R-:W-:Y:S05]  /*21f20*/  BSYNC.RECONVERGENT B4 ;  /* 0x0000000000047941 */ /* 0x000fea0003800200 */
.L_x_8845:
[----:B------:R-:W-:Y:S01]  /*21f30*/  VIADD R0, R4, 0x1 ;  /* 0x0000000104007836 */ /* 0x000fe20000000000 */
[----:B------:R-:W-:Y:S06]  /*21f40*/  BRA `(.L_x_8847) ;  /* 0x0000000000087947 */ /* 0x000fec0003800000 */
.L_x_8844:
[----:B------:R-:W-:Y:S01]  /*21f50*/  DMUL R2, RZ, R56 ;  /* 0x00000038ff027228 */ /* 0x000fe20000000000 */
[----:B------:R-:W-:-:S10]  /*21f60*/  IMAD.MOV.U32 R0, RZ, RZ, 0x1 ;  /* 0x00000001ff007424 */ /* 0x000fd400078e00ff */
.L_x_8847:
[----:B------:R-:W-:Y:S05]  /*21f70*/  BSYNC.RECONVERGENT B3 ;  /* 0x0000000000037941 */ /* 0x000fea0003800200 */
.L_x_8843:
        /* <DEDUP_REMOVED lines=59> */
.L_x_8849:
[----:B------:R-:W-:Y:S01]  /*22330*/  DMUL R2, RZ, R56 ;  /* 0x00000038ff027228 */ /* 0x000fe20000000000 */
[----:B------:R-:W-:-:S10]  /*22340*/  IMAD.MOV.U32 R0, RZ, RZ, RZ ;  /* 0x000000ffff007224 */ /* 0x000fd400078e00ff */
.L_x_8850:
[----:B------:R-:W-:Y:S05]  /*22350*/  BSYNC.RECONVERGENT B3 ;  /* 0x0000000000037941 */ /* 0x000fea0003800200 */
.L_x_8848:
        /* <DEDUP_REMOVED lines=37> */
.L_x_8828:
        /* <DEDUP_REMOVED lines=10> */
.L_x_8851:
[----:B------:R-:W-:-:S10]  /*22650*/  DADD R42, R38, -R38 ;  /* 0x00000000262a7229 */ /* 0x000fd40000000826 */
[----:B------:R-:W-:Y:S02]  /*22660*/  IMAD.MOV.U32 R56, RZ, RZ, R42 ;  /* 0x000000ffff387224 */ /* 0x000fe400078e002a */
[----:B------:R-:W-:Y:S01]  /*22670*/  IMAD.MOV.U32 R57, RZ, RZ, R43 ;  /* 0x000000ffff397224 */ /* 0x000fe200078e002b */
[----:B------:R-:W-:Y:S06]  /*22680*/  BRA `(.L_x_8840) ;  /* 0x0000000800c87947 */ /* 0x000fec0003800000 */
.L_x_8827:
        /* <DEDUP_REMOVED lines=26> */
.L_x_8855:
[----:B------:R-:W-:Y:S05]  /*22830*/  BSYNC.RECONVERGENT B4 ;  /* 0x0000000000047941 */ /* 0x000fea0003800200 */
.L_x_8854:
[----:B------:R-:W-:Y:S01]  /*22840*/  VIADD R0, R4, 0x1 ;  /* 0x0000000104007836 */ /* 0x000fe20000000000 */
[----:B------:R-:W-:Y:S06]  /*22850*/  BRA `(.L_x_8856) ;  /* 0x0000000000087947 */ /* 0x000fec0003800000 */
.L_x_8853:
[----:B------:R-:W-:Y:S01]  /*22860*/  DMUL R2, RZ, R56 ;  /* 0x00000038ff027228 */ /* 0x000fe20000000000 */
[----:B------:R-:W-:-:S10]  /*22870*/  IMAD.MOV.U32 R0, RZ, RZ, 0x1 ;  /* 0x00000001ff007424 */ /* 0x000fd400078e00ff */
.L_x_8856:
[----:B------:R-:W-:Y:S05]  /*22880*/  BSYNC.RECONVERGENT B3 ;  /* 0x0000000000037941 */ /* 0x000fea0003800200 */
.L_x_8852:
        /* <DEDUP_REMOVED lines=56> */
.L_x_8858:
[----:B------:R-:W-:Y:S01]  /*22c10*/  DMUL R2, RZ, R56 ;  /* 0x00000038ff027228 */ /* 0x000fe20000000000 */
[----:B------:R-:W-:-:S10]  /*22c20*/  IMAD.MOV.U32 R0, RZ, RZ, RZ ;  /* 0x000000ffff007224 */ /* 0x000fd400078e00ff */
.L_x_8859:
[----:B------:R-:W-:Y:S05]  /*22c30*/  BSYNC.RECONVERGENT B3 ;  /* 0x0000000000037941 */ /* 0x000fea0003800200 */
.L_x_8857:
        /* <DEDUP_REMOVED lines=30> */
.L_x_8826:
        /* <DEDUP_REMOVED lines=57> */
.L_x_8840:
[----:B------:R-:W-:Y:S05]  /*231b0*/  BSYNC.RECONVERGENT B2 ;  /* 0x0000000000027941 */ /* 0x000fea0003800200 */
.L_x_8825:
        /* <DEDUP_REMOVED lines=31> */
.L_x_8864:
[----:B------:R-:W-:Y:S05]  /*233b0*/  BSYNC.RECONVERGENT B2 ;  /* 0x0000000000027941 */ /* 0x000fea0003800200 */
.L_x_8863:
        /* <DEDUP_REMOVED lines=17> */
.L_x_8866:
[----:B------:R-:W-:Y:S05]  /*234d0*/  BSYNC.RECONVERGENT B2 ;  /* 0x0000000000027941 */ /* 0x000fea0003800200 */
.L_x_8865:
[-C--:B------:R-:W-:Y:S02]  /*234e0*/  DFMA R4, R38, R46.reuse, R36 ;  /* 0x0000002e2604722b */ /* 0x080fe40000000024 */
[----:B------:R-:W-:-:S06]  /*234f0*/  DFMA R38, -R36, R46, R38 ;  /* 0x0000002e2426722b */ /* 0x000fcc0000000126 */
[-C--:B------:R-:W-:Y:S02]  /*23500*/  DMUL R36, R4, R2.reuse ;  /* 0x0000000204247228 */ /* 0x080fe40000000000 */
[----:B------:R-:W-:Y:S01]  /*23510*/  DMUL R38, R38, R2 ;  /* 0x0000000226267228 */ /* 0x000fe20000000000 */
[----:B------:R-:W-:Y:S10]  /*23520*/  BRA `(.L_x_8867) ;  /* 0x00000004008c7947 */ /* 0x000ff40003800000 */
.L_x_8862:
        /* <DEDUP_REMOVED lines=22> */
.L_x_8869:
[----:B------:R-:W-:Y:S05]  /*23690*/  BSYNC.RECONVERGENT B2 ;  /* 0x0000000000027941 */ /* 0x000fea0003800200 */
.L_x_8868:
        /* <DEDUP_REMOVED lines=26> */
.L_x_8871:
[----:B------:R-:W-:Y:S05]  /*23840*/  BSYNC.RECONVERGENT B2 ;  /* 0x0000000000027941 */ /* 0x000fea0003800200 */
.L_x_8870:
[----:B------:R-:W-:Y:S02]  /*23850*/  IMAD.MOV.U32 R38, RZ, RZ, R4 ;  /* 0x000000ffff267224 */ /* 0x000fe400078e0004 */
[----:B------:R-:W-:Y:S01]  /*23860*/  IMAD.MOV.U32 R39, RZ, RZ, R5 ;  /* 0x000000ffff277224 */ /* 0x000fe200078e0005 */
[----:B------:R-:W-:Y:S06]  /*23870*/  BRA `(.L_x_8867) ;  /* 0x0000000000b87947 */ /* 0x000fec0003800000 */
.L_x_8861:
        /* <DEDUP_REMOVED lines=23> */
.L_x_8873:
[----:B------:R-:W-:Y:S05]  /*239f0*/  BSYNC.RECONVERGENT B2 ;  /* 0x0000000000027941 */ /* 0x000fea0003800200 */
.L_x_8872:
        /* <DEDUP_REMOVED lines=17> */
.L_x_8875:
[----:B------:R-:W-:Y:S05]  /*23b10*/  BSYNC.RECONVERGENT B2 ;  /* 0x0000000000027941 */ /* 0x000fea0003800200 */
.L_x_8874:
[-C--:B------:R-:W-:Y:S02]  /*23b20*/  DFMA R4, R36, R46.reuse, R38 ;  /* 0x0000002e2404722b */ /* 0x080fe40000000026 */
[----:B------:R-:W-:-:S06]  /*23b30*/  DFMA R38, R38, R46, -R36 ;  /* 0x0000002e2626722b */ /* 0x000fcc0000000824 */
[-C--:B------:R-:W-:Y:S02]  /*23b40*/  DMUL R36, R4, R2.reuse ;  /* 0x0000000204247228 */ /* 0x080fe40000000000 */
[----:B------:R-:W-:-:S11]  /*23b50*/  DMUL R38, R38, R2 ;  /* 0x0000000226267228 */ /* 0x000fd60000000000 */
.L_x_8867:
[----:B------:R-:W-:Y:S05]  /*23b60*/  BSYNC.RECONVERGENT B1 ;  /* 0x0000000000017941 */ /* 0x000fea0003800200 */
.L_x_8860:
        /* <DEDUP_REMOVED lines=73> */
.L_x_8882:
[----:B------:R-:W-:Y:S05]  /*24000*/  BSYNC.RECONVERGENT B0 ;  /* 0x0000000000007941 */ /* 0x000fea0003800200 */
.L_x_8881:
        /* <DEDUP_REMOVED lines=25> */
.L_x_8886:
[----:B------:R-:W-:Y:S05]  /*241a0*/  BSYNC.RECONVERGENT B4 ;  /* 0x0000000000047941 */ /* 0x000fea0003800200 */
.L_x_8885:
[----:B------:R-:W-:Y:S01]  /*241b0*/  VIADD R0, R4, 0x1 ;  /* 0x0000000104007836 */ /* 0x000fe20000000000 */
[----:B------:R-:W-:Y:S06]  /*241c0*/  BRA `(.L_x_8887) ;  /* 0x0000000000087947 */ /* 0x000fec0003800000 */
.L_x_8884:
[----:B------:R-:W-:Y:S01]  /*241d0*/  DMUL R2, RZ, R56 ;  /* 0x00000038ff027228 */ /* 0x000fe20000000000 */
[----:B------:R-:W-:-:S10]  /*241e0*/  IMAD.MOV.U32 R0, RZ, RZ, 0x1 ;  /* 0x00000001ff007424 */ /* 0x000fd400078e00ff */
.L_x_8887:
[----:B------:R-:W-:Y:S05]  /*241f0*/  BSYNC.RECONVERGENT B3 ;  /* 0x0000000000037941 */ /* 0x000fea0003800200 */
.L_x_8883:
        /* <DEDUP_REMOVED lines=56> */
.L_x_8889:
[----:B------:R-:W-:Y:S01]  /*24580*/  DMUL R2, RZ, R56 ;  /* 0x00000038ff027228 */ /* 0x000fe20000000000 */
[----:B------:R-:W-:-:S10]  /*24590*/  IMAD.MOV.U32 R0, RZ, RZ, RZ ;  /* 0x000000ffff007224 */ /* 0x000fd400078e00ff */
.L_x_8890:
[----:B------:R-:W-:Y:S05]  /*245a0*/  BSYNC.RECONVERGENT B3 ;  /* 0x0000000000037941 */ /* 0x000fea0003800200 */
.L_x_8888:
        /* <DEDUP_REMOVED lines=32> */
.L_x_8880:
        /* <DEDUP_REMOVED lines=61> */
.L_x_8893:
[----:B------:R-:W-:Y:S05]  /*24b80*/  BSYNC.RECONVERGENT B0 ;  /* 0x0000000000007941 */ /* 0x000fea0003800200 */
.L_x_8892:
        /* <DEDUP_REMOVED lines=36> */
.L_x_8897:
[----:B------:R-:W-:Y:S05]  /*24dd0*/  BSYNC.RECONVERGENT B4 ;  /* 0x0000000000047941 */ /* 0x000fea0003800200 */
.L_x_8896:
[----:B------:R-:W-:Y:S01]  /*24de0*/  VIADD R0, R4, 0x1 ;  /* 0x0000000104007836 */ /* 0x000fe20000000000 */
[----:B------:R-:W-:Y:S06]  /*24df0*/  BRA `(.L_x_8898) ;  /* 0x0000000000087947 */ /* 0x000fec0003800000 */
.L_x_8895:
[----:B------:R-:W-:Y:S01]  /*24e00*/  DMUL R2, RZ, R56 ;  /* 0x00000038ff027228 */ /* 0x000fe20000000000 */
[----:B------:R-:W-:-:S10]  /*24e10*/  IMAD.MOV.U32 R0, RZ, RZ, 0x1 ;  /* 0x00000001ff007424 */ /* 0x000fd400078e00ff */
.L_x_8898:
[----:B------:R-:W-:Y:S05]  /*24e20*/  BSYNC.RECONVERGENT B3 ;  /* 0x0000000000037941 */ /* 0x000fea0003800200 */
.L_x_8894:
        /* <DEDUP_REMOVED lines=59> */
.L_x_8900:
[----:B------:R-:W-:Y:S01]  /*251e0*/  DMUL R2, RZ, R56 ;  /* 0x00000038ff027228 */ /* 0x000fe20000000000 */
[----:B------:R-:W-:-:S10]  /*251f0*/  IMAD.MOV.U32 R0, RZ, RZ, RZ ;  /* 0x000000ffff007224 */ /* 0x000fd400078e00ff */
.L_x_8901:
[----:B------:R-:W-:Y:S05]  /*25200*/  BSYNC.RECONVERGENT B3 ;  /* 0x0000000000037941 */ /* 0x000fea0003800200 */
.L_x_8899:
        /* <DEDUP_REMOVED lines=37> */
.L_x_8879:
        /* <DEDUP_REMOVED lines=10> */
.L_x_8902:
[----:B------:R-:W-:-:S10]  /*25500*/  DADD R42, R34, -R34 ;  /* 0x00000000222a7229 */ /* 0x000fd40000000822 */
[----:B------:R-:W-:Y:S02]  /*25510*/  IMAD.MOV.U32 R56, RZ, RZ, R42 ;  /* 0x000000ffff387224 */ /* 0x000fe400078e002a */
[----:B------:R-:W-:Y:S01]  /*25520*/  IMAD.MOV.U32 R57, RZ, RZ, R43 ;  /* 0x000000ffff397224 */ /* 0x000fe200078e002b */
[----:B------:R-:W-:Y:S06]  /*25530*/  BRA `(.L_x_8891) ;  /* 0x0000000800c87947 */ /* 0x000fec0003800000 */
.L_x_8878:
        /* <DEDUP_REMOVED lines=26> */
.L_x_8906:
[----:B------:R-:W-:Y:S05]  /*256e0*/  BSYNC.RECONVERGENT B4 ;  /* 0x0000000000047941 */ /* 0x000fea0003800200 */
.L_x_8905:
[----:B------:R-:W-:Y:S01]  /*256f0*/  VIADD R0, R4, 0x1 ;  /* 0x0000000104007836 */ /* 0x000fe20000000000 */
[----:B------:R-:W-:Y:S06]  /*25700*/  BRA `(.L_x_8907) ;  /* 0x0000000000087947 */ /* 0x000fec0003800000 */
.L_x_8904:
[----:B------:R-:W-:Y:S01]  /*25710*/  DMUL R2, RZ, R56 ;  /* 0x00000038ff027228 */ /* 0x000fe20000000000 */
[----:B------:R-:W-:-:S10]  /*25720*/  IMAD.MOV.U32 R0, RZ, RZ, 0x1 ;  /* 0x00000001ff007424 */ /* 0x000fd400078e00ff */
.L_x_8907:
[----:B------:R-:W-:Y:S05]  /*25730*/  BSYNC.RECONVERGENT B3 ;  /* 0x0000000000037941 */ /* 0x000fea0003800200 */
.L_x_8903:
        /* <DEDUP_REMOVED lines=56> */
.L_x_8909:
[----:B------:R-:W-:Y:S01]  /*25ac0*/  DMUL R2, RZ, R56 ;  /* 0x00000038ff027228 */ /* 0x000fe20000000000 */
[----:B------:R-:W-:-:S10]  /*25ad0*/  IMAD.MOV.U32 R0, RZ, RZ, RZ ;  /* 0x000000ffff007224 */ /* 0x000fd400078e00ff */
.L_x_8910:
[----:B------:R-:W-:Y:S05]  /*25ae0*/  BSYNC.RECONVERGENT B3 ;  /* 0x0000000000037941 */ /* 0x000fea0003800200 */
.L_x_8908:
        /* <DEDUP_REMOVED lines=30> */
.L_x_8877:
        /* <DEDUP_REMOVED lines=57> */
.L_x_8891:
[----:B------:R-:W-:Y:S05]  /*26060*/  BSYNC.RECONVERGENT B2 ;  /* 0x0000000000027941 */ /* 0x000fea0003800200 */
.L_x_8876:
        /* <DEDUP_REMOVED lines=31> */
.L_x_8915:
[----:B------:R-:W-:Y:S05]  /*26260*/  BSYNC.RECONVERGENT B2 ;  /* 0x0000000000027941 */ /* 0x000fea0003800200 */
.L_x_8914:
        /* <DEDUP_REMOVED lines=17> */
.L_x_8917:
[----:B------:R-:W-:Y:S05]  /*26380*/  BSYNC.RECONVERGENT B2 ;  /* 0x0000000000027941 */ /* 0x000fea0003800200 */
.L_x_8916:
[-C--:B------:R-:W-:Y:S02]  /*26390*/  DFMA R4, R34, R46.reuse, R32 ;  /* 0x0000002e2204722b */ /* 0x080fe40000000020 */
[----:B------:R-:W-:-:S06]  /*263a0*/  DFMA R34, -R32, R46, R34 ;  /* 0x0000002e2022722b */ /* 0x000fcc0000000122 */
[-C--:B------:R-:W-:Y:S02]  /*263b0*/  DMUL R32, R4, R2.reuse ;  /* 0x0000000204207228 */ /* 0x080fe40000000000 */
[----:B------:R-:W-:Y:S01]  /*263c0*/  DMUL R34, R34, R2 ;  /* 0x0000000222227228 */ /* 0x000fe20000000000 */
[----:B------:R-:W-:Y:S10]  /*263d0*/  BRA `(.L_x_8918) ;  /* 0x00000004008c7947 */ /* 0x000ff40003800000 */
.L_x_8913:
        /* <DEDUP_REMOVED lines=22> */
.L_x_8920:
[----:B------:R-:W-:Y:S05]  /*26540*/  BSYNC.RECONVERGENT B2 ;  /* 0x0000000000027941 */ /* 0x000fea0003800200 */
.L_x_8919:
        /* <DEDUP_REMOVED lines=26> */
.L_x_8922:
[----:B------:R-:W-:Y:S05]  /*266f0*/  BSYNC.RECONVERGENT B2 ;  /* 0x0000000000027941 */ /* 0x000fea0003800200 */
.L_x_8921:
[----:B------:R-:W-:Y:S02]  /*26700*/  IMAD.MOV.U32 R34, RZ, RZ, R4 ;  /* 0x000000ffff227224 */ /* 0x000fe400078e0004 */
[----:B------:R-:W-:Y:S01]  /*26710*/  IMAD.MOV.U32 R35, RZ, RZ, R5 ;  /* 0x000000ffff237224 */ /* 0x000fe200078e0005 */
[----:B------:R-:W-:Y:S06]  /*26720*/  BRA `(.L_x_8918) ;  /* 0x0000000000b87947 */ /* 0x000fec0003800000 */
.L_x_8912:
        /* <DEDUP_REMOVED lines=23> */
.L_x_8924:
[----:B------:R-:W-:Y:S05]  /*268a0*/  BSYNC.RECONVERGENT B2 ;  /* 0x0000000000027941 */ /* 0x000fea0003800200 */
.L_x_8923:
        /* <DEDUP_REMOVED lines=17> */
.L_x_8926:
[----:B------:R-:W-:Y:S05]  /*269c0*/  BSYNC.RECONVERGENT B2 ;  /* 0x0000000000027941 */ /* 0x000fea0003800200 */
.L_x_8925:
[-C--:B------:R-:W-:Y:S02]  /*269d0*/  DFMA R4, R32, R46.reuse, R34 ;  /* 0x0000002e2004722b */ /* 0x080fe40000000022 */
[----:B------:R-:W-:-:S06]  /*269e0*/  DFMA R34, R34, R46, -R32 ;  /* 0x0000002e2222722b */ /* 0x000fcc0000000820 */
[-C--:B------:R-:W-:Y:S02]  /*269f0*/  DMUL R32, R4, R2.reuse ;  /* 0x0000000204207228 */ /* 0x080fe40000000000 */
[----:B------:R-:W-:-:S11]  /*26a00*/  DMUL R34, R34, R2 ;  /* 0x0000000222227228 */ /* 0x000fd60000000000 */
.L_x_8918:
[----:B------:R-:W-:Y:S05]  /*26a10*/  BSYNC.RECONVERGENT B1 ;  /* 0x0000000000017941 */ /* 0x000fea0003800200 */
.L_x_8911:
        /* <DEDUP_REMOVED lines=73> */
.L_x_8933:
[----:B------:R-:W-:Y:S05]  /*26eb0*/  BSYNC.RECONVERGENT B0 ;  /* 0x0000000000007941 */ /* 0x000fea0003800200 */
.L_x_8932:
        /* <DEDUP_REMOVED lines=25> */
.L_x_8937:
[----:B------:R-:W-:Y:S05]  /*27050*/  BSYNC.RECONVERGENT B4 ;  /* 0x0000000000047941 */ /* 0x000fea0003800200 */
.L_x_8936:
[----:B------:R-:W-:Y:S01]  /*27060*/  VIADD R0, R4, 0x1 ;  /* 0x0000000104007836 */ /* 0x000fe20000000000 */
[----:B------:R-:W-:Y:S06]  /*27070*/  BRA `(.L_x_8938) ;  /* 0x0000000000087947 */ /* 0x000fec0003800000 */
.L_x_8935:
[----:B------:R-:W-:Y:S01]  /*27080*/  DMUL R2, RZ, R56 ;  /* 0x00000038ff027228 */ /* 0x000fe20000000000 */
[----:B------:R-:W-:-:S10]  /*27090*/  IMAD.MOV.U32 R0, RZ, RZ, 0x1 ;  /* 0x00000001ff007424 */ /* 0x000fd400078e00ff */
.L_x_8938:
[----:B------:R-:W-:Y:S05]  /*270a0*/  BSYNC.RECONVERGENT B3 ;  /* 0x0000000000037941 */ /* 0x000fea0003800200 */
.L_x_8934:
        /* <DEDUP_REMOVED lines=56> */
.L_x_8940:
[----:B------:R-:W-:Y:S01]  /*27430*/  DMUL R2, RZ, R56 ;  /* 0x00000038ff027228 */ /* 0x000fe20000000000 */
[----:B------:R-:W-:-:S10]  /*27440*/  IMAD.MOV.U32 R0, RZ, RZ, RZ ;  /* 0x000000ffff007224 */ /* 0x000fd400078e00ff */
.L_x_8941:
[----:B------:R-:W-:Y:S05]  /*27450*/  BSYNC.RECONVERGENT B3 ;  /* 0x0000000000037941 */ /* 0x000fea0003800200 */
.L_x_8939:
        /* <DEDUP_REMOVED lines=32> */
.L_x_8931:
        /* <DEDUP_REMOVED lines=61> */
.L_x_8944:
[----:B------:R-:W-:Y:S05]  /*27a30*/  BSYNC.RECONVERGENT B0 ;  /* 0x0000000000007941 */ /* 0x000fea0003800200 */
.L_x_8943:
        /* <DEDUP_REMOVED lines=36> */
.L_x_8948:
[----:B------:R-:W-:Y:S05]  /*27c80*/  BSYNC.RECONVERGENT B4 ;  /* 0x0000000000047941 */ /* 0x000fea0003800200 */
.L_x_8947:
[----:B------:R-:W-:Y:S01]  /*27c90*/  VIADD R0, R4, 0x1 ;  /* 0x0000000104007836 */ /* 0x000fe20000000000 */
[----:B------:R-:W-:Y:S06]  /*27ca0*/  BRA `(.L_x_8949) ;  /* 0x0000000000087947 */ /* 0x000fec0003800000 */
.L_x_8946:
[----:B------:R-:W-:Y:S01]  /*27cb0*/  DMUL R2, RZ, R56 ;  /* 0x00000038ff027228 */ /* 0x000fe20000000000 */
[----:B------:R-:W-:-:S10]  /*27cc0*/  IMAD.MOV.U32 R0, RZ, RZ, 0x1 ;  /* 0x00000001ff007424 */ /* 0x000fd400078e00ff */
.L_x_8949:
[----:B------:R-:W-:Y:S05]  /*27cd0*/  BSYNC.RECONVERGENT B3 ;  /* 0x0000000000037941 */ /* 0x000fea0003800200 */
.L_x_8945:
        /* <DEDUP_REMOVED lines=59> */
.L_x_8951:
[----:B------:R-:W-:Y:S01]  /*28090*/  DMUL R2, RZ, R56 ;  /* 0x00000038ff027228 */ /* 0x000fe20000000000 */
[----:B------:R-:W-:-:S10]  /*280a0*/  IMAD.MOV.U32 R0, RZ, RZ, RZ ;  /* 0x000000ffff007224 */ /* 0x000fd400078e00ff */
.L_x_8952:
[----:B------:R-:W-:Y:S05]  /*280b0*/  BSYNC.RECONVERGENT B3 ;  /* 0x0000000000037941 */ /* 0x000fea0003800200 */
.L_x_8950:
        /* <DEDUP_REMOVED lines=37> */
.L_x_8930:
        /* <DEDUP_REMOVED lines=10> */
.L_x_8953:
[----:B------:R-:W-:-:S10]  /*283b0*/  DADD R42, R30, -R30 ;  /* 0x000000001e2a7229 */ /* 0x000fd4000000081e */
[----:B------:R-:W-:Y:S02]  /*283c0*/  IMAD.MOV.U32 R56, RZ, RZ, R42 ;  /* 0x000000ffff387224 */ /* 0x000fe400078e002a */
[----:B------:R-:W-:Y:S01]  /*283d0*/  IMAD.MOV.U32 R57, RZ, RZ, R43 ;  /* 0x000000ffff397224 */ /* 0x000fe200078e002b */
[----:B------:R-:W-:Y:S06]  /*283e0*/  BRA `(.L_x_8942) ;  /* 0x0000000800c87947 */ /* 0x000fec0003800000 */
.L_x_8929:
        /* <DEDUP_REMOVED lines=26> */
.L_x_8957:
[----:B------:R-:W-:Y:S05]  /*28590*/  BSYNC.RECONVERGENT B4 ;  /* 0x0000000000047941 */ /* 0x000fea0003800200 */
.L_x_8956:
[----:B------:R-:W-:Y:S01]  /*285a0*/  VIADD R0, R4, 0x1 ;  /* 0x0000000104007836 */ /* 0x000fe20000000000 */
[----:B------:R-:W-:Y:S06]  /*285b0*/  BRA `(.L_x_8958) ;  /* 0x0000000000087947 */ /* 0x000fec0003800000 */
.L_x_8955:
[----:B------:R-:W-:Y:S01]  /*285c0*/  DMUL R2, RZ, R56 ;  /* 0x00000038ff027228 */ /* 0x000fe20000000000 */
[----:B------:R-:W-:-:S10]  /*285d0*/  IMAD.MOV.U32 R0, RZ, RZ, 0x1 ;  /* 0x00000001ff007424 */ /* 0x000fd400078e00ff */
.L_x_8958:
[----:B------:R-:W-:Y:S05]  /*285e0*/  BSYNC.RECONVERGENT B3 ;  /* 0x0000000000037941 */ /* 0x000fea0003800200 */
.L_x_8954:
        /* <DEDUP_REMOVED lines=56> */
.L_x_8960:
[----:B------:R-:W-:Y:S01]  /*28970*/  DMUL R2, RZ, R56 ;  /* 0x00000038ff027228 */ /* 0x000fe20000000000 */
[----:B------:R-:W-:-:S10]  /*28980*/  IMAD.MOV.U32 R0, RZ, RZ, RZ ;  /* 0x000000ffff007224 */ /* 0x000fd400078e00ff */
.L_x_8961:
[----:B------:R-:W-:Y:S05]  /*28990*/  BSYNC.RECONVERGENT B3 ;  /* 0x0000000000037941 */ /* 0x000fea0003800200 */
.L_x_8959:
        /* <DEDUP_REMOVED lines=30> */
.L_x_8928:
        /* <DEDUP_REMOVED lines=57> */
.L_x_8942:
[----:B------:R-:W-:Y:S05]  /*28f10*/  BSYNC.RECONVERGENT B2 ;  /* 0x0000000000027941 */ /* 0x000fea0003800200 */
.L_x_8927:
        /* <DEDUP_REMOVED lines=31> */
.L_x_8966:
[----:B------:R-:W-:Y:S05]  /*29110*/  BSYNC.RECONVERGENT B2 ;  /* 0x0000000000027941 */ /* 0x000fea0003800200 */
.L_x_8965:
        /* <DEDUP_REMOVED lines=17> */
.L_x_8968:
[----:B------:R-:W-:Y:S05]  /*29230*/  BSYNC.RECONVERGENT B2 ;  /* 0x0000000000027941 */ /* 0x000fea0003800200 */
.L_x_8967:
[-C--:B------:R-:W-:Y:S02]  /*29240*/  DFMA R4, R30, R46.reuse, R28 ;  /* 0x0000002e1e04722b */ /* 0x080fe4000000001c */
[----:B------:R-:W-:-:S06]  /*29250*/  DFMA R30, -R28, R46, R30 ;  /* 0x0000002e1c1e722b */ /* 0x000fcc000000011e */
[-C--:B------:R-:W-:Y:S02]  /*29260*/  DMUL R28, R4, R2.reuse ;  /* 0x00000002041c7228 */ /* 0x080fe40000000000 */
[----:B------:R-:W-:Y:S01]  /*29270*/  DMUL R30, R30, R2 ;  /* 0x000000021e1e7228 */ /* 0x000fe20000000000 */
[----:B------:R-:W-:Y:S10]  /*29280*/  BRA `(.L_x_8969) ;  /* 0x00000004008c7947 */ /* 0x000ff40003800000 */
.L_x_8964:
        /* <DEDUP_REMOVED lines=22> */
.L_x_8971:
[----:B------:R-:W-:Y:S05]  /*293f0*/  BSYNC.RECONVERGENT B2 ;  /* 0x0000000000027941 */ /* 0x000fea0003800200 */
.L_x_8970:
        /* <DEDUP_REMOVED lines=26> */
.L_x_8973:
[----:B------:R-:W-:Y:S05]  /*295a0*/  BSYNC.RECONVERGENT B2 ;  /* 0x0000000000027941 */ /* 0x000fea0003800200 */
.L_x_8972:
[----:B------:R-:W-:Y:S02]  /*295b0*/  IMAD.MOV.U32 R30, RZ, RZ, R4 ;  /* 0x000000ffff1e7224 */ /* 0x000fe400078e0004 */
[----:B------:R-:W-:Y:S01]  /*295c0*/  IMAD.MOV.U32 R31, RZ, RZ, R5 ;  /* 0x000000ffff1f7224 */ /* 0x000fe200078e0005 */
[----:B------:R-:W-:Y:S06]  /*295d0*/  BRA `(.L_x_8969) ;  /* 0x0000000000b87947 */ /* 0x000fec0003800000 */
.L_x_8963:
        /* <DEDUP_REMOVED lines=23> */
.L_x_8975:
[----:B------:R-:W-:Y:S05]  /*29750*/  BSYNC.RECONVERGENT B2 ;  /* 0x0000000000027941 */ /* 0x000fea0003800200 */
.L_x_8974:
        /* <DEDUP_REMOVED lines=17> */
.L_x_8977:
[----:B------:R-:W-:Y:S05]  /*29870*/  BSYNC.RECONVERGENT B2 ;  /* 0x0000000000027941 */ /* 0x000fea0003800200 */
.L_x_8976:
[-C--:B------:R-:W-:Y:S02]  /*29880*/  DFMA R4, R28, R46.reuse, R30 ;  /* 0x0000002e1c04722b */ /* 0x080fe4000000001e */
[----:B------:R-:W-:-:S06]  /*29890*/  DFMA R30, R30, R46, -R28 ;  /* 0x0000002e1e1e722b */ /* 0x000fcc000000081c */
[-C--:B------:R-:W-:Y:S02]  /*298a0*/  DMUL R28, R4, R2.reuse ;  /* 0x00000002041c7228 */ /* 0x080fe40000000000 */
[----:B------:R-:W-:-:S11]  /*298b0*/  DMUL R30, R30, R2 ;  /* 0x000000021e1e7228 */ /* 0x000fd60000000000 */
.L_x_8969:
[----:B------:R-:W-:Y:S05]  /*298c0*/  BSYNC.RECONVERGENT B1 ;  /* 0x0000000000017941 */ /* 0x000fea0003800200 */
.L_x_8962:
        /* <DEDUP_REMOVED lines=73> */
.L_x_8984:
[----:B------:R-:W-:Y:S05]  /*29d60*/  BSYNC.RECONVERGENT B0 ;  /* 0x0000000000007941 */ /* 0x000fea0003800200 */
.L_x_8983:
        /* <DEDUP_REMOVED lines=25> */
.L_x_8988:
[----:B------:R-:W-:Y:S05]  /*29f00*/  BSYNC.RECONVERGENT B4 ;  /* 0x0000000000047941 */ /* 0x000fea0003800200 */
.L_x_8987:
[----:B------:R-:W-:Y:S01]  /*29f10*/  VIADD R0, R4, 0x1 ;  /* 0x0000000104007836 */ /* 0x000fe20000000000 */
[----:B------:R-:W-:Y:S06]  /*29f20*/  BRA `(.L_x_8989) ;  /* 0x0000000000087947 */ /* 0x000fec0003800000 */
.L_x_8986:
[----:B------:R-:W-:Y:S01]  /*29f30*/  DMUL R2, RZ, R56 ;  /* 0x00000038ff027228 */ /* 0x000fe20000000000 */
[----:B------:R-:W-:-:S10]  /*29f40*/  IMAD.MOV.U32 R0, RZ, RZ, 0x1 ;  /* 0x00000001ff007424 */ /* 0x000fd400078e00ff */
.L_x_8989:
[----:B------:R-:W-:Y:S05]  /*29f50*/  BSYNC.RECONVERGENT B3 ;  /* 0x0000000000037941 */ /* 0x000fea0003800200 */
.L_x_8985:
        /* <DEDUP_REMOVED lines=56> */
.L_x_8991:
[----:B------:R-:W-:Y:S01]  /*2a2e0*/  DMUL R2, RZ, R56 ;  /* 0x00000038ff027228 */ /* 0x000fe20000000000 */
[----:B------:R-:W-:-:S10]  /*2a2f0*/  IMAD.MOV.U32 R0, RZ, RZ, RZ ;  /* 0x000000ffff007224 */ /* 0x000fd400078e00ff */
.L_x_8992:
[----:B------:R-:W-:Y:S05]  /*2a300*/  BSYNC.RECONVERGENT B3 ;  /* 0x0000000000037941 */ /* 0x000fea0003800200 */
.L_x_8990:
        /* <DEDUP_REMOVED lines=32> */
.L_x_8982:
        /* <DEDUP_REMOVED lines=61> */
.L_x_8995:
[----:B------:R-:W-:Y:S05]  /*2a8e0*/  BSYNC.RECONVERGENT B0 ;  /* 0x0000000000007941 */ /* 0x000fea0003800200 */
.L_x_8994:
        /* <DEDUP_REMOVED lines=36> */
.L_x_8999:
[----:B------:R-:W-:Y:S05]  /*2ab30*/  BSYNC.RECONVERGENT B4 ;  /* 0x0000000000047941 */ /* 0x000fea0003800200 */
.L_x_8998:
[----:B------:R-:W-:Y:S01]  /*2ab40*/  VIADD R0, R4, 0x1 ;  /* 0x0000000104007836 */ /* 0x000fe20000000000 */
[----:B------:R-:W-:Y:S06]  /*2ab50*/  BRA `(.L_x_9000) ;  /* 0x0000000000087947 */ /* 0x000fec0003800000 */
.L_x_8997:
[----:B------:R-:W-:Y:S01]  /*2ab60*/  DMUL R2, RZ, R56 ;  /* 0x00000038ff027228 */ /* 0x000fe20000000000 */
[----:B------:R-:W-:-:S10]  /*2ab70*/  IMAD.MOV.U32 R0, RZ, RZ, 0x1 ;  /* 0x00000001ff007424 */ /* 0x000fd400078e00ff */
.L_x_9000:
[----:B------:R-:W-:Y:S05]  /*2ab80*/  BSYNC.RECONVERGENT B3 ;  /* 0x0000000000037941 */ /* 0x000fea0003800200 */
.L_x_8996:
        /* <DEDUP_REMOVED lines=59> */
.L_x_9002:
[----:B------:R-:W-:Y:S01]  /*2af40*/  DMUL R2, RZ, R56 ;  /* 0x00000038ff027228 */ /* 0x000fe20000000000 */
[----:B------:R-:W-:-:S10]  /*2af50*/  IMAD.MOV.U32 R0, RZ, RZ, RZ ;  /* 0x000000ffff007224 */ /* 0x000fd400078e00ff */
.L_x_9003:
[----:B------:R-:W-:Y:S05]  /*2af60*/  BSYNC.RECONVERGENT B3 ;  /* 0x0000000000037941 */ /* 0x000fea0003800200 */
.L_x_9001:
        /* <DEDUP_REMOVED lines=37> */
.L_x_8981:
        /* <DEDUP_REMOVED lines=10> */
.L_x_9004:
[----:B------:R-:W-:-:S10]  /*2b260*/  DADD R42, R26, -R26 ;  /* 0x000000001a2a7229 */ /* 0x000fd4000000081a */
[----:B------:R-:W-:Y:S02]  /*2b270*/  IMAD.MOV.U32 R56, RZ, RZ, R42 ;  /* 0x000000ffff387224 */ /* 0x000fe400078e002a */
[----:B------:R-:W-:Y:S01]  /*2b280*/  IMAD.MOV.U32 R57, RZ, RZ, R43 ;  /* 0x000000ffff397224 */ /* 0x000fe200078e002b */
[----:B------:R-:W-:Y:S06]  /*2b290*/  BRA `(.L_x_8993) ;  /* 0x0000000800c87947 */ /* 0x000fec0003800000 */
.L_x_8980:
        /* <DEDUP_REMOVED lines=26> */
.L_x_9008:
[----:B------:R-:W-:Y:S05]  /*2b440*/  BSYNC.RECONVERGENT B4 ;  /* 0x0000000000047941 */ /* 0x000fea0003800200 */
.L_x_9007:
[----:B------:R-:W-:Y:S01]  /*2b450*/  VIADD R0, R4, 0x1 ;  /* 0x0000000104007836 */ /* 0x000fe20000000000 */
[----:B------:R-:W-:Y:S06]  /*2b460*/  BRA `(.L_x_9009) ;  /* 0x0000000000087947 */ /* 0x000fec0003800000 */
.L_x_9006:
[----:B------:R-:W-:Y:S01]  /*2b470*/  DMUL R2, RZ, R56 ;  /* 0x00000038ff027228 */ /* 0x000fe20000000000 */
[----:B------:R-:W-:-:S10]  /*2b480*/  IMAD.MOV.U32 R0, RZ, RZ, 0x1 ;  /* 0x00000001ff007424 */ /* 0x000fd400078e00ff */
.L_x_9009:
[----:B------:R-:W-:Y:S05]  /*2b490*/  BSYNC.RECONVERGENT B3 ;  /* 0x0000000000037941 */ /* 0x000fea0003800200 */
.L_x_9005:
        /* <DEDUP_REMOVED lines=56> */
.L_x_9011:
[----:B------:R-:W-:Y:S01]  /*2b820*/  DMUL R2, RZ, R56 ;  /* 0x00000038ff027228 */ /* 0x000fe20000000000 */
[----:B------:R-:W-:-:S10]  /*2b830*/  IMAD.MOV.U32 R0, RZ, RZ, RZ ;  /* 0x000000ffff007224 */ /* 0x000fd400078e00ff */
.L_x_9012:
[----:B------:R-:W-:Y:S05]  /*2b840*/  BSYNC.RECONVERGENT B3 ;  /* 0x0000000000037941 */ /* 0x000fea0003800200 */
.L_x_9010:
        /* <DEDUP_REMOVED lines=30> */
.L_x_8979:
        /* <DEDUP_REMOVED lines=57> */
.L_x_8993:
[----:B------:R-:W-:Y:S05]  /*2bdc0*/  BSYNC.RECONVERGENT B2 ;  /* 0x0000000000027941 */ /* 0x000fea0003800200 */
.L_x_8978:
        /* <DEDUP_REMOVED lines=31> */
.L_x_9017:
[----:B------:R-:W-:Y:S05]  /*2bfc0*/  BSYNC.RECONVERGENT B2 ;  /* 0x0000000000027941 */ /* 0x000fea0003800200 */
.L_x_9016:
        /* <DEDUP_REMOVED lines=17> */
.L_x_9019:
[----:B------:R-:W-:Y:S05]  /*2c0e0*/  BSYNC.RECONVERGENT B2 ;  /* 0x0000000000027941 */ /* 0x000fea0003800200 */
.L_x_9018:
[-C--:B------:R-:W-:Y:S02]  /*2c0f0*/  DFMA R4, R26, R46.reuse, R24 ;  /* 0x0000002e1a04722b */ /* 0x080fe40000000018 */
[----:B------:R-:W-:-:S06]  /*2c100*/  DFMA R26, -R24, R46, R26 ;  /* 0x0000002e181a722b */ /* 0x000fcc000000011a */
[-C--:B------:R-:W-:Y:S02]  /*2c110*/  DMUL R24, R4, R2.reuse ;  /* 0x0000000204187228 */ /* 0x080fe40000000000 */
[----:B------:R-:W-:Y:S01]  /*2c120*/  DMUL R26, R26, R2 ;  /* 0x000000021a1a7228 */ /* 0x000fe20000000000 */
[----:B------:R-:W-:Y:S10]  /*2c130*/  BRA `(.L_x_9020) ;  /* 0x00000004008c7947 */ /* 0x000ff40003800000 */
.L_x_9015:
        /* <DEDUP_REMOVED lines=22> */
.L_x_9022:
[----:B------:R-:W-:Y:S05]  /*2c2a0*/  BSYNC.RECONVERGENT B2 ;  /* 0x0000000000027941 */ /* 0x000fea0003800200 */
.L_x_9021:
        /* <DEDUP_REMOVED lines=26> */
.L_x_9024:
[----:B------:R-:W-:Y:S05]  /*2c450*/  BSYNC.RECONVERGENT B2 ;  /* 0x0000000000027941 */ /* 0x000fea0003800200 */
.L_x_9023:
[----:B------:R-:W-:Y:S02]  /*2c460*/  IMAD.MOV.U32 R26, RZ, RZ, R4 ;  /* 0x000000ffff1a7224 */ /* 0x000fe400078e0004 */
[----:B------:R-:W-:Y:S01]  /*2c470*/  IMAD.MOV.U32 R27, RZ, RZ, R5 ;  /* 0x000000ffff1b7224 */ /* 0x000fe200078e0005 */
[----:B------:R-:W-:Y:S06]  /*2c480*/  BRA `(.L_x_9020) ;  /* 0x0000000000b87947 */ /* 0x000fec0003800000 */
.L_x_9014:
        /* <DEDUP_REMOVED lines=23> */
.L_x_9026:
[----:B------:R-:W-:Y:S05]  /*2c600*/  BSYNC.RECONVERGENT B2 ;  /* 0x0000000000027941 */ /* 0x000fea0003800200 */
.L_x_9025:
        /* <DEDUP_REMOVED lines=17> */
.L_x_9028:
[----:B------:R-:W-:Y:S05]  /*2c720*/  BSYNC.RECONVERGENT B2 ;  /* 0x0000000000027941 */ /* 0x000fea0003800200 */
.L_x_9027:
[-C--:B------:R-:W-:Y:S02]  /*2c730*/  DFMA R4, R24, R46.reuse, R26 ;  /* 0x0000002e1804722b */ /* 0x080fe4000000001a */
[----:B------:R-:W-:-:S06]  /*2c740*/  DFMA R26, R26, R46, -R24 ;  /* 0x0000002e1a1a722b */ /* 0x000fcc0000000818 */
[-C--:B------:R-:W-:Y:S02]  /*2c750*/  DMUL R24, R4, R2.reuse ;  /* 0x0000000204187228 */ /* 0x080fe40000000000 */
[----:B------:R-:W-:-:S11]  /*2c760*/  DMUL R26, R26, R2 ;  /* 0x000000021a1a7228 */ /* 0x000fd60000000000 */
.L_x_9020:
[----:B------:R-:W-:Y:S05]  /*2c770*/  BSYNC.RECONVERGENT B1 ;  /* 0x0000000000017941 */ /* 0x000fea0003800200 */
.L_x_9013:
        /* <DEDUP_REMOVED lines=73> */
.L_x_9035:
[----:B------:R-:W-:Y:S05]  /*2cc10*/  BSYNC.RECONVERGENT B0 ;  /* 0x0000000000007941 */ /* 0x000fea0003800200 */
.L_x_9034:
        /* <DEDUP_REMOVED lines=25> */
.L_x_9039:
[----:B------:R-:W-:Y:S05]  /*2cdb0*/  BSYNC.RECONVERGENT B4 ;  /* 0x0000000000047941 */ /* 0x000fea0003800200 */
.L_x_9038:
[----:B------:R-:W-:Y:S01]  /*2cdc0*/  VIADD R0, R4, 0x1 ;  /* 0x0000000104007836 */ /* 0x000fe20000000000 */
[----:B------:R-:W-:Y:S06]  /*2cdd0*/  BRA `(.L_x_9040) ;  /* 0x0000000000087947 */ /* 0x000fec0003800000 */
.L_x_9037:
[----:B------:R-:W-:Y:S01]  /*2cde0*/  DMUL R2, RZ, R56 ;  /* 0x00000038ff027228 */ /* 0x000fe20000000000 */
[----:B------:R-:W-:-:S10]  /*2cdf0*/  IMAD.MOV.U32 R0, RZ, RZ, 0x1 ;  /* 0x00000001ff007424 */ /* 0x000fd400078e00ff */
.L_x_9040:
[----:B------:R-:W-:Y:S05]  /*2ce00*/  BSYNC.RECONVERGENT B3 ;  /* 0x0000000000037941 */ /* 0x000fea0003800200 */
.L_x_9036:
        /* <DEDUP_REMOVED lines=56> */
.L_x_9042:
[----:B------:R-:W-:Y:S01]  /*2d190*/  DMUL R2, RZ, R56 ;  /* 0x00000038ff027228 */ /* 0x000fe20000000000 */
[----:B------:R-:W-:-:S10]  /*2d1a0*/  IMAD.MOV.U32 R0, RZ, RZ, RZ ;  /* 0x000000ffff007224 */ /* 0x000fd400078e00ff */
.L_x_9043:
[----:B------:R-:W-:Y:S05]  /*2d1b0*/  BSYNC.RECONVERGENT B3 ;  /* 0x0000000000037941 */ /* 0x000fea0003800200 */
.L_x_9041:
        /* <DEDUP_REMOVED lines=32> */
.L_x_9033:
        /* <DEDUP_REMOVED lines=61> */
.L_x_9046:
[----:B------:R-:W-:Y:S05]  /*2d790*/  BSYNC.RECONVERGENT B0 ;  /* 0x0000000000007941 */ /* 0x000fea0003800200 */
.L_x_9045:
        /* <DEDUP_REMOVED lines=36> */
.L_x_9050:
[----:B------:R-:W-:Y:S05]  /*2d9e0*/  BSYNC.RECONVERGENT B4 ;  /* 0x0000000000047941 */ /* 0x000fea0003800200 */
.L_x_9049:
[----:B------:R-:W-:Y:S01]  /*2d9f0*/  VIADD R0, R4, 0x1 ;  /* 0x0000000104007836 */ /* 0x000fe20000000000 */
[----:B------:R-:W-:Y:S06]  /*2da00*/  BRA `(.L_x_9051) ;  /* 0x0000000000087947 */ /* 0x000fec0003800000 */
.L_x_9048:
[----:B------:R-:W-:Y:S01]  /*2da10*/  DMUL R2, RZ, R56 ;  /* 0x00000038ff027228 */ /* 0x000fe20000000000 */
[----:B------:R-:W-:-:S10]  /*2da20*/  IMAD.MOV.U32 R0, RZ, RZ, 0x1 ;  /* 0x00000001ff007424 */ /* 0x000fd400078e00ff */
.L_x_9051:
[----:B------:R-:W-:Y:S05]  /*2da30*/  BSYNC.RECONVERGENT B3 ;  /* 0x0000000000037941 */ /* 0x000fea0003800200 */
.L_x_9047:
        /* <DEDUP_REMOVED lines=59> */
.L_x_9053:
[----:B------:R-:W-:Y:S01]  /*2ddf0*/  DMUL R2, RZ, R56 ;  /* 0x00000038ff027228 */ /* 0x000fe20000000000 */
[----:B------:R-:W-:-:S10]  /*2de00*/  IMAD.MOV.U32 R0, RZ, RZ, RZ ;  /* 0x000000ffff007224 */ /* 0x000fd400078e00ff */
.L_x_9054:
[----:B------:R-:W-:Y:S05]  /*2de10*/  BSYNC.RECONVERGENT B3 ;  /* 0x0000000000037941 */ /* 0x000fea0003800200 */
.L_x_9052:
        /* <DEDUP_REMOVED lines=37> */
.L_x_9032:
        /* <DEDUP_REMOVED lines=10> */
.L_x_9055:
[----:B------:R-:W-:-:S10]  /*2e110*/  DADD R42, R22, -R22 ;  /* 0x00000000162a7229 */ /* 0x000fd40000000816 */
[----:B------:R-:W-:Y:S02]  /*2e120*/  IMAD.MOV.U32 R56, RZ, RZ, R42 ;  /* 0x000000ffff387224 */ /* 0x000fe400078e002a */
[----:B------:R-:W-:Y:S01]  /*2e130*/  IMAD.MOV.U32 R57, RZ, RZ, R43 ;  /* 0x000000ffff397224 */ /* 0x000fe200078e002b */
[----:B------:R-:W-:Y:S06]  /*2e140*/  BRA `(.L_x_9044) ;  /* 0x0000000800c87947 */ /* 0x000fec0003800000 */
.L_x_9031:
        /* <DEDUP_REMOVED lines=26> */
.L_x_9059:
[----:B------:R-:W-:Y:S05]  /*2e2f0*/  BSYNC.RECONVERGENT B4 ;  /* 0x0000000000047941 */ /* 0x000fea0003800200 */
.L_x_9058:
[----:B------:R-:W-:Y:S01]  /*2e300*/  VIADD R0, R4, 0x1 ;  /* 0x0000000104007836 */ /* 0x000fe20000000000 */
[----:B------:R-:W-:Y:S06]  /*2e310*/  BRA `(.L_x_9060) ;  /* 0x0000000000087947 */ /* 0x000fec0003800000 */
.L_x_9057:
[----:B------:R-:W-:Y:S01]  /*2e320*/  DMUL R2, RZ, R56 ;  /* 0x00000038ff027228 */ /* 0x000fe20000000000 */
[----:B------:R-:W-:-:S10]  /*2e330*/  IMAD.MOV.U32 R0, RZ, RZ, 0x1 ;  /* 0x00000001ff007424 */ /* 0x000fd400078e00ff */
.L_x_9060:
[----:B------:R-:W-:Y:S05]  /*2e340*/  BSYNC.RECONVERGENT B3 ;  /* 0x0000000000037941 */ /* 0x000fea0003800200 */
.L_x_9056:
        /* <DEDUP_REMOVED lines=56> */
.L_x_9062:
[----:B------:R-:W-:Y:S01]  /*2e6d0*/  DMUL R2, RZ, R56 ;  /* 0x00000038ff027228 */ /* 0x000fe20000000000 */
[----:B------:R-:W-:-:S10]  /*2e6e0*/  IMAD.MOV.U32 R0, RZ, RZ, RZ ;  /* 0x000000ffff007224 */ /* 0x000fd400078e00ff */
.L_x_9063:
[----:B------:R-:W-:Y:S05]  /*2e6f0*/  BSYNC.RECONVERGENT B3 ;  /* 0x0000000000037941 */ /* 0x000fea0003800200 */
.L_x_9061:
        /* <DEDUP_REMOVED lines=30> */
.L_x_9030:
        /* <DEDUP_REMOVED lines=57> */
.L_x_9044:
[----:B------:R-:W-:Y:S05]  /*2ec70*/  BSYNC.RECONVERGENT B2 ;  /* 0x0000000000027941 */ /* 0x000fea0003800200 */
.L_x_9029:
        /* <DEDUP_REMOVED lines=31> */
.L_x_9068:
[----:B------:R-:W-:Y:S05]  /*2ee70*/  BSYNC.RECONVERGENT B2 ;  /* 0x0000000000027941 */ /* 0x000fea0003800200 */
.L_x_9067:
        /* <DEDUP_REMOVED lines=17> */
.L_x_9070:
[----:B------:R-:W-:Y:S05]  /*2ef90*/  BSYNC.RECONVERGENT B2 ;  /* 0x0000000000027941 */ /* 0x000fea0003800200 */
.L_x_9069:
[-C--:B------:R-:W-:Y:S02]  /*2efa0*/  DFMA R4, R22, R46.reuse, R20 ;  /* 0x0000002e1604722b */ /* 0x080fe40000000014 */
[----:B------:R-:W-:-:S06]  /*2efb0*/  DFMA R22, -R20, R46, R22 ;  /* 0x0000002e1416722b */ /* 0x000fcc0000000116 */
[-C--:B------:R-:W-:Y:S02]  /*2efc0*/  DMUL R20, R4, R2.reuse ;  /* 0x0000000204147228 */ /* 0x080fe40000000000 */
[----:B------:R-:W-:Y:S01]  /*2efd0*/  DMUL R22, R22, R2 ;  /* 0x0000000216167228 */ /* 0x000fe20000000000 */
[----:B------:R-:W-:Y:S10]  /*2efe0*/  BRA `(.L_x_9071) ;  /* 0x00000004008c7947 */ /* 0x000ff40003800000 */
.L_x_9066:
        /* <DEDUP_REMOVED lines=22> */
.L_x_9073:
[----:B------:R-:W-:Y:S05]  /*2f150*/  BSYNC.RECONVERGENT B2 ;  /* 0x0000000000027941 */ /* 0x000fea0003800200 */
.L_x_9072:
        /* <DEDUP_REMOVED lines=26> */
.L_x_9075:
[----:B------:R-:W-:Y:S05]  /*2f300*/  BSYNC.RECONVERGENT B2 ;  /* 0x0000000000027941 */ /* 0x000fea0003800200 */
.L_x_9074:
[----:B------:R-:W-:Y:S02]  /*2f310*/  IMAD.MOV.U32 R22, RZ, RZ, R4 ;  /* 0x000000ffff167224 */ /* 0x000fe400078e0004 */
[----:B------:R-:W-:Y:S01]  /*2f320*/  IMAD.MOV.U32 R23, RZ, RZ, R5 ;  /* 0x000000ffff177224 */ /* 0x000fe200078e0005 */
[----:B------:R-:W-:Y:S06]  /*2f330*/  BRA `(.L_x_9071) ;  /* 0x0000000000b87947 */ /* 0x000fec0003800000 */
.L_x_9065:
        /* <DEDUP_REMOVED lines=23> */
.L_x_9077:
[----:B------:R-:W-:Y:S05]  /*2f4b0*/  BSYNC.RECONVERGENT B2 ;  /* 0x0000000000027941 */ /* 0x000fea0003800200 */
.L_x_9076:
        /* <DEDUP_REMOVED lines=17> */
.L_x_9079:
[----:B------:R-:W-:Y:S05]  /*2f5d0*/  BSYNC.RECONVERGENT B2 ;  /* 0x0000000000027941 */ /* 0x000fea0003800200 */
.L_x_9078:
[-C--:B------:R-:W-:Y:S02]  /*2f5e0*/  DFMA R4, R20, R46.reuse, R22 ;  /* 0x0000002e1404722b */ /* 0x080fe40000000016 */
[----:B------:R-:W-:-:S06]  /*2f5f0*/  DFMA R22, R22, R46, -R20 ;  /* 0x0000002e1616722b */ /* 0x000fcc0000000814 */
[-C--:B------:R-:W-:Y:S02]  /*2f600*/  DMUL R20, R4, R2.reuse ;  /* 0x0000000204147228 */ /* 0x080fe40000000000 */
[----:B------:R-:W-:-:S11]  /*2f610*/  DMUL R22, R22, R2 ;  /* 0x0000000216167228 */ /* 0x000fd60000000000 */
.L_x_9071:
[----:B------:R-:W-:Y:S05]  /*2f620*/  BSYNC.RECONVERGENT B1 ;  /* 0x0000000000017941 */ /* 0x000fea0003800200 */
.L_x_9064:
        /* <DEDUP_REMOVED lines=11> */
        .weak           $__internal_17_$__cuda_sm20_dblrcp_rn_slowpath_v3
        .type           $__internal_17_$__cuda_sm20_dblrcp_rn_slowpath_v3,@function
        .size           $__internal_17_$__cuda_sm20_dblrcp_rn_slowpath_v3,($__internal_18_$__cuda_sm20_div_rn_f64_full - $__internal_17_$__cuda_sm20_dblrcp_rn_slowpath_v3)
$__internal_17_$__cuda_sm20_dblrcp_rn_slowpath_v3:
        /* <DEDUP_REMOVED lines=26> */
.L_x_9083:
        /* <DEDUP_REMOVED lines=9> */
.L_x_9081:
[----:B------:R-:W-:Y:S01]  /*2f910*/  LOP3.LUT R5, R7, 0x80000, RZ, 0xfc, !PT ;  /* 0x0008000007057812 */ /* 0x000fe200078efcff */
[----:B------:R-:W-:-:S07]  /*2f920*/  IMAD.MOV.U32 R4, RZ, RZ, R6 ;  /* 0x000000ffff047224 */ /* 0x000fce00078e0006 */
.L_x_9082:
[----:B------:R-:W-:Y:S05]  /*2f930*/  BSYNC.RECONVERGENT B0 ;  /* 0x0000000000007941 */ /* 0x000fea0003800200 */
.L_x_9080:
[----:B------:R-:W-:Y:S02]  /*2f940*/  IMAD.MOV.U32 R2, RZ, RZ, R4 ;  /* 0x000000ffff027224 */ /* 0x000fe400078e0004 */
[----:B------:R-:W-:Y:S02]  /*2f950*/  IMAD.MOV.U32 R3, RZ, RZ, R5 ;  /* 0x000000ffff037224 */ /* 0x000fe400078e0005 */
[----:B------:R-:W-:Y:S02]  /*2f960*/  IMAD.MOV.U32 R4, RZ, RZ, R0 ;  /* 0x000000ffff047224 */ /* 0x000fe400078e0000 */
[----:B------:R-:W-:-:S04]  /*2f970*/  IMAD.MOV.U32 R5, RZ, RZ, 0x0 ;  /* 0x00000000ff057424 */ /* 0x000fc800078e00ff */
[----:B------:R-:W-:Y:S05]  /*2f980*/  RET.REL.NODEC R4 `(_ZN2at6native29vectorized_elementwise_kernelILi4EZZZNS0_61_GLOBAL__N__132982cb_23_ActivationSiluKernel_cu_9e10b42f_311311silu_kernelERNS_18TensorIteratorBaseEENKUlvE_clEvENKUlvE1_clEvEUlN3c107complexIdEEE_St5arrayIPcLm2EEEEviT0_T1_) ;  /* 0xfffffd04049c7950 */ /* 0x000fea0003c3ffff */
        .weak           $__internal_18_$__cuda_sm20_div_rn_f64_full
        .type           $__internal_18_$__cuda_sm20_div_rn_f64_full,@function
        .size           $__internal_18_$__cuda_sm20_div_rn_f64_full,($_ZN2at6native29vectorized_elementwise_kernelILi4EZZZNS0_61_GLOBAL__N__132982cb_23_ActivationSiluKernel_cu_9e10b42f_311311silu_kernelERNS_18TensorIteratorBaseEENKUlvE_clEvENKUlvE1_clEvEUlN3c107complexIdEEE_St5arrayIPcLm2EEEEviT0_T1_$__internal_trig_reduction_slowpathd - $__internal_18_$__cuda_sm20_div_rn_f64_full)
$__internal_18_$__cuda_sm20_div_rn_f64_full:
        /* <DEDUP_REMOVED lines=72> */
.L_x_9085:
        /* <DEDUP_REMOVED lines=17> */
.L_x_9088:
[----:B------:R-:W-:Y:S01]  /*2ff20*/  LOP3.LUT R3, R45, 0x80000, RZ, 0xfc, !PT ;  /* 0x000800002d037812 */ /* 0x000fe200078efcff */
[----:B------:R-:W-:-:S04]  /*2ff30*/  IMAD.MOV.U32 R58, RZ, RZ, R44 ;  /* 0x000000ffff3a7224 */ /* 0x000fc800078e002c */
[----:B------:R-:W-:Y:S01]  /*2ff40*/  IMAD.MOV.U32 R59, RZ, RZ, R3 ;  /* 0x000000ffff3b7224 */ /* 0x000fe200078e0003 */
[----:B------:R-:W-:Y:S06]  /*2ff50*/  BRA `(.L_x_9086) ;  /* 0x00000000000c7947 */ /* 0x000fec0003800000 */
.L_x_9087:
[----:B------:R-:W-:Y:S01]  /*2ff60*/  LOP3.LUT R3, R51, 0x80000, RZ, 0xfc, !PT ;  /* 0x0008000033037812 */ /* 0x000fe200078efcff */
[----:B------:R-:W-:-:S04]  /*2ff70*/  IMAD.MOV.U32 R58, RZ, RZ, R50 ;  /* 0x000000ffff3a7224 */ /* 0x000fc800078e0032 */
[----:B------:R-:W-:-:S07]  /*2ff80*/  IMAD.MOV.U32 R59, RZ, RZ, R3 ;  /* 0x000000ffff3b7224 */ /* 0x000fce00078e0003 */
.L_x_9086:
[----:B------:R-:W-:Y:S05]  /*2ff90*/  BSYNC.RECONVERGENT B0 ;  /* 0x0000000000007941 */ /* 0x000fea0003800200 */
.L_x_9084:
[----:B------:R-:W-:Y:S02]  /*2ffa0*/  IMAD.MOV.U32 R5, RZ, RZ, 0x0 ;  /* 0x00000000ff057424 */ /* 0x000fe400078e00ff */
[----:B------:R-:W-:Y:S02]  /*2ffb0*/  IMAD.MOV.U32 R2, RZ, RZ, R58 ;  /* 0x000000ffff027224 */ /* 0x000fe400078e003a */
[----:B------:R-:W-:Y:S01]  /*2ffc0*/  IMAD.MOV.U32 R3, RZ, RZ, R59 ;  /* 0x000000ffff037224 */ /* 0x000fe200078e003b */
[----:B------:R-:W-:Y:S06]  /*2ffd0*/  RET.REL.NODEC R4 `(_ZN2at6native29vectorized_elementwise_kernelILi4EZZZNS0_61_GLOBAL__N__132982cb_23_ActivationSiluKernel_cu_9e10b42f_311311silu_kernelERNS_18TensorIteratorBaseEENKUlvE_clEvENKUlvE1_clEvEUlN3c107complexIdEEE_St5arrayIPcLm2EEEEviT0_T1_) ;  /* 0xfffffd0004087950 */ /* 0x000fec0003c3ffff */
        .type           $_ZN2at6native29vectorized_elementwise_kernelILi4EZZZNS0_61_GLOBAL__N__132982cb_23_ActivationSiluKernel_cu_9e10b42f_311311silu_kernelERNS_18TensorIteratorBaseEENKUlvE_clEvENKUlvE1_clEvEUlN3c107complexIdEEE_St5arrayIPcLm2EEEEviT0_T1_$__internal_trig_reduction_slowpathd,@function
        .size           $_ZN2at6native29vectorized_elementwise_kernelILi4EZZZNS0_61_GLOBAL__N__132982cb_23_ActivationSiluKernel_cu_9e10b42f_311311silu_kernelERNS_18TensorIteratorBaseEENKUlvE_clEvENKUlvE1_clEvEUlN3c107complexIdEEE_St5arrayIPcLm2EEEEviT0_T1_$__internal_trig_reduction_slowpathd,(.L_x_11371 - $_ZN2at6native29vectorized_elementwise_kernelILi4EZZZNS0_61_GLOBAL__N__132982cb_23_ActivationSiluKernel_cu_9e10b42f_311311silu_kernelERNS_18TensorIteratorBaseEENKUlvE_clEvENKUlvE1_clEvEUlN3c107complexIdEEE_St5arrayIPcLm2EEEEviT0_T1_$__internal_trig_reduction_slowpathd)
$_ZN2at6native29vectorized_elementwise_kernelILi4EZZZNS0_61_GLOBAL__N__132982cb_23_ActivationSiluKernel_cu_9e10b42f_311311silu_kernelERNS_18TensorIteratorBaseEENKUlvE_clEvENKUlvE1_clEvEUlN3c107complexIdEEE_St5arrayIPcLm2EEEEviT0_T1_$__internal_trig_reduction_slowpathd:
        /* <DEDUP_REMOVED lines=23> */
.L_x_9093:
        /* <DEDUP_REMOVED lines=29> */
.L_x_9092:
[----:B------:R-:W-:-:S07]  /*30320*/  IMAD.MOV.U32 R46, RZ, RZ, R7 ;  /* 0x000000ffff2e7224 */ /* 0x000fce00078e0007 */
.L_x_9091:
[----:B------:R-:W-:Y:S05]  /*30330*/  BSYNC.RECONVERGENT B0 ;  /* 0x0000000000007941 */ /* 0x000fea0003800200 */
.L_x_9090:
        /* <DEDUP_REMOVED lines=60> */
.L_x_9095:
[----:B------:R-:W-:Y:S05]  /*30700*/  BSYNC.RECONVERGENT B0 ;  /* 0x0000000000007941 */ /* 0x000fea0003800200 */
.L_x_9094:
        /* <DEDUP_REMOVED lines=36> */
.L_x_9089:
[----:B------:R-:W-:Y:S02]  /*30950*/  IMAD.MOV.U32 R49, RZ, RZ, 0x0 ;  /* 0x00000000ff317424 */ /* 0x000fe400078e00ff */
[----:B------:R-:W-:Y:S02]  /*30960*/  IMAD.MOV.U32 R7, RZ, RZ, R51 ;  /* 0x000000ffff077224 */ /* 0x000fe400078e0033 */
[----:B------:R-:W-:Y:S05]  /*30970*/  RET.REL.NODEC R48 `(_ZN2at6native29vectorized_elementwise_kernelILi4EZZZNS0_61_GLOBAL__N__132982cb_23_ActivationSiluKernel_cu_9e10b42f_311311silu_kernelERNS_18TensorIteratorBaseEENKUlvE_clEvENKUlvE1_clEvEUlN3c107complexIdEEE_St5arrayIPcLm2EEEEviT0_T1_) ;  /* 0xfffffcf430a07950 */ /* 0x000fea0003c3ffff */
.L_x_9096:
        /* <DEDUP_REMOVED lines=16> */
.L_x_11371:


//--------------------- .text._ZN2at6native29vectorized_elementwise_kernelILi8EZZZNS0_61_GLOBAL__N__132982cb_23_ActivationSiluKernel_cu_9e10b42f_311311silu_kernelERNS_18TensorIteratorBaseEENKUlvE_clEvENKUlvE1_clEvEUlN3c107complexIdEEE_St5arrayIPcLm2EEEEviT0_T1_ --------------------------
	.section	.text._ZN2at6native29vectorized_elementwise_kernelILi8EZZZNS0_61_GLOBAL__N__132982cb_23_ActivationSiluKernel_cu_9e10b42f_311311silu_kernelERNS_18TensorIteratorBaseEENKUlvE_clEvENKUlvE1_clEvEUlN3c107complexIdEEE_St5arrayIPcLm2EEEEviT0_T1_,"ax",@progbits
	.align	128
        .global         _ZN2at6native29vectorized_elementwise_kernelILi8EZZZNS0_61_GLOBAL__N__132982cb_23_ActivationSiluKernel_cu_9e10b42f_311311silu_kernelERNS_18TensorIteratorBaseEENKUlvE_clEvENKUlvE1_clEvEUlN3c107complexIdEEE_St5arrayIPcLm2EEEEviT0_T1_
        .type           _ZN2at6native29vectorized_elementwise_kernelILi8EZZZNS0_61_GLOBAL__N__132982cb_23_ActivationSiluKernel_cu_9e10b42f_311311silu_kernelERNS_18TensorIteratorBaseEENKUlvE_clEvENKUlvE1_clEvEUlN3c107complexIdEEE_St5arrayIPcLm2EEEEviT0_T1_,@function
        .size           _ZN2at6native29vectorized_elementwise_kernelILi8EZZZNS0_61_GLOBAL__N__132982cb_23_ActivationSiluKernel_cu_9e10b42f_311311silu_kernelERNS_18TensorIteratorBaseEENKUlvE_clEvENKUlvE1_clEvEUlN3c107complexIdEEE_St5arrayIPcLm2EEEEviT0_T1_,(.L_x_11374 - _ZN2at6native29vectorized_elementwise_kernelILi8EZZZNS0_61_GLOBAL__N__132982cb_23_ActivationSiluKernel_cu_9e10b42f_311311silu_kernelERNS_18TensorIteratorBaseEENKUlvE_clEvENKUlvE1_clEvEUlN3c107complexIdEEE_St5arrayIPcLm2EEEEviT0_T1_)
        .other          _ZN2at6native29vectorized_elementwise_kernelILi8EZZZNS0_61_GLOBAL__N__132982cb_23_ActivationSiluKernel_cu_9e10b42f_311311silu_kernelERNS_18TensorIteratorBaseEENKUlvE_clEvENKUlvE1_clEvEUlN3c107complexIdEEE_St5arrayIPcLm2EEEEviT0_T1_,@"STO_CUDA_ENTRY STV_DEFAULT"
_ZN2at6native29vectorized_elementwise_kernelILi8EZZZNS0_61_GLOBAL__N__132982cb_23_ActivationSiluKernel_cu_9e10b42f_311311silu_kernelERNS_18TensorIteratorBaseEENKUlvE_clEvENKUlvE1_clEvEUlN3c107complexIdEEE_St5arrayIPcLm2EEEEviT0_T1_:
.text._ZN2at6native29vectorized_elementwise_kernelILi8EZZZNS0_61_GLOBAL__N__132982cb_23_ActivationSiluKernel_cu_9e10b42f_311311silu_kernelERNS_18TensorIteratorBaseEENKUlvE_clEvENKUlvE1_clEvEUlN3c107complexIdEEE_St5arrayIPcLm2EEEEviT0_T1_:
        /* <DEDUP_REMOVED lines=144> */
.L_x_9101:
        /* <DEDUP_REMOVED lines=28> */
[----:B------:R-:W-:Y:S05]  /*0ac0*/  CALL.REL.NOINC `($_ZN2at6native29vectorized_elementwise_kernelILi8EZZZNS0_61_GLOBAL__N__132982cb_23_ActivationSiluKernel_cu_9e10b42f_311311silu_kernelERNS_18TensorIteratorBaseEENKUlvE_clEvENKUlvE1_clEvEUlN3c107complexIdEEE_St5arrayIPcLm2EEEEviT0_T1_$__internal_trig_reduction_slowpathd) ;  /* 0x000002f400447944 */ /* 0x000fea0003c00000 */
[----:B------:R-:W-:Y:S02]  /*0ad0*/  IMAD.MOV.U32 R2, RZ, RZ, R6 ;  /* 0x000000ffff027224 */ /* 0x000fe400078e0006 */
[----:B------:R-:W-:-:S07]  /*0ae0*/  IMAD.MOV.U32 R3, RZ, RZ, R7 ;  /* 0x000000ffff037224 */ /* 0x000fce00078e0007 */
.L_x_9107:
[----:B------:R-:W-:Y:S05]  /*0af0*/  BSYNC.RECONVERGENT B5 ;  /* 0x0000000000057941 */ /* 0x000fea0003800200 */
.L_x_9106:
[----:B------:R-:W-:-:S07]  /*0b00*/  VIADD R0, R4, 0x1 ;  /* 0x0000000104007836 */ /* 0x000fce0000000000 */
.L_x_9105:
[----:B------:R-:W-:Y:S05]  /*0b10*/  BSYNC.RECONVERGENT B4 ;  /* 0x0000000000047941 */ /* 0x000fea0003800200 */
.L_x_9104:
        /* <DEDUP_REMOVED lines=55> */
[----:B------:R-:W-:Y:S02]  /*0e90*/  IMAD.MOV.U32 R2, RZ, RZ, R6 ;  /* 0x000000ffff027224 */ /* 0x000fe400078e0006 */
[----:B------:R-:W-:-:S07]  /*0ea0*/  IMAD.MOV.U32 R3, RZ, RZ, R7 ;  /* 0x000000ffff037224 */ /* 0x000fce00078e0007 */
.L_x_9109:
[----:B------:R-:W-:Y:S05]  /*0eb0*/  BSYNC.RECONVERGENT B4 ;  /* 0x0000000000047941 */ /* 0x000fea0003800200 */
.L_x_9108:
        /* <DEDUP_REMOVED lines=30> */
.L_x_9103:
        /* <DEDUP_REMOVED lines=15> */
.L_x_9110:
        /* <DEDUP_REMOVED lines=65> */
.L_x_9113:
[----:B------:R-:W-:Y:S05]  /*15a0*/  BSYNC.RECONVERGENT B0 ;  /* 0x0000000000007941 */ /* 0x000fea0003800200 */
.L_x_9112:
        /* <DEDUP_REMOVED lines=39> */
.L_x_9117:
[----:B------:R-:W-:Y:S05]  /*1820*/  BSYNC.RECONVERGENT B5 ;  /* 0x0000000000057941 */ /* 0x000fea0003800200 */
.L_x_9116:
[----:B------:R-:W-:-:S07]  /*1830*/  VIADD R0, R0, 0x1 ;  /* 0x0000000100007836 */ /* 0x000fce0000000000 */
.L_x_9115:
[----:B------:R-:W-:Y:S05]  /*1840*/  BSYNC.RECONVERGENT B4 ;  /* 0x0000000000047941 */ /* 0x000fea0003800200 */
.L_x_9114:
        /* <DEDUP_REMOVED lines=60> */
.L_x_9119:
[----:B------:R-:W-:Y:S05]  /*1c10*/  BSYNC.RECONVERGENT B4 ;  /* 0x0000000000047941 */ /* 0x000fea0003800200 */
.L_x_9118:
        /* <DEDUP_REMOVED lines=37> */
.L_x_9111:
        /* <DEDUP_REMOVED lines=61> */
.L_x_9121:
[----:B------:R-:W-:Y:S05]  /*2240*/  BSYNC.RECONVERGENT B0 ;  /* 0x0000000000007941 */ /* 0x000fea0003800200 */
.L_x_9120:
        /* <DEDUP_REMOVED lines=26> */
.L_x_9125:
[----:B------:R-:W-:Y:S05]  /*23f0*/  BSYNC.RECONVERGENT B5 ;  /* 0x0000000000057941 */ /* 0x000fea0003800200 */
.L_x_9124:
[----:B------:R-:W-:-:S07]  /*2400*/  VIADD R0, R4, 0x1 ;  /* 0x0000000104007836 */ /* 0x000fce0000000000 */
.L_x_9123:
[----:B------:R-:W-:Y:S05]  /*2410*/  BSYNC.RECONVERGENT B4 ;  /* 0x0000000000047941 */ /* 0x000fea0003800200 */
.L_x_9122:
        /* <DEDUP_REMOVED lines=56> */
.L_x_9127:
[----:B------:R-:W-:Y:S05]  /*27a0*/  BSYNC.RECONVERGENT B4 ;  /* 0x0000000000047941 */ /* 0x000fea0003800200 */
.L_x_9126:
        /* <DEDUP_REMOVED lines=31> */
.L_x_9102:
[----:B------:R-:W-:Y:S05]  /*29a0*/  BSYNC.RECONVERGENT B3 ;  /* 0x0000000000037941 */ /* 0x000fea0003800200 */
.L_x_9100:
        /* <DEDUP_REMOVED lines=28> */
[----:B------:R-:W-:Y:S05]  /*2b70*/  CALL.REL.NOINC `($__internal_20_$__cuda_sm20_div_rn_f64_full) ;  /* 0x000002cc00847944 */ /* 0x000fea0003c00000 */
.L_x_9131:
[----:B------:R-:W-:Y:S05]  /*2b80*/  BSYNC.RECONVERGENT B1 ;  /* 0x0000000000017941 */ /* 0x000fea0003800200 */
.L_x_9130:
        /* <DEDUP_REMOVED lines=24> */
[----:B------:R-:W-:Y:S02]  /*2d10*/  IMAD.MOV.U32 R30, RZ, RZ, R2 ;  /* 0x000000ffff1e7224 */ /* 0x000fe400078e0002 */
[----:B------:R-:W-:-:S07]  /*2d20*/  IMAD.MOV.U32 R31, RZ, RZ, R3 ;  /* 0x000000ffff1f7224 */ /* 0x000fce00078e0003 */
.L_x_9133:
[----:B------:R-:W-:Y:S05]  /*2d30*/  BSYNC.RECONVERGENT B1 ;  /* 0x0000000000017941 */ /* 0x000fea0003800200 */
.L_x_9132:
[----:B------:R-:W-:Y:S05]  /*2d40*/  BRA `(.L_x_9099) ;  /* 0x0000000400747947 */ /* 0x000fea0003800000 */
.L_x_9129:
        /* <DEDUP_REMOVED lines=23> */
.L_x_9135:
[----:B------:R-:W-:Y:S05]  /*2ec0*/  BSYNC.RECONVERGENT B1 ;  /* 0x0000000000017941 */ /* 0x000fea0003800200 */
.L_x_9134:
        /* <DEDUP_REMOVED lines=16> */
[----:B------:R-:W-:Y:S05]  /*2fd0*/  CALL.REL.NOINC `($__internal_19_$__cuda_sm20_dblrcp_rn_slowpath_v3) ;  /* 0x000002c400c07944 */ /* 0x000fea0003c00000 */
.L_x_9137:
[----:B------:R-:W-:Y:S05]  /*2fe0*/  BSYNC.RECONVERGENT B1 ;  /* 0x0000000000017941 */ /* 0x000fea0003800200 */
.L_x_9136:
[C---:B------:R-:W-:Y:S02]  /*2ff0*/  DFMA R28, R46.reuse, R34, R32 ;  /* 0x000000222e1c722b */ /* 0x040fe40000000020 */
[----:B------:R-:W-:-:S06]  /*3000*/  DFMA R30, R46, -R32, R34 ;  /* 0x800000202e1e722b */ /* 0x000fcc0000000022 */
[-C--:B------:R-:W-:Y:S02]  /*3010*/  DMUL R28, R28, R2.reuse ;  /* 0x000000021c1c7228 */ /* 0x080fe40000000000 */
[----:B------:R-:W-:Y:S01]  /*3020*/  DMUL R30, R30, R2 ;  /* 0x000000021e1e7228 */ /* 0x000fe20000000000 */
[----:B------:R-:W-:Y:S10]  /*3030*/  BRA `(.L_x_9099) ;  /* 0x0000000000b87947 */ /* 0x000ff40003800000 */
.L_x_9128:
        /* <DEDUP_REMOVED lines=23> */
.L_x_9139:
[----:B------:R-:W-:Y:S05]  /*31b0*/  BSYNC.RECONVERGENT B1 ;  /* 0x0000000000017941 */ /* 0x000fea0003800200 */
.L_x_9138:
        /* <DEDUP_REMOVED lines=17> */
.L_x_9141:
[----:B------:R-:W-:Y:S05]  /*32d0*/  BSYNC.RECONVERGENT B1 ;  /* 0x0000000000017941 */ /* 0x000fea0003800200 */
.L_x_9140:
[C---:B------:R-:W-:Y:S02]  /*32e0*/  DFMA R28, R46.reuse, R32, R34 ;  /* 0x000000202e1c722b */ /* 0x040fe40000000022 */
[----:B------:R-:W-:-:S06]  /*32f0*/  DFMA R30, R46, R34, -R32 ;  /* 0x000000222e1e722b */ /* 0x000fcc0000000820 */
[-C--:B------:R-:W-:Y:S02]  /*3300*/  DMUL R28, R28, R2.reuse ;  /* 0x000000021c1c7228 */ /* 0x080fe40000000000 */
[----:B------:R-:W-:-:S11]  /*3310*/  DMUL R30, R30, R2 ;  /* 0x000000021e1e7228 */ /* 0x000fd60000000000 */
.L_x_9099:
[----:B------:R-:W-:Y:S05]  /*3320*/  BSYNC.RECONVERGENT B2 ;  /* 0x0000000000027941 */ /* 0x000fea0003800200 */
.L_x_9098:
        /* <DEDUP_REMOVED lines=80> */
.L_x_9150:
[----:B------:R-:W-:Y:S05]  /*3830*/  BSYNC.RECONVERGENT B0 ;  /* 0x0000000000007941 */ /* 0x000fea0003800200 */
.L_x_9149:
        /* <DEDUP_REMOVED lines=25> */
.L_x_9154:
[----:B------:R-:W-:Y:S05]  /*39d0*/  BSYNC.RECONVERGENT B5 ;  /* 0x0000000000057941 */ /* 0x000fea0003800200 */
.L_x_9153:
[----:B------:R-:W-:Y:S01]  /*39e0*/  VIADD R0, R4, 0x1 ;  /* 0x0000000104007836 */ /* 0x000fe20000000000 */
[----:B------:R-:W-:Y:S06]  /*39f0*/  BRA `(.L_x_9155) ;  /* 0x0000000000087947 */ /* 0x000fec0003800000 */
.L_x_9152:
[----:B------:R-:W-:Y:S01]  /*3a00*/  DMUL R2, RZ, R58 ;  /* 0x0000003aff027228 */ /* 0x000fe20000000000 */
[----:B------:R-:W-:-:S10]  /*3a10*/  IMAD.MOV.U32 R0, RZ, RZ, 0x1 ;  /* 0x00000001ff007424 */ /* 0x000fd400078e00ff */
.L_x_9155:
[----:B------:R-:W-:Y:S05]  /*3a20*/  BSYNC.RECONVERGENT B4 ;  /* 0x0000000000047941 */ /* 0x000fea0003800200 */
.L_x_9151:
        /* <DEDUP_REMOVED lines=53> */
[----:B------:R-:W-:Y:S01]  /*3d80*/  IMAD.MOV.U32 R3, RZ, RZ, R7 ;  /* 0x000000ffff037224 */ /* 0x000fe200078e0007 */
[----:B------:R-:W-:Y:S06]  /*3d90*/  BRA `(.L_x_9158) ;  /* 0x0000000000087947 */ /* 0x000fec0003800000 */
.L_x_9157:
[----:B------:R-:W-:Y:S01]  /*3da0*/  DMUL R2, RZ, R58 ;  /* 0x0000003aff027228 */ /* 0x000fe20000000000 */
[----:B------:R-:W-:-:S10]  /*3db0*/  IMAD.MOV.U32 R0, RZ, RZ, RZ ;  /* 0x000000ffff007224 */ /* 0x000fd400078e00ff */
.L_x_9158:
[----:B------:R-:W-:Y:S05]  /*3dc0*/  BSYNC.RECONVERGENT B4 ;  /* 0x0000000000047941 */ /* 0x000fea0003800200 */
.L_x_9156:
        /* <DEDUP_REMOVED lines=32> */
.L_x_9148:
        /* <DEDUP_REMOVED lines=62> */
.L_x_9161:
[----:B------:R-:W-:Y:S05]  /*43b0*/  BSYNC.RECONVERGENT B0 ;  /* 0x0000000000007941 */ /* 0x000fea0003800200 */
.L_x_9160:
        /* <DEDUP_REMOVED lines=37> */
.L_x_9165:
[----:B------:R-:W-:Y:S05]  /*4610*/  BSYNC.RECONVERGENT B5 ;  /* 0x0000000000057941 */ /* 0x000fea0003800200 */
.L_x_9164:
[----:B------:R-:W-:Y:S01]  /*4620*/  VIADD R0, R0, 0x1 ;  /* 0x0000000100007836 */ /* 0x000fe20000000000 */
[----:B------:R-:W-:Y:S06]  /*4630*/  BRA `(.L_x_9166) ;  /* 0x0000000000087947 */ /* 0x000fec0003800000 */
.L_x_9163:
[----:B------:R-:W-:Y:S01]  /*4640*/  DMUL R60, RZ, R58 ;  /* 0x0000003aff3c7228 */ /* 0x000fe20000000000 */
[----:B------:R-:W-:-:S10]  /*4650*/  IMAD.MOV.U32 R0, RZ, RZ, 0x1 ;  /* 0x00000001ff007424 */ /* 0x000fd400078e00ff */
.L_x_9166:
[----:B------:R-:W-:Y:S05]  /*4660*/  BSYNC.RECONVERGENT B4 ;  /* 0x0000000000047941 */ /* 0x000fea0003800200 */
.L_x_9162:
        /* <DEDUP_REMOVED lines=59> */
.L_x_9168:
[----:B------:R-:W-:Y:S01]  /*4a20*/  DMUL R2, RZ, R58 ;  /* 0x0000003aff027228 */ /* 0x000fe20000000000 */
[----:B------:R-:W-:-:S10]  /*4a30*/  IMAD.MOV.U32 R0, RZ, RZ, RZ ;  /* 0x000000ffff007224 */ /* 0x000fd400078e00ff */
.L_x_9169:
[----:B------:R-:W-:Y:S05]  /*4a40*/  BSYNC.RECONVERGENT B4 ;  /* 0x0000000000047941 */ /* 0x000fea0003800200 */
.L_x_9167:
        /* <DEDUP_REMOVED lines=37> */
.L_x_9147:
        /* <DEDUP_REMOVED lines=10> */
.L_x_9170:
[----:B------:R-:W-:-:S10]  /*4d40*/  DADD R66, R38, -R38 ;  /* 0x0000000026427229 */ /* 0x000fd40000000826 */
[----:B------:R-:W-:Y:S02]  /*4d50*/  IMAD.MOV.U32 R58, RZ, RZ, R66 ;  /* 0x000000ffff3a7224 */ /* 0x000fe400078e0042 */
[----:B------:R-:W-:Y:S01]  /*4d60*/  IMAD.MOV.U32 R59, RZ, RZ, R67 ;  /* 0x000000ffff3b7224 */ /* 0x000fe200078e0043 */
[----:B------:R-:W-:Y:S06]  /*4d70*/  BRA `(.L_x_9159) ;  /* 0x0000000800cc7947 */ /* 0x000fec0003800000 */
.L_x_9146:
        /* <DEDUP_REMOVED lines=26> */
.L_x_9174:
[----:B------:R-:W-:Y:S05]  /*4f20*/  BSYNC.RECONVERGENT B5 ;  /* 0x0000000000057941 */ /* 0x000fea0003800200 */
.L_x_9173:
[----:B------:R-:W-:Y:S01]  /*4f30*/  VIADD R0, R4, 0x1 ;  /* 0x0000000104007836 */ /* 0x000fe20000000000 */
[----:B------:R-:W-:Y:S06]  /*4f40*/  BRA `(.L_x_9175) ;  /* 0x0000000000087947 */ /* 0x000fec0003800000 */
.L_x_9172:
[----:B------:R-:W-:Y:S01]  /*4f50*/  DMUL R2, RZ, R58 ;  /* 0x0000003aff027228 */ /* 0x000fe20000000000 */
[----:B------:R-:W-:-:S10]  /*4f60*/  IMAD.MOV.U32 R0, RZ, RZ, 0x1 ;  /* 0x00000001ff007424 */ /* 0x000fd400078e00ff */
.L_x_9175:
[----:B------:R-:W-:Y:S05]  /*4f70*/  BSYNC.RECONVERGENT B4 ;  /* 0x0000000000047941 */ /* 0x000fea0003800200 */
.L_x_9171:
        /* <DEDUP_REMOVED lines=56> */
.L_x_9177:
[----:B------:R-:W-:Y:S01]  /*5300*/  DMUL R2, RZ, R58 ;  /* 0x0000003aff027228 */ /* 0x000fe20000000000 */
[----:B------:R-:W-:-:S10]  /*5310*/  IMAD.MOV.U32 R0, RZ, RZ, RZ ;  /* 0x000000ffff007224 */ /* 0x000fd400078e00ff */
.L_x_9178:
[----:B------:R-:W-:Y:S05]  /*5320*/  BSYNC.RECONVERGENT B4 ;  /* 0x0000000000047941 */ /* 0x000fea0003800200 */
.L_x_9176:
        /* <DEDUP_REMOVED lines=30> */
.L_x_9145:
        /* <DEDUP_REMOVED lines=58> */
.L_x_9159:
[----:B------:R-:W-:Y:S05]  /*58b0*/  BSYNC.RECONVERGENT B3 ;  /* 0x0000000000037941 */ /* 0x000fea0003800200 */
.L_x_9144:
        /* <DEDUP_REMOVED lines=30> */
.L_x_9182:
[----:B------:R-:W-:Y:S05]  /*5aa0*/  BSYNC.RECONVERGENT B1 ;  /* 0x0000000000017941 */ /* 0x000fea0003800200 */
.L_x_9181:
        /* <DEDUP_REMOVED lines=17> */
.L_x_9184:
[----:B------:R-:W-:Y:S05]  /*5bc0*/  BSYNC.RECONVERGENT B1 ;  /* 0x0000000000017941 */ /* 0x000fea0003800200 */
.L_x_9183:
[C---:B------:R-:W-:Y:S02]  /*5bd0*/  DFMA R32, R46.reuse, R38, R36 ;  /* 0x000000262e20722b */ /* 0x040fe40000000024 */
[----:B------:R-:W-:-:S06]  /*5be0*/  DFMA R34, R46, -R36, R38 ;  /* 0x800000242e22722b */ /* 0x000fcc0000000026 */
[-C--:B------:R-:W-:Y:S02]  /*5bf0*/  DMUL R32, R32, R2.reuse ;  /* 0x0000000220207228 */ /* 0x080fe40000000000 */
[----:B------:R-:W-:Y:S01]  /*5c00*/  DMUL R34, R34, R2 ;  /* 0x0000000222227228 */ /* 0x000fe20000000000 */
[----:B------:R-:W-:Y:S10]  /*5c10*/  BRA `(.L_x_9143) ;  /* 0x0000000400847947 */ /* 0x000ff40003800000 */
.L_x_9180:
        /* <DEDUP_REMOVED lines=22> */
.L_x_9186:
[----:B------:R-:W-:Y:S05]  /*5d80*/  BSYNC.RECONVERGENT B1 ;  /* 0x0000000000017941 */ /* 0x000fea0003800200 */
.L_x_9185:
        /* <DEDUP_REMOVED lines=26> */
.L_x_9188:
[----:B------:R-:W-:Y:S05]  /*5f30*/  BSYNC.RECONVERGENT B1 ;  /* 0x0000000000017941 */ /* 0x000fea0003800200 */
.L_x_9187:
[----:B------:R-:W-:Y:S05]  /*5f40*/  BRA `(.L_x_9143) ;  /* 0x0000000000b87947 */ /* 0x000fea0003800000 */
.L_x_9179:
        /* <DEDUP_REMOVED lines=23> */
.L_x_9190:
[----:B------:R-:W-:Y:S05]  /*60c0*/  BSYNC.RECONVERGENT B1 ;  /* 0x0000000000017941 */ /* 0x000fea0003800200 */
.L_x_9189:
        /* <DEDUP_REMOVED lines=17> */
.L_x_9192:
[----:B------:R-:W-:Y:S05]  /*61e0*/  BSYNC.RECONVERGENT B1 ;  /* 0x0000000000017941 */ /* 0x000fea0003800200 */
.L_x_9191:
[C---:B------:R-:W-:Y:S02]  /*61f0*/  DFMA R32, R46.reuse, R36, R38 ;  /* 0x000000242e20722b */ /* 0x040fe40000000026 */
[----:B------:R-:W-:-:S06]  /*6200*/  DFMA R34, R46, R38, -R36 ;  /* 0x000000262e22722b */ /* 0x000fcc0000000824 */
[-C--:B------:R-:W-:Y:S02]  /*6210*/  DMUL R32, R32, R2.reuse ;  /* 0x0000000220207228 */ /* 0x080fe40000000000 */
[----:B------:R-:W-:-:S11]  /*6220*/  DMUL R34, R34, R2 ;  /* 0x0000000222227228 */ /* 0x000fd60000000000 */
.L_x_9143:
[----:B------:R-:W-:Y:S05]  /*6230*/  BSYNC.RECONVERGENT B2 ;  /* 0x0000000000027941 */ /* 0x000fea0003800200 */
.L_x_9142:
        /* <DEDUP_REMOVED lines=80> */
.L_x_9201:
[----:B------:R-:W-:Y:S05]  /*6740*/  BSYNC.RECONVERGENT B0 ;  /* 0x0000000000007941 */ /* 0x000fea0003800200 */
.L_x_9200:
        /* <DEDUP_REMOVED lines=25> */
.L_x_9205:
[----:B------:R-:W-:Y:S05]  /*68e0*/  BSYNC.RECONVERGENT B5 ;  /* 0x0000000000057941 */ /* 0x000fea0003800200 */
.L_x_9204:
[----:B------:R-:W-:Y:S01]  /*68f0*/  VIADD R0, R4, 0x1 ;  /* 0x0000000104007836 */ /* 0x000fe20000000000 */
[----:B------:R-:W-:Y:S06]  /*6900*/  BRA `(.L_x_9206) ;  /* 0x0000000000087947 */ /* 0x000fec0003800000 */
.L_x_9203:
[----:B------:R-:W-:Y:S01]  /*6910*/  DMUL R2, RZ, R58 ;  /* 0x0000003aff027228 */ /* 0x000fe20000000000 */
[----:B------:R-:W-:-:S10]  /*6920*/  IMAD.MOV.U32 R0, RZ, RZ, 0x1 ;  /* 0x00000001ff007424 */ /* 0x000fd400078e00ff */
.L_x_9206:
[----:B------:R-:W-:Y:S05]  /*6930*/  BSYNC.RECONVERGENT B4 ;  /* 0x0000000000047941 */ /* 0x000fea0003800200 */
.L_x_9202:
        /* <DEDUP_REMOVED lines=55> */
.L_x_9208:
[----:B------:R-:W-:Y:S01]  /*6cb0*/  DMUL R2, RZ, R58 ;  /* 0x0000003aff027228 */ /* 0x000fe20000000000 */
[----:B------:R-:W-:-:S10]  /*6cc0*/  IMAD.MOV.U32 R0, RZ, RZ, RZ ;  /* 0x000000ffff007224 */ /* 0x000fd400078e00ff */
.L_x_9209:
[----:B------:R-:W-:Y:S05]  /*6cd0*/  BSYNC.RECONVERGENT B4 ;  /* 0x0000000000047941 */ /* 0x000fea0003800200 */
.L_x_9207:
        /* <DEDUP_REMOVED lines=32> */
.L_x_9199:
        /* <DEDUP_REMOVED lines=62> */
.L_x_9212:
[----:B------:R-:W-:Y:S05]  /*72c0*/  BSYNC.RECONVERGENT B0 ;  /* 0x0000000000007941 */ /* 0x000fea0003800200 */
.L_x_9211:
        /* <DEDUP_REMOVED lines=37> */
.L_x_9216:
[----:B------:R-:W-:Y:S05]  /*7520*/  BSYNC.RECONVERGENT B5 ;  /* 0x0000000000057941 */ /* 0x000fea0003800200 */
.L_x_9215:
[----:B------:R-:W-:Y:S01]  /*7530*/  VIADD R0, R0, 0x1 ;  /* 0x0000000100007836 */ /* 0x000fe20000000000 */
[----:B------:R-:W-:Y:S06]  /*7540*/  BRA `(.L_x_9217) ;  /* 0x0000000000087947 */ /* 0x000fec0003800000 */
.L_x_9214:
[----:B------:R-:W-:Y:S01]  /*7550*/  DMUL R60, RZ, R58 ;  /* 0x0000003aff3c7228 */ /* 0x000fe20000000000 */
[----:B------:R-:W-:-:S10]  /*7560*/  IMAD.MOV.U32 R0, RZ, RZ, 0x1 ;  /* 0x00000001ff007424 */ /* 0x000fd400078e00ff */
.L_x_9217:
[----:B------:R-:W-:Y:S05]  /*7570*/  BSYNC.RECONVERGENT B4 ;  /* 0x0000000000047941 */ /* 0x000fea0003800200 */
.L_x_9213:
        /* <DEDUP_REMOVED lines=59> */
.L_x_9219:
[----:B------:R-:W-:Y:S01]  /*7930*/  DMUL R2, RZ, R58 ;  /* 0x0000003aff027228 */ /* 0x000fe20000000000 */
[----:B------:R-:W-:-:S10]  /*7940*/  IMAD.MOV.U32 R0, RZ, RZ, RZ ;  /* 0x000000ffff007224 */ /* 0x000fd400078e00ff */
.L_x_9220:
[----:B------:R-:W-:Y:S05]  /*7950*/  BSYNC.RECONVERGENT B4 ;  /* 0x0000000000047941 */ /* 0x000fea0003800200 */
.L_x_9218:
        /* <DEDUP_REMOVED lines=37> */
.L_x_9198:
        /* <DEDUP_REMOVED lines=10> */
.L_x_9221:
[----:B------:R-:W-:-:S10]  /*7c50*/  DADD R66, R42, -R42 ;  /* 0x000000002a427229 */ /* 0x000fd4000000082a */
[----:B------:R-:W-:Y:S02]  /*7c60*/  IMAD.MOV.U32 R58, RZ, RZ, R66 ;  /* 0x000000ffff3a7224 */ /* 0x000fe400078e0042 */
[----:B------:R-:W-:Y:S01]  /*7c70*/  IMAD.MOV.U32 R59, RZ, RZ, R67 ;  /* 0x000000ffff3b7224 */ /* 0x000fe200078e0043 */
[----:B------:R-:W-:Y:S06]  /*7c80*/  BRA `(.L_x_9210) ;  /* 0x0000000800cc7947 */ /* 0x000fec0003800000 */
.L_x_9197:
        /* <DEDUP_REMOVED lines=26> */
.L_x_9225:
[----:B------:R-:W-:Y:S05]  /*7e30*/  BSYNC.RECONVERGENT B5 ;  /* 0x0000000000057941 */ /* 0x000fea0003800200 */
.L_x_9224:
[----:B------:R-:W-:Y:S01]  /*7e40*/  VIADD R0, R4, 0x1 ;  /* 0x0000000104007836 */ /* 0x000fe20000000000 */
[----:B------:R-:W-:Y:S06]  /*7e50*/  BRA `(.L_x_9226) ;  /* 0x0000000000087947 */ /* 0x000fec0003800000 */
.L_x_9223:
[----:B------:R-:W-:Y:S01]  /*7e60*/  DMUL R2, RZ, R58 ;  /* 0x0000003aff027228 */ /* 0x000fe20000000000 */
[----:B------:R-:W-:-:S10]  /*7e70*/  IMAD.MOV.U32 R0, RZ, RZ, 0x1 ;  /* 0x00000001ff007424 */ /* 0x000fd400078e00ff */
.L_x_9226:
[----:B------:R-:W-:Y:S05]  /*7e80*/  BSYNC.RECONVERGENT B4 ;  /* 0x0000000000047941 */ /* 0x000fea0003800200 */
.L_x_9222:
        /* <DEDUP_REMOVED lines=56> */
.L_x_9228:
[----:B------:R-:W-:Y:S01]  /*8210*/  DMUL R2, RZ, R58 ;  /* 0x0000003aff027228 */ /* 0x000fe20000000000 */
[----:B------:R-:W-:-:S10]  /*8220*/  IMAD.MOV.U32 R0, RZ, RZ, RZ ;  /* 0x000000ffff007224 */ /* 0x000fd400078e00ff */
.L_x_9229:
[----:B------:R-:W-:Y:S05]  /*8230*/  BSYNC.RECONVERGENT B4 ;  /* 0x0000000000047941 */ /* 0x000fea0003800200 */
.L_x_9227:
        /* <DEDUP_REMOVED lines=30> */
.L_x_9196:
        /* <DEDUP_REMOVED lines=58> */
.L_x_9210:
[----:B------:R-:W-:Y:S05]  /*87c0*/  BSYNC.RECONVERGENT B3 ;  /* 0x0000000000037941 */ /* 0x000fea0003800200 */
.L_x_9195:
        /* <DEDUP_REMOVED lines=30> */
.L_x_9233:
[----:B------:R-:W-:Y:S05]  /*89b0*/  BSYNC.RECONVERGENT B1 ;  /* 0x0000000000017941 */ /* 0x000fea0003800200 */
.L_x_9232:
        /* <DEDUP_REMOVED lines=17> */
.L_x_9235:
[----:B------:R-:W-:Y:S05]  /*8ad0*/  BSYNC.RECONVERGENT B1 ;  /* 0x0000000000017941 */ /* 0x000fea0003800200 */
.L_x_9234:
[C---:B------:R-:W-:Y:S02]  /*8ae0*/  DFMA R36, R46.reuse, R42, R40 ;  /* 0x0000002a2e24722b */ /* 0x040fe40000000028 */
[----:B------:R-:W-:-:S06]  /*8af0*/  DFMA R38, R46, -R40, R42 ;  /* 0x800000282e26722b */ /* 0x000fcc000000002a */
[-C--:B------:R-:W-:Y:S02]  /*8b00*/  DMUL R36, R36, R2.reuse ;  /* 0x0000000224247228 */ /* 0x080fe40000000000 */
[----:B------:R-:W-:Y:S01]  /*8b10*/  DMUL R38, R38, R2 ;  /* 0x0000000226267228 */ /* 0x000fe20000000000 */
[----:B------:R-:W-:Y:S10]  /*8b20*/  BRA `(.L_x_9194) ;  /* 0x0000000400847947 */ /* 0x000ff40003800000 */
.L_x_9231:
        /* <DEDUP_REMOVED lines=22> */
.L_x_9237:
[----:B------:R-:W-:Y:S05]  /*8c90*/  BSYNC.RECONVERGENT B1 ;  /* 0x0000000000017941 */ /* 0x000fea0003800200 */
.L_x_9236:
        /* <DEDUP_REMOVED lines=26> */
.L_x_9239:
[----:B------:R-:W-:Y:S05]  /*8e40*/  BSYNC.RECONVERGENT B1 ;  /* 0x0000000000017941 */ /* 0x000fea0003800200 */
.L_x_9238:
[----:B------:R-:W-:Y:S05]  /*8e50*/  BRA `(.L_x_9194) ;  /* 0x0000000000b87947 */ /* 0x000fea0003800000 */
.L_x_9230:
        /* <DEDUP_REMOVED lines=23> */
.L_x_9241:
[----:B------:R-:W-:Y:S05]  /*8fd0*/  BSYNC.RECONVERGENT B1 ;  /* 0x0000000000017941 */ /* 0x000fea0003800200 */
.L_x_9240:
        /* <DEDUP_REMOVED lines=17> */
.L_x_9243:
[----:B------:R-:W-:Y:S05]  /*90f0*/  BSYNC.RECONVERGENT B1 ;  /* 0x0000000000017941 */ /* 0x000fea0003800200 */
.L_x_9242:
[C---:B------:R-:W-:Y:S02]  /*9100*/  DFMA R36, R46.reuse, R40, R42 ;  /* 0x000000282e24722b */ /* 0x040fe4000000002a */
[----:B------:R-:W-:-:S06]  /*9110*/  DFMA R38, R46, R42, -R40 ;  /* 0x0000002a2e26722b */ /* 0x000fcc0000000828 */
[-C--:B------:R-:W-:Y:S02]  /*9120*/  DMUL R36, R36, R2.reuse ;  /* 0x0000000224247228 */ /* 0x080fe40000000000 */
[----:B------:R-:W-:-:S11]  /*9130*/  DMUL R38, R38, R2 ;  /* 0x0000000226267228 */ /* 0x000fd60000000000 */
.L_x_9194:
[----:B------:R-:W-:Y:S05]  /*9140*/  BSYNC.RECONVERGENT B2 ;  /* 0x0000000000027941 */ /* 0x000fea0003800200 */
.L_x_9193:
        /* <DEDUP_REMOVED lines=80> */
.L_x_9252:
[----:B------:R-:W-:Y:S05]  /*9650*/  BSYNC.RECONVERGENT B0 ;  /* 0x0000000000007941 */ /* 0x000fea0003800200 */
.L_x_9251:
        /* <DEDUP_REMOVED lines=25> */
.L_x_9256:
[----:B------:R-:W-:Y:S05]  /*97f0*/  BSYNC.RECONVERGENT B5 ;  /* 0x0000000000057941 */ /* 0x000fea0003800200 */
.L_x_9255:
[----:B------:R-:W-:Y:S01]  /*9800*/  VIADD R0, R4, 0x1 ;  /* 0x0000000104007836 */ /* 0x000fe20000000000 */
[----:B------:R-:W-:Y:S06]  /*9810*/  BRA `(.L_x_9257) ;  /* 0x0000000000087947 */ /* 0x000fec0003800000 */
.L_x_9254:
[----:B------:R-:W-:Y:S01]  /*9820*/  DMUL R2, RZ, R58 ;  /* 0x0000003aff027228 */ /* 0x000fe20000000000 */
[----:B------:R-:W-:-:S10]  /*9830*/  IMAD.MOV.U32 R0, RZ, RZ, 0x1 ;  /* 0x00000001ff007424 */ /* 0x000fd400078e00ff */
.L_x_9257:
[----:B------:R-:W-:Y:S05]  /*9840*/  BSYNC.RECONVERGENT B4 ;  /* 0x0000000000047941 */ /* 0x000fea0003800200 */
.L_x_9253:
        /* <DEDUP_REMOVED lines=55> */
.L_x_9259:
[----:B------:R-:W-:Y:S01]  /*9bc0*/  DMUL R2, RZ, R58 ;  /* 0x0000003aff027228 */ /* 0x000fe20000000000 */
[----:B------:R-:W-:-:S10]  /*9bd0*/  IMAD.MOV.U32 R0, RZ, RZ, RZ ;  /* 0x000000ffff007224 */ /* 0x000fd400078e00ff */
.L_x_9260:
[----:B------:R-:W-:Y:S05]  /*9be0*/  BSYNC.RECONVERGENT B4 ;  /* 0x0000000000047941 */ /* 0x000fea0003800200 */
.L_x_9258:
        /* <DEDUP_REMOVED lines=32> */
.L_x_9250:
        /* <DEDUP_REMOVED lines=62> */
.L_x_9263:
[----:B------:R-:W-:Y:S05]  /*a1d0*/  BSYNC.RECONVERGENT B0 ;  /* 0x0000000000007941 */ /* 0x000fea0003800200 */
.L_x_9262:
        /* <DEDUP_REMOVED lines=37> */
.L_x_9267:
[----:B------:R-:W-:Y:S05]  /*a430*/  BSYNC.RECONVERGENT B5 ;  /* 0x0000000000057941 */ /* 0x000fea0003800200 */
.L_x_9266:
[----:B------:R-:W-:Y:S01]  /*a440*/  VIADD R0, R0, 0x1 ;  /* 0x0000000100007836 */ /* 0x000fe20000000000 */
[----:B------:R-:W-:Y:S06]  /*a450*/  BRA `(.L_x_9268) ;  /* 0x0000000000087947 */ /* 0x000fec0003800000 */
.L_x_9265:
[----:B------:R-:W-:Y:S01]  /*a460*/  DMUL R60, RZ, R58 ;  /* 0x0000003aff3c7228 */ /* 0x000fe20000000000 */
[----:B------:R-:W-:-:S10]  /*a470*/  IMAD.MOV.U32 R0, RZ, RZ, 0x1 ;  /* 0x00000001ff007424 */ /* 0x000fd400078e00ff */
.L_x_9268:
[----:B------:R-:W-:Y:S05]  /*a480*/  BSYNC.RECONVERGENT B4 ;  /* 0x0000000000047941 */ /* 0x000fea0003800200 */
.L_x_9264:
        /* <DEDUP_REMOVED lines=59> */
.L_x_9270:
[----:B------:R-:W-:Y:S01]  /*a840*/  DMUL R2, RZ, R58 ;  /* 0x0000003aff027228 */ /* 0x000fe20000000000 */
[----:B------:R-:W-:-:S10]  /*a850*/  IMAD.MOV.U32 R0, RZ, RZ, RZ ;  /* 0x000000ffff007224 */ /* 0x000fd400078e00ff */
.L_x_9271:
[----:B------:R-:W-:Y:S05]  /*a860*/  BSYNC.RECONVERGENT B4 ;  /* 0x0000000000047941 */ /* 0x000fea0003800200 */
.L_x_9269:
        /* <DEDUP_REMOVED lines=37> */
.L_x_9249:
        /* <DEDUP_REMOVED lines=10> */
.L_x_9272:
[----:B------:R-:W-:-:S10]  /*ab60*/  DADD R66, R10, -R10 ;  /* 0x000000000a427229 */ /* 0x000fd4000000080a */
[----:B------:R-:W-:Y:S02]  /*ab70*/  IMAD.MOV.U32 R58, RZ, RZ, R66 ;  /* 0x000000ffff3a7224 */ /* 0x000fe400078e0042 */
[----:B------:R-:W-:Y:S01]  /*ab80*/  IMAD.MOV.U32 R59, RZ, RZ, R67 ;  /* 0x000000ffff3b7224 */ /* 0x000fe200078e0043 */
[----:B------:R-:W-:Y:S06]  /*ab90*/  BRA `(.L_x_9261) ;  /* 0x0000000800cc7947 */ /* 0x000fec0003800000 */
.L_x_9248:
        /* <DEDUP_REMOVED lines=26> */
.L_x_9276:
[----:B------:R-:W-:Y:S05]  /*ad40*/  BSYNC.RECONVERGENT B5 ;  /* 0x0000000000057941 */ /* 0x000fea0003800200 */
.L_x_9275:
[----:B------:R-:W-:Y:S01]  /*ad50*/  VIADD R0, R4, 0x1 ;  /* 0x0000000104007836 */ /* 0x000fe20000000000 */
[----:B------:R-:W-:Y:S06]  /*ad60*/  BRA `(.L_x_9277) ;  /* 0x0000000000087947 */ /* 0x000fec0003800000 */
.L_x_9274:
[----:B------:R-:W-:Y:S01]  /*ad70*/  DMUL R2, RZ, R58 ;  /* 0x0000003aff027228 */ /* 0x000fe20000000000 */
[----:B------:R-:W-:-:S10]  /*ad80*/  IMAD.MOV.U32 R0, RZ, RZ, 0x1 ;  /* 0x00000001ff007424 */ /* 0x000fd400078e00ff */
.L_x_9277:
[----:B------:R-:W-:Y:S05]  /*ad90*/  BSYNC.RECONVERGENT B4 ;  /* 0x0000000000047941 */ /* 0x000fea0003800200 */
.L_x_9273:
        /* <DEDUP_REMOVED lines=56> */
.L_x_9279:
[----:B------:R-:W-:Y:S01]  /*b120*/  DMUL R2, RZ, R58 ;  /* 0x0000003aff027228 */ /* 0x000fe20000000000 */
[----:B------:R-:W-:-:S10]  /*b130*/  IMAD.MOV.U32 R0, RZ, RZ, RZ ;  /* 0x000000ffff007224 */ /* 0x000fd400078e00ff */
.L_x_9280:
[----:B------:R-:W-:Y:S05]  /*b140*/  BSYNC.RECONVERGENT B4 ;  /* 0x0000000000047941 */ /* 0x000fea0003800200 */
.L_x_9278:
        /* <DEDUP_REMOVED lines=30> */
.L_x_9247:
        /* <DEDUP_REMOVED lines=58> */
.L_x_9261:
[----:B------:R-:W-:Y:S05]  /*b6d0*/  BSYNC.RECONVERGENT B3 ;  /* 0x0000000000037941 */ /* 0x000fea0003800200 */
.L_x_9246:
        /* <DEDUP_REMOVED lines=30> */
.L_x_9284:
[----:B------:R-:W-:Y:S05]  /*b8c0*/  BSYNC.RECONVERGENT B1 ;  /* 0x0000000000017941 */ /* 0x000fea0003800200 */
.L_x_9283:
        /* <DEDUP_REMOVED lines=17> */
.L_x_9286:
[----:B------:R-:W-:Y:S05]  /*b9e0*/  BSYNC.RECONVERGENT B1 ;  /* 0x0000000000017941 */ /* 0x000fea0003800200 */
.L_x_9285:
[C---:B------:R-:W-:Y:S02]  /*b9f0*/  DFMA R40, R46.reuse, R10, R8 ;  /* 0x0000000a2e28722b */ /* 0x040fe40000000008 */
[----:B------:R-:W-:-:S06]  /*ba00*/  DFMA R8, R46, -R8, R10 ;  /* 0x800000082e08722b */ /* 0x000fcc000000000a */
[-C--:B------:R-:W-:Y:S02]  /*ba10*/  DMUL R40, R40, R2.reuse ;  /* 0x0000000228287228 */ /* 0x080fe40000000000 */
[----:B------:R-:W-:Y:S01]  /*ba20*/  DMUL R42, R8, R2 ;  /* 0x00000002082a7228 */ /* 0x000fe20000000000 */
[----:B------:R-:W-:Y:S10]  /*ba30*/  BRA `(.L_x_9245) ;  /* 0x0000000400847947 */ /* 0x000ff40003800000 */
.L_x_9282:
        /* <DEDUP_REMOVED lines=22> */
.L_x_9288:
[----:B------:R-:W-:Y:S05]  /*bba0*/  BSYNC.RECONVERGENT B1 ;  /* 0x0000000000017941 */ /* 0x000fea0003800200 */
.L_x_9287:
        /* <DEDUP_REMOVED lines=26> */
.L_x_9290:
[----:B------:R-:W-:Y:S05]  /*bd50*/  BSYNC.RECONVERGENT B1 ;  /* 0x0000000000017941 */ /* 0x000fea0003800200 */
.L_x_9289:
[----:B------:R-:W-:Y:S05]  /*bd60*/  BRA `(.L_x_9245) ;  /* 0x0000000000b87947 */ /* 0x000fea0003800000 */
.L_x_9281:
        /* <DEDUP_REMOVED lines=23> */
.L_x_9292:
[----:B------:R-:W-:Y:S05]  /*bee0*/  BSYNC.RECONVERGENT B1 ;  /* 0x0000000000017941 */ /* 0x000fea0003800200 */
.L_x_9291:
        /* <DEDUP_REMOVED lines=17> */
.L_x_9294:
[----:B------:R-:W-:Y:S05]  /*c000*/  BSYNC.RECONVERGENT B1 ;  /* 0x0000000000017941 */ /* 0x000fea0003800200 */
.L_x_9293:
[C---:B------:R-:W-:Y:S02]  /*c010*/  DFMA R40, R46.reuse, R8, R10 ;  /* 0x000000082e28722b */ /* 0x040fe4000000000a */
[----:B------:R-:W-:-:S06]  /*c020*/  DFMA R8, R46, R10, -R8 ;  /* 0x0000000a2e08722b */ /* 0x000fcc0000000808 */
[-C--:B------:R-:W-:Y:S02]  /*c030*/  DMUL R40, R40, R2.reuse ;  /* 0x0000000228287228 */ /* 0x080fe40000000000 */
[----:B------:R-:W-:-:S11]  /*c040*/  DMUL R42, R8, R2 ;  /* 0x00000002082a7228 */ /* 0x000fd60000000000 */
.L_x_9245:
[----:B------:R-:W-:Y:S05]  /*c050*/  BSYNC.RECONVERGENT B2 ;  /* 0x0000000000027941 */ /* 0x000fea0003800200 */
.L_x_9244:
        /* <DEDUP_REMOVED lines=80> */
.L_x_9303:
[----:B------:R-:W-:Y:S05]  /*c560*/  BSYNC.RECONVERGENT B0 ;  /* 0x0000000000007941 */ /* 0x000fea0003800200 */
.L_x_9302:
        /* <DEDUP_REMOVED lines=25> */
.L_x_9307:
[----:B------:R-:W-:Y:S05]  /*c700*/  BSYNC.RECONVERGENT B5 ;  /* 0x0000000000057941 */ /* 0x000fea0003800200 */
.L_x_9306:
[----:B------:R-:W-:Y:S01]  /*c710*/  VIADD R0, R4, 0x1 ;  /* 0x0000000104007836 */ /* 0x000fe20000000000 */
[----:B------:R-:W-:Y:S06]  /*c720*/  BRA `(.L_x_9308) ;  /* 0x0000000000087947 */ /* 0x000fec0003800000 */
.L_x_9305:
[----:B------:R-:W-:Y:S01]  /*c730*/  DMUL R2, RZ, R58 ;  /* 0x0000003aff027228 */ /* 0x000fe20000000000 */
[----:B------:R-:W-:-:S10]  /*c740*/  IMAD.MOV.U32 R0, RZ, RZ, 0x1 ;  /* 0x00000001ff007424 */ /* 0x000fd400078e00ff */
.L_x_9308:
[----:B------:R-:W-:Y:S05]  /*c750*/  BSYNC.RECONVERGENT B4 ;  /* 0x0000000000047941 */ /* 0x000fea0003800200 */
.L_x_9304:
        /* <DEDUP_REMOVED lines=55> */
.L_x_9310:
[----:B------:R-:W-:Y:S01]  /*cad0*/  DMUL R2, RZ, R58 ;  /* 0x0000003aff027228 */ /* 0x000fe20000000000 */
[----:B------:R-:W-:-:S10]  /*cae0*/  IMAD.MOV.U32 R0, RZ, RZ, RZ ;  /* 0x000000ffff007224 */ /* 0x000fd400078e00ff */
.L_x_9311:
[----:B------:R-:W-:Y:S05]  /*caf0*/  BSYNC.RECONVERGENT B4 ;  /* 0x0000000000047941 */ /* 0x000fea0003800200 */
.L_x_9309:
        /* <DEDUP_REMOVED lines=32> */
.L_x_9301:
        /* <DEDUP_REMOVED lines=62> */
.L_x_9314:
[----:B------:R-:W-:Y:S05]  /*d0e0*/  BSYNC.RECONVERGENT B0 ;  /* 0x0000000000007941 */ /* 0x000fea0003800200 */
.L_x_9313:
        /* <DEDUP_REMOVED lines=37> */
.L_x_9318:
[----:B------:R-:W-:Y:S05]  /*d340*/  BSYNC.RECONVERGENT B5 ;  /* 0x0000000000057941 */ /* 0x000fea0003800200 */
.L_x_9317:
[----:B------:R-:W-:Y:S01]  /*d350*/  VIADD R0, R0, 0x1 ;  /* 0x0000000100007836 */ /* 0x000fe20000000000 */
[----:B------:R-:W-:Y:S06]  /*d360*/  BRA `(.L_x_9319) ;  /* 0x0000000000087947 */ /* 0x000fec0003800000 */
.L_x_9316:
[----:B------:R-:W-:Y:S01]  /*d370*/  DMUL R60, RZ, R58 ;  /* 0x0000003aff3c7228 */ /* 0x000fe20000000000 */
[----:B------:R-:W-:-:S10]  /*d380*/  IMAD.MOV.U32 R0, RZ, RZ, 0x1 ;  /* 0x00000001ff007424 */ /* 0x000fd400078e00ff */
.L_x_9319:
[----:B------:R-:W-:Y:S05]  /*d390*/  BSYNC.RECONVERGENT B4 ;  /* 0x0000000000047941 */ /* 0x000fea0003800200 */
.L_x_9315:
        /* <DEDUP_REMOVED lines=59> */
.L_x_9321:
[----:B------:R-:W-:Y:S01]  /*d750*/  DMUL R2, RZ, R58 ;  /* 0x0000003aff027228 */ /* 0x000fe20000000000 */
[----:B------:R-:W-:-:S10]  /*d760*/  IMAD.MOV.U32 R0, RZ, RZ, RZ ;  /* 0x000000ffff007224 */ /* 0x000fd400078e00ff */
.L_x_9322:
[----:B------:R-:W-:Y:S05]  /*d770*/  BSYNC.RECONVERGENT B4 ;  /* 0x0000000000047941 */ /* 0x000fea0003800200 */
.L_x_9320:
        /* <DEDUP_REMOVED lines=37> */
.L_x_9300:
        /* <DEDUP_REMOVED lines=10> */
.L_x_9323:
[----:B------:R-:W-:-:S10]  /*da70*/  DADD R66, R14, -R14 ;  /* 0x000000000e427229 */ /* 0x000fd4000000080e */
[----:B------:R-:W-:Y:S02]  /*da80*/  IMAD.MOV.U32 R58, RZ, RZ, R66 ;  /* 0x000000ffff3a7224 */ /* 0x000fe400078e0042 */
[----:B------:R-:W-:Y:S01]  /*da90*/  IMAD.MOV.U32 R59, RZ, RZ, R67 ;  /* 0x000000ffff3b7224 */ /* 0x000fe200078e0043 */
[----:B------:R-:W-:Y:S06]  /*daa0*/  BRA `(.L_x_9312) ;  /* 0x0000000800cc7947 */ /* 0x000fec0003800000 */
.L_x_9299:
        /* <DEDUP_REMOVED lines=26> */
.L_x_9327:
[----:B------:R-:W-:Y:S05]  /*dc50*/  BSYNC.RECONVERGENT B5 ;  /* 0x0000000000057941 */ /* 0x000fea0003800200 */
.L_x_9326:
[----:B------:R-:W-:Y:S01]  /*dc60*/  VIADD R0, R4, 0x1 ;  /* 0x0000000104007836 */ /* 0x000fe20000000000 */
[----:B------:R-:W-:Y:S06]  /*dc70*/  BRA `(.L_x_9328) ;  /* 0x0000000000087947 */ /* 0x000fec0003800000 */
.L_x_9325:
[----:B------:R-:W-:Y:S01]  /*dc80*/  DMUL R2, RZ, R58 ;  /* 0x0000003aff027228 */ /* 0x000fe20000000000 */
[----:B------:R-:W-:-:S10]  /*dc90*/  IMAD.MOV.U32 R0, RZ, RZ, 0x1 ;  /* 0x00000001ff007424 */ /* 0x000fd400078e00ff */
.L_x_9328:
[----:B------:R-:W-:Y:S05]  /*dca0*/  BSYNC.RECONVERGENT B4 ;  /* 0x0000000000047941 */ /* 0x000fea0003800200 */
.L_x_9324:
        /* <DEDUP_REMOVED lines=56> */
.L_x_9330:
[----:B------:R-:W-:Y:S01]  /*e030*/  DMUL R2, RZ, R58 ;  /* 0x0000003aff027228 */ /* 0x000fe20000000000 */
[----:B------:R-:W-:-:S10]  /*e040*/  IMAD.MOV.U32 R0, RZ, RZ, RZ ;  /* 0x000000ffff007224 */ /* 0x000fd400078e00ff */
.L_x_9331:
[----:B------:R-:W-:Y:S05]  /*e050*/  BSYNC.RECONVERGENT B4 ;  /* 0x0000000000047941 */ /* 0x000fea0003800200 */
.L_x_9329:
        /* <DEDUP_REMOVED lines=30> */
.L_x_9298:
        /* <DEDUP_REMOVED lines=58> */
.L_x_9312:
[----:B------:R-:W-:Y:S05]  /*e5e0*/  BSYNC.RECONVERGENT B3 ;  /* 0x0000000000037941 */ /* 0x000fea0003800200 */
.L_x_9297:
        /* <DEDUP_REMOVED lines=30> */
.L_x_9335:
[----:B------:R-:W-:Y:S05]  /*e7d0*/  BSYNC.RECONVERGENT B1 ;  /* 0x0000000000017941 */ /* 0x000fea0003800200 */
.L_x_9334:
        /* <DEDUP_REMOVED lines=17> */
.L_x_9337:
[----:B------:R-:W-:Y:S05]  /*e8f0*/  BSYNC.RECONVERGENT B1 ;  /* 0x0000000000017941 */ /* 0x000fea0003800200 */
.L_x_9336:
[C---:B------:R-:W-:Y:S02]  /*e900*/  DFMA R8, R46.reuse, R14, R12 ;  /* 0x0000000e2e08722b */ /* 0x040fe4000000000c */
[----:B------:R-:W-:-:S06]  /*e910*/  DFMA R10, R46, -R12, R14 ;  /* 0x8000000c2e0a722b */ /* 0x000fcc000000000e */
[-C--:B------:R-:W-:Y:S02]  /*e920*/  DMUL R8, R8, R2.reuse ;  /* 0x0000000208087228 */ /* 0x080fe40000000000 */
[----:B------:R-:W-:Y:S01]  /*e930*/  DMUL R10, R10, R2 ;  /* 0x000000020a0a7228 */ /* 0x000fe20000000000 */
[----:B------:R-:W-:Y:S10]  /*e940*/  BRA `(.L_x_9296) ;  /* 0x0000000400847947 */ /* 0x000ff40003800000 */
.L_x_9333:
        /* <DEDUP_REMOVED lines=22> */
.L_x_9339:
[----:B------:R-:W-:Y:S05]  /*eab0*/  BSYNC.RECONVERGENT B1 ;  /* 0x0000000000017941 */ /* 0x000fea0003800200 */
.L_x_9338:
        /* <DEDUP_REMOVED lines=26> */
.L_x_9341:
[----:B------:R-:W-:Y:S05]  /*ec60*/  BSYNC.RECONVERGENT B1 ;  /* 0x0000000000017941 */ /* 0x000fea0003800200 */
.L_x_9340:
[----:B------:R-:W-:Y:S05]  /*ec70*/  BRA `(.L_x_9296) ;  /* 0x0000000000b87947 */ /* 0x000fea0003800000 */
.L_x_9332:
        /* <DEDUP_REMOVED lines=23> */
.L_x_9343:
[----:B------:R-:W-:Y:S05]  /*edf0*/  BSYNC.RECONVERGENT B1 ;  /* 0x0000000000017941 */ /* 0x000fea0003800200 */
.L_x_9342:
        /* <DEDUP_REMOVED lines=17> */
.L_x_9345:
[----:B------:R-:W-:Y:S05]  /*ef10*/  BSYNC.RECONVERGENT B1 ;  /* 0x0000000000017941 */ /* 0x000fea0003800200 */
.L_x_9344:
[C---:B------:R-:W-:Y:S02]  /*ef20*/  DFMA R8, R46.reuse, R12, R14 ;  /* 0x0000000c2e08722b */ /* 0x040fe4000000000e */
[----:B------:R-:W-:-:S06]  /*ef30*/  DFMA R10, R46, R14, -R12 ;  /* 0x0000000e2e0a722b */ /* 0x000fcc000000080c */
[-C--:B------:R-:W-:Y:S02]  /*ef40*/  DMUL R8, R8, R2.reuse ;  /* 0x0000000208087228 */ /* 0x080fe40000000000 */
[----:B------:R-:W-:-:S11]  /*ef50*/  DMUL R10, R10, R2 ;  /* 0x000000020a0a7228 */ /* 0x000fd60000000000 */
.L_x_9296:
[----:B------:R-:W-:Y:S05]  /*ef60*/  BSYNC.RECONVERGENT B2 ;  /* 0x0000000000027941 */ /* 0x000fea0003800200 */
.L_x_9295:
        /* <DEDUP_REMOVED lines=80> */
.L_x_9354:
[----:B------:R-:W-:Y:S05]  /*f470*/  BSYNC.RECONVERGENT B0 ;  /* 0x0000000000007941 */ /* 0x000fea0003800200 */
.L_x_9353:
        /* <DEDUP_REMOVED lines=25> */
.L_x_9358:
[----:B------:R-:W-:Y:S05]  /*f610*/  BSYNC.RECONVERGENT B5 ;  /* 0x0000000000057941 */ /* 0x000fea0003800200 */
.L_x_9357:
[----:B------:R-:W-:Y:S01]  /*f620*/  VIADD R0, R4, 0x1 ;  /* 0x0000000104007836 */ /* 0x000fe20000000000 */
[----:B------:R-:W-:Y:S06]  /*f630*/  BRA `(.L_x_9359) ;  /* 0x0000000000087947 */ /* 0x000fec0003800000 */
.L_x_9356:
[----:B------:R-:W-:Y:S01]  /*f640*/  DMUL R2, RZ, R58 ;  /* 0x0000003aff027228 */ /* 0x000fe20000000000 */
[----:B------:R-:W-:-:S10]  /*f650*/  IMAD.MOV.U32 R0, RZ, RZ, 0x1 ;  /* 0x00000001ff007424 */ /* 0x000fd400078e00ff */
.L_x_9359:
[----:B------:R-:W-:Y:S05]  /*f660*/  BSYNC.RECONVERGENT B4 ;  /* 0x0000000000047941 */ /* 0x000fea0003800200 */
.L_x_9355:
        /* <DEDUP_REMOVED lines=55> */
.L_x_9361:
[----:B------:R-:W-:Y:S01]  /*f9e0*/  DMUL R2, RZ, R58 ;  /* 0x0000003aff027228 */ /* 0x000fe20000000000 */
[----:B------:R-:W-:-:S10]  /*f9f0*/  IMAD.MOV.U32 R0, RZ, RZ, RZ ;  /* 0x000000ffff007224 */ /* 0x000fd400078e00ff */
.L_x_9362:
[----:B------:R-:W-:Y:S05]  /*fa00*/  BSYNC.RECONVERGENT B4 ;  /* 0x0000000000047941 */ /* 0x000fea0003800200 */
.L_x_9360:
        /* <DEDUP_REMOVED lines=32> */
.L_x_9352:
        /* <DEDUP_REMOVED lines=62> */
.L_x_9365:
[----:B------:R-:W-:Y:S05]  /*fff0*/  BSYNC.RECONVERGENT B0 ;  /* 0x0000000000007941 */ /* 0x000fea0003800200 */
.L_x_9364:
        /* <DEDUP_REMOVED lines=37> */
.L_x_9369:
[----:B------:R-:W-:Y:S05]  /*10250*/  BSYNC.RECONVERGENT B5 ;  /* 0x0000000000057941 */ /* 0x000fea0003800200 */
.L_x_9368:
[----:B------:R-:W-:Y:S01]  /*10260*/  VIADD R0, R0, 0x1 ;  /* 0x0000000100007836 */ /* 0x000fe20000000000 */
[----:B------:R-:W-:Y:S06]  /*10270*/  BRA `(.L_x_9370) ;  /* 0x0000000000087947 */ /* 0x000fec0003800000 */
.L_x_9367:
[----:B------:R-:W-:Y:S01]  /*10280*/  DMUL R60, RZ, R58 ;  /* 0x0000003aff3c7228 */ /* 0x000fe20000000000 */
[----:B------:R-:W-:-:S10]  /*10290*/  IMAD.MOV.U32 R0, RZ, RZ, 0x1 ;  /* 0x00000001ff007424 */ /* 0x000fd400078e00ff */
.L_x_9370:
[----:B------:R-:W-:Y:S05]  /*102a0*/  BSYNC.RECONVERGENT B4 ;  /* 0x0000000000047941 */ /* 0x000fea0003800200 */
.L_x_9366:
        /* <DEDUP_REMOVED lines=59> */
.L_x_9372:
[----:B------:R-:W-:Y:S01]  /*10660*/  DMUL R2, RZ, R58 ;  /* 0x0000003aff027228 */ /* 0x000fe20000000000 */
[----:B------:R-:W-:-:S10]  /*10670*/  IMAD.MOV.U32 R0, RZ, RZ, RZ ;  /* 0x000000ffff007224 */ /* 0x000fd400078e00ff */
.L_x_9373:
[----:B------:R-:W-:Y:S05]  /*10680*/  BSYNC.RECONVERGENT B4 ;  /* 0x0000000000047941 */ /* 0x000fea0003800200 */
.L_x_9371:
        /* <DEDUP_REMOVED lines=37> */
.L_x_9351:
        /* <DEDUP_REMOVED lines=10> */
.L_x_9374:
[----:B------:R-:W-:-:S10]  /*10980*/  DADD R66, R18, -R18 ;  /* 0x0000000012427229 */ /* 0x000fd40000000812 */
[----:B------:R-:W-:Y:S02]  /*10990*/  IMAD.MOV.U32 R58, RZ, RZ, R66 ;  /* 0x000000ffff3a7224 */ /* 0x000fe400078e0042 */
[----:B------:R-:W-:Y:S01]  /*109a0*/  IMAD.MOV.U32 R59, RZ, RZ, R67 ;  /* 0x000000ffff3b7224 */ /* 0x000fe200078e0043 */
[----:B------:R-:W-:Y:S06]  /*109b0*/  BRA `(.L_x_9363) ;  /* 0x0000000800cc7947 */ /* 0x000fec0003800000 */
.L_x_9350:
        /* <DEDUP_REMOVED lines=26> */
.L_x_9378:
[----:B------:R-:W-:Y:S05]  /*10b60*/  BSYNC.RECONVERGENT B5 ;  /* 0x0000000000057941 */ /* 0x000fea0003800200 */
.L_x_9377:
[----:B------:R-:W-:Y:S01]  /*10b70*/  VIADD R0, R4, 0x1 ;  /* 0x0000000104007836 */ /* 0x000fe20000000000 */
[----:B------:R-:W-:Y:S06]  /*10b80*/  BRA `(.L_x_9379) ;  /* 0x0000000000087947 */ /* 0x000fec0003800000 */
.L_x_9376:
[----:B------:R-:W-:Y:S01]  /*10b90*/  DMUL R2, RZ, R58 ;  /* 0x0000003aff027228 */ /* 0x000fe20000000000 */
[----:B------:R-:W-:-:S10]  /*10ba0*/  IMAD.MOV.U32 R0, RZ, RZ, 0x1 ;  /* 0x00000001ff007424 */ /* 0x000fd400078e00ff */
.L_x_9379:
[----:B------:R-:W-:Y:S05]  /*10bb0*/  BSYNC.RECONVERGENT B4 ;  /* 0x0000000000047941 */ /* 0x000fea0003800200 */
.L_x_9375:
        /* <DEDUP_REMOVED lines=56> */
.L_x_9381:
[----:B------:R-:W-:Y:S01]  /*10f40*/  DMUL R2, RZ, R58 ;  /* 0x0000003aff027228 */ /* 0x000fe20000000000 */
[----:B------:R-:W-:-:S10]  /*10f50*/  IMAD.MOV.U32 R0, RZ, RZ, RZ ;  /* 0x000000ffff007224 */ /* 0x000fd400078e00ff */
.L_x_9382:
[----:B------:R-:W-:Y:S05]  /*10f60*/  BSYNC.RECONVERGENT B4 ;  /* 0x0000000000047941 */ /* 0x000fea0003800200 */
.L_x_9380:
        /* <DEDUP_REMOVED lines=30> */
.L_x_9349:
        /* <DEDUP_REMOVED lines=58> */
.L_x_9363:
[----:B------:R-:W-:Y:S05]  /*114f0*/  BSYNC.RECONVERGENT B3 ;  /* 0x0000000000037941 */ /* 0x000fea0003800200 */
.L_x_9348:
        /* <DEDUP_REMOVED lines=30> */
.L_x_9386:
[----:B------:R-:W-:Y:S05]  /*116e0*/  BSYNC.RECONVERGENT B1 ;  /* 0x0000000000017941 */ /* 0x000fea0003800200 */
.L_x_9385:
        /* <DEDUP_REMOVED lines=17> */
.L_x_9388:
[----:B------:R-:W-:Y:S05]  /*11800*/  BSYNC.RECONVERGENT B1 ;  /* 0x0000000000017941 */ /* 0x000fea0003800200 */
.L_x_9387:
[C---:B------:R-:W-:Y:S02]  /*11810*/  DFMA R12, R46.reuse, R18, R16 ;  /* 0x000000122e0c722b */ /* 0x040fe40000000010 */
[----:B------:R-:W-:-:S06]  /*11820*/  DFMA R14, R46, -R16, R18 ;  /* 0x800000102e0e722b */ /* 0x000fcc0000000012 */
[-C--:B------:R-:W-:Y:S02]  /*11830*/  DMUL R12, R12, R2.reuse ;  /* 0x000000020c0c7228 */ /* 0x080fe40000000000 */
[----:B------:R-:W-:Y:S01]  /*11840*/  DMUL R14, R14, R2 ;  /* 0x000000020e0e7228 */ /* 0x000fe20000000000 */
[----:B------:R-:W-:Y:S10]  /*11850*/  BRA `(.L_x_9347) ;  /* 0x0000000400847947 */ /* 0x000ff40003800000 */
.L_x_9384:
        /* <DEDUP_REMOVED lines=22> */
.L_x_9390:
[----:B------:R-:W-:Y:S05]  /*119c0*/  BSYNC.RECONVERGENT B1 ;  /* 0x0000000000017941 */ /* 0x000fea0003800200 */
.L_x_9389:
        /* <DEDUP_REMOVED lines=26> */
.L_x_9392:
[----:B------:R-:W-:Y:S05]  /*11b70*/  BSYNC.RECONVERGENT B1 ;  /* 0x0000000000017941 */ /* 0x000fea0003800200 */
.L_x_9391:
[----:B------:R-:W-:Y:S05]  /*11b80*/  BRA `(.L_x_9347) ;  /* 0x0000000000b87947 */ /* 0x000fea0003800000 */
.L_x_9383:
        /* <DEDUP_REMOVED lines=23> */
.L_x_9394:
[----:B------:R-:W-:Y:S05]  /*11d00*/  BSYNC.RECONVERGENT B1 ;  /* 0x0000000000017941 */ /* 0x000fea0003800200 */
.L_x_9393:
        /* <DEDUP_REMOVED lines=17> */
.L_x_9396:
[----:B------:R-:W-:Y:S05]  /*11e20*/  BSYNC.RECONVERGENT B1 ;  /* 0x0000000000017941 */ /* 0x000fea0003800200 */
.L_x_9395:
[C---:B------:R-:W-:Y:S02]  /*11e30*/  DFMA R12, R46.reuse, R16, R18 ;  /* 0x000000102e0c722b */ /* 0x040fe40000000012 */
[----:B------:R-:W-:-:S06]  /*11e40*/  DFMA R14, R46, R18, -R16 ;  /* 0x000000122e0e722b */ /* 0x000fcc0000000810 */
[-C--:B------:R-:W-:Y:S02]  /*11e50*/  DMUL R12, R12, R2.reuse ;  /* 0x000000020c0c7228 */ /* 0x080fe40000000000 */
[----:B------:R-:W-:-:S11]  /*11e60*/  DMUL R14, R14, R2 ;  /* 0x000000020e0e7228 */ /* 0x000fd60000000000 */
.L_x_9347:
[----:B------:R-:W-:Y:S05]  /*11e70*/  BSYNC.RECONVERGENT B2 ;  /* 0x0000000000027941 */ /* 0x000fea0003800200 */
.L_x_9346:
        /* <DEDUP_REMOVED lines=80> */
.L_x_9405:
[----:B------:R-:W-:Y:S05]  /*12380*/  BSYNC.RECONVERGENT B0 ;  /* 0x0000000000007941 */ /* 0x000fea0003800200 */
.L_x_9404:
        /* <DEDUP_REMOVED lines=25> */
.L_x_9409:
[----:B------:R-:W-:Y:S05]  /*12520*/  BSYNC.RECONVERGENT B5 ;  /* 0x0000000000057941 */ /* 0x000fea0003800200 */
.L_x_9408:
[----:B------:R-:W-:Y:S01]  /*12530*/  VIADD R0, R4, 0x1 ;  /* 0x0000000104007836 */ /* 0x000fe20000000000 */
[----:B------:R-:W-:Y:S06]  /*12540*/  BRA `(.L_x_9410) ;  /* 0x0000000000087947 */ /* 0x000fec0003800000 */
.L_x_9407:
[----:B------:R-:W-:Y:S01]  /*12550*/  DMUL R2, RZ, R58 ;  /* 0x0000003aff027228 */ /* 0x000fe20000000000 */
[----:B------:R-:W-:-:S10]  /*12560*/  IMAD.MOV.U32 R0, RZ, RZ, 0x1 ;  /* 0x00000001ff007424 */ /* 0x000fd400078e00ff */
.L_x_9410:
[----:B------:R-:W-:Y:S05]  /*12570*/  BSYNC.RECONVERGENT B4 ;  /* 0x0000000000047941 */ /* 0x000fea0003800200 */
.L_x_9406:
        /* <DEDUP_REMOVED lines=55> */
.L_x_9412:
[----:B------:R-:W-:Y:S01]  /*128f0*/  DMUL R2, RZ, R58 ;  /* 0x0000003aff027228 */ /* 0x000fe20000000000 */
[----:B------:R-:W-:-:S10]  /*12900*/  IMAD.MOV.U32 R0, RZ, RZ, RZ ;  /* 0x000000ffff007224 */ /* 0x000fd400078e00ff */
.L_x_9413:
[----:B------:R-:W-:Y:S05]  /*12910*/  BSYNC.RECONVERGENT B4 ;  /* 0x0000000000047941 */ /* 0x000fea0003800200 */
.L_x_9411:
        /* <DEDUP_REMOVED lines=32> */
.L_x_9403:
        /* <DEDUP_REMOVED lines=62> */
.L_x_9416:
[----:B------:R-:W-:Y:S05]  /*12f00*/  BSYNC.RECONVERGENT B0 ;  /* 0x0000000000007941 */ /* 0x000fea0003800200 */
.L_x_9415:
        /* <DEDUP_REMOVED lines=37> */
.L_x_9420:
[----:B------:R-:W-:Y:S05]  /*13160*/  BSYNC.RECONVERGENT B5 ;  /* 0x0000000000057941 */ /* 0x000fea0003800200 */
.L_x_9419:
[----:B------:R-:W-:Y:S01]  /*13170*/  VIADD R0, R0, 0x1 ;  /* 0x0000000100007836 */ /* 0x000fe20000000000 */
[----:B------:R-:W-:Y:S06]  /*13180*/  BRA `(.L_x_9421) ;  /* 0x0000000000087947 */ /* 0x000fec0003800000 */
.L_x_9418:
[----:B------:R-:W-:Y:S01]  /*13190*/  DMUL R60, RZ, R58 ;  /* 0x0000003aff3c7228 */ /* 0x000fe20000000000 */
[----:B------:R-:W-:-:S10]  /*131a0*/  IMAD.MOV.U32 R0, RZ, RZ, 0x1 ;  /* 0x00000001ff007424 */ /* 0x000fd400078e00ff */
.L_x_9421:
[----:B------:R-:W-:Y:S05]  /*131b0*/  BSYNC.RECONVERGENT B4 ;  /* 0x0000000000047941 */ /* 0x000fea0003800200 */
.L_x_9417:
        /* <DEDUP_REMOVED lines=59> */
.L_x_9423:
[----:B------:R-:W-:Y:S01]  /*13570*/  DMUL R2, RZ, R58 ;  /* 0x0000003aff027228 */ /* 0x000fe20000000000 */
[----:B------:R-:W-:-:S10]  /*13580*/  IMAD.MOV.U32 R0, RZ, RZ, RZ ;  /* 0x000000ffff007224 */ /* 0x000fd400078e00ff */
.L_x_9424:
[----:B------:R-:W-:Y:S05]  /*13590*/  BSYNC.RECONVERGENT B4 ;  /* 0x0000000000047941 */ /* 0x000fea0003800200 */
.L_x_9422:
        /* <DEDUP_REMOVED lines=37> */
.L_x_9402:
        /* <DEDUP_REMOVED lines=10> */
.L_x_9425:
[----:B------:R-:W-:-:S10]  /*13890*/  DADD R66, R22, -R22 ;  /* 0x0000000016427229 */ /* 0x000fd40000000816 */
[----:B------:R-:W-:Y:S02]  /*138a0*/  IMAD.MOV.U32 R58, RZ, RZ, R66 ;  /* 0x000000ffff3a7224 */ /* 0x000fe400078e0042 */
[----:B------:R-:W-:Y:S01]  /*138b0*/  IMAD.MOV.U32 R59, RZ, RZ, R67 ;  /* 0x000000ffff3b7224 */ /* 0x000fe200078e0043 */
[----:B------:R-:W-:Y:S06]  /*138c0*/  BRA `(.L_x_9414) ;  /* 0x0000000800cc7947 */ /* 0x000fec0003800000 */
.L_x_9401:
        /* <DEDUP_REMOVED lines=26> */
.L_x_9429:
[----:B------:R-:W-:Y:S05]  /*13a70*/  BSYNC.RECONVERGENT B5 ;  /* 0x0000000000057941 */ /* 0x000fea0003800200 */
.L_x_9428:
[----:B------:R-:W-:Y:S01]  /*13a80*/  VIADD R0, R4, 0x1 ;  /* 0x0000000104007836 */ /* 0x000fe20000000000 */
[----:B------:R-:W-:Y:S06]  /*13a90*/  BRA `(.L_x_9430) ;  /* 0x0000000000087947 */ /* 0x000fec0003800000 */
.L_x_9427:
[----:B------:R-:W-:Y:S01]  /*13aa0*/  DMUL R2, RZ, R58 ;  /* 0x0000003aff027228 */ /* 0x000fe20000000000 */
[----:B------:R-:W-:-:S10]  /*13ab0*/  IMAD.MOV.U32 R0, RZ, RZ, 0x1 ;  /* 0x00000001ff007424 */ /* 0x000fd400078e00ff */
.L_x_9430:
[----:B------:R-:W-:Y:S05]  /*13ac0*/  BSYNC.RECONVERGENT B4 ;  /* 0x0000000000047941 */ /* 0x000fea0003800200 */
.L_x_9426:
        /* <DEDUP_REMOVED lines=56> */
.L_x_9432:
[----:B------:R-:W-:Y:S01]  /*13e50*/  DMUL R2, RZ, R58 ;  /* 0x0000003aff027228 */ /* 0x000fe20000000000 */
[----:B------:R-:W-:-:S10]  /*13e60*/  IMAD.MOV.U32 R0, RZ, RZ, RZ ;  /* 0x000000ffff007224 */ /* 0x000fd400078e00ff */
.L_x_9433:
[----:B------:R-:W-:Y:S05]  /*13e70*/  BSYNC.RECONVERGENT B4 ;  /* 0x0000000000047941 */ /* 0x000fea0003800200 */
.L_x_9431:
        /* <DEDUP_REMOVED lines=30> */
.L_x_9400:
        /* <DEDUP_REMOVED lines=58> */
.L_x_9414:
[----:B------:R-:W-:Y:S05]  /*14400*/  BSYNC.RECONVERGENT B3 ;  /* 0x0000000000037941 */ /* 0x000fea0003800200 */
.L_x_9399:
        /* <DEDUP_REMOVED lines=30> */
.L_x_9437:
[----:B------:R-:W-:Y:S05]  /*145f0*/  BSYNC.RECONVERGENT B1 ;  /* 0x0000000000017941 */ /* 0x000fea0003800200 */
.L_x_9436:
        /* <DEDUP_REMOVED lines=17> */
.L_x_9439:
[----:B------:R-:W-:Y:S05]  /*14710*/  BSYNC.RECONVERGENT B1 ;  /* 0x0000000000017941 */ /* 0x000fea0003800200 */
.L_x_9438:
[C---:B------:R-:W-:Y:S02]  /*14720*/  DFMA R16, R46.reuse, R22, R20 ;  /* 0x000000162e10722b */ /* 0x040fe40000000014 */
[----:B------:R-:W-:-:S06]  /*14730*/  DFMA R18, R46, -R20, R22 ;  /* 0x800000142e12722b */ /* 0x000fcc0000000016 */
[-C--:B------:R-:W-:Y:S02]  /*14740*/  DMUL R16, R16, R2.reuse ;  /* 0x0000000210107228 */ /* 0x080fe40000000000 */
[----:B------:R-:W-:Y:S01]  /*14750*/  DMUL R18, R18, R2 ;  /* 0x0000000212127228 */ /* 0x000fe20000000000 */
[----:B------:R-:W-:Y:S10]  /*14760*/  BRA `(.L_x_9398) ;  /* 0x0000000400847947 */ /* 0x000ff40003800000 */
.L_x_9435:
        /* <DEDUP_REMOVED lines=22> */
.L_x_9441:
[----:B------:R-:W-:Y:S05]  /*148d0*/  BSYNC.RECONVERGENT B1 ;  /* 0x0000000000017941 */ /* 0x000fea0003800200 */
.L_x_9440:
        /* <DEDUP_REMOVED lines=26> */
.L_x_9443:
[----:B------:R-:W-:Y:S05]  /*14a80*/  BSYNC.RECONVERGENT B1 ;  /* 0x0000000000017941 */ /* 0x000fea0003800200 */
.L_x_9442:
[----:B------:R-:W-:Y:S05]  /*14a90*/  BRA `(.L_x_9398) ;  /* 0x0000000000b87947 */ /* 0x000fea0003800000 */
.L_x_9434:
        /* <DEDUP_REMOVED lines=23> */
.L_x_9445:
[----:B------:R-:W-:Y:S05]  /*14c10*/  BSYNC.RECONVERGENT B1 ;  /* 0x0000000000017941 */ /* 0x000fea0003800200 */
.L_x_9444:
        /* <DEDUP_REMOVED lines=17> */
.L_x_9447:
[----:B------:R-:W-:Y:S05]  /*14d30*/  BSYNC.RECONVERGENT B1 ;  /* 0x0000000000017941 */ /* 0x000fea0003800200 */
.L_x_9446:
[C---:B------:R-:W-:Y:S02]  /*14d40*/  DFMA R16, R46.reuse, R20, R22 ;  /* 0x000000142e10722b */ /* 0x040fe40000000016 */
[----:B------:R-:W-:-:S06]  /*14d50*/  DFMA R18, R46, R22, -R20 ;  /* 0x000000162e12722b */ /* 0x000fcc0000000814 */
[-C--:B------:R-:W-:Y:S02]  /*14d60*/  DMUL R16, R16, R2.reuse ;  /* 0x0000000210107228 */ /* 0x080fe40000000000 */
[----:B------:R-:W-:-:S11]  /*14d70*/  DMUL R18, R18, R2 ;  /* 0x0000000212127228 */ /* 0x000fd60000000000 */
.L_x_9398:
[----:B------:R-:W-:Y:S05]  /*14d80*/  BSYNC.RECONVERGENT B2 ;  /* 0x0000000000027941 */ /* 0x000fea0003800200 */
.L_x_9397:
        /* <DEDUP_REMOVED lines=80> */
.L_x_9456:
[----:B------:R-:W-:Y:S05]  /*15290*/  BSYNC.RECONVERGENT B0 ;  /* 0x0000000000007941 */ /* 0x000fea0003800200 */
.L_x_9455:
        /* <DEDUP_REMOVED lines=25> */
.L_x_9460:
[----:B------:R-:W-:Y:S05]  /*15430*/  BSYNC.RECONVERGENT B5 ;  /* 0x0000000000057941 */ /* 0x000fea0003800200 */
.L_x_9459:
[----:B------:R-:W-:Y:S01]  /*15440*/  VIADD R0, R4, 0x1 ;  /* 0x0000000104007836 */ /* 0x000fe20000000000 */
[----:B------:R-:W-:Y:S06]  /*15450*/  BRA `(.L_x_9461) ;  /* 0x0000000000087947 */ /* 0x000fec0003800000 */
.L_x_9458:
[----:B------:R-:W-:Y:S01]  /*15460*/  DMUL R2, RZ, R58 ;  /* 0x0000003aff027228 */ /* 0x000fe20000000000 */
[----:B------:R-:W-:-:S10]  /*15470*/  IMAD.MOV.U32 R0, RZ, RZ, 0x1 ;  /* 0x00000001ff007424 */ /* 0x000fd400078e00ff */
.L_x_9461:
[----:B------:R-:W-:Y:S05]  /*15480*/  BSYNC.RECONVERGENT B4 ;  /* 0x0000000000047941 */ /* 0x000fea0003800200 */
.L_x_9457:
        /* <DEDUP_REMOVED lines=55> */
.L_x_9463:
[----:B------:R-:W-:Y:S01]  /*15800*/  DMUL R2, RZ, R58 ;  /* 0x0000003aff027228 */ /* 0x000fe20000000000 */
[----:B------:R-:W-:-:S10]  /*15810*/  IMAD.MOV.U32 R0, RZ, RZ, RZ ;  /* 0x000000ffff007224 */ /* 0x000fd400078e00ff */
.L_x_9464:
[----:B------:R-:W-:Y:S05]  /*15820*/  BSYNC.RECONVERGENT B4 ;  /* 0x0000000000047941 */ /* 0x000fea0003800200 */
.L_x_9462:
        /* <DEDUP_REMOVED lines=32> */
.L_x_9454:
        /* <DEDUP_REMOVED lines=62> */
.L_x_9467:
[----:B------:R-:W-:Y:S05]  /*15e10*/  BSYNC.RECONVERGENT B0 ;  /* 0x0000000000007941 */ /* 0x000fea0003800200 */
.L_x_9466:
        /* <DEDUP_REMOVED lines=36> */
.L_x_9471:
[----:B------:R-:W-:Y:S05]  /*16060*/  BSYNC.RECONVERGENT B5 ;  /* 0x0000000000057941 */ /* 0x000fea0003800200 */
.L_x_9470:
[----:B------:R-:W-:Y:S01]  /*16070*/  VIADD R0, R4, 0x1 ;  /* 0x0000000104007836 */ /* 0x000fe20000000000 */
[----:B------:R-:W-:Y:S06]  /*16080*/  BRA `(.L_x_9472) ;  /* 0x0000000000087947 */ /* 0x000fec0003800000 */
.L_x_9469:
[----:B------:R-:W-:Y:S01]  /*16090*/  DMUL R2, RZ, R58 ;  /* 0x0000003aff027228 */ /* 0x000fe20000000000 */
[----:B------:R-:W-:-:S10]  /*160a0*/  IMAD.MOV.U32 R0, RZ, RZ, 0x1 ;  /* 0x00000001ff007424 */ /* 0x000fd400078e00ff */
.L_x_9472:
[----:B------:R-:W-:Y:S05]  /*160b0*/  BSYNC.RECONVERGENT B4 ;  /* 0x0000000000047941 */ /* 0x000fea0003800200 */
.L_x_9468:
        /* <DEDUP_REMOVED lines=59> */
.L_x_9474:
[----:B------:R-:W-:Y:S01]  /*16470*/  DMUL R2, RZ, R58 ;  /* 0x0000003aff027228 */ /* 0x000fe20000000000 */
[----:B------:R-:W-:-:S10]  /*16480*/  IMAD.MOV.U32 R0, RZ, RZ, RZ ;  /* 0x000000ffff007224 */ /* 0x000fd400078e00ff */
.L_x_9475:
[----:B------:R-:W-:Y:S05]  /*16490*/  BSYNC.RECONVERGENT B4 ;  /* 0x0000000000047941 */ /* 0x000fea0003800200 */
.L_x_9473:
        /* <DEDUP_REMOVED lines=37> */
.L_x_9453:
        /* <DEDUP_REMOVED lines=10> */
.L_x_9476:
[----:B------:R-:W-:-:S10]  /*16790*/  DADD R56, R26, -R26 ;  /* 0x000000001a387229 */ /* 0x000fd4000000081a */
[----:B------:R-:W-:Y:S02]  /*167a0*/  IMAD.MOV.U32 R58, RZ, RZ, R56 ;  /* 0x000000ffff3a7224 */ /* 0x000fe400078e0038 */
[----:B------:R-:W-:Y:S01]  /*167b0*/  IMAD.MOV.U32 R59, RZ, RZ, R57 ;  /* 0x000000ffff3b7224 */ /* 0x000fe200078e0039 */
[----:B------:R-:W-:Y:S06]  /*167c0*/  BRA `(.L_x_9465) ;  /* 0x0000000800cc7947 */ /* 0x000fec0003800000 */
.L_x_9452:
        /* <DEDUP_REMOVED lines=26> */
.L_x_9480:
[----:B------:R-:W-:Y:S05]  /*16970*/  BSYNC.RECONVERGENT B5 ;  /* 0x0000000000057941 */ /* 0x000fea0003800200 */
.L_x_9479:
[----:B------:R-:W-:Y:S01]  /*16980*/  VIADD R0, R4, 0x1 ;  /* 0x0000000104007836 */ /* 0x000fe20000000000 */
[----:B------:R-:W-:Y:S06]  /*16990*/  BRA `(.L_x_9481) ;  /* 0x0000000000087947 */ /* 0x000fec0003800000 */
.L_x_9478:
[----:B------:R-:W-:Y:S01]  /*169a0*/  DMUL R2, RZ, R58 ;  /* 0x0000003aff027228 */ /* 0x000fe20000000000 */
[----:B------:R-:W-:-:S10]  /*169b0*/  IMAD.MOV.U32 R0, RZ, RZ, 0x1 ;  /* 0x00000001ff007424 */ /* 0x000fd400078e00ff */
.L_x_9481:
[----:B------:R-:W-:Y:S05]  /*169c0*/  BSYNC.RECONVERGENT B4 ;  /* 0x0000000000047941 */ /* 0x000fea0003800200 */
.L_x_9477:
        /* <DEDUP_REMOVED lines=56> */
.L_x_9483:
[----:B------:R-:W-:Y:S01]  /*16d50*/  DMUL R2, RZ, R58 ;  /* 0x0000003aff027228 */ /* 0x000fe20000000000 */
[----:B------:R-:W-:-:S10]  /*16d60*/  IMAD.MOV.U32 R0, RZ, RZ, RZ ;  /* 0x000000ffff007224 */ /* 0x000fd400078e00ff */
.L_x_9484:
[----:B------:R-:W-:Y:S05]  /*16d70*/  BSYNC.RECONVERGENT B4 ;  /* 0x0000000000047941 */ /* 0x000fea0003800200 */
.L_x_9482:
        /* <DEDUP_REMOVED lines=30> */
.L_x_9451:
        /* <DEDUP_REMOVED lines=58> */
.L_x_9465:
[----:B------:R-:W-:Y:S05]  /*17300*/  BSYNC.RECONVERGENT B3 ;  /* 0x0000000000037941 */ /* 0x000fea0003800200 */
.L_x_9450:
        /* <DEDUP_REMOVED lines=30> */
.L_x_9488:
[----:B------:R-:W-:Y:S05]  /*174f0*/  BSYNC.RECONVERGENT B1 ;  /* 0x0000000000017941 */ /* 0x000fea0003800200 */
.L_x_9487:
        /* <DEDUP_REMOVED lines=17> */
.L_x_9490:
[----:B------:R-:W-:Y:S05]  /*17610*/  BSYNC.RECONVERGENT B1 ;  /* 0x0000000000017941 */ /* 0x000fea0003800200 */
.L_x_9489:
[C---:B------:R-:W-:Y:S02]  /*17620*/  DFMA R20, R46.reuse, R26, R24 ;  /* 0x0000001a2e14722b */ /* 0x040fe40000000018 */
[----:B------:R-:W-:-:S06]  /*17630*/  DFMA R22, R46, -R24, R26 ;  /* 0x800000182e16722b */ /* 0x000fcc000000001a */
[-C--:B------:R-:W-:Y:S02]  /*17640*/  DMUL R20, R20, R2.reuse ;  /* 0x0000000214147228 */ /* 0x080fe40000000000 */
[----:B------:R-:W-:Y:S01]  /*17650*/  DMUL R22, R22, R2 ;  /* 0x0000000216167228 */ /* 0x000fe20000000000 */
[----:B------:R-:W-:Y:S10]  /*17660*/  BRA `(.L_x_9449) ;  /* 0x0000000400847947 */ /* 0x000ff40003800000 */
.L_x_9486:
        /* <DEDUP_REMOVED lines=22> */
.L_x_9492:
[----:B------:R-:W-:Y:S05]  /*177d0*/  BSYNC.RECONVERGENT B1 ;  /* 0x0000000000017941 */ /* 0x000fea0003800200 */
.L_x_9491:
        /* <DEDUP_REMOVED lines=26> */
.L_x_9494:
[----:B------:R-:W-:Y:S05]  /*17980*/  BSYNC.RECONVERGENT B1 ;  /* 0x0000000000017941 */ /* 0x000fea0003800200 */
.L_x_9493:
[----:B------:R-:W-:Y:S05]  /*17990*/  BRA `(.L_x_9449) ;  /* 0x0000000000b87947 */ /* 0x000fea0003800000 */
.L_x_9485:
        /* <DEDUP_REMOVED lines=23> */
.L_x_9496:
[----:B------:R-:W-:Y:S05]  /*17b10*/  BSYNC.RECONVERGENT B1 ;  /* 0x0000000000017941 */ /* 0x000fea0003800200 */
.L_x_9495:
        /* <DEDUP_REMOVED lines=17> */
.L_x_9498:
[----:B------:R-:W-:Y:S05]  /*17c30*/  BSYNC.RECONVERGENT B1 ;  /* 0x0000000000017941 */ /* 0x000fea0003800200 */
.L_x_9497:
[C---:B------:R-:W-:Y:S02]  /*17c40*/  DFMA R20, R46.reuse, R24, R26 ;  /* 0x000000182e14722b */ /* 0x040fe4000000001a */
[----:B------:R-:W-:-:S06]  /*17c50*/  DFMA R22, R46, R26, -R24 ;  /* 0x0000001a2e16722b */ /* 0x000fcc0000000818 */
[-C--:B------:R-:W-:Y:S02]  /*17c60*/  DMUL R20, R20, R2.reuse ;  /* 0x0000000214147228 */ /* 0x080fe40000000000 */
[----:B------:R-:W-:-:S11]  /*17c70*/  DMUL R22, R22, R2 ;  /* 0x0000000216167228 */ /* 0x000fd60000000000 */
.L_x_9449:
[----:B------:R-:W-:Y:S05]  /*17c80*/  BSYNC.RECONVERGENT B2 ;  /* 0x0000000000027941 */ /* 0x000fea0003800200 */
.L_x_9448:
        /* <DEDUP_REMOVED lines=25> */
.L_x_9501:
[----:B------:R-:W-:-:S13]  /*17e20*/  ISETP.GE.AND P0, PT, R0, R55, PT ;  /* 0x000000370000720c */ /* 0x000fda0003f06270 */
[----:B------:R-:W-:Y:S05]  /*17e30*/  @P0 BRA `(.L_x_9503) ;  /* 0x0000000000300947 */ /* 0x000fea0003800000 */
[----:B01----:R-:W0:Y:S01]  /*17e40*/  LDC.64 R4, c[0x0][0x388] ;  /* 0x0000e200ff047b82 */ /* 0x003e220000000a00 */
[----:B------:R-:W-:Y:S02]  /*17e50*/  IMAD R7, R3, 0x400, R0 ;  /* 0x0000040003077824 */ /* 0x000fe400078e0200 */
[----:B------:R-:W-:Y:S02]  /*17e60*/  VIADD R0, R0, 0x80 ;  /* 0x0000008000007836 */ /* 0x000fe40000000000 */
[----:B0-----:R-:W-:-:S05]  /*17e70*/  IMAD.WIDE.U32 R4, R7, 0x10, R4 ;  /* 0x0000001007047825 */ /* 0x001fca00078e0004 */
[----:B------:R1:W-:Y:S02]  /*17e80*/  STG.E.128 desc[UR4][R4.64], R40 ;  /* 0x0000002804007986 */ /* 0x0003e4000c101d04 */
.L_x_9502:
[----:B------:R-:W-:-:S13]  /*17e90*/  ISETP.GE.AND P0, PT, R0, R55, PT ;  /* 0x000000370000720c */ /* 0x000fda0003f06270 */
[----:B------:R-:W-:Y:S05]  /*17ea0*/  @P0 BRA `(.L_x_9504) ;  /* 0x0000000000340947 */ /* 0x000fea0003800000 */
[----:B01----:R-:W0:Y:S01]  /*17eb0*/  LDC.64 R4, c[0x0][0x388] ;  /* 0x0000e200ff047b82 */ /* 0x003e220000000a00 */
[----:B------:R-:W-:Y:S02]  /*17ec0*/  IMAD R7, R3, 0x400, R0 ;  /* 0x0000040003077824 */ /* 0x000fe400078e0200 */
[----:B------:R-:W-:Y:S02]  /*17ed0*/  VIADD R0, R0, 0x80 ;  /* 0x0000008000007836 */ /* 0x000fe40000000000 */
[----:B0-----:R-:W-:-:S05]  /*17ee0*/  IMAD.WIDE.U32 R4, R7, 0x10, R4 ;  /* 0x0000001007047825 */ /* 0x001fca00078e0004 */
[----:B------:R2:W-:Y:S02]  /*17ef0*/  STG.E.128 desc[UR4][R4.64], R8 ;  /* 0x0000000804007986 */ /* 0x0005e4000c101d04 */
.L_x_9503:
        /* <DEDUP_REMOVED lines=8> */
.L_x_9504:
[----:B------:R-:W-:Y:S05]  /*17f80*/  BSYNC.RELIABLE B1 ;  /* 0x0000000000017941 */ /* 0x000fea0003800100 */
.L_x_9500:
[----:B------:R-:W-:-:S13]  /*17f90*/  ISETP.GE.AND P0, PT, R0, R55, PT ;  /* 0x000000370000720c */ /* 0x000fda0003f06270 */
[----:B012---:R-:W0:Y:S01]  /*17fa0*/  @!P0 LDC.64 R4, c[0x0][0x388] ;  /* 0x0000e200ff048b82 */ /* 0x007e220000000a00 */
[----:B------:R-:W-:Y:S02]  /*17fb0*/  @!P0 IMAD R7, R3, 0x400, R0 ;  /* 0x0000040003078824 */ /* 0x000fe400078e0200 */
[----:B------:R-:W-:Y:S02]  /*17fc0*/  @!P0 VIADD R0, R0, 0x80 ;  /* 0x0000008000008836 */ /* 0x000fe40000000000 */
[----:B0-----:R-:W-:-:S05]  /*17fd0*/  @!P0 IMAD.WIDE.U32 R4, R7, 0x10, R4 ;  /* 0x0000001007048825 */ /* 0x001fca00078e0004 */
[----:B------:R3:W-:Y:S02]  /*17fe0*/  @!P0 STG.E.128 desc[UR4][R4.64], R16 ;  /* 0x0000001004008986 */ /* 0x0007e4000c101d04 */
.L_x_9505:
[----:B------:R-:W-:Y:S05]  /*17ff0*/  BSYNC.RECONVERGENT B0 ;  /* 0x0000000000007941 */ /* 0x000fea0003800200 */
.L_x_9499:
        /* <DEDUP_REMOVED lines=8> */
.L_x_9097:
        /* <DEDUP_REMOVED lines=73> */
.L_x_9507:
        /* <DEDUP_REMOVED lines=28> */
[----:B-----5:R-:W-:Y:S05]  /*186d0*/  CALL.REL.NOINC `($_ZN2at6native29vectorized_elementwise_kernelILi8EZZZNS0_61_GLOBAL__N__132982cb_23_ActivationSiluKernel_cu_9e10b42f_311311silu_kernelERNS_18TensorIteratorBaseEENKUlvE_clEvENKUlvE1_clEvEUlN3c107complexIdEEE_St5arrayIPcLm2EEEEviT0_T1_$__internal_trig_reduction_slowpathd) ;  /* 0x0000017800407944 */ /* 0x020fea0003c00000 */
[----:B------:R-:W-:Y:S02]  /*186e0*/  IMAD.MOV.U32 R2, RZ, RZ, R6 ;  /* 0x000000ffff027224 */ /* 0x000fe400078e0006 */
[----:B------:R-:W-:-:S07]  /*186f0*/  IMAD.MOV.U32 R3, RZ, RZ, R7 ;  /* 0x000000ffff037224 */ /* 0x000fce00078e0007 */
.L_x_9513:
[----:B------:R-:W-:Y:S05]  /*18700*/  BSYNC.RECONVERGENT B4 ;  /* 0x0000000000047941 */ /* 0x000fea0003800200 */
.L_x_9512:
[----:B------:R-:W-:-:S07]  /*18710*/  VIADD R0, R4, 0x1 ;  /* 0x0000000104007836 */ /* 0x000fce0000000000 */
.L_x_9511:
[----:B------:R-:W-:Y:S05]  /*18720*/  BSYNC.RECONVERGENT B3 ;  /* 0x0000000000037941 */ /* 0x000fea0003800200 */
.L_x_9510:
        /* <DEDUP_REMOVED lines=55> */
[----:B------:R-:W-:Y:S02]  /*18aa0*/  IMAD.MOV.U32 R2, RZ, RZ, R6 ;  /* 0x000000ffff027224 */ /* 0x000fe400078e0006 */
[----:B------:R-:W-:-:S07]  /*18ab0*/  IMAD.MOV.U32 R3, RZ, RZ, R7 ;  /* 0x000000ffff037224 */ /* 0x000fce00078e0007 */
.L_x_9515:
[----:B------:R-:W-:Y:S05]  /*18ac0*/  BSYNC.RECONVERGENT B3 ;  /* 0x0000000000037941 */ /* 0x000fea0003800200 */
.L_x_9514:
        /* <DEDUP_REMOVED lines=30> */
.L_x_9509:
        /* <DEDUP_REMOVED lines=15> */
.L_x_9516:
        /* <DEDUP_REMOVED lines=64> */
.L_x_9519:
[----:B------:R-:W-:Y:S05]  /*191a0*/  BSYNC.RECONVERGENT B0 ;  /* 0x0000000000007941 */ /* 0x000fea0003800200 */
.L_x_9518:
        /* <DEDUP_REMOVED lines=38> */
.L_x_9523:
[----:B------:R-:W-:Y:S05]  /*19410*/  BSYNC.RECONVERGENT B4 ;  /* 0x0000000000047941 */ /* 0x000fea0003800200 */
.L_x_9522:
[----:B------:R-:W-:-:S07]  /*19420*/  VIADD R0, R4, 0x1 ;  /* 0x0000000104007836 */ /* 0x000fce0000000000 */
.L_x_9521:
[----:B------:R-:W-:Y:S05]  /*19430*/  BSYNC.RECONVERGENT B3 ;  /* 0x0000000000037941 */ /* 0x000fea0003800200 */
.L_x_9520:
        /* <DEDUP_REMOVED lines=60> */
.L_x_9525:
[----:B------:R-:W-:Y:S05]  /*19800*/  BSYNC.RECONVERGENT B3 ;  /* 0x0000000000037941 */ /* 0x000fea0003800200 */
.L_x_9524:
        /* <DEDUP_REMOVED lines=37> */
.L_x_9517:
        /* <DEDUP_REMOVED lines=60> */
.L_x_9527:
[----:B------:R-:W-:Y:S05]  /*19e20*/  BSYNC.RECONVERGENT B0 ;  /* 0x0000000000007941 */ /* 0x000fea0003800200 */
.L_x_9526:
        /* <DEDUP_REMOVED lines=27> */
.L_x_9531:
[----:B------:R-:W-:Y:S05]  /*19fe0*/  BSYNC.RECONVERGENT B4 ;  /* 0x0000000000047941 */ /* 0x000fea0003800200 */
.L_x_9530:
[----:B------:R-:W-:-:S07]  /*19ff0*/  VIADD R0, R0, 0x1 ;  /* 0x0000000100007836 */ /* 0x000fce0000000000 */
.L_x_9529:
[----:B------:R-:W-:Y:S05]  /*1a000*/  BSYNC.RECONVERGENT B3 ;  /* 0x0000000000037941 */ /* 0x000fea0003800200 */
.L_x_9528:
        /* <DEDUP_REMOVED lines=57> */
.L_x_9533:
[----:B------:R-:W-:Y:S05]  /*1a3a0*/  BSYNC.RECONVERGENT B3 ;  /* 0x0000000000037941 */ /* 0x000fea0003800200 */
.L_x_9532:
        /* <DEDUP_REMOVED lines=31> */
.L_x_9508:
[----:B------:R-:W-:Y:S05]  /*1a5a0*/  BSYNC.RECONVERGENT B2 ;  /* 0x0000000000027941 */ /* 0x000fea0003800200 */
.L_x_9506:
        /* <DEDUP_REMOVED lines=29> */
[----:B-----5:R-:W-:Y:S05]  /*1a780*/  CALL.REL.NOINC `($__internal_20_$__cuda_sm20_div_rn_f64_full) ;  /* 0x0000015000807944 */ /* 0x020fea0003c00000 */
.L_x_9538:
[----:B------:R-:W-:Y:S05]  /*1a790*/  BSYNC.RECONVERGENT B2 ;  /* 0x0000000000027941 */ /* 0x000fea0003800200 */
.L_x_9537:
        /* <DEDUP_REMOVED lines=24> */
[----:B------:R-:W-:Y:S02]  /*1a920*/  IMAD.MOV.U32 R4, RZ, RZ, R2 ;  /* 0x000000ffff047224 */ /* 0x000fe400078e0002 */
[----:B------:R-:W-:-:S07]  /*1a930*/  IMAD.MOV.U32 R5, RZ, RZ, R3 ;  /* 0x000000ffff057224 */ /* 0x000fce00078e0003 */
.L_x_9540:
[----:B------:R-:W-:Y:S05]  /*1a940*/  BSYNC.RECONVERGENT B2 ;  /* 0x0000000000027941 */ /* 0x000fea0003800200 */
.L_x_9539:
[----:B------:R-:W-:Y:S02]  /*1a950*/  IMAD.MOV.U32 R18, RZ, RZ, R4 ;  /* 0x000000ffff127224 */ /* 0x000fe400078e0004 */
[----:B------:R-:W-:Y:S01]  /*1a960*/  IMAD.MOV.U32 R19, RZ, RZ, R5 ;  /* 0x000000ffff137224 */ /* 0x000fe200078e0005 */
[----:B------:R-:W-:Y:S06]  /*1a970*/  BRA `(.L_x_9541) ;  /* 0x0000000400747947 */ /* 0x000fec0003800000 */
.L_x_9536:
        /* <DEDUP_REMOVED lines=23> */
.L_x_9543:
[----:B------:R-:W-:Y:S05]  /*1aaf0*/  BSYNC.RECONVERGENT B2 ;  /* 0x0000000000027941 */ /* 0x000fea0003800200 */
.L_x_9542:
        /* <DEDUP_REMOVED lines=16> */
[----:B-----5:R-:W-:Y:S05]  /*1ac00*/  CALL.REL.NOINC `($__internal_19_$__cuda_sm20_dblrcp_rn_slowpath_v3) ;  /* 0x0000014800b47944 */ /* 0x020fea0003c00000 */
.L_x_9545:
[----:B------:R-:W-:Y:S05]  /*1ac10*/  BSYNC.RECONVERGENT B2 ;  /* 0x0000000000027941 */ /* 0x000fea0003800200 */
.L_x_9544:
[-C--:B------:R-:W-:Y:S02]  /*1ac20*/  DFMA R4, R18, R46.reuse, R16 ;  /* 0x0000002e1204722b */ /* 0x080fe40000000010 */
[----:B------:R-:W-:-:S06]  /*1ac30*/  DFMA R18, -R16, R46, R18 ;  /* 0x0000002e1012722b */ /* 0x000fcc0000000112 */
[-C--:B------:R-:W-:Y:S02]  /*1ac40*/  DMUL R16, R4, R2.reuse ;  /* 0x0000000204107228 */ /* 0x080fe40000000000 */
[----:B------:R-:W-:Y:S01]  /*1ac50*/  DMUL R18, R18, R2 ;  /* 0x0000000212127228 */ /* 0x000fe20000000000 */
[----:B------:R-:W-:Y:S10]  /*1ac60*/  BRA `(.L_x_9541) ;  /* 0x0000000000b87947 */ /* 0x000ff40003800000 */
.L_x_9535:
        /* <DEDUP_REMOVED lines=23> */
.L_x_9547:
[----:B------:R-:W-:Y:S05]  /*1ade0*/  BSYNC.RECONVERGENT B2 ;  /* 0x0000000000027941 */ /* 0x000fea0003800200 */
.L_x_9546:
        /* <DEDUP_REMOVED lines=17> */
.L_x_9549:
[----:B------:R-:W-:Y:S05]  /*1af00*/  BSYNC.RECONVERGENT B2 ;  /* 0x0000000000027941 */ /* 0x000fea0003800200 */
.L_x_9548:
[-C--:B------:R-:W-:Y:S02]  /*1af10*/  DFMA R4, R16, R46.reuse, R18 ;  /* 0x0000002e1004722b */ /* 0x080fe40000000012 */
[----:B------:R-:W-:-:S06]  /*1af20*/  DFMA R18, R18, R46, -R16 ;  /* 0x0000002e1212722b */ /* 0x000fcc0000000810 */
[-C--:B------:R-:W-:Y:S02]  /*1af30*/  DMUL R16, R4, R2.reuse ;  /* 0x0000000204107228 */ /* 0x080fe40000000000 */
[----:B------:R-:W-:-:S11]  /*1af40*/  DMUL R18, R18, R2 ;  /* 0x0000000212127228 */ /* 0x000fd60000000000 */
.L_x_9541:
[----:B------:R-:W-:Y:S05]  /*1af50*/  BSYNC.RECONVERGENT B1 ;  /* 0x0000000000017941 */ /* 0x000fea0003800200 */
.L_x_9534:
        /* <DEDUP_REMOVED lines=73> */
.L_x_9556:
[----:B------:R-:W-:Y:S05]  /*1b3f0*/  BSYNC.RECONVERGENT B0 ;  /* 0x0000000000007941 */ /* 0x000fea0003800200 */
.L_x_9555:
        /* <DEDUP_REMOVED lines=25> */
.L_x_9560:
[----:B------:R-:W-:Y:S05]  /*1b590*/  BSYNC.RECONVERGENT B4 ;  /* 0x0000000000047941 */ /* 0x000fea0003800200 */
.L_x_9559:
[----:B------:R-:W-:Y:S01]  /*1b5a0*/  VIADD R0, R4, 0x1 ;  /* 0x0000000104007836 */ /* 0x000fe20000000000 */
[----:B------:R-:W-:Y:S06]  /*1b5b0*/  BRA `(.L_x_9561) ;  /* 0x0000000000087947 */ /* 0x000fec0003800000 */
.L_x_9558:
[----:B------:R-:W-:Y:S01]  /*1b5c0*/  DMUL R2, RZ, R56 ;  /* 0x00000038ff027228 */ /* 0x000fe20000000000 */
[----:B------:R-:W-:-:S10]  /*1b5d0*/  IMAD.MOV.U32 R0, RZ, RZ, 0x1 ;  /* 0x00000001ff007424 */ /* 0x000fd400078e00ff */
.L_x_9561:
[----:B------:R-:W-:Y:S05]  /*1b5e0*/  BSYNC.RECONVERGENT B3 ;  /* 0x0000000000037941 */ /* 0x000fea0003800200 */
.L_x_9557:
        /* <DEDUP_REMOVED lines=54> */
[----:B------:R-:W-:Y:S01]  /*1b950*/  IMAD.MOV.U32 R3, RZ, RZ, R7 ;  /* 0x000000ffff037224 */ /* 0x000fe200078e0007 */
[----:B------:R-:W-:Y:S06]  /*1b960*/  BRA `(.L_x_9564) ;  /* 0x0000000000087947 */ /* 0x000fec0003800000 */
.L_x_9563:
[----:B------:R-:W-:Y:S01]  /*1b970*/  DMUL R2, RZ, R56 ;  /* 0x00000038ff027228 */ /* 0x000fe20000000000 */
[----:B------:R-:W-:-:S10]  /*1b980*/  IMAD.MOV.U32 R0, RZ, RZ, RZ ;  /* 0x000000ffff007224 */ /* 0x000fd400078e00ff */
.L_x_9564:
[----:B------:R-:W-:Y:S05]  /*1b990*/  BSYNC.RECONVERGENT B3 ;  /* 0x0000000000037941 */ /* 0x000fea0003800200 */
.L_x_9562:
        /* <DEDUP_REMOVED lines=32> */
.L_x_9554:
        /* <DEDUP_REMOVED lines=61> */
.L_x_9567:
[----:B------:R-:W-:Y:S05]  /*1bf70*/  BSYNC.RECONVERGENT B0 ;  /* 0x0000000000007941 */ /* 0x000fea0003800200 */
.L_x_9566:
        /* <DEDUP_REMOVED lines=36> */
.L_x_9571:
[----:B------:R-:W-:Y:S05]  /*1c1c0*/  BSYNC.RECONVERGENT B4 ;  /* 0x0000000000047941 */ /* 0x000fea0003800200 */
.L_x_9570:
[----:B------:R-:W-:Y:S01]  /*1c1d0*/  VIADD R0, R4, 0x1 ;  /* 0x0000000104007836 */ /* 0x000fe20000000000 */
[----:B------:R-:W-:Y:S06]  /*1c1e0*/  BRA `(.L_x_9572) ;  /* 0x0000000000087947 */ /* 0x000fec0003800000 */
.L_x_9569:
[----:B------:R-:W-:Y:S01]  /*1c1f0*/  DMUL R2, RZ, R56 ;  /* 0x00000038ff027228 */ /* 0x000fe20000000000 */
[----:B------:R-:W-:-:S10]  /*1c200*/  IMAD.MOV.U32 R0, RZ, RZ, 0x1 ;  /* 0x00000001ff007424 */ /* 0x000fd400078e00ff */
.L_x_9572:
[----:B------:R-:W-:Y:S05]  /*1c210*/  BSYNC.RECONVERGENT B3 ;  /* 0x0000000000037941 */ /* 0x000fea0003800200 */
.L_x_9568:
        /* <DEDUP_REMOVED lines=59> */
.L_x_9574:
[----:B------:R-:W-:Y:S01]  /*1c5d0*/  DMUL R2, RZ, R56 ;  /* 0x00000038ff027228 */ /* 0x000fe20000000000 */
[----:B------:R-:W-:-:S10]  /*1c5e0*/  IMAD.MOV.U32 R0, RZ, RZ, RZ ;  /* 0x000000ffff007224 */ /* 0x000fd400078e00ff */
.L_x_9575:
[----:B------:R-:W-:Y:S05]  /*1c5f0*/  BSYNC.RECONVERGENT B3 ;  /* 0x0000000000037941 */ /* 0x000fea0003800200 */
.L_x_9573:
        /* <DEDUP_REMOVED lines=37> */
.L_x_9553:
        /* <DEDUP_REMOVED lines=10> */
.L_x_9576:
[----:B------:R-:W-:-:S10]  /*1c8f0*/  DADD R42, R14, -R14 ;  /* 0x000000000e2a7229 */ /* 0x000fd4000000080e */
[----:B------:R-:W-:Y:S02]  /*1c900*/  IMAD.MOV.U32 R56, RZ, RZ, R42 ;  /* 0x000000ffff387224 */ /* 0x000fe400078e002a */
[----:B------:R-:W-:Y:S01]  /*1c910*/  IMAD.MOV.U32 R57, RZ, RZ, R43 ;  /* 0x000000ffff397224 */ /* 0x000fe200078e002b */
[----:B------:R-:W-:Y:S06]  /*1c920*/  BRA `(.L_x_9565) ;  /* 0x0000000800c87947 */ /* 0x000fec0003800000 */
.L_x_9552:
        /* <DEDUP_REMOVED lines=26> */
.L_x_9580:
[----:B------:R-:W-:Y:S05]  /*1cad0*/  BSYNC.RECONVERGENT B4 ;  /* 0x0000000000047941 */ /* 0x000fea0003800200 */
.L_x_9579:
[----:B------:R-:W-:Y:S01]  /*1cae0*/  VIADD R0, R4, 0x1 ;  /* 0x0000000104007836 */ /* 0x000fe20000000000 */
[----:B------:R-:W-:Y:S06]  /*1caf0*/  BRA `(.L_x_9581) ;  /* 0x0000000000087947 */ /* 0x000fec0003800000 */
.L_x_9578:
[----:B------:R-:W-:Y:S01]  /*1cb00*/  DMUL R2, RZ, R56 ;  /* 0x00000038ff027228 */ /* 0x000fe20000000000 */
[----:B------:R-:W-:-:S10]  /*1cb10*/  IMAD.MOV.U32 R0, RZ, RZ, 0x1 ;  /* 0x00000001ff007424 */ /* 0x000fd400078e00ff */
.L_x_9581:
[----:B------:R-:W-:Y:S05]  /*1cb20*/  BSYNC.RECONVERGENT B3 ;  /* 0x0000000000037941 */ /* 0x000fea0003800200 */
.L_x_9577:
        /* <DEDUP_REMOVED lines=56> */
.L_x_9583:
[----:B------:R-:W-:Y:S01]  /*1ceb0*/  DMUL R2, RZ, R56 ;  /* 0x00000038ff027228 */ /* 0x000fe20000000000 */
[----:B------:R-:W-:-:S10]  /*1cec0*/  IMAD.MOV.U32 R0, RZ, RZ, RZ ;  /* 0x000000ffff007224 */ /* 0x000fd400078e00ff */
.L_x_9584:
[----:B------:R-:W-:Y:S05]  /*1ced0*/  BSYNC.RECONVERGENT B3 ;  /* 0x0000000000037941 */ /* 0x000fea0003800200 */
.L_x_9582:
        /* <DEDUP_REMOVED lines=30> */
.L_x_9551:
        /* <DEDUP_REMOVED lines=57> */
.L_x_9565:
[----:B------:R-:W-:Y:S05]  /*1d450*/  BSYNC.RECONVERGENT B2 ;  /* 0x0000000000027941 */ /* 0x000fea0003800200 */
.L_x_9550:
        /* <DEDUP_REMOVED lines=31> */
.L_x_9589:
[----:B------:R-:W-:Y:S05]  /*1d650*/  BSYNC.RECONVERGENT B2 ;  /* 0x0000000000027941 */ /* 0x000fea0003800200 */
.L_x_9588:
        /* <DEDUP_REMOVED lines=17> */
.L_x_9591:
[----:B------:R-:W-:Y:S05]  /*1d770*/  BSYNC.RECONVERGENT B2 ;  /* 0x0000000000027941 */ /* 0x000fea0003800200 */
.L_x_9590:
[-C--:B------:R-:W-:Y:S02]  /*1d780*/  DFMA R4, R14, R46.reuse, R12 ;  /* 0x0000002e0e04722b */ /* 0x080fe4000000000c */
[----:B------:R-:W-:-:S06]  /*1d790*/  DFMA R14, -R12, R46, R14 ;  /* 0x0000002e0c0e722b */ /* 0x000fcc000000010e */
[-C--:B------:R-:W-:Y:S02]  /*1d7a0*/  DMUL R12, R4, R2.reuse ;  /* 0x00000002040c7228 */ /* 0x080fe40000000000 */
[----:B------:R-:W-:Y:S01]  /*1d7b0*/  DMUL R14, R14, R2 ;  /* 0x000000020e0e7228 */ /* 0x000fe20000000000 */
[----:B------:R-:W-:Y:S10]  /*1d7c0*/  BRA `(.L_x_9592) ;  /* 0x00000004008c7947 */ /* 0x000ff40003800000 */
.L_x_9587:
        /* <DEDUP_REMOVED lines=22> */
.L_x_9594:
[----:B------:R-:W-:Y:S05]  /*1d930*/  BSYNC.RECONVERGENT B2 ;  /* 0x0000000000027941 */ /* 0x000fea0003800200 */
.L_x_9593:
        /* <DEDUP_REMOVED lines=26> */
.L_x_9596:
[----:B------:R-:W-:Y:S05]  /*1dae0*/  BSYNC.RECONVERGENT B2 ;  /* 0x0000000000027941 */ /* 0x000fea0003800200 */
.L_x_9595:
[----:B------:R-:W-:Y:S02]  /*1daf0*/  IMAD.MOV.U32 R14, RZ, RZ, R4 ;  /* 0x000000ffff0e7224 */ /* 0x000fe400078e0004 */
[----:B------:R-:W-:Y:S01]  /*1db00*/  IMAD.MOV.U32 R15, RZ, RZ, R5 ;  /* 0x000000ffff0f7224 */ /* 0x000fe200078e0005 */
[----:B------:R-:W-:Y:S06]  /*1db10*/  BRA `(.L_x_9592) ;  /* 0x0000000000b87947 */ /* 0x000fec0003800000 */
.L_x_9586:
        /* <DEDUP_REMOVED lines=23> */
.L_x_9598:
[----:B------:R-:W-:Y:S05]  /*1dc90*/  BSYNC.RECONVERGENT B2 ;  /* 0x0000000000027941 */ /* 0x000fea0003800200 */
.L_x_9597:
        /* <DEDUP_REMOVED lines=17> */
.L_x_9600:
[----:B------:R-:W-:Y:S05]  /*1ddb0*/  BSYNC.RECONVERGENT B2 ;  /* 0x0000000000027941 */ /* 0x000fea0003800200 */
.L_x_9599:
[-C--:B------:R-:W-:Y:S02]  /*1ddc0*/  DFMA R4, R12, R46.reuse, R14 ;  /* 0x0000002e0c04722b */ /* 0x080fe4000000000e */
[----:B------:R-:W-:-:S06]  /*1ddd0*/  DFMA R14, R14, R46, -R12 ;  /* 0x0000002e0e0e722b */ /* 0x000fcc000000080c */
[-C--:B------:R-:W-:Y:S02]  /*1dde0*/  DMUL R12, R4, R2.reuse ;  /* 0x00000002040c7228 */ /* 0x080fe40000000000 */
[----:B------:R-:W-:-:S11]  /*1ddf0*/  DMUL R14, R14, R2 ;  /* 0x000000020e0e7228 */ /* 0x000fd60000000000 */
.L_x_9592:
[----:B------:R-:W-:Y:S05]  /*1de00*/  BSYNC.RECONVERGENT B1 ;  /* 0x0000000000017941 */ /* 0x000fea0003800200 */
.L_x_9585:
        /* <DEDUP_REMOVED lines=73> */
.L_x_9607:
[----:B------:R-:W-:Y:S05]  /*1e2a0*/  BSYNC.RECONVERGENT B0 ;  /* 0x0000000000007941 */ /* 0x000fea0003800200 */
.L_x_9606:
        /* <DEDUP_REMOVED lines=25> */
.L_x_9611:
[----:B------:R-:W-:Y:S05]  /*1e440*/  BSYNC.RECONVERGENT B4 ;  /* 0x0000000000047941 */ /* 0x000fea0003800200 */
.L_x_9610:
[----:B------:R-:W-:Y:S01]  /*1e450*/  VIADD R0, R4, 0x1 ;  /* 0x0000000104007836 */ /* 0x000fe20000000000 */
[----:B------:R-:W-:Y:S06]  /*1e460*/  BRA `(.L_x_9612) ;  /* 0x0000000000087947 */ /* 0x000fec0003800000 */
.L_x_9609:
[----:B------:R-:W-:Y:S01]  /*1e470*/  DMUL R2, RZ, R56 ;  /* 0x00000038ff027228 */ /* 0x000fe20000000000 */
[----:B------:R-:W-:-:S10]  /*1e480*/  IMAD.MOV.U32 R0, RZ, RZ, 0x1 ;  /* 0x00000001ff007424 */ /* 0x000fd400078e00ff */
.L_x_9612:
[----:B------:R-:W-:Y:S05]  /*1e490*/  BSYNC.RECONVERGENT B3 ;  /* 0x0000000000037941 */ /* 0x000fea0003800200 */
.L_x_9608:
        /* <DEDUP_REMOVED lines=56> */
.L_x_9614:
[----:B------:R-:W-:Y:S01]  /*1e820*/  DMUL R2, RZ, R56 ;  /* 0x00000038ff027228 */ /* 0x000fe20000000000 */
[----:B------:R-:W-:-:S10]  /*1e830*/  IMAD.MOV.U32 R0, RZ, RZ, RZ ;  /* 0x000000ffff007224 */ /* 0x000fd400078e00ff */
.L_x_9615:
[----:B------:R-:W-:Y:S05]  /*1e840*/  BSYNC.RECONVERGENT B3 ;  /* 0x0000000000037941 */ /* 0x000fea0003800200 */
.L_x_9613:
        /* <DEDUP_REMOVED lines=32> */
.L_x_9605:
        /* <DEDUP_REMOVED lines=61> */
.L_x_9618:
[----:B------:R-:W-:Y:S05]  /*1ee20*/  BSYNC.RECONVERGENT B0 ;  /* 0x0000000000007941 */ /* 0x000fea0003800200 */
.L_x_9617:
        /* <DEDUP_REMOVED lines=36> */
.L_x_9622:
[----:B------:R-:W-:Y:S05]  /*1f070*/  BSYNC.RECONVERGENT B4 ;  /* 0x0000000000047941 */ /* 0x000fea0003800200 */
.L_x_9621:
[----:B------:R-:W-:Y:S01]  /*1f080*/  VIADD R0, R4, 0x1 ;  /* 0x0000000104007836 */ /* 0x000fe20000000000 */
[----:B------:R-:W-:Y:S06]  /*1f090*/  BRA `(.L_x_9623) ;  /* 0x0000000000087947 */ /* 0x000fec0003800000 */
.L_x_9620:
[----:B------:R-:W-:Y:S01]  /*1f0a0*/  DMUL R2, RZ, R56 ;  /* 0x00000038ff027228 */ /* 0x000fe20000000000 */
[----:B------:R-:W-:-:S10]  /*1f0b0*/  IMAD.MOV.U32 R0, RZ, RZ, 0x1 ;  /* 0x00000001ff007424 */ /* 0x000fd400078e00ff */
.L_x_9623:
[----:B------:R-:W-:Y:S05]  /*1f0c0*/  BSYNC.RECONVERGENT B3 ;  /* 0x0000000000037941 */ /* 0x000fea0003800200 */
.L_x_9619:
        /* <DEDUP_REMOVED lines=59> */
.L_x_9625:
[----:B------:R-:W-:Y:S01]  /*1f480*/  DMUL R2, RZ, R56 ;  /* 0x00000038ff027228 */ /* 0x000fe20000000000 */
[----:B------:R-:W-:-:S10]  /*1f490*/  IMAD.MOV.U32 R0, RZ, RZ, RZ ;  /* 0x000000ffff007224 */ /* 0x000fd400078e00ff */
.L_x_9626:
[----:B------:R-:W-:Y:S05]  /*1f4a0*/  BSYNC.RECONVERGENT B3 ;  /* 0x0000000000037941 */ /* 0x000fea0003800200 */
.L_x_9624:
        /* <DEDUP_REMOVED lines=37> */
.L_x_9604:
        /* <DEDUP_REMOVED lines=10> */
.L_x_9627:
[----:B------:R-:W-:-:S10]  /*1f7a0*/  DADD R42, R10, -R10 ;  /* 0x000000000a2a7229 */ /* 0x000fd4000000080a */
[----:B------:R-:W-:Y:S02]  /*1f7b0*/  IMAD.MOV.U32 R56, RZ, RZ, R42 ;  /* 0x000000ffff387224 */ /* 0x000fe400078e002a */
[----:B------:R-:W-:Y:S01]  /*1f7c0*/  IMAD.MOV.U32 R57, RZ, RZ, R43 ;  /* 0x000000ffff397224 */ /* 0x000fe200078e002b */
[----:B------:R-:W-:Y:S06]  /*1f7d0*/  BRA `(.L_x_9616) ;  /* 0x0000000800c87947 */ /* 0x000fec0003800000 */
.L_x_9603:
        /* <DEDUP_REMOVED lines=26> */
.L_x_9631:
[----:B------:R-:W-:Y:S05]  /*1f980*/  BSYNC.RECONVERGENT B4 ;  /* 0x0000000000047941 */ /* 0x000fea0003800200 */
.L_x_9630:
[----:B------:R-:W-:Y:S01]  /*1f990*/  VIADD R0, R4, 0x1 ;  /* 0x0000000104007836 */ /* 0x000fe20000000000 */
[----:B------:R-:W-:Y:S06]  /*1f9a0*/  BRA `(.L_x_9632) ;  /* 0x0000000000087947 */ /* 0x000fec0003800000 */
.L_x_9629:
[----:B------:R-:W-:Y:S01]  /*1f9b0*/  DMUL R2, RZ, R56 ;  /* 0x00000038ff027228 */ /* 0x000fe20000000000 */
[----:B------:R-:W-:-:S10]  /*1f9c0*/  IMAD.MOV.U32 R0, RZ, RZ, 0x1 ;  /* 0x00000001ff007424 */ /* 0x000fd400078e00ff */
.L_x_9632:
[----:B------:R-:W-:Y:S05]  /*1f9d0*/  BSYNC.RECONVERGENT B3 ;  /* 0x0000000000037941 */ /* 0x000fea0003800200 */
.L_x_9628:
        /* <DEDUP_REMOVED lines=56> */
.L_x_9634:
[----:B------:R-:W-:Y:S01]  /*1fd60*/  DMUL R2, RZ, R56 ;  /* 0x00000038ff027228 */ /* 0x000fe20000000000 */
[----:B------:R-:W-:-:S10]  /*1fd70*/  IMAD.MOV.U32 R0, RZ, RZ, RZ ;  /* 0x000000ffff007224 */ /* 0x000fd400078e00ff */
.L_x_9635:
[----:B------:R-:W-:Y:S05]  /*1fd80*/  BSYNC.RECONVERGENT B3 ;  /* 0x0000000000037941 */ /* 0x000fea0003800200 */
.L_x_9633:
        /* <DEDUP_REMOVED lines=30> */
.L_x_9602:
        /* <DEDUP_REMOVED lines=57> */
.L_x_9616:
[----:B------:R-:W-:Y:S05]  /*20300*/  BSYNC.RECONVERGENT B2 ;  /* 0x0000000000027941 */ /* 0x000fea0003800200 */
.L_x_9601:
        /* <DEDUP_REMOVED lines=31> */
.L_x_9640:
[----:B------:R-:W-:Y:S05]  /*20500*/  BSYNC.RECONVERGENT B2 ;  /* 0x0000000000027941 */ /* 0x000fea0003800200 */
.L_x_9639:
        /* <DEDUP_REMOVED lines=17> */
.L_x_9642:
[----:B------:R-:W-:Y:S05]  /*20620*/  BSYNC.RECONVERGENT B2 ;  /* 0x0000000000027941 */ /* 0x000fea0003800200 */
.L_x_9641:
[-C--:B------:R-:W-:Y:S02]  /*20630*/  DFMA R4, R10, R46.reuse, R8 ;  /* 0x0000002e0a04722b */ /* 0x080fe40000000008 */
[----:B------:R-:W-:-:S06]  /*20640*/  DFMA R10, -R8, R46, R10 ;  /* 0x0000002e080a722b */ /* 0x000fcc000000010a */
[-C--:B------:R-:W-:Y:S02]  /*20650*/  DMUL R8, R4, R2.reuse ;  /* 0x0000000204087228 */ /* 0x080fe40000000000 */
[----:B------:R-:W-:Y:S01]  /*20660*/  DMUL R10, R10, R2 ;  /* 0x000000020a0a7228 */ /* 0x000fe20000000000 */
[----:B------:R-:W-:Y:S10]  /*20670*/  BRA `(.L_x_9643) ;  /* 0x00000004008c7947 */ /* 0x000ff40003800000 */
.L_x_9638:
        /* <DEDUP_REMOVED lines=22> */
.L_x_9645:
[----:B------:R-:W-:Y:S05]  /*207e0*/  BSYNC.RECONVERGENT B2 ;  /* 0x0000000000027941 */ /* 0x000fea0003800200 */
.L_x_9644:
        /* <DEDUP_REMOVED lines=26> */
.L_x_9647:
[----:B------:R-:W-:Y:S05]  /*20990*/  BSYNC.RECONVERGENT B2 ;  /* 0x0000000000027941 */ /* 0x000fea0003800200 */
.L_x_9646:
[----:B------:R-:W-:Y:S02]  /*209a0*/  IMAD.MOV.U32 R10, RZ, RZ, R4 ;  /* 0x000000ffff0a7224 */ /* 0x000fe400078e0004 */
[----:B------:R-:W-:Y:S01]  /*209b0*/  IMAD.MOV.U32 R11, RZ, RZ, R5 ;  /* 0x000000ffff0b7224 */ /* 0x000fe200078e0005 */
[----:B------:R-:W-:Y:S06]  /*209c0*/  BRA `(.L_x_9643) ;  /* 0x0000000000b87947 */ /* 0x000fec0003800000 */
.L_x_9637:
        /* <DEDUP_REMOVED lines=23> */
.L_x_9649:
[----:B------:R-:W-:Y:S05]  /*20b40*/  BSYNC.RECONVERGENT B2 ;  /* 0x0000000000027941 */ /* 0x000fea0003800200 */
.L_x_9648:
        /* <DEDUP_REMOVED lines=17> */
.L_x_9651:
[----:B------:R-:W-:Y:S05]  /*20c60*/  BSYNC.RECONVERGENT B2 ;  /* 0x0000000000027941 */ /* 0x000fea0003800200 */
.L_x_9650:
[-C--:B------:R-:W-:Y:S02]  /*20c70*/  DFMA R4, R8, R46.reuse, R10 ;  /* 0x0000002e0804722b */ /* 0x080fe4000000000a */
[----:B------:R-:W-:-:S06]  /*20c80*/  DFMA R10, R10, R46, -R8 ;  /* 0x0000002e0a0a722b */ /* 0x000fcc0000000808 */
[-C--:B------:R-:W-:Y:S02]  /*20c90*/  DMUL R8, R4, R2.reuse ;  /* 0x0000000204087228 */ /* 0x080fe40000000000 */
[----:B------:R-:W-:-:S11]  /*20ca0*/  DMUL R10, R10, R2 ;  /* 0x000000020a0a7228 */ /* 0x000fd60000000000 */
.L_x_9643:
[----:B------:R-:W-:Y:S05]  /*20cb0*/  BSYNC.RECONVERGENT B1 ;  /* 0x0000000000017941 */ /* 0x000fea0003800200 */
.L_x_9636:
        /* <DEDUP_REMOVED lines=73> */
.L_x_9658:
[----:B------:R-:W-:Y:S05]  /*21150*/  BSYNC.RECONVERGENT B0 ;  /* 0x0000000000007941 */ /* 0x000fea0003800200 */
.L_x_9657:
        /* <DEDUP_REMOVED lines=25> */
.L_x_9662:
[----:B------:R-:W-:Y:S05]  /*212f0*/  BSYNC.RECONVERGENT B4 ;  /* 0x0000000000047941 */ /* 0x000fea0003800200 */
.L_x_9661:
[----:B------:R-:W-:Y:S01]  /*21300*/  VIADD R0, R4, 0x1 ;  /* 0x0000000104007836 */ /* 0x000fe20000000000 */
[----:B------:R-:W-:Y:S06]  /*21310*/  BRA `(.L_x_9663) ;  /* 0x0000000000087947 */ /* 0x000fec0003800000 */
.L_x_9660:
[----:B------:R-:W-:Y:S01]  /*21320*/  DMUL R2, RZ, R56 ;  /* 0x00000038ff027228 */ /* 0x000fe20000000000 */
[----:B------:R-:W-:-:S10]  /*21330*/  IMAD.MOV.U32 R0, RZ, RZ, 0x1 ;  /* 0x00000001ff007424 */ /* 0x000fd400078e00ff */
.L_x_9663:
[----:B------:R-:W-:Y:S05]  /*21340*/  BSYNC.RECONVERGENT B3 ;  /* 0x0000000000037941 */ /* 0x000fea0003800200 */
.L_x_9659:
        /* <DEDUP_REMOVED lines=56> */
.L_x_9665:
[----:B------:R-:W-:Y:S01]  /*216d0*/  DMUL R2, RZ, R56 ;  /* 0x00000038ff027228 */ /* 0x000fe20000000000 */
[----:B------:R-:W-:-:S10]  /*216e0*/  IMAD.MOV.U32 R0, RZ, RZ, RZ ;  /* 0x000000ffff007224 */ /* 0x000fd400078e00ff */
.L_x_9666:
[----:B------:R-:W-:Y:S05]  /*216f0*/  BSYNC.RECONVERGENT B3 ;  /* 0x0000000000037941 */ /* 0x000fea0003800200 */
.L_x_9664:
        /* <DEDUP_REMOVED lines=32> */
.L_x_9656:
        /* <DEDUP_REMOVED lines=61> */
.L_x_9669:
[----:B------:R-:W-:Y:S05]  /*21cd0*/  BSYNC.RECONVERGENT B0 ;  /* 0x0000000000007941 */ /* 0x000fea0003800200 */
.L_x_9668:
        /* <DEDUP_REMOVED lines=36> */
.L_x_9673:
[----:B------:R-:W-:Y:S05]  /*21f20*/  BSYNC.RECONVERGENT B4 ;  /* 0x0000000000047941 */ /* 0x000fea0003800200 */
.L_x_9672:
[----:B------:R-:W-:Y:S01]  /*21f30*/  VIADD R0, R4, 0x1 ;  /* 0x0000000104007836 */ /* 0x000fe20000000000 */
[----:B------:R-:W-:Y:S06]  /*21f40*/  BRA `(.L_x_9674) ;  /* 0x0000000000087947 */ /* 0x000fec0003800000 */
.L_x_9671:
[----:B------:R-:W-:Y:S01]  /*21f50*/  DMUL R2, RZ, R56 ;  /* 0x00000038ff027228 */ /* 0x000fe20000000000 */
[----:B------:R-:W-:-:S10]  /*21f60*/  IMAD.MOV.U32 R0, RZ, RZ, 0x1 ;  /* 0x00000001ff007424 */ /* 0x000fd400078e00ff */
.L_x_9674:
[----:B------:R-:W-:Y:S05]  /*21f70*/  BSYNC.RECONVERGENT B3 ;  /* 0x0000000000037941 */ /* 0x000fea0003800200 */
.L_x_9670:
        /* <DEDUP_REMOVED lines=59> */
.L_x_9676:
[----:B------:R-:W-:Y:S01]  /*22330*/  DMUL R2, RZ, R56 ;  /* 0x00000038ff027228 */ /* 0x000fe20000000000 */
[----:B------:R-:W-:-:S10]  /*22340*/  IMAD.MOV.U32 R0, RZ, RZ, RZ ;  /* 0x000000ffff007224 */ /* 0x000fd400078e00ff */
.L_x_9677:
[----:B------:R-:W-:Y:S05]  /*22350*/  BSYNC.RECONVERGENT B3 ;  /* 0x0000000000037941 */ /* 0x000fea0003800200 */
.L_x_9675:
        /* <DEDUP_REMOVED lines=37> */
.L_x_9655:
        /* <DEDUP_REMOVED lines=10> */
.L_x_9678:
[----:B------:R-:W-:-:S10]  /*22650*/  DADD R42, R38, -R38 ;  /* 0x00000000262a7229 */ /* 0x000fd40000000826 */
[----:B------:R-:W-:Y:S02]  /*22660*/  IMAD.MOV.U32 R56, RZ, RZ, R42 ;  /* 0x000000ffff387224 */ /* 0x000fe400078e002a */
[----:B------:R-:W-:Y:S01]  /*22670*/  IMAD.MOV.U32 R57, RZ, RZ, R43 ;  /* 0x000000ffff397224 */ /* 0x000fe200078e002b */
[----:B------:R-:W-:Y:S06]  /*22680*/  BRA `(.L_x_9667) ;  /* 0x0000000800c87947 */ /* 0x000fec0003800000 */
.L_x_9654:
        /* <DEDUP_REMOVED lines=26> */
.L_x_9682:
[----:B------:R-:W-:Y:S05]  /*22830*/  BSYNC.RECONVERGENT B4 ;  /* 0x0000000000047941 */ /* 0x000fea0003800200 */
.L_x_9681:
[----:B------:R-:W-:Y:S01]  /*22840*/  VIADD R0, R4, 0x1 ;  /* 0x0000000104007836 */ /* 0x000fe20000000000 */
[----:B------:R-:W-:Y:S06]  /*22850*/  BRA `(.L_x_9683) ;  /* 0x0000000000087947 */ /* 0x000fec0003800000 */
.L_x_9680:
[----:B------:R-:W-:Y:S01]  /*22860*/  DMUL R2, RZ, R56 ;  /* 0x00000038ff027228 */ /* 0x000fe20000000000 */
[----:B------:R-:W-:-:S10]  /*22870*/  IMAD.MOV.U32 R0, RZ, RZ, 0x1 ;  /* 0x00000001ff007424 */ /* 0x000fd400078e00ff */
.L_x_9683:
[----:B------:R-:W-:Y:S05]  /*22880*/  BSYNC.RECONVERGENT B3 ;  /* 0x0000000000037941 */ /* 0x000fea0003800200 */
.L_x_9679:
        /* <DEDUP_REMOVED lines=56> */
.L_x_9685:
[----:B------:R-:W-:Y:S01]  /*22c10*/  DMUL R2, RZ, R56 ;  /* 0x00000038ff027228 */ /* 0x000fe20000000000 */
[----:B------:R-:W-:-:S10]  /*22c20*/  IMAD.MOV.U32 R0, RZ, RZ, RZ ;  /* 0x000000ffff007224 */ /* 0x000fd400078e00ff */
.L_x_9686:
[----:B------:R-:W-:Y:S05]  /*22c30*/  BSYNC.RECONVERGENT B3 ;  /* 0x0000000000037941 */ /* 0x000fea0003800200 */
.L_x_9684:
        /* <DEDUP_REMOVED lines=30> */
.L_x_9653:
        /* <DEDUP_REMOVED lines=57> */
.L_x_9667:
[----:B------:R-:W-:Y:S05]  /*231b0*/  BSYNC.RECONVERGENT B2 ;  /* 0x0000000000027941 */ /* 0x000fea0003800200 */
.L_x_9652:
        /* <DEDUP_REMOVED lines=31> */
.L_x_9691:
[----:B------:R-:W-:Y:S05]  /*233b0*/  BSYNC.RECONVERGENT B2 ;  /* 0x0000000000027941 */ /* 0x000fea0003800200 */
.L_x_9690:
        /* <DEDUP_REMOVED lines=17> */
.L_x_9693:
[----:B------:R-:W-:Y:S05]  /*234d0*/  BSYNC.RECONVERGENT B2 ;  /* 0x0000000000027941 */ /* 0x000fea0003800200 */
.L_x_9692:
[-C--:B------:R-:W-:Y:S02]  /*234e0*/  DFMA R4, R38, R46.reuse, R36 ;  /* 0x0000002e2604722b */ /* 0x080fe40000000024 */
[----:B------:R-:W-:-:S06]  /*234f0*/  DFMA R38, -R36, R46, R38 ;  /* 0x0000002e2426722b */ /* 0x000fcc0000000126 */
[-C--:B------:R-:W-:Y:S02]  /*23500*/  DMUL R36, R4, R2.reuse ;  /* 0x0000000204247228 */ /* 0x080fe40000000000 */
[----:B------:R-:W-:Y:S01]  /*23510*/  DMUL R38, R38, R2 ;  /* 0x0000000226267228 */ /* 0x000fe20000000000 */
[----:B------:R-:W-:Y:S10]  /*23520*/  BRA `(.L_x_9694) ;  /* 0x00000004008c7947 */ /* 0x000ff40003800000 */
.L_x_9689:
        /* <DEDUP_REMOVED lines=22> */
.L_x_9696:
[----:B------:R-:W-:Y:S05]  /*23690*/  BSYNC.RECONVERGENT B2 ;  /* 0x0000000000027941 */ /* 0x000fea0003800200 */
.L_x_9695:
        /* <DEDUP_REMOVED lines=26> */
.L_x_9698:
[----:B------:R-:W-:Y:S05]  /*23840*/  BSYNC.RECONVERGENT B2 ;  /* 0x0000000000027941 */ /* 0x000fea0003800200 */
.L_x_9697:
[----:B------:R-:W-:Y:S02]  /*23850*/  IMAD.MOV.U32 R38, RZ, RZ, R4 ;  /* 0x000000ffff267224 */ /* 0x000fe400078e0004 */
[----:B------:R-:W-:Y:S01]  /*23860*/  IMAD.MOV.U32 R39, RZ, RZ, R5 ;  /* 0x000000ffff277224 */ /* 0x000fe200078e0005 */
[----:B------:R-:W-:Y:S06]  /*23870*/  BRA `(.L_x_9694) ;  /* 0x0000000000b87947 */ /* 0x000fec0003800000 */
.L_x_9688:
        /* <DEDUP_REMOVED lines=23> */
.L_x_9700:
[----:B------:R-:W-:Y:S05]  /*239f0*/  BSYNC.RECONVERGENT B2 ;  /* 0x0000000000027941 */ /* 0x000fea0003800200 */
.L_x_9699:
        /* <DEDUP_REMOVED lines=17> */
.L_x_9702:
[----:B------:R-:W-:Y:S05]  /*23b10*/  BSYNC.RECONVERGENT B2 ;  /* 0x0000000000027941 */ /* 0x000fea0003800200 */
.L_x_9701:
[-C--:B------:R-:W-:Y:S02]  /*23b20*/  DFMA R4, R36, R46.reuse, R38 ;  /* 0x0000002e2404722b */ /* 0x080fe40000000026 */
[----:B------:R-:W-:-:S06]  /*23b30*/  DFMA R38, R38, R46, -R36 ;  /* 0x0000002e2626722b */ /* 0x000fcc0000000824 */
[-C--:B------:R-:W-:Y:S02]  /*23b40*/  DMUL R36, R4, R2.reuse ;  /* 0x0000000204247228 */ /* 0x080fe40000000000 */
[----:B------:R-:W-:-:S11]  /*23b50*/  DMUL R38, R38, R2 ;  /* 0x0000000226267228 */ /* 0x000fd60000000000 */
.L_x_9694:
[----:B------:R-:W-:Y:S05]  /*23b60*/  BSYNC.RECONVERGENT B1 ;  /* 0x0000000000017941 */ /* 0x000fea0003800200 */
.L_x_9687:
        /* <DEDUP_REMOVED lines=73> */
.L_x_9709:
[----:B------:R-:W-:Y:S05]  /*24000*/  BSYNC.RECONVERGENT B0 ;  /* 0x0000000000007941 */ /* 0x000fea0003800200 */
.L_x_9708:
        /* <DEDUP_REMOVED lines=25> */
.L_x_9713:
[----:B------:R-:W-:Y:S05]  /*241a0*/  BSYNC.RECONVERGENT B4 ;  /* 0x0000000000047941 */ /* 0x000fea0003800200 */
.L_x_9712:
[----:B------:R-:W-:Y:S01]  /*241b0*/  VIADD R0, R4, 0x1 ;  /* 0x0000000104007836 */ /* 0x000fe20000000000 */
[----:B------:R-:W-:Y:S06]  /*241c0*/  BRA `(.L_x_9714) ;  /* 0x0000000000087947 */ /* 0x000fec0003800000 */
.L_x_9711:
[----:B------:R-:W-:Y:S01]  /*241d0*/  DMUL R2, RZ, R56 ;  /* 0x00000038ff027228 */ /* 0x000fe20000000000 */
[----:B------:R-:W-:-:S10]  /*241e0*/  IMAD.MOV.U32 R0, RZ, RZ, 0x1 ;  /* 0x00000001ff007424 */ /* 0x000fd400078e00ff */
.L_x_9714:
[----:B------:R-:W-:Y:S05]  /*241f0*/  BSYNC.RECONVERGENT B3 ;  /* 0x0000000000037941 */ /* 0x000fea0003800200 */
.L_x_9710:
        /* <DEDUP_REMOVED lines=56> */
.L_x_9716:
[----:B------:R-:W-:Y:S01]  /*24580*/  DMUL R2, RZ, R56 ;  /* 0x00000038ff027228 */ /* 0x000fe20000000000 */
[----:B------:R-:W-:-:S10]  /*24590*/  IMAD.MOV.U32 R0, RZ, RZ, RZ ;  /* 0x000000ffff007224 */ /* 0x000fd400078e00ff */
.L_x_9717:
[----:B------:R-:W-:Y:S05]  /*245a0*/  BSYNC.RECONVERGENT B3 ;  /* 0x0000000000037941 */ /* 0x000fea0003800200 */
.L_x_9715:
        /* <DEDUP_REMOVED lines=32> */
.L_x_9707:
        /* <DEDUP_REMOVED lines=61> */
.L_x_9720:
[----:B------:R-:W-:Y:S05]  /*24b80*/  BSYNC.RECONVERGENT B0 ;  /* 0x0000000000007941 */ /* 0x000fea0003800200 */
.L_x_9719:
        /* <DEDUP_REMOVED lines=36> */
.L_x_9724:
[----:B------:R-:W-:Y:S05]  /*24dd0*/  BSYNC.RECONVERGENT B4 ;  /* 0x0000000000047941 */ /* 0x000fea0003800200 */
.L_x_9723:
[----:B------:R-:W-:Y:S01]  /*24de0*/  VIADD R0, R4, 0x1 ;  /* 0x0000000104007836 */ /* 0x000fe20000000000 */
[----:B------:R-:W-:Y:S06]  /*24df0*/  BRA `(.L_x_9725) ;  /* 0x0000000000087947 */ /* 0x000fec0003800000 */
.L_x_9722:
[----:B------:R-:W-:Y:S01]  /*24e00*/  DMUL R2, RZ, R56 ;  /* 0x00000038ff027228 */ /* 0x000fe20000000000 */
[----:B------:R-:W-:-:S10]  /*24e10*/  IMAD.MOV.U32 R0, RZ, RZ, 0x1 ;  /* 0x00000001ff007424 */ /* 0x000fd400078e00ff */
.L_x_9725:
[----:B------:R-:W-:Y:S05]  /*24e20*/  BSYNC.RECONVERGENT B3 ;  /* 0x0000000000037941 */ /* 0x000fea0003800200 */
.L_x_9721:
        /* <DEDUP_REMOVED lines=59> */
.L_x_9727:
[----:B------:R-:W-:Y:S01]  /*251e0*/  DMUL R2, RZ, R56 ;  /* 0x00000038ff027228 */ /* 0x000fe20000000000 */
[----:B------:R-:W-:-:S10]  /*251f0*/  IMAD.MOV.U32 R0, RZ, RZ, RZ ;  /* 0x000000ffff007224 */ /* 0x000fd400078e00ff */
.L_x_9728:
[----:B------:R-:W-:Y:S05]  /*25200*/  BSYNC.RECONVERGENT B3 ;  /* 0x0000000000037941 */ /* 0x000fea0003800200 */
.L_x_9726:
        /* <DEDUP_REMOVED lines=37> */
.L_x_9706:
        /* <DEDUP_REMOVED lines=10> */
.L_x_9729:
[----:B------:R-:W-:-:S10]  /*25500*/  DADD R42, R26, -R26 ;  /* 0x000000001a2a7229 */ /* 0x000fd4000000081a */
[----:B------:R-:W-:Y:S02]  /*25510*/  IMAD.MOV.U32 R56, RZ, RZ, R42 ;  /* 0x000000ffff387224 */ /* 0x000fe400078e002a */
[----:B------:R-:W-:Y:S01]  /*25520*/  IMAD.MOV.U32 R57, RZ, RZ, R43 ;  /* 0x000000ffff397224 */ /* 0x000fe200078e002b */
[----:B------:R-:W-:Y:S06]  /*25530*/  BRA `(.L_x_9718) ;  /* 0x0000000800c87947 */ /* 0x000fec0003800000 */
.L_x_9705:
        /* <DEDUP_REMOVED lines=26> */
.L_x_9733:
[----:B------:R-:W-:Y:S05]  /*256e0*/  BSYNC.RECONVERGENT B4 ;  /* 0x0000000000047941 */ /* 0x000fea0003800200 */
.L_x_9732:
[----:B------:R-:W-:Y:S01]  /*256f0*/  VIADD R0, R4, 0x1 ;  /* 0x0000000104007836 */ /* 0x000fe20000000000 */
[----:B------:R-:W-:Y:S06]  /*25700*/  BRA `(.L_x_9734) ;  /* 0x0000000000087947 */ /* 0x000fec0003800000 */
.L_x_9731:
[----:B------:R-:W-:Y:S01]  /*25710*/  DMUL R2, RZ, R56 ;  /* 0x00000038ff027228 */ /* 0x000fe20000000000 */
[----:B------:R-:W-:-:S10]  /*25720*/  IMAD.MOV.U32 R0, RZ, RZ, 0x1 ;  /* 0x00000001ff007424 */ /* 0x000fd400078e00ff */
.L_x_9734:
[----:B------:R-:W-:Y:S05]  /*25730*/  BSYNC.RECONVERGENT B3 ;  /* 0x0000000000037941 */ /* 0x000fea0003800200 */
.L_x_9730:
        /* <DEDUP_REMOVED lines=56> */
.L_x_9736:
[----:B------:R-:W-:Y:S01]  /*25ac0*/  DMUL R2, RZ, R56 ;  /* 0x00000038ff027228 */ /* 0x000fe20000000000 */
[----:B------:R-:W-:-:S10]  /*25ad0*/  IMAD.MOV.U32 R0, RZ, RZ, RZ ;  /* 0x000000ffff007224 */ /* 0x000fd400078e00ff */
.L_x_9737:
[----:B------:R-:W-:Y:S05]  /*25ae0*/  BSYNC.RECONVERGENT B3 ;  /* 0x0000000000037941 */ /* 0x000fea0003800200 */
.L_x_9735:
        /* <DEDUP_REMOVED lines=30> */
.L_x_9704:
        /* <DEDUP_REMOVED lines=57> */
.L_x_9718:
[----:B------:R-:W-:Y:S05]  /*26060*/  BSYNC.RECONVERGENT B2 ;  /* 0x0000000000027941 */ /* 0x000fea0003800200 */
.L_x_9703:
        /* <DEDUP_REMOVED lines=31> */
.L_x_9742:
[----:B------:R-:W-:Y:S05]  /*26260*/  BSYNC.RECONVERGENT B2 ;  /* 0x0000000000027941 */ /* 0x000fea0003800200 */
.L_x_9741:
        /* <DEDUP_REMOVED lines=17> */
.L_x_9744:
[----:B------:R-:W-:Y:S05]  /*26380*/  BSYNC.RECONVERGENT B2 ;  /* 0x0000000000027941 */ /* 0x000fea0003800200 */
.L_x_9743:
[-C--:B------:R-:W-:Y:S02]  /*26390*/  DFMA R4, R26, R46.reuse, R24 ;  /* 0x0000002e1a04722b */ /* 0x080fe40000000018 */
[----:B------:R-:W-:-:S06]  /*263a0*/  DFMA R26, -R24, R46, R26 ;  /* 0x0000002e181a722b */ /* 0x000fcc000000011a */
[-C--:B------:R-:W-:Y:S02]  /*263b0*/  DMUL R24, R4, R2.reuse ;  /* 0x0000000204187228 */ /* 0x080fe40000000000 */
[----:B------:R-:W-:Y:S01]  /*263c0*/  DMUL R26, R26, R2 ;  /* 0x000000021a1a7228 */ /* 0x000fe20000000000 */
[----:B------:R-:W-:Y:S10]  /*263d0*/  BRA `(.L_x_9745) ;  /* 0x00000004008c7947 */ /* 0x000ff40003800000 */
.L_x_9740:
        /* <DEDUP_REMOVED lines=22> */
.L_x_9747:
[----:B------:R-:W-:Y:S05]  /*26540*/  BSYNC.RECONVERGENT B2 ;  /* 0x0000000000027941 */ /* 0x000fea0003800200 */
.L_x_9746:
        /* <DEDUP_REMOVED lines=26> */
.L_x_9749:
[----:B------:R-:W-:Y:S05]  /*266f0*/  BSYNC.RECONVERGENT B2 ;  /* 0x0000000000027941 */ /* 0x000fea0003800200 */
.L_x_9748:
[----:B------:R-:W-:Y:S02]  /*26700*/  IMAD.MOV.U32 R26, RZ, RZ, R4 ;  /* 0x000000ffff1a7224 */ /* 0x000fe400078e0004 */
[----:B------:R-:W-:Y:S01]  /*26710*/  IMAD.MOV.U32 R27, RZ, RZ, R5 ;  /* 0x000000ffff1b7224 */ /* 0x000fe200078e0005 */
[----:B------:R-:W-:Y:S06]  /*26720*/  BRA `(.L_x_9745) ;  /* 0x0000000000b87947 */ /* 0x000fec0003800000 */
.L_x_9739:
        /* <DEDUP_REMOVED lines=23> */
.L_x_9751:
[----:B------:R-:W-:Y:S05]  /*268a0*/  BSYNC.RECONVERGENT B2 ;  /* 0x0000000000027941 */ /* 0x000fea0003800200 */
.L_x_9750:
        /* <DEDUP_REMOVED lines=17> */
.L_x_9753:
[----:B------:R-:W-:Y:S05]  /*269c0*/  BSYNC.RECONVERGENT B2 ;  /* 0x0000000000027941 */ /* 0x000fea0003800200 */
.L_x_9752:
[-C--:B------:R-:W-:Y:S02]  /*269d0*/  DFMA R4, R24, R46.reuse, R26 ;  /* 0x0000002e1804722b */ /* 0x080fe4000000001a */
[----:B------:R-:W-:-:S06]  /*269e0*/  DFMA R26, R26, R46, -R24 ;  /* 0x0000002e1a1a722b */ /* 0x000fcc0000000818 */
[-C--:B------:R-:W-:Y:S02]  /*269f0*/  DMUL R24, R4, R2.reuse ;  /* 0x0000000204187228 */ /* 0x080fe40000000000 */
[----:B------:R-:W-:-:S11]  /*26a00*/  DMUL R26, R26, R2 ;  /* 0x000000021a1a7228 */ /* 0x000fd60000000000 */
.L_x_9745:
[----:B------:R-:W-:Y:S05]  /*26a10*/  BSYNC.RECONVERGENT B1 ;  /* 0x0000000000017941 */ /* 0x000fea0003800200 */
.L_x_9738:
        /* <DEDUP_REMOVED lines=73> */
.L_x_9760:
[----:B------:R-:W-:Y:S05]  /*26eb0*/  BSYNC.RECONVERGENT B0 ;  /* 0x0000000000007941 */ /* 0x000fea0003800200 */
.L_x_9759:
        /* <DEDUP_REMOVED lines=25> */
.L_x_9764:
[----:B------:R-:W-:Y:S05]  /*27050*/  BSYNC.RECONVERGENT B4 ;  /* 0x0000000000047941 */ /* 0x000fea0003800200 */
.L_x_9763:
[----:B------:R-:W-:Y:S01]  /*27060*/  VIADD R0, R4, 0x1 ;  /* 0x0000000104007836 */ /* 0x000fe20000000000 */
[----:B------:R-:W-:Y:S06]  /*27070*/  BRA `(.L_x_9765) ;  /* 0x0000000000087947 */ /* 0x000fec0003800000 */
.L_x_9762:
[----:B------:R-:W-:Y:S01]  /*27080*/  DMUL R2, RZ, R56 ;  /* 0x00000038ff027228 */ /* 0x000fe20000000000 */
[----:B------:R-:W-:-:S10]  /*27090*/  IMAD.MOV.U32 R0, RZ, RZ, 0x1 ;  /* 0x00000001ff007424 */ /* 0x000fd400078e00ff */
.L_x_9765:
[----:B------:R-:W-:Y:S05]  /*270a0*/  BSYNC.RECONVERGENT B3 ;  /* 0x0000000000037941 */ /* 0x000fea0003800200 */
.L_x_9761:
        /* <DEDUP_REMOVED lines=56> */
.L_x_9767:
[----:B------:R-:W-:Y:S01]  /*27430*/  DMUL R2, RZ, R56 ;  /* 0x00000038ff027228 */ /* 0x000fe20000000000 */
[----:B------:R-:W-:-:S10]  /*27440*/  IMAD.MOV.U32 R0, RZ, RZ, RZ ;  /* 0x000000ffff007224 */ /* 0x000fd400078e00ff */
.L_x_9768:
[----:B------:R-:W-:Y:S05]  /*27450*/  BSYNC.RECONVERGENT B3 ;  /* 0x0000000000037941 */ /* 0x000fea0003800200 */
.L_x_9766:
        /* <DEDUP_REMOVED lines=32> */
.L_x_9758:
        /* <DEDUP_REMOVED lines=61> */
.L_x_9771:
[----:B------:R-:W-:Y:S05]  /*27a30*/  BSYNC.RECONVERGENT B0 ;  /* 0x0000000000007941 */ /* 0x000fea0003800200 */
.L_x_9770:
        /* <DEDUP_REMOVED lines=36> */
.L_x_9775:
[----:B------:R-:W-:Y:S05]  /*27c80*/  BSYNC.RECONVERGENT B4 ;  /* 0x0000000000047941 */ /* 0x000fea0003800200 */
.L_x_9774:
[----:B------:R-:W-:Y:S01]  /*27c90*/  VIADD R0, R4, 0x1 ;  /* 0x0000000104007836 */ /* 0x000fe20000000000 */
[----:B------:R-:W-:Y:S06]  /*27ca0*/  BRA `(.L_x_9776) ;  /* 0x0000000000087947 */ /* 0x000fec0003800000 */
.L_x_9773:
[----:B------:R-:W-:Y:S01]  /*27cb0*/  DMUL R2, RZ, R56 ;  /* 0x00000038ff027228 */ /* 0x000fe20000000000 */
[----:B------:R-:W-:-:S10]  /*27cc0*/  IMAD.MOV.U32 R0, RZ, RZ, 0x1 ;  /* 0x00000001ff007424 */ /* 0x000fd400078e00ff */
.L_x_9776:
[----:B------:R-:W-:Y:S05]  /*27cd0*/  BSYNC.RECONVERGENT B3 ;  /* 0x0000000000037941 */ /* 0x000fea0003800200 */
.L_x_9772:
        /* <DEDUP_REMOVED lines=59> */
.L_x_9778:
[----:B------:R-:W-:Y:S01]  /*28090*/  DMUL R2, RZ, R56 ;  /* 0x00000038ff027228 */ /* 0x000fe20000000000 */
[----:B------:R-:W-:-:S10]  /*280a0*/  IMAD.MOV.U32 R0, RZ, RZ, RZ ;  /* 0x000000ffff007224 */ /* 0x000fd400078e00ff */
.L_x_9779:
[----:B------:R-:W-:Y:S05]  /*280b0*/  BSYNC.RECONVERGENT B3 ;  /* 0x0000000000037941 */ /* 0x000fea0003800200 */
.L_x_9777:
        /* <DEDUP_REMOVED lines=37> */
.L_x_9757:
        /* <DEDUP_REMOVED lines=10> */
.L_x_9780:
[----:B------:R-:W-:-:S10]  /*283b0*/  DADD R42, R22, -R22 ;  /* 0x00000000162a7229 */ /* 0x000fd40000000816 */
[----:B------:R-:W-:Y:S02]  /*283c0*/  IMAD.MOV.U32 R56, RZ, RZ, R42 ;  /* 0x000000ffff387224 */ /* 0x000fe400078e002a */
[----:B------:R-:W-:Y:S01]  /*283d0*/  IMAD.MOV.U32 R57, RZ, RZ, R43 ;  /* 0x000000ffff397224 */ /* 0x000fe200078e002b */
[----:B------:R-:W-:Y:S06]  /*283e0*/  BRA `(.L_x_9769) ;  /* 0x0000000800c87947 */ /* 0x000fec0003800000 */
.L_x_9756:
        /* <DEDUP_REMOVED lines=26> */
.L_x_9784:
[----:B------:R-:W-:Y:S05]  /*28590*/  BSYNC.RECONVERGENT B4 ;  /* 0x0000000000047941 */ /* 0x000fea0003800200 */
.L_x_9783:
[----:B------:R-:W-:Y:S01]  /*285a0*/  VIADD R0, R4, 0x1 ;  /* 0x0000000104007836 */ /* 0x000fe20000000000 */
[----:B------:R-:W-:Y:S06]  /*285b0*/  BRA `(.L_x_9785) ;  /* 0x0000000000087947 */ /* 0x000fec0003800000 */
.L_x_9782:
[----:B------:R-:W-:Y:S01]  /*285c0*/  DMUL R2, RZ, R56 ;  /* 0x00000038ff027228 */ /* 0x000fe20000000000 */
[----:B------:R-:W-:-:S10]  /*285d0*/  IMAD.MOV.U32 R0, RZ, RZ, 0x1 ;  /* 0x00000001ff007424 */ /* 0x000fd400078e00ff */
.L_x_9785:
[----:B------:R-:W-:Y:S05]  /*285e0*/  BSYNC.RECONVERGENT B3 ;  /* 0x0000000000037941 */ /* 0x000fea0003800200 */
.L_x_9781:
        /* <DEDUP_REMOVED lines=56> */
.L_x_9787:
[----:B------:R-:W-:Y:S01]  /*28970*/  DMUL R2, RZ, R56 ;  /* 0x00000038ff027228 */ /* 0x000fe20000000000 */
[----:B------:R-:W-:-:S10]  /*28980*/  IMAD.MOV.U32 R0, RZ, RZ, RZ ;  /* 0x000000ffff007224 */ /* 0x000fd400078e00ff */
.L_x_9788:
[----:B------:R-:W-:Y:S05]  /*28990*/  BSYNC.RECONVERGENT B3 ;  /* 0x0000000000037941 */ /* 0x000fea0003800200 */
.L_x_9786:
        /* <DEDUP_REMOVED lines=30> */
.L_x_9755:
        /* <DEDUP_REMOVED lines=57> */
.L_x_9769:
[----:B------:R-:W-:Y:S05]  /*28f10*/  BSYNC.RECONVERGENT B2 ;  /* 0x0000000000027941 */ /* 0x000fea0003800200 */
.L_x_9754:
        /* <DEDUP_REMOVED lines=31> */
.L_x_9793:
[----:B------:R-:W-:Y:S05]  /*29110*/  BSYNC.RECONVERGENT B2 ;  /* 0x0000000000027941 */ /* 0x000fea0003800200 */
.L_x_9792:
        /* <DEDUP_REMOVED lines=17> */
.L_x_9795:
[----:B------:R-:W-:Y:S05]  /*29230*/  BSYNC.RECONVERGENT B2 ;  /* 0x0000000000027941 */ /* 0x000fea0003800200 */
.L_x_9794:
[-C--:B------:R-:W-:Y:S02]  /*29240*/  DFMA R4, R22, R46.reuse, R20 ;  /* 0x0000002e1604722b */ /* 0x080fe40000000014 */
[----:B------:R-:W-:-:S06]  /*29250*/  DFMA R22, -R20, R46, R22 ;  /* 0x0000002e1416722b */ /* 0x000fcc0000000116 */
[-C--:B------:R-:W-:Y:S02]  /*29260*/  DMUL R20, R4, R2.reuse ;  /* 0x0000000204147228 */ /* 0x080fe40000000000 */
[----:B------:R-:W-:Y:S01]  /*29270*/  DMUL R22, R22, R2 ;  /* 0x0000000216167228 */ /* 0x000fe20000000000 */
[----:B------:R-:W-:Y:S10]  /*29280*/  BRA `(.L_x_9796) ;  /* 0x00000004008c7947 */ /* 0x000ff40003800000 */
.L_x_9791:
        /* <DEDUP_REMOVED lines=22> */
.L_x_9798:
[----:B------:R-:W-:Y:S05]  /*293f0*/  BSYNC.RECONVERGENT B2 ;  /* 0x0000000000027941 */ /* 0x000fea0003800200 */
.L_x_9797:
        /* <DEDUP_REMOVED lines=26> */
.L_x_9800:
[----:B------:R-:W-:Y:S05]  /*295a0*/  BSYNC.RECONVERGENT B2 ;  /* 0x0000000000027941 */ /* 0x000fea0003800200 */
.L_x_9799:
[----:B------:R-:W-:Y:S02]  /*295b0*/  IMAD.MOV.U32 R22, RZ, RZ, R4 ;  /* 0x000000ffff167224 */ /* 0x000fe400078e0004 */
[----:B------:R-:W-:Y:S01]  /*295c0*/  IMAD.MOV.U32 R23, RZ, RZ, R5 ;  /* 0x000000ffff177224 */ /* 0x000fe200078e0005 */
[----:B------:R-:W-:Y:S06]  /*295d0*/  BRA `(.L_x_9796) ;  /* 0x0000000000b87947 */ /* 0x000fec0003800000 */
.L_x_9790:
        /* <DEDUP_REMOVED lines=23> */
.L_x_9802:
[----:B------:R-:W-:Y:S05]  /*29750*/  BSYNC.RECONVERGENT B2 ;  /* 0x0000000000027941 */ /* 0x000fea0003800200 */
.L_x_9801:
        /* <DEDUP_REMOVED lines=17> */
.L_x_9804:
[----:B------:R-:W-:Y:S05]  /*29870*/  BSYNC.RECONVERGENT B2 ;  /* 0x0000000000027941 */ /* 0x000fea0003800200 */
.L_x_9803:
[-C--:B------:R-:W-:Y:S02]  /*29880*/  DFMA R4, R20, R46.reuse, R22 ;  /* 0x0000002e1404722b */ /* 0x080fe40000000016 */
[----:B------:R-:W-:-:S06]  /*29890*/  DFMA R22, R22, R46, -R20 ;  /* 0x0000002e1616722b */ /* 0x000fcc0000000814 */
[-C--:B------:R-:W-:Y:S02]  /*298a0*/  DMUL R20, R4, R2.reuse ;  /* 0x0000000204147228 */ /* 0x080fe40000000000 */
[----:B------:R-:W-:-:S11]  /*298b0*/  DMUL R22, R22, R2 ;  /* 0x0000000216167228 */ /* 0x000fd60000000000 */
.L_x_9796:
[----:B------:R-:W-:Y:S05]  /*298c0*/  BSYNC.RECONVERGENT B1 ;  /* 0x0000000000017941 */ /* 0x000fea0003800200 */
.L_x_9789:
        /* <DEDUP_REMOVED lines=73> */
.L_x_9811:
[----:B------:R-:W-:Y:S05]  /*29d60*/  BSYNC.RECONVERGENT B0 ;  /* 0x0000000000007941 */ /* 0x000fea0003800200 */
.L_x_9810:
        /* <DEDUP_REMOVED lines=25> */
.L_x_9815:
[----:B------:R-:W-:Y:S05]  /*29f00*/  BSYNC.RECONVERGENT B4 ;  /* 0x0000000000047941 */ /* 0x000fea0003800200 */
.L_x_9814:
[----:B------:R-:W-:Y:S01]  /*29f10*/  VIADD R0, R4, 0x1 ;  /* 0x0000000104007836 */ /* 0x000fe20000000000 */
[----:B------:R-:W-:Y:S06]  /*29f20*/  BRA `(.L_x_9816) ;  /* 0x0000000000087947 */ /* 0x000fec0003800000 */
.L_x_9813:
[----:B------:R-:W-:Y:S01]  /*29f30*/  DMUL R2, RZ, R56 ;  /* 0x00000038ff027228 */ /* 0x000fe20000000000 */
[----:B------:R-:W-:-:S10]  /*29f40*/  IMAD.MOV.U32 R0, RZ, RZ, 0x1 ;  /* 0x00000001ff007424 */ /* 0x000fd400078e00ff */
.L_x_9816:
[----:B------:R-:W-:Y:S05]  /*29f50*/  BSYNC.RECONVERGENT B3 ;  /* 0x0000000000037941 */ /* 0x000fea0003800200 */
.L_x_9812:
        /* <DEDUP_REMOVED lines=56> */
.L_x_9818:
[----:B------:R-:W-:Y:S01]  /*2a2e0*/  DMUL R2, RZ, R56 ;  /* 0x00000038ff027228 */ /* 0x000fe20000000000 */
[----:B------:R-:W-:-:S10]  /*2a2f0*/  IMAD.MOV.U32 R0, RZ, RZ, RZ ;  /* 0x000000ffff007224 */ /* 0x000fd400078e00ff */
.L_x_9819:
[----:B------:R-:W-:Y:S05]  /*2a300*/  BSYNC.RECONVERGENT B3 ;  /* 0x0000000000037941 */ /* 0x000fea0003800200 */
.L_x_9817:
        /* <DEDUP_REMOVED lines=32> */
.L_x_9809:
        /* <DEDUP_REMOVED lines=61> */
.L_x_9822:
[----:B------:R-:W-:Y:S05]  /*2a8e0*/  BSYNC.RECONVERGENT B0 ;  /* 0x0000000000007941 */ /* 0x000fea0003800200 */
.L_x_9821:
        /* <DEDUP_REMOVED lines=36> */
.L_x_9826:
[----:B------:R-:W-:Y:S05]  /*2ab30*/  BSYNC.RECONVERGENT B4 ;  /* 0x0000000000047941 */ /* 0x000fea0003800200 */
.L_x_9825:
[----:B------:R-:W-:Y:S01]  /*2ab40*/  VIADD R0, R4, 0x1 ;  /* 0x0000000104007836 */ /* 0x000fe20000000000 */
[----:B------:R-:W-:Y:S06]  /*2ab50*/  BRA `(.L_x_9827) ;  /* 0x0000000000087947 */ /* 0x000fec0003800000 */
.L_x_9824:
[----:B------:R-:W-:Y:S01]  /*2ab60*/  DMUL R2, RZ, R56 ;  /* 0x00000038ff027228 */ /* 0x000fe20000000000 */
[----:B------:R-:W-:-:S10]  /*2ab70*/  IMAD.MOV.U32 R0, RZ, RZ, 0x1 ;  /* 0x00000001ff007424 */ /* 0x000fd400078e00ff */
.L_x_9827:
[----:B------:R-:W-:Y:S05]  /*2ab80*/  BSYNC.RECONVERGENT B3 ;  /* 0x0000000000037941 */ /* 0x000fea0003800200 */
.L_x_9823:
        /* <DEDUP_REMOVED lines=59> */
.L_x_9829:
[----:B------:R-:W-:Y:S01]  /*2af40*/  DMUL R2, RZ, R56 ;  /* 0x00000038ff027228 */ /* 0x000fe20000000000 */
[----:B------:R-:W-:-:S10]  /*2af50*/  IMAD.MOV.U32 R0, RZ, RZ, RZ ;  /* 0x000000ffff007224 */ /* 0x000fd400078e00ff */
.L_x_9830:
[----:B------:R-:W-:Y:S05]  /*2af60*/  BSYNC.RECONVERGENT B3 ;  /* 0x0000000000037941 */ /* 0x000fea0003800200 */
.L_x_9828:
        /* <DEDUP_REMOVED lines=37> */
.L_x_9808:
        /* <DEDUP_REMOVED lines=10> */
.L_x_9831:
[----:B------:R-:W-:-:S10]  /*2b260*/  DADD R42, R34, -R34 ;  /* 0x00000000222a7229 */ /* 0x000fd40000000822 */
[----:B------:R-:W-:Y:S02]  /*2b270*/  IMAD.MOV.U32 R56, RZ, RZ, R42 ;  /* 0x000000ffff387224 */ /* 0x000fe400078e002a */
[----:B------:R-:W-:Y:S01]  /*2b280*/  IMAD.MOV.U32 R57, RZ, RZ, R43 ;  /* 0x000000ffff397224 */ /* 0x000fe200078e002b */
[----:B------:R-:W-:Y:S06]  /*2b290*/  BRA `(.L_x_9820) ;  /* 0x0000000800c87947 */ /* 0x000fec0003800000 */
.L_x_9807:
        /* <DEDUP_REMOVED lines=26> */
.L_x_9835:
[----:B------:R-:W-:Y:S05]  /*2b440*/  BSYNC.RECONVERGENT B4 ;  /* 0x0000000000047941 */ /* 0x000fea0003800200 */
.L_x_9834:
[----:B------:R-:W-:Y:S01]  /*2b450*/  VIADD R0, R4, 0x1 ;  /* 0x0000000104007836 */ /* 0x000fe20000000000 */
[----:B------:R-:W-:Y:S06]  /*2b460*/  BRA `(.L_x_9836) ;  /* 0x0000000000087947 */ /* 0x000fec0003800000 */
.L_x_9833:
[----:B------:R-:W-:Y:S01]  /*2b470*/  DMUL R2, RZ, R56 ;  /* 0x00000038ff027228 */ /* 0x000fe20000000000 */
[----:B------:R-:W-:-:S10]  /*2b480*/  IMAD.MOV.U32 R0, RZ, RZ, 0x1 ;  /* 0x00000001ff007424 */ /* 0x000fd400078e00ff */
.L_x_9836:
[----:B------:R-:W-:Y:S05]  /*2b490*/  BSYNC.RECONVERGENT B3 ;  /* 0x0000000000037941 */ /* 0x000fea0003800200 */
.L_x_9832:
        /* <DEDUP_REMOVED lines=56> */
.L_x_9838:
[----:B------:R-:W-:Y:S01]  /*2b820*/  DMUL R2, RZ, R56 ;  /* 0x00000038ff027228 */ /* 0x000fe20000000000 */
[----:B------:R-:W-:-:S10]  /*2b830*/  IMAD.MOV.U32 R0, RZ, RZ, RZ ;  /* 0x000000ffff007224 */ /* 0x000fd400078e00ff */
.L_x_9839:
[----:B------:R-:W-:Y:S05]  /*2b840*/  BSYNC.RECONVERGENT B3 ;  /* 0x0000000000037941 */ /* 0x000fea0003800200 */
.L_x_9837:
        /* <DEDUP_REMOVED lines=30> */
.L_x_9806:
        /* <DEDUP_REMOVED lines=57> */
.L_x_9820:
[----:B------:R-:W-:Y:S05]  /*2bdc0*/  BSYNC.RECONVERGENT B2 ;  /* 0x0000000000027941 */ /* 0x000fea0003800200 */
.L_x_9805:
        /* <DEDUP_REMOVED lines=31> */
.L_x_9844:
[----:B------:R-:W-:Y:S05]  /*2bfc0*/  BSYNC.RECONVERGENT B2 ;  /* 0x0000000000027941 */ /* 0x000fea0003800200 */
.L_x_9843:
        /* <DEDUP_REMOVED lines=17> */
.L_x_9846:
[----:B------:R-:W-:Y:S05]  /*2c0e0*/  BSYNC.RECONVERGENT B2 ;  /* 0x0000000000027941 */ /* 0x000fea0003800200 */
.L_x_9845:
[-C--:B------:R-:W-:Y:S02]  /*2c0f0*/  DFMA R4, R34, R46.reuse, R32 ;  /* 0x0000002e2204722b */ /* 0x080fe40000000020 */
[----:B------:R-:W-:-:S06]  /*2c100*/  DFMA R34, -R32, R46, R34 ;  /* 0x0000002e2022722b */ /* 0x000fcc0000000122 */
[-C--:B------:R-:W-:Y:S02]  /*2c110*/  DMUL R32, R4, R2.reuse ;  /* 0x0000000204207228 */ /* 0x080fe40000000000 */
[----:B------:R-:W-:Y:S01]  /*2c120*/  DMUL R34, R34, R2 ;  /* 0x0000000222227228 */ /* 0x000fe20000000000 */
[----:B------:R-:W-:Y:S10]  /*2c130*/  BRA `(.L_x_9847) ;  /* 0x00000004008c7947 */ /* 0x000ff40003800000 */
.L_x_9842:
        /* <DEDUP_REMOVED lines=22> */
.L_x_9849:
[----:B------:R-:W-:Y:S05]  /*2c2a0*/  BSYNC.RECONVERGENT B2 ;  /* 0x0000000000027941 */ /* 0x000fea0003800200 */
.L_x_9848:
        /* <DEDUP_REMOVED lines=26> */
.L_x_9851:
[----:B------:R-:W-:Y:S05]  /*2c450*/  BSYNC.RECONVERGENT B2 ;  /* 0x0000000000027941 */ /* 0x000fea0003800200 */
.L_x_9850:
[----:B------:R-:W-:Y:S02]  /*2c460*/  IMAD.MOV.U32 R34, RZ, RZ, R4 ;  /* 0x000000ffff227224 */ /* 0x000fe400078e0004 */
[----:B------:R-:W-:Y:S01]  /*2c470*/  IMAD.MOV.U32 R35, RZ, RZ, R5 ;  /* 0x000000ffff237224 */ /* 0x000fe200078e0005 */
[----:B------:R-:W-:Y:S06]  /*2c480*/  BRA `(.L_x_9847) ;  /* 0x0000000000b87947 */ /* 0x000fec0003800000 */
.L_x_9841:
        /* <DEDUP_REMOVED lines=23> */
.L_x_9853:
[----:B------:R-:W-:Y:S05]  /*2c600*/  BSYNC.RECONVERGENT B2 ;  /* 0x0000000000027941 */ /* 0x000fea0003800200 */
.L_x_9852:
        /* <DEDUP_REMOVED lines=17> */
.L_x_9855:
[----:B------:R-:W-:Y:S05]  /*2c720*/  BSYNC.RECONVERGENT B2 ;  /* 0x0000000000027941 */ /* 0x000fea0003800200 */
.L_x_9854:
[-C--:B------:R-:W-:Y:S02]  /*2c730*/  DFMA R4, R32, R46.reuse, R34 ;  /* 0x0000002e2004722b */ /* 0x080fe40000000022 */
[----:B------:R-:W-:-:S06]  /*2c740*/  DFMA R34, R34, R46, -R32 ;  /* 0x0000002e2222722b */ /* 0x000fcc0000000820 */
[-C--:B------:R-:W-:Y:S02]  /*2c750*/  DMUL R32, R4, R2.reuse ;  /* 0x0000000204207228 */ /* 0x080fe40000000000 */
[----:B------:R-:W-:-:S11]  /*2c760*/  DMUL R34, R34, R2 ;  /* 0x0000000222227228 */ /* 0x000fd60000000000 */
.L_x_9847:
[----:B------:R-:W-:Y:S05]  /*2c770*/  BSYNC.RECONVERGENT B1 ;  /* 0x0000000000017941 */ /* 0x000fea0003800200 */
.L_x_9840:
        /* <DEDUP_REMOVED lines=73> */
.L_x_9862:
[----:B------:R-:W-:Y:S05]  /*2cc10*/  BSYNC.RECONVERGENT B0 ;  /* 0x0000000000007941 */ /* 0x000fea0003800200 */
.L_x_9861:
        /* <DEDUP_REMOVED lines=25> */
.L_x_9866:
[----:B------:R-:W-:Y:S05]  /*2cdb0*/  BSYNC.RECONVERGENT B4 ;  /* 0x0000000000047941 */ /* 0x000fea0003800200 */
.L_x_9865:
[----:B------:R-:W-:Y:S01]  /*2cdc0*/  VIADD R0, R4, 0x1 ;  /* 0x0000000104007836 */ /* 0x000fe20000000000 */
[----:B------:R-:W-:Y:S06]  /*2cdd0*/  BRA `(.L_x_9867) ;  /* 0x0000000000087947 */ /* 0x000fec0003800000 */
.L_x_9864:
[----:B------:R-:W-:Y:S01]  /*2cde0*/  DMUL R2, RZ, R56 ;  /* 0x00000038ff027228 */ /* 0x000fe20000000000 */
[----:B------:R-:W-:-:S10]  /*2cdf0*/  IMAD.MOV.U32 R0, RZ, RZ, 0x1 ;  /* 0x00000001ff007424 */ /* 0x000fd400078e00ff */
.L_x_9867:
[----:B------:R-:W-:Y:S05]  /*2ce00*/  BSYNC.RECONVERGENT B3 ;  /* 0x0000000000037941 */ /* 0x000fea0003800200 */
.L_x_9863:
        /* <DEDUP_REMOVED lines=56> */
.L_x_9869:
[----:B------:R-:W-:Y:S01]  /*2d190*/  DMUL R2, RZ, R56 ;  /* 0x00000038ff027228 */ /* 0x000fe20000000000 */
[----:B------:R-:W-:-:S10]  /*2d1a0*/  IMAD.MOV.U32 R0, RZ, RZ, RZ ;  /* 0x000000ffff007224 */ /* 0x000fd400078e00ff */
.L_x_9870:
[----:B------:R-:W-:Y:S05]  /*2d1b0*/  BSYNC.RECONVERGENT B3 ;  /* 0x0000000000037941 */ /* 0x000fea0003800200 */
.L_x_9868:
        /* <DEDUP_REMOVED lines=32> */
.L_x_9860:
        /* <DEDUP_REMOVED lines=61> */
.L_x_9873:
[----:B------:R-:W-:Y:S05]  /*2d790*/  BSYNC.RECONVERGENT B0 ;  /* 0x0000000000007941 */ /* 0x000fea0003800200 */
.L_x_9872:
        /* <DEDUP_REMOVED lines=36> */
.L_x_9877:
[----:B------:R-:W-:Y:S05]  /*2d9e0*/  BSYNC.RECONVERGENT B4 ;  /* 0x0000000000047941 */ /* 0x000fea0003800200 */
.L_x_9876:
[----:B------:R-:W-:Y:S01]  /*2d9f0*/  VIADD R0, R4, 0x1 ;  /* 0x0000000104007836 */ /* 0x000fe20000000000 */
[----:B------:R-:W-:Y:S06]  /*2da00*/  BRA `(.L_x_9878) ;  /* 0x0000000000087947 */ /* 0x000fec0003800000 */
.L_x_9875:
[----:B------:R-:W-:Y:S01]  /*2da10*/  DMUL R2, RZ, R56 ;  /* 0x00000038ff027228 */ /* 0x000fe20000000000 */
[----:B------:R-:W-:-:S10]  /*2da20*/  IMAD.MOV.U32 R0, RZ, RZ, 0x1 ;  /* 0x00000001ff007424 */ /* 0x000fd400078e00ff */
.L_x_9878:
[----:B------:R-:W-:Y:S05]  /*2da30*/  BSYNC.RECONVERGENT B3 ;  /* 0x0000000000037941 */ /* 0x000fea0003800200 */
.L_x_9874:
        /* <DEDUP_REMOVED lines=59> */
.L_x_9880:
[----:B------:R-:W-:Y:S01]  /*2ddf0*/  DMUL R2, RZ, R56 ;  /* 0x00000038ff027228 */ /* 0x000fe20000000000 */
[----:B------:R-:W-:-:S10]  /*2de00*/  IMAD.MOV.U32 R0, RZ, RZ, RZ ;  /* 0x000000ffff007224 */ /* 0x000fd400078e00ff */
.L_x_9881:
[----:B------:R-:W-:Y:S05]  /*2de10*/  BSYNC.RECONVERGENT B3 ;  /* 0x0000000000037941 */ /* 0x000fea0003800200 */
.L_x_9879:
        /* <DEDUP_REMOVED lines=37> */
.L_x_9859:
        /* <DEDUP_REMOVED lines=10> */
.L_x_9882:
[----:B------:R-:W-:-:S10]  /*2e110*/  DADD R42, R30, -R30 ;  /* 0x000000001e2a7229 */ /* 0x000fd4000000081e */
[----:B------:R-:W-:Y:S02]  /*2e120*/  IMAD.MOV.U32 R56, RZ, RZ, R42 ;  /* 0x000000ffff387224 */ /* 0x000fe400078e002a */
[----:B------:R-:W-:Y:S01]  /*2e130*/  IMAD.MOV.U32 R57, RZ, RZ, R43 ;  /* 0x000000ffff397224 */ /* 0x000fe200078e002b */
[----:B------:R-:W-:Y:S06]  /*2e140*/  BRA `(.L_x_9871) ;  /* 0x0000000800c87947 */ /* 0x000fec0003800000 */
.L_x_9858:
        /* <DEDUP_REMOVED lines=26> */
.L_x_9886:
[----:B------:R-:W-:Y:S05]  /*2e2f0*/  BSYNC.RECONVERGENT B4 ;  /* 0x0000000000047941 */ /* 0x000fea0003800200 */
.L_x_9885:
[----:B------:R-:W-:Y:S01]  /*2e300*/  VIADD R0, R4, 0x1 ;  /* 0x0000000104007836 */ /* 0x000fe20000000000 */
[----:B------:R-:W-:Y:S06]  /*2e310*/  BRA `(.L_x_9887) ;  /* 0x0000000000087947 */ /* 0x000fec0003800000 */
.L_x_9884:
[----:B------:R-:W-:Y:S01]  /*2e320*/  DMUL R2, RZ, R56 ;  /* 0x00000038ff027228 */ /* 0x000fe20000000000 */
[----:B------:R-:W-:-:S10]  /*2e330*/  IMAD.MOV.U32 R0, RZ, RZ, 0x1 ;  /* 0x00000001ff007424 */ /* 0x000fd400078e00ff */
.L_x_9887:
[----:B------:R-:W-:Y:S05]  /*2e340*/  BSYNC.RECONVERGENT B3 ;  /* 0x0000000000037941 */ /* 0x000fea0003800200 */
.L_x_9883:
        /* <DEDUP_REMOVED lines=56> */
.L_x_9889:
[----:B------:R-:W-:Y:S01]  /*2e6d0*/  DMUL R2, RZ, R56 ;  /* 0x00000038ff027228 */ /* 0x000fe20000000000 */
[----:B------:R-:W-:-:S10]  /*2e6e0*/  IMAD.MOV.U32 R0, RZ, RZ, RZ ;  /* 0x000000ffff007224 */ /* 0x000fd400078e00ff */
.L_x_9890:
[----:B------:R-:W-:Y:S05]  /*2e6f0*/  BSYNC.RECONVERGENT B3 ;  /* 0x0000000000037941 */ /* 0x000fea0003800200 */
.L_x_9888:
        /* <DEDUP_REMOVED lines=30> */
.L_x_9857:
        /* <DEDUP_REMOVED lines=57> */
.L_x_9871:
[----:B------:R-:W-:Y:S05]  /*2ec70*/  BSYNC.RECONVERGENT B2 ;  /* 0x0000000000027941 */ /* 0x000fea0003800200 */
.L_x_9856:
        /* <DEDUP_REMOVED lines=31> */
.L_x_9895:
[----:B------:R-:W-:Y:S05]  /*2ee70*/  BSYNC.RECONVERGENT B2 ;  /* 0x0000000000027941 */ /* 0x000fea0003800200 */
.L_x_9894:
        /* <DEDUP_REMOVED lines=17> */
.L_x_9897:
[----:B------:R-:W-:Y:S05]  /*2ef90*/  BSYNC.RECONVERGENT B2 ;  /* 0x0000000000027941 */ /* 0x000fea0003800200 */
.L_x_9896:
[-C--:B------:R-:W-:Y:S02]  /*2efa0*/  DFMA R4, R30, R46.reuse, R28 ;  /* 0x0000002e1e04722b */ /* 0x080fe4000000001c */
[----:B------:R-:W-:-:S06]  /*2efb0*/  DFMA R30, -R28, R46, R30 ;  /* 0x0000002e1c1e722b */ /* 0x000fcc000000011e */
[-C--:B------:R-:W-:Y:S02]  /*2efc0*/  DMUL R28, R4, R2.reuse ;  /* 0x00000002041c7228 */ /* 0x080fe40000000000 */
[----:B------:R-:W-:Y:S01]  /*2efd0*/  DMUL R30, R30, R2 ;  /* 0x000000021e1e7228 */ /* 0x000fe20000000000 */
[----:B------:R-:W-:Y:S10]  /*2efe0*/  BRA `(.L_x_9898) ;  /* 0x00000004008c7947 */ /* 0x000ff40003800000 */
.L_x_9893:
        /* <DEDUP_REMOVED lines=22> */
.L_x_9900:
[----:B------:R-:W-:Y:S05]  /*2f150*/  BSYNC.RECONVERGENT B2 ;  /* 0x0000000000027941 */ /* 0x000fea0003800200 */
.L_x_9899:
        /* <DEDUP_REMOVED lines=26> */
.L_x_9902:
[----:B------:R-:W-:Y:S05]  /*2f300*/  BSYNC.RECONVERGENT B2 ;  /* 0x0000000000027941 */ /* 0x000fea0003800200 */
.L_x_9901:
[----:B------:R-:W-:Y:S02]  /*2f310*/  IMAD.MOV.U32 R30, RZ, RZ, R4 ;  /* 0x000000ffff1e7224 */ /* 0x000fe400078e0004 */
[----:B------:R-:W-:Y:S01]  /*2f320*/  IMAD.MOV.U32 R31, RZ, RZ, R5 ;  /* 0x000000ffff1f7224 */ /* 0x000fe200078e0005 */
[----:B------:R-:W-:Y:S06]  /*2f330*/  BRA `(.L_x_9898) ;  /* 0x0000000000b87947 */ /* 0x000fec0003800000 */
.L_x_9892:
        /* <DEDUP_REMOVED lines=23> */
.L_x_9904:
[----:B------:R-:W-:Y:S05]  /*2f4b0*/  BSYNC.RECONVERGENT B2 ;  /* 0x0000000000027941 */ /* 0x000fea0003800200 */
.L_x_9903:
        /* <DEDUP_REMOVED lines=17> */
.L_x_9906:
[----:B------:R-:W-:Y:S05]  /*2f5d0*/  BSYNC.RECONVERGENT B2 ;  /* 0x0000000000027941 */ /* 0x000fea0003800200 */
.L_x_9905:
[-C--:B------:R-:W-:Y:S02]  /*2f5e0*/  DFMA R4, R28, R46.reuse, R30 ;  /* 0x0000002e1c04722b */ /* 0x080fe4000000001e */
[----:B------:R-:W-:-:S06]  /*2f5f0*/  DFMA R30, R30, R46, -R28 ;  /* 0x0000002e1e1e722b */ /* 0x000fcc000000081c */
[-C--:B------:R-:W-:Y:S02]  /*2f600*/  DMUL R28, R4, R2.reuse ;  /* 0x00000002041c7228 */ /* 0x080fe40000000000 */
[----:B------:R-:W-:-:S11]  /*2f610*/  DMUL R30, R30, R2 ;  /* 0x000000021e1e7228 */ /* 0x000fd60000000000 */
.L_x_9898:
[----:B------:R-:W-:Y:S05]  /*2f620*/  BSYNC.RECONVERGENT B1 ;  /* 0x0000000000017941 */ /* 0x000fea0003800200 */
.L_x_9891:
        /* <DEDUP_REMOVED lines=11> */
        .weak           $__internal_19_$__cuda_sm20_dblrcp_rn_slowpath_v3
        .type           $__internal_19_$__cuda_sm20_dblrcp_rn_slowpath_v3,@function
        .size           $__internal_19_$__cuda_sm20_dblrcp_rn_slowpath_v3,($__internal_20_$__cuda_sm20_div_rn_f64_full - $__internal_19_$__cuda_sm20_dblrcp_rn_slowpath_v3)
$__internal_19_$__cuda_sm20_dblrcp_rn_slowpath_v3:
        /* <DEDUP_REMOVED lines=26> */
.L_x_9910:
        /* <DEDUP_REMOVED lines=9> */
.L_x_9908:
[----:B------:R-:W-:Y:S01]  /*2f910*/  LOP3.LUT R5, R7, 0x80000, RZ, 0xfc, !PT ;  /* 0x0008000007057812 */ /* 0x000fe200078efcff */
[----:B------:R-:W-:-:S07]  /*2f920*/  IMAD.MOV.U32 R4, RZ, RZ, R6 ;  /* 0x000000ffff047224 */ /* 0x000fce00078e0006 */
.L_x_9909:
[----:B------:R-:W-:Y:S05]  /*2f930*/  BSYNC.RECONVERGENT B0 ;  /* 0x0000000000007941 */ /* 0x000fea0003800200 */
.L_x_9907:
[----:B------:R-:W-:Y:S02]  /*2f940*/  IMAD.MOV.U32 R2, RZ, RZ, R4 ;  /* 0x000000ffff027224 */ /* 0x000fe400078e0004 */
[----:B------:R-:W-:Y:S02]  /*2f950*/  IMAD.MOV.U32 R3, RZ, RZ, R5 ;  /* 0x000000ffff037224 */ /* 0x000fe400078e0005 */
[----:B------:R-:W-:Y:S02]  /*2f960*/  IMAD.MOV.U32 R4, RZ, RZ, R0 ;  /* 0x000000ffff047224 */ /* 0x000fe400078e0000 */
[----:B------:R-:W-:-:S04]  /*2f970*/  IMAD.MOV.U32 R5, RZ, RZ, 0x0 ;  /* 0x00000000ff057424 */ /* 0x000fc800078e00ff */
[----:B------:R-:W-:Y:S05]  /*2f980*/  RET.REL.NODEC R4 `(_ZN2at6native29vectorized_elementwise_kernelILi8EZZZNS0_61_GLOBAL__N__132982cb_23_ActivationSiluKernel_cu_9e10b42f_311311silu_kernelERNS_18TensorIteratorBaseEENKUlvE_clEvENKUlvE1_clEvEUlN3c107complexIdEEE_St5arrayIPcLm2EEEEviT0_T1_) ;  /* 0xfffffd04049c7950 */ /* 0x000fea0003c3ffff */
        .weak           $__internal_20_$__cuda_sm20_div_rn_f64_full
        .type           $__internal_20_$__cuda_sm20_div_rn_f64_full,@function
        .size           $__internal_20_$__cuda_sm20_div_rn_f64_full,($_ZN2at6native29vectorized_elementwise_kernelILi8EZZZNS0_61_GLOBAL__N__132982cb_23_ActivationSiluKernel_cu_9e10b42f_311311silu_kernelERNS_18TensorIteratorBaseEENKUlvE_clEvENKUlvE1_clEvEUlN3c107complexIdEEE_St5arrayIPcLm2EEEEviT0_T1_$__internal_trig_reduction_slowpathd - $__internal_20_$__cuda_sm20_div_rn_f64_full)
$__internal_20_$__cuda_sm20_div_rn_f64_full:
        /* <DEDUP_REMOVED lines=72> */
.L_x_9912:
        /* <DEDUP_REMOVED lines=17> */
.L_x_9915:
[----:B------:R-:W-:Y:S01]  /*2ff20*/  LOP3.LUT R3, R45, 0x80000, RZ, 0xfc, !PT ;  /* 0x000800002d037812 */ /* 0x000fe200078efcff */
[----:B------:R-:W-:-:S04]  /*2ff30*/  IMAD.MOV.U32 R58, RZ, RZ, R44 ;  /* 0x000000ffff3a7224 */ /* 0x000fc800078e002c */
[----:B------:R-:W-:Y:S01]  /*2ff40*/  IMAD.MOV.U32 R59, RZ, RZ, R3 ;  /* 0x000000ffff3b7224 */ /* 0x000fe200078e0003 */
[----:B------:R-:W-:Y:S06]  /*2ff50*/  BRA `(.L_x_9913) ;  /* 0x00000000000c7947 */ /* 0x000fec0003800000 */
.L_x_9914:
[----:B------:R-:W-:Y:S01]  /*2ff60*/  LOP3.LUT R3, R51, 0x80000, RZ, 0xfc, !PT ;  /* 0x0008000033037812 */ /* 0x000fe200078efcff */
[----:B------:R-:W-:-:S04]  /*2ff70*/  IMAD.MOV.U32 R58, RZ, RZ, R50 ;  /* 0x000000ffff3a7224 */ /* 0x000fc800078e0032 */
[----:B------:R-:W-:-:S07]  /*2ff80*/  IMAD.MOV.U32 R59, RZ, RZ, R3 ;  /* 0x000000ffff3b7224 */ /* 0x000fce00078e0003 */
.L_x_9913:
[----:B------:R-:W-:Y:S05]  /*2ff90*/  BSYNC.RECONVERGENT B0 ;  /* 0x0000000000007941 */ /* 0x000fea0003800200 */
.L_x_9911:
[----:B------:R-:W-:Y:S02]  /*2ffa0*/  IMAD.MOV.U32 R5, RZ, RZ, 0x0 ;  /* 0x00000000ff057424 */ /* 0x000fe400078e00ff */
[----:B------:R-:W-:Y:S02]  /*2ffb0*/  IMAD.MOV.U32 R2, RZ, RZ, R58 ;  /* 0x000000ffff027224 */ /* 0x000fe400078e003a */
[----:B------:R-:W-:Y:S01]  /*2ffc0*/  IMAD.MOV.U32 R3, RZ, RZ, R59 ;  /* 0x000000ffff037224 */ /* 0x000fe200078e003b */
[----:B------:R-:W-:Y:S06]  /*2ffd0*/  RET.REL.NODEC R4 `(_ZN2at6native29vectorized_elementwise_kernelILi8EZZZNS0_61_GLOBAL__N__132982cb_23_ActivationSiluKernel_cu_9e10b42f_311311silu_kernelERNS_18TensorIteratorBaseEENKUlvE_clEvENKUlvE1_clEvEUlN3c107complexIdEEE_St5arrayIPcLm2EEEEviT0_T1_) ;  /* 0xfffffd0004087950 */ /* 0x000fec0003c3ffff */
        .type           $_ZN2at6native29vectorized_elementwise_kernelILi8EZZZNS0_61_GLOBAL__N__132982cb_23_ActivationSiluKernel_cu_9e10b42f_311311silu_kernelERNS_18TensorIteratorBaseEENKUlvE_clEvENKUlvE1_clEvEUlN3c107complexIdEEE_St5arrayIPcLm2EEEEviT0_T1_$__internal_trig_reduction_slowpathd,@function
        .size           $_ZN2at6native29vectorized_elementwise_kernelILi8EZZZNS0_61_GLOBAL__N__132982cb_23_ActivationSiluKernel_cu_9e10b42f_311311silu_kernelERNS_18TensorIteratorBaseEENKUlvE_clEvENKUlvE1_clEvEUlN3c107complexIdEEE_St5arrayIPcLm2EEEEviT0_T1_$__internal_trig_reduction_slowpathd,(.L_x_11374 - $_ZN2at6native29vectorized_elementwise_kernelILi8EZZZNS0_61_GLOBAL__N__132982cb_23_ActivationSiluKernel_cu_9e10b42f_311311silu_kernelERNS_18TensorIteratorBaseEENKUlvE_clEvENKUlvE1_clEvEUlN3c107complexIdEEE_St5arrayIPcLm2EEEEviT0_T1_$__internal_trig_reduction_slowpathd)
$_ZN2at6native29vectorized_elementwise_kernelILi8EZZZNS0_61_GLOBAL__N__132982cb_23_ActivationSiluKernel_cu_9e10b42f_311311silu_kernelERNS_18TensorIteratorBaseEENKUlvE_clEvENKUlvE1_clEvEUlN3c107complexIdEEE_St5arrayIPcLm2EEEEviT0_T1_$__internal_trig_reduction_slowpathd:
        /* <DEDUP_REMOVED lines=23> */
.L_x_9920:
        /* <DEDUP_REMOVED lines=29> */
.L_x_9919:
[----:B------:R-:W-:-:S07]  /*30320*/  IMAD.MOV.U32 R46, RZ, RZ, R7 ;  /* 0x000000ffff2e7224 */ /* 0x000fce00078e0007 */
.L_x_9918:
[----:B------:R-:W-:Y:S05]  /*30330*/  BSYNC.RECONVERGENT B0 ;  /* 0x0000000000007941 */ /* 0x000fea0003800200 */
.L_x_9917:
        /* <DEDUP_REMOVED lines=60> */
.L_x_9922:
[----:B------:R-:W-:Y:S05]  /*30700*/  BSYNC.RECONVERGENT B0 ;  /* 0x0000000000007941 */ /* 0x000fea0003800200 */
.L_x_9921:
        /* <DEDUP_REMOVED lines=36> */
.L_x_9916:
[----:B------:R-:W-:Y:S02]  /*30950*/  IMAD.MOV.U32 R49, RZ, RZ, 0x0 ;  /* 0x00000000ff317424 */ /* 0x000fe400078e00ff */
[----:B------:R-:W-:Y:S02]  /*30960*/  IMAD.MOV.U32 R7, RZ, RZ, R51 ;  /* 0x000000ffff077224 */ /* 0x000fe400078e0033 */
[----:B------:R-:W-:Y:S05]  /*30970*/  RET.REL.NODEC R48 `(_ZN2at6native29vectorized_elementwise_kernelILi8EZZZNS0_61_GLOBAL__N__132982cb_23_ActivationSiluKernel_cu_9e10b42f_311311silu_kernelERNS_18TensorIteratorBaseEENKUlvE_clEvENKUlvE1_clEvEUlN3c107complexIdEEE_St5arrayIPcLm2EEEEviT0_T1_) ;  /* 0xfffffcf430a07950 */ /* 0x000fea0003c3ffff */
.L_x_9923:
        /* <DEDUP_REMOVED lines=16> */
.L_x_11374:


//--------------------- .text._ZN2at6native18elementwise_kernelILi128ELi4EZNS0_15gpu_kernel_implIZZZNS0_61_GLOBAL__N__132982cb_23_ActivationSiluKernel_cu_9e10b42f_311311silu_kernelERNS_18TensorIteratorBaseEENKUlvE_clEvENKUlvE0_clEvEUlfE_EEvS5_RKT_EUliE_EEviT1_ --------------------------
	.section	.text._ZN2at6native18elementwise_kernelILi128ELi4EZNS0_15gpu_kernel_implIZZZNS0_61_GLOBAL__N__132982cb_23_ActivationSiluKernel_cu_9e10b42f_311311silu_kernelERNS_18TensorIteratorBaseEENKUlvE_clEvENKUlvE0_clEvEUlfE_EEvS5_RKT_EUliE_EEviT1_,"ax",@progbits
	.align	128
        .global         _ZN2at6native18elementwise_kernelILi128ELi4EZNS0_15gpu_kernel_implIZZZNS0_61_GLOBAL__N__132982cb_23_ActivationSiluKernel_cu_9e10b42f_311311silu_kernelERNS_18TensorIteratorBaseEENKUlvE_clEvENKUlvE0_clEvEUlfE_EEvS5_RKT_EUliE_EEviT1_
        .type           _ZN2at6native18elementwise_kernelILi128ELi4EZNS0_15gpu_kernel_implIZZZNS0_61_GLOBAL__N__132982cb_23_ActivationSiluKernel_cu_9e10b42f_311311silu_kernelERNS_18TensorIteratorBaseEENKUlvE_clEvENKUlvE0_clEvEUlfE_EEvS5_RKT_EUliE_EEviT1_,@function
        .size           _ZN2at6native18elementwise_kernelILi128ELi4EZNS0_15gpu_kernel_implIZZZNS0_61_GLOBAL__N__132982cb_23_ActivationSiluKernel_cu_9e10b42f_311311silu_kernelERNS_18TensorIteratorBaseEENKUlvE_clEvENKUlvE0_clEvEUlfE_EEvS5_RKT_EUliE_EEviT1_,(.L_x_11438 - _ZN2at6native18elementwise_kernelILi128ELi4EZNS0_15gpu_kernel_implIZZZNS0_61_GLOBAL__N__132982cb_23_ActivationSiluKernel_cu_9e10b42f_311311silu_kernelERNS_18TensorIteratorBaseEENKUlvE_clEvENKUlvE0_clEvEUlfE_EEvS5_RKT_EUliE_EEviT1_)
        .other          _ZN2at6native18elementwise_kernelILi128ELi4EZNS0_15gpu_kernel_implIZZZNS0_61_GLOBAL__N__132982cb_23_ActivationSiluKernel_cu_9e10b42f_311311silu_kernelERNS_18TensorIteratorBaseEENKUlvE_clEvENKUlvE0_clEvEUlfE_EEvS5_RKT_EUliE_EEviT1_,@"STO_CUDA_ENTRY STV_DEFAULT"
_ZN2at6native18elementwise_kernelILi128ELi4EZNS0_15gpu_kernel_implIZZZNS0_61_GLOBAL__N__132982cb_23_ActivationSiluKernel_cu_9e10b42f_311311silu_kernelERNS_18TensorIteratorBaseEENKUlvE_clEvENKUlvE0_clEvEUlfE_EEvS5_RKT_EUliE_EEviT1_:
.text._ZN2at6native18elementwise_kernelILi128ELi4EZNS0_15gpu_kernel_implIZZZNS0_61_GLOBAL__N__132982cb_23_ActivationSiluKernel_cu_9e10b42f_311311silu_kernelERNS_18TensorIteratorBaseEENKUlvE_clEvENKUlvE0_clEvEUlfE_EEvS5_RKT_EUliE_EEviT1_:
        /* <DEDUP_REMOVED lines=319> */
.L_x_9926:
        /* <DEDUP_REMOVED lines=18> */
.L_x_9931:
[----:B------:R-:W2:Y:S02]  /*1510*/  LDG.E.U8 R2, desc[UR36][R2.64] ;  /* 0x0000002402027981 */ /* 0x000ea4000c1e1100 */
[----:B--2---:R-:W-:Y:S01]  /*1520*/  I2FP.F32.U32 R4, R2 ;  /* 0x0000000200047245 */ /* 0x004fe20000201000 */
[----:B------:R-:W-:Y:S06]  /*1530*/  BRA `(.L_x_9933) ;  /* 0x0000000c00247947 */ /* 0x000fec0003800000 */
.L_x_9930:
        /* <DEDUP_REMOVED lines=9> */
.L_x_9935:
[----:B------:R-:W2:Y:S02]  /*15d0*/  LDG.E R2, desc[UR36][R2.64] ;  /* 0x0000002402027981 */ /* 0x000ea4000c1e1900 */
[----:B--2---:R-:W-:Y:S01]  /*15e0*/  I2FP.F32.S32 R4, R2 ;  /* 0x0000000200047245 */ /* 0x004fe20000201400 */
[----:B------:R-:W-:Y:S06]  /*15f0*/  BRA `(.L_x_9933) ;  /* 0x0000000800f47947 */ /* 0x000fec0003800000 */
.L_x_9934:
[----:B------:R-:W2:Y:S02]  /*1600*/  LDG.E.U16 R2, desc[UR36][R2.64] ;  /* 0x0000002402027981 */ /* 0x000ea4000c1e1500 */
[----:B--2---:R0:W1:Y:S01]  /*1610*/  I2F.S16 R4, R2 ;  /* 0x0000000200047306 */ /* 0x0040620000101400 */
[----:B------:R-:W-:Y:S05]  /*1620*/  BRA `(.L_x_9933) ;  /* 0x0000000800e87947 */ /* 0x000fea0003800000 */
.L_x_9929:
        /* <DEDUP_REMOVED lines=8> */
.L_x_9937:
[----:B------:R-:W2:Y:S02]  /*16b0*/  LDG.E.U16 R2, desc[UR36][R2.64] ;  /* 0x0000002402027981 */ /* 0x000ea4000c1e1500 */
[----:B--2---:R-:W-:Y:S01]  /*16c0*/  HADD2.F32 R4, -RZ, R2.H0_H0 ;  /* 0x20000002ff047230 */ /* 0x004fe20000004100 */
[----:B------:R-:W-:Y:S06]  /*16d0*/  BRA `(.L_x_9933) ;  /* 0x0000000800bc7947 */ /* 0x000fec0003800000 */
.L_x_9936:
        /* <DEDUP_REMOVED lines=8> */
.L_x_9939:
[----:B------:R-:W2:Y:S02]  /*1760*/  LDG.E.U16 R2, desc[UR36][R2.64] ;  /* 0x0000002402027981 */ /* 0x000ea4000c1e1500 */
[----:B--2---:R-:W-:Y:S01]  /*1770*/  HADD2.F32 R4, -RZ, R2.H0_H0 ;  /* 0x20000002ff047230 */ /* 0x004fe20000004100 */
[----:B------:R-:W-:Y:S06]  /*1780*/  BRA `(.L_x_9933) ;  /* 0x0000000800907947 */ /* 0x000fec0003800000 */
.L_x_9938:
[----:B------:R-:W2:Y:S01]  /*1790*/  LDG.E.64 R2, desc[UR36][R2.64] ;  /* 0x0000002402027981 */ /* 0x000ea2000c1e1b00 */
[----:B------:R-:W-:Y:S01]  /*17a0*/  UMOV UR4, 0xf0000000 ;  /* 0xf000000000047882 */ /* 0x000fe20000000000 */
[----:B------:R-:W-:Y:S01]  /*17b0*/  UMOV UR5, 0x380fffff ;  /* 0x380fffff00057882 */ /* 0x000fe20000000000 */
[----:B--2---:R-:W0:Y:S01]  /*17c0*/  F2F.F32.F64 R4, R2 ;  /* 0x0000000200047310 */ /* 0x004e220000301000 */
[----:B------:R-:W-:-:S14]  /*17d0*/  DSETP.GEU.AND P0, PT, |R2|, UR4, PT ;  /* 0x0000000402007e2a */ /* 0x000fdc000bf0e200 */
[----:B0-----:R-:W-:Y:S01]  /*17e0*/  @!P0 FMUL R4, R4, 1.175494350822287508e-38 ;  /* 0x0080000004048820 */ /* 0x001fe20000400000 */
[----:B------:R-:W-:Y:S06]  /*17f0*/  BRA `(.L_x_9933) ;  /* 0x0000000800747947 */ /* 0x000fec0003800000 */
.L_x_9928:
        /* <DEDUP_REMOVED lines=12> */
.L_x_9942:
[----:B------:R-:W2:Y:S01]  /*18c0*/  LDG.E.64 R2, desc[UR36][R2.64] ;  /* 0x0000002402027981 */ /* 0x000ea2000c1e1b00 */
[----:B------:R-:W-:Y:S01]  /*18d0*/  UMOV UR4, 0xf0000000 ;  /* 0xf000000000047882 */ /* 0x000fe20000000000 */
[----:B------:R-:W-:Y:S01]  /*18e0*/  UMOV UR5, 0x380fffff ;  /* 0x380fffff00057882 */ /* 0x000fe20000000000 */
[----:B--2---:R-:W0:Y:S01]  /*18f0*/  F2F.F32.F64 R4, R2 ;  /* 0x0000000200047310 */ /* 0x004e220000301000 */
[----:B------:R-:W-:-:S14]  /*1900*/  DSETP.GEU.AND P0, PT, |R2|, UR4, PT ;  /* 0x0000000402007e2a */ /* 0x000fdc000bf0e200 */
[----:B0-----:R-:W-:Y:S01]  /*1910*/  @!P0 FMUL R4, R4, 1.175494350822287508e-38 ;  /* 0x0080000004048820 */ /* 0x001fe20000400000 */
[----:B------:R-:W-:Y:S06]  /*1920*/  BRA `(.L_x_9933) ;  /* 0x0000000800287947 */ /* 0x000fec0003800000 */
.L_x_9941:
        /* <DEDUP_REMOVED lines=25> */
.L_x_9944:
        /* <DEDUP_REMOVED lines=12> */
.L_x_9943:
[----:B------:R-:W2:Y:S02]  /*1b80*/  LDG.E.U16 R2, desc[UR36][R2.64] ;  /* 0x0000002402027981 */ /* 0x000ea4000c1e1500 */
[----:B--2---:R-:W-:Y:S01]  /*1b90*/  SHF.L.U32 R4, R2, 0x10, RZ ;  /* 0x0000001002047819 */ /* 0x004fe200000006ff */
[----:B------:R-:W-:Y:S06]  /*1ba0*/  BRA `(.L_x_9933) ;  /* 0x0000000400887947 */ /* 0x000fec0003800000 */
.L_x_9940:
        /* <DEDUP_REMOVED lines=11> */
.L_x_9947:
        /* <DEDUP_REMOVED lines=20> */
.L_x_9949:
[----:B------:R-:W-:Y:S05]  /*1da0*/  BSYNC.RECONVERGENT B0 ;  /* 0x0000000000007941 */ /* 0x000fea0003800200 */
.L_x_9948:
[----:B------:R-:W-:Y:S01]  /*1db0*/  IMAD.SHL.U32 R0, R0, 0x100000, RZ ;  /* 0x0010000000007824 */ /* 0x000fe200078e00ff */
[----:B------:R-:W-:-:S04]  /*1dc0*/  LEA R2, R2, 0x3b800000, 0x17 ;  /* 0x3b80000002027811 */ /* 0x000fc800078eb8ff */
[----:B------:R-:W-:Y:S01]  /*1dd0*/  LOP3.LUT R4, R2, R0, R7, 0xfe, !PT ;  /* 0x0000000002047212 */ /* 0x000fe200078efe07 */
[----:B------:R-:W-:Y:S06]  /*1de0*/  BRA `(.L_x_9933) ;  /* 0x0000000000f87947 */ /* 0x000fec0003800000 */
.L_x_9946:
        /* <DEDUP_REMOVED lines=20> */
.L_x_9951:
[----:B------:R-:W-:Y:S05]  /*1f30*/  BSYNC.RECONVERGENT B0 ;  /* 0x0000000000007941 */ /* 0x000fea0003800200 */
.L_x_9950:
[----:B------:R-:W-:Y:S01]  /*1f40*/  IMAD.SHL.U32 R0, R0, 0x200000, RZ ;  /* 0x0020000000007824 */ /* 0x000fe200078e00ff */
[----:B------:R-:W-:-:S04]  /*1f50*/  LEA R2, R2, 0x37800000, 0x17 ;  /* 0x3780000002027811 */ /* 0x000fc800078eb8ff */
[----:B------:R-:W-:Y:S01]  /*1f60*/  LOP3.LUT R4, R2, R0, R7, 0xfe, !PT ;  /* 0x0000000002047212 */ /* 0x000fe200078efe07 */
[----:B------:R-:W-:Y:S06]  /*1f70*/  BRA `(.L_x_9933) ;  /* 0x0000000000947947 */ /* 0x000fec0003800000 */
.L_x_9945:
[----:B------:R-:W-:-:S09]  /*1f80*/  UISETP.NE.AND UP0, UPT, UR4, 0x1c, UPT ;  /* 0x0000001c0400788c */ /* 0x000fd2000bf05270 */
[----:B------:R-:W-:Y:S05]  /*1f90*/  BRA.U !UP0, `(.L_x_9952) ;  /* 0x0000000108847547 */ /* 0x000fea000b800000 */
[----:B------:R-:W-:-:S09]  /*1fa0*/  UISETP.NE.AND UP0, UPT, UR4, 0x1d, UPT ;  /* 0x0000001d0400788c */ /* 0x000fd2000bf05270 */
[----:B------:R-:W-:Y:S05]  /*1fb0*/  BRA.U !UP0, `(.L_x_9953) ;  /* 0x0000000108707547 */ /* 0x000fea000b800000 */
[----:B------:R-:W-:-:S09]  /*1fc0*/  UISETP.NE.AND UP0, UPT, UR4, 0x2c, UPT ;  /* 0x0000002c0400788c */ /* 0x000fd2000bf05270 */
[----:B------:R-:W-:Y:S05]  /*1fd0*/  BRA.U !UP0, `(.L_x_9954) ;  /* 0x0000000108487547 */ /* 0x000fea000b800000 */
.L_x_9932:
        /* <DEDUP_REMOVED lines=16> */
.L_x_9955:
[----:B------:R-:W-:Y:S01]  /*20e0*/  IMAD.MOV.U32 R4, RZ, RZ, RZ ;  /* 0x000000ffff047224 */ /* 0x000fe200078e00ff */
[----:B------:R-:W-:Y:S06]  /*20f0*/  BRA `(.L_x_9933) ;  /* 0x0000000000347947 */ /* 0x000fec0003800000 */
.L_x_9954:
[----:B------:R-:W2:Y:S01]  /*2100*/  LDG.E.U8 R2, desc[UR36][R2.64] ;  /* 0x0000002402027981 */ /* 0x000ea2000c1e1100 */
[----:B------:R-:W-:Y:S02]  /*2110*/  MOV R4, 0x400000 ;  /* 0x0040000000047802 */ /* 0x000fe40000000f00 */
[----:B--2---:R-:W-:-:S13]  /*2120*/  ISETP.NE.AND P0, PT, R2, RZ, PT ;  /* 0x000000ff0200720c */ /* 0x004fda0003f05270 */
[----:B------:R-:W-:Y:S05]  /*2130*/  @!P0 BRA `(.L_x_9933) ;  /* 0x0000000000248947 */ /* 0x000fea0003800000 */
[----:B------:R-:W-:-:S13]  /*2140*/  ISETP.NE.AND P0, PT, R2, 0xff, PT ;  /* 0x000000ff0200780c */ /* 0x000fda0003f05270 */
[----:B------:R-:W-:Y:S02]  /*2150*/  @!P0 IMAD.MOV.U32 R4, RZ, RZ, 0x7f800001 ;  /* 0x7f800001ff048424 */ /* 0x000fe400078e00ff */
[----:B------:R-:W-:Y:S01]  /*2160*/  @P0 IMAD.SHL.U32 R4, R2, 0x800000, RZ ;  /* 0x0080000002040824 */ /* 0x000fe200078e00ff */
[----:B------:R-:W-:Y:S06]  /*2170*/  BRA `(.L_x_9933) ;  /* 0x0000000000147947 */ /* 0x000fec0003800000 */
.L_x_9953:
[----:B------:R-:W2:Y:S02]  /*2180*/  LDG.E.64 R2, desc[UR36][R2.64] ;  /* 0x0000002402027981 */ /* 0x000ea4000c1e1b00 */
[----:B--2---:R0:W1:Y:S01]  /*2190*/  I2F.U64 R4, R2 ;  /* 0x0000000200047312 */ /* 0x0040620000301000 */
[----:B------:R-:W-:Y:S05]  /*21a0*/  BRA `(.L_x_9933) ;  /* 0x0000000000087947 */ /* 0x000fea0003800000 */
.L_x_9952:
[----:B------:R-:W2:Y:S02]  /*21b0*/  LDG.E R2, desc[UR36][R2.64] ;  /* 0x0000002402027981 */ /* 0x000ea4000c1e1900 */
[----:B--2---:R-:W-:-:S07]  /*21c0*/  I2FP.F32.U32 R4, R2 ;  /* 0x0000000200047245 */ /* 0x004fce0000201000 */
.L_x_9933:
[----:B------:R-:W-:Y:S05]  /*21d0*/  BSYNC.RECONVERGENT B6 ;  /* 0x0000000000067941 */ /* 0x000fea0003800200 */
.L_x_9927:
[----:B01---5:R-:W-:Y:S01]  /*21e0*/  FMUL.FTZ R0, R4, -1.4426950216293334961 ;  /* 0xbfb8aa3b04007820 */ /* 0x023fe20000410000 */
[----:B------:R-:W2:Y:S01]  /*21f0*/  LDCU.64 UR6, c[0x0][0x580] ;  /* 0x0000b000ff0677ac */ /* 0x000ea20008000a00 */
[----:B------:R-:W-:-:S04]  /*2200*/  UPRMT UR4, UR42, 0x9910, URZ ;  /* 0x000099102a047896 */ /* 0x000fc800080000ff */
[----:B------:R-:W0:Y:S01]  /*2210*/  MUFU.EX2 R0, R0 ;  /* 0x0000000000007308 */ /* 0x000e220000000800 */
[----:B------:R-:W-:Y:S01]  /*2220*/  UISETP.GT.AND UP0, UPT, UR4, 0x9, UPT ;  /* 0x000000090400788c */ /* 0x000fe2000bf04270 */
[----:B--234-:R-:W-:Y:S01]  /*2230*/  IADD3 R2, P0, PT, R16, UR6, RZ ;  /* 0x0000000610027c10 */ /* 0x01cfe2000ff1e0ff */
[----:B0-----:R-:W-:-:S03]  /*2240*/  FADD.FTZ R5, R0, 1 ;  /* 0x3f80000000057421 */ /* 0x001fc60000010000 */
[----:B------:R-:W-:-:S03]  /*2250*/  IADD3.X R3, PT, PT, RZ, UR7, RZ, P0, !PT ;  /* 0x00000007ff037c10 */ /* 0x000fc600087fe4ff */
[----:B------:R-:W0:Y:S02]  /*2260*/  MUFU.RCP R5, R5 ;  /* 0x0000000500057308 */ /* 0x000e240000001000 */
[----:B0-----:R-:W-:Y:S01]  /*2270*/  FMUL.FTZ R4, R5, R4 ;  /* 0x0000000405047220 */ /* 0x001fe20000410000 */
        /* <DEDUP_REMOVED lines=12> */
.L_x_9959:
[----:B------:R-:W0:Y:S02]  /*2340*/  F2I.S64.TRUNC R4, R4 ;  /* 0x0000000400047311 */ /* 0x000e24000020d900 */
[----:B0-----:R-:W-:-:S05]  /*2350*/  IMAD.MOV.U32 R7, RZ, RZ, R4 ;  /* 0x000000ffff077224 */ /* 0x001fca00078e0004 */
[----:B------:R0:W-:Y:S01]  /*2360*/  STG.E.U8 desc[UR36][R2.64], R7 ;  /* 0x0000000702007986 */ /* 0x0001e2000c101124 */
[----:B------:R-:W-:Y:S05]  /*2370*/  BRA `(.L_x_9961) ;  /* 0x0000000c002c7947 */ /* 0x000fea0003800000 */
.L_x_9958:
        /* <DEDUP_REMOVED lines=9> */
.L_x_9963:
[----:B------:R-:W0:Y:S02]  /*2410*/  F2I.FTZ.TRUNC.NTZ R5, R4 ;  /* 0x0000000400057305 */ /* 0x000e24000021f100 */
[----:B0-----:R0:W-:Y:S01]  /*2420*/  STG.E desc[UR36][R2.64], R5 ;  /* 0x0000000502007986 */ /* 0x0011e2000c101924 */
[----:B------:R-:W-:Y:S05]  /*2430*/  BRA `(.L_x_9961) ;  /* 0x0000000800fc7947 */ /* 0x000fea0003800000 */
.L_x_9962:
[----:B------:R-:W0:Y:S02]  /*2440*/  F2I.FTZ.TRUNC.NTZ R5, R4 ;  /* 0x0000000400057305 */ /* 0x000e24000021f100 */
[----:B0-----:R0:W-:Y:S01]  /*2450*/  STG.E.U16 desc[UR36][R2.64], R5 ;  /* 0x0000000502007986 */ /* 0x0011e2000c101524 */
[----:B------:R-:W-:Y:S05]  /*2460*/  BRA `(.L_x_9961) ;  /* 0x0000000800f07947 */ /* 0x000fea0003800000 */
.L_x_9957:
        /* <DEDUP_REMOVED lines=8> */
.L_x_9965:
[----:B------:R-:W-:-:S05]  /*24f0*/  F2FP.F16.F32.PACK_AB R4, RZ, R4 ;  /* 0x00000004ff04723e */ /* 0x000fca00000000ff */
[----:B------:R0:W-:Y:S01]  /*2500*/  STG.E.U16 desc[UR36][R2.64], R4 ;  /* 0x0000000402007986 */ /* 0x0001e2000c101524 */
[----:B------:R-:W-:Y:S05]  /*2510*/  BRA `(.L_x_9961) ;  /* 0x0000000800c47947 */ /* 0x000fea0003800000 */
.L_x_9964:
        /* <DEDUP_REMOVED lines=9> */
.L_x_9967:
[----:B------:R-:W-:-:S04]  /*25b0*/  F2FP.F16.F32.PACK_AB R5, RZ, R4 ;  /* 0x00000004ff05723e */ /* 0x000fc800000000ff */
[----:B------:R-:W-:-:S05]  /*25c0*/  PRMT R5, R5, 0x5410, RZ ;  /* 0x0000541005057816 */ /* 0x000fca00000000ff */
[----:B------:R0:W-:Y:S01]  /*25d0*/  STG.E desc[UR36][R2.64], R5 ;  /* 0x0000000502007986 */ /* 0x0001e2000c101924 */
[----:B------:R-:W-:Y:S05]  /*25e0*/  BRA `(.L_x_9961) ;  /* 0x0000000800907947 */ /* 0x000fea0003800000 */
.L_x_9966:
[----:B------:R-:W-:-:S06]  /*25f0*/  FMUL.FTZ R4, R4, 1 ;  /* 0x3f80000004047820 */ /* 0x000fcc0000410000 */
[----:B------:R-:W0:Y:S02]  /*2600*/  F2F.F64.F32 R4, R4 ;  /* 0x0000000400047310 */ /* 0x000e240000201800 */
[----:B0-----:R0:W-:Y:S01]  /*2610*/  STG.E.64 desc[UR36][R2.64], R4 ;  /* 0x0000000402007986 */ /* 0x0011e2000c101b24 */
[----:B------:R-:W-:Y:S05]  /*2620*/  BRA `(.L_x_9961) ;  /* 0x0000000800807947 */ /* 0x000fea0003800000 */
.L_x_9956:
        /* <DEDUP_REMOVED lines=12> */
.L_x_9970:
[----:B------:R-:W-:Y:S01]  /*26f0*/  FMUL.FTZ R4, R4, 1 ;  /* 0x3f80000004047820 */ /* 0x000fe20000410000 */
[----:B------:R-:W-:-:S05]  /*2700*/  CS2R R6, SRZ ;  /* 0x0000000000067805 */ /* 0x000fca000001ff00 */
[----:B------:R-:W0:Y:S02]  /*2710*/  F2F.F64.F32 R4, R4 ;  /* 0x0000000400047310 */ /* 0x000e240000201800 */
[----:B0-----:R0:W-:Y:S01]  /*2720*/  STG.E.128 desc[UR36][R2.64], R4 ;  /* 0x0000000402007986 */ /* 0x0011e2000c101d24 */
[----:B------:R-:W-:Y:S05]  /*2730*/  BRA `(.L_x_9961) ;  /* 0x00000008003c7947 */ /* 0x000fea0003800000 */
.L_x_9969:
        /* <DEDUP_REMOVED lines=8> */
[----:B------:R-:W-:Y:S01]  /*27c0*/  HFMA2 R0, -RZ, RZ, 0, 7.569789886474609375e-06 ;  /* 0x0000007fff007431 */ /* 0x000fe200000001ff */
        /* <DEDUP_REMOVED lines=9> */
.L_x_9974:
[----:B------:R-:W-:Y:S05]  /*2860*/  BSYNC.RECONVERGENT B0 ;  /* 0x0000000000007941 */ /* 0x000fea0003800200 */
.L_x_9973:
[----:B------:R-:W-:-:S05]  /*2870*/  LOP3.LUT R7, R0, 0x80, R7, 0xf8, !PT ;  /* 0x0000008000077812 */ /* 0x000fca00078ef807 */
[----:B------:R0:W-:Y:S01]  /*2880*/  STG.E.U8 desc[UR36][R2.64], R7 ;  /* 0x0000000702007986 */ /* 0x0001e2000c101124 */
[----:B------:R-:W-:Y:S05]  /*2890*/  BRA `(.L_x_9961) ;  /* 0x0000000400e47947 */ /* 0x000fea0003800000 */
.L_x_9972:
        /* <DEDUP_REMOVED lines=14> */
.L_x_9976:
[----:B------:R-:W-:Y:S05]  /*2980*/  BSYNC.RECONVERGENT B0 ;  /* 0x0000000000007941 */ /* 0x000fea0003800200 */
.L_x_9975:
[----:B------:R-:W-:-:S05]  /*2990*/  LOP3.LUT R5, R0, 0x80, R7, 0xf8, !PT ;  /* 0x0000008000057812 */ /* 0x000fca00078ef807 */
[----:B------:R0:W-:Y:S01]  /*29a0*/  STG.E.U8 desc[UR36][R2.64], R5 ;  /* 0x0000000502007986 */ /* 0x0001e2000c101124 */
[----:B------:R-:W-:Y:S05]  /*29b0*/  BRA `(.L_x_9961) ;  /* 0x00000004009c7947 */ /* 0x000fea0003800000 */
.L_x_9971:
[----:B------:R-:W-:-:S05]  /*29c0*/  F2FP.BF16.F32.PACK_AB R4, RZ, R4 ;  /* 0x00000004ff04723e */ /* 0x000fca00000010ff */
[----:B------:R0:W-:Y:S01]  /*29d0*/  STG.E.U16 desc[UR36][R2.64], R4 ;  /* 0x0000000402007986 */ /* 0x0001e2000c101524 */
[----:B------:R-:W-:Y:S05]  /*29e0*/  BRA `(.L_x_9961) ;  /* 0x0000000400907947 */ /* 0x000fea0003800000 */
.L_x_9968:
        /* <DEDUP_REMOVED lines=11> */
.L_x_9979:
        /* <DEDUP_REMOVED lines=12> */
.L_x_9982:
[----:B------:R-:W-:-:S04]  /*2b60*/  SHF.R.U32.HI R0, RZ, 0x14, R4 ;  /* 0x00000014ff007819 */ /* 0x000fc80000011604 */
[----:B------:R-:W-:-:S04]  /*2b70*/  LOP3.LUT R5, R0, 0x1, RZ, 0xc0, !PT ;  /* 0x0000000100057812 */ /* 0x000fc800078ec0ff */
[----:B------:R-:W-:-:S04]  /*2b80*/  IADD3 R0, PT, PT, R4, 0x487ffff, R5 ;  /* 0x0487ffff04007810 */ /* 0x000fc80007ffe005 */
[----:B------:R-:W-:-:S04]  /*2b90*/  SHF.R.U32.HI R0, RZ, 0x14, R0 ;  /* 0x00000014ff007819 */ /* 0x000fc80000011600 */
[----:B------:R-:W-:-:S07]  /*2ba0*/  LOP3.LUT R5, R0, 0xff, RZ, 0xc0, !PT ;  /* 0x000000ff00057812 */ /* 0x000fce00078ec0ff */
.L_x_9983:
[----:B------:R-:W-:-:S04]  /*2bb0*/  SHF.R.U32.HI R4, RZ, 0x18, R4 ;  /* 0x00000018ff047819 */ /* 0x000fc80000011604 */
[----:B------:R-:W-:-:S04]  /*2bc0*/  LOP3.LUT R5, R5, 0x80, R4, 0xf8, !PT ;  /* 0x0000008005057812 */ /* 0x000fc800078ef804 */
[----:B------:R-:W-:-:S07]  /*2bd0*/  PRMT R0, R5, 0x7610, R0 ;  /* 0x0000761005007816 */ /* 0x000fce0000000000 */
.L_x_9981:
[----:B------:R-:W-:Y:S05]  /*2be0*/  BSYNC.RECONVERGENT B0 ;  /* 0x0000000000007941 */ /* 0x000fea0003800200 */
.L_x_9980:
[----:B------:R4:W-:Y:S01]  /*2bf0*/  STG.E.U8 desc[UR36][R2.64], R0 ;  /* 0x0000000002007986 */ /* 0x0009e2000c101124 */
[----:B------:R-:W-:Y:S05]  /*2c00*/  BRA `(.L_x_9961) ;  /* 0x0000000400087947 */ /* 0x000fea0003800000 */
.L_x_9978:
[----:B------:R-:W-:Y:S01]  /*2c10*/  LOP3.LUT R5, R4, 0x7fffffff, RZ, 0xc0, !PT ;  /* 0x7fffffff04057812 */ /* 0x000fe200078ec0ff */
[----:B------:R-:W-:Y:S01]  /*2c20*/  BSSY.RECONVERGENT B0, `(.L_x_9984) ;  /* 0x0000013000007945 */ /* 0x000fe20003800200 */
[----:B------:R-:W-:Y:S02]  /*2c30*/  MOV R0, 0x80 ;  /* 0x0000008000007802 */ /* 0x000fe40000000f00 */
        /* <DEDUP_REMOVED lines=9> */
.L_x_9986:
[----:B------:R-:W-:-:S04]  /*2cd0*/  SHF.R.U32.HI R0, RZ, 0x15, R4 ;  /* 0x00000015ff007819 */ /* 0x000fc80000011604 */
[----:B------:R-:W-:-:S04]  /*2ce0*/  LOP3.LUT R5, R0, 0x1, RZ, 0xc0, !PT ;  /* 0x0000000100057812 */ /* 0x000fc800078ec0ff */
[----:B------:R-:W-:-:S04]  /*2cf0*/  IADD3 R0, PT, PT, R4, 0x88fffff, R5 ;  /* 0x088fffff04007810 */ /* 0x000fc80007ffe005 */
[----:B------:R-:W-:-:S04]  /*2d00*/  SHF.R.U32.HI R0, RZ, 0x15, R0 ;  /* 0x00000015ff007819 */ /* 0x000fc80000011600 */
[----:B------:R-:W-:-:S07]  /*2d10*/  LOP3.LUT R5, R0, 0xff, RZ, 0xc0, !PT ;  /* 0x000000ff00057812 */ /* 0x000fce00078ec0ff */
.L_x_9987:
[----:B------:R-:W-:-:S04]  /*2d20*/  SHF.R.U32.HI R4, RZ, 0x18, R4 ;  /* 0x00000018ff047819 */ /* 0x000fc80000011604 */
[----:B------:R-:W-:-:S04]  /*2d30*/  LOP3.LUT R5, R5, 0x80, R4, 0xf8, !PT ;  /* 0x0000008005057812 */ /* 0x000fc800078ef804 */
[----:B------:R-:W-:-:S07]  /*2d40*/  PRMT R0, R5, 0x7610, R0 ;  /* 0x0000761005007816 */ /* 0x000fce0000000000 */
.L_x_9985:
[----:B------:R-:W-:Y:S05]  /*2d50*/  BSYNC.RECONVERGENT B0 ;  /* 0x0000000000007941 */ /* 0x000fea0003800200 */
.L_x_9984:
[----:B------:R3:W-:Y:S01]  /*2d60*/  STG.E.U8 desc[UR36][R2.64], R0 ;  /* 0x0000000002007986 */ /* 0x0007e2000c101124 */
[----:B------:R-:W-:Y:S05]  /*2d70*/  BRA `(.L_x_9961) ;  /* 0x0000000000ac7947 */ /* 0x000fea0003800000 */
.L_x_9977:
[----:B------:R-:W-:-:S09]  /*2d80*/  UISETP.NE.AND UP0, UPT, UR4, 0x1c, UPT ;  /* 0x0000001c0400788c */ /* 0x000fd2000bf05270 */
[----:B------:R-:W-:Y:S05]  /*2d90*/  BRA.U !UP0, `(.L_x_9988) ;  /* 0x00000001089c7547 */ /* 0x000fea000b800000 */
[----:B------:R-:W-:-:S09]  /*2da0*/  UISETP.NE.AND UP0, UPT, UR4, 0x1d, UPT ;  /* 0x0000001d0400788c */ /* 0x000fd2000bf05270 */
[----:B------:R-:W-:Y:S05]  /*2db0*/  BRA.U !UP0, `(.L_x_9989) ;  /* 0x0000000108887547 */ /* 0x000fea000b800000 */
[----:B------:R-:W-:-:S09]  /*2dc0*/  UISETP.NE.AND UP0, UPT, UR4, 0x2c, UPT ;  /* 0x0000002c0400788c */ /* 0x000fd2000bf05270 */
[----:B------:R-:W-:Y:S05]  /*2dd0*/  BRA.U !UP0, `(.L_x_9990) ;  /* 0x0000000108447547 */ /* 0x000fea000b800000 */
.L_x_9960:
        /* <DEDUP_REMOVED lines=16> */
.L_x_9991:
[----:B------:R-:W-:Y:S05]  /*2ee0*/  BRA `(.L_x_9961) ;  /* 0x0000000000507947 */ /* 0x000fea0003800000 */
.L_x_9990:
        /* <DEDUP_REMOVED lines=15> */
.L_x_9989:
[----:B------:R-:W0:Y:S02]  /*2fe0*/  F2I.U64.TRUNC R4, R4 ;  /* 0x0000000400047311 */ /* 0x000e24000020d800 */
[----:B0-----:R1:W-:Y:S01]  /*2ff0*/  STG.E.64 desc[UR36][R2.64], R4 ;  /* 0x0000000402007986 */ /* 0x0013e2000c101b24 */
[----:B------:R-:W-:Y:S05]  /*3000*/  BRA `(.L_x_9961) ;  /* 0x0000000000087947 */ /* 0x000fea0003800000 */
.L_x_9988:
[----:B------:R-:W0:Y:S02]  /*3010*/  F2I.FTZ.U32.TRUNC.NTZ R5, R4 ;  /* 0x0000000400057305 */ /* 0x000e24000021f000 */
[----:B0-----:R0:W-:Y:S02]  /*3020*/  STG.E desc[UR36][R2.64], R5 ;  /* 0x0000000502007986 */ /* 0x0011e4000c101924 */
.L_x_9961:
[----:B------:R-:W-:-:S07]  /*3030*/  VIADD R17, R17, 0x80 ;  /* 0x0000008011117836 */ /* 0x000fce0000000000 */
.L_x_9925:
[----:B------:R-:W-:Y:S05]  /*3040*/  BSYNC.RECONVERGENT B7 ;  /* 0x0000000000077941 */ /* 0x000fea0003800200 */
.L_x_9924:
[----:B------:R-:W5:Y:S01]  /*3050*/  LDCU UR4, c[0x0][0x380] ;  /* 0x00007000ff0477ac */ /* 0x000f620008000800 */
[----:B------:R-:W-:Y:S01]  /*3060*/  BSSY.RECONVERGENT B7, `(.L_x_9992) ;  /* 0x00002f6000077945 */ /* 0x000fe20003800200 */
[----:B-----5:R-:W-:-:S13]  /*3070*/  ISETP.GE.AND P0, PT, R17, UR4, PT ;  /* 0x0000000411007c0c */ /* 0x020fda000bf06270 */
[----:B------:R-:W-:Y:S05]  /*3080*/  @P0 BRA `(.L_x_9993) ;  /* 0x0000002c00cc0947 */ /* 0x000fea0003800000 */
[----:B------:R-:W5:Y:S01]  /*3090*/  LDCU UR4, c[0x0][0x388] ;  /* 0x00007100ff0477ac */ /* 0x000f620008000800 */
[----:B---34-:R-:W-:Y:S02]  /*30a0*/  HFMA2 R0, -RZ, RZ, 0, 0 ;  /* 0x00000000ff007431 */ /* 0x018fe400000001ff */
[----:B------:R-:W-:Y:S01]  /*30b0*/  IMAD.MOV.U32 R16, RZ, RZ, RZ ;  /* 0x000000ffff107224 */ /* 0x000fe200078e00ff */
[----:B-----5:R-:W-:-:S09]  /*30c0*/  UISETP.NE.AND UP0, UPT, UR4, URZ, UPT ;  /* 0x000000ff0400728c */ /* 0x020fd2000bf05270 */
[----:B------:R-:W-:Y:S05]  /*30d0*/  BRA.U !UP0, `(.L_x_9994) ;  /* 0x0000001108a87547 */ /* 0x000fea000b800000 */
[----:B------:R-:W0:Y:S01]  /*30e0*/  LDCU.64 UR4, c[0x0][0x390] ;  /* 0x00007200ff0477ac */ /* 0x000e220008000a00 */
[----:B------:R-:W-:Y:S01]  /*30f0*/  IMAD.MOV.U32 R16, RZ, RZ, RZ ;  /* 0x000000ffff107224 */ /* 0x000fe200078e00ff */
[----:B------:R-:W3:Y:S01]  /*3100*/  LDCU UR6, c[0x0][0x38c] ;  /* 0x00007180ff0677ac */ /* 0x000ee20008000800 */
[----:B------:R-:W4:Y:S01]  /*3110*/  LDCU.64 UR8, c[0x0][0x4b8] ;  /* 0x00009700ff0877ac */ /* 0x000f220008000a00 */
[----:B------:R-:W-:Y:S01]  /*3120*/  UISETP.NE.AND UP0, UPT, UR40, URZ, UPT ;  /* 0x000000ff2800728c */ /* 0x000fe2000bf05270 */
[----:B012---:R-:W-:-:S05]  /*3130*/  IMAD.HI.U32 R2, R17, UR4, R16 ;  /* 0x0000000411027c27 */ /* 0x007fca000f8e0010 */
[----:B------:R-:W-:-:S04]  /*3140*/  SHF.R.U32.HI R3, RZ, UR5, R2 ;  /* 0x00000005ff037c19 */ /* 0x000fc80008011602 */
[----:B------:R-:W-:-:S05]  /*3150*/  IADD3 R0, PT, PT, -R3, RZ, RZ ;  /* 0x000000ff03007210 */ /* 0x000fca0007ffe1ff */
[----:B---3--:R-:W-:-:S04]  /*3160*/  IMAD R0, R0, UR6, R17 ;  /* 0x0000000600007c24 */ /* 0x008fc8000f8e0211 */
[C---:B----4-:R-:W-:Y:S02]  /*3170*/  IMAD R16, R0.reuse, UR8, RZ ;  /* 0x0000000800107c24 */ /* 0x050fe4000f8e02ff */
        /* <DEDUP_REMOVED lines=288> */
.L_x_9994:
[----:B------:R-:W0:Y:S01]  /*4380*/  LDCU.64 UR6, c[0x0][0x588] ;  /* 0x0000b100ff0677ac */ /* 0x000e220008000a00 */
[----:B------:R-:W-:Y:S01]  /*4390*/  BSSY.RECONVERGENT B6, `(.L_x_9995) ;  /* 0x00000dd000067945 */ /* 0x000fe20003800200 */
[----:B------:R-:W-:-:S04]  /*43a0*/  UPRMT UR4, UR41, 0x9910, URZ ;  /* 0x0000991029047896 */ /* 0x000fc800080000ff */
[----:B------:R-:W-:Y:S01]  /*43b0*/  UISETP.GT.AND UP0, UPT, UR4, 0x9, UPT ;  /* 0x000000090400788c */ /* 0x000fe2000bf04270 */
[----:B012---:R-:W-:-:S05]  /*43c0*/  IADD3 R2, P0, PT, R0, UR6, RZ ;  /* 0x0000000600027c10 */ /* 0x007fca000ff1e0ff */
        /* <DEDUP_REMOVED lines=13> */
.L_x_9999:
[----:B------:R-:W2:Y:S02]  /*44a0*/  LDG.E.U8 R2, desc[UR36][R2.64] ;  /* 0x0000002402027981 */ /* 0x000ea4000c1e1100 */
[----:B--2---:R-:W-:Y:S01]  /*44b0*/  I2FP.F32.U32 R4, R2 ;  /* 0x0000000200047245 */ /* 0x004fe20000201000 */
[----:B------:R-:W-:Y:S06]  /*44c0*/  BRA `(.L_x_10001) ;  /* 0x0000000c00247947 */ /* 0x000fec0003800000 */
.L_x_9998:
        /* <DEDUP_REMOVED lines=9> */
.L_x_10003:
[----:B------:R-:W2:Y:S02]  /*4560*/  LDG.E R2, desc[UR36][R2.64] ;  /* 0x0000002402027981 */ /* 0x000ea4000c1e1900 */
[----:B--2---:R-:W-:Y:S01]  /*4570*/  I2FP.F32.S32 R4, R2 ;  /* 0x0000000200047245 */ /* 0x004fe20000201400 */
[----:B------:R-:W-:Y:S06]  /*4580*/  BRA `(.L_x_10001) ;  /* 0x0000000800f47947 */ /* 0x000fec0003800000 */
.L_x_10002:
[----:B------:R-:W2:Y:S02]  /*4590*/  LDG.E.U16 R2, desc[UR36][R2.64] ;  /* 0x0000002402027981 */ /* 0x000ea4000c1e1500 */
[----:B--2---:R0:W1:Y:S01]  /*45a0*/  I2F.S16 R4, R2 ;  /* 0x0000000200047306 */ /* 0x0040620000101400 */
[----:B------:R-:W-:Y:S05]  /*45b0*/  BRA `(.L_x_10001) ;  /* 0x0000000800e87947 */ /* 0x000fea0003800000 */
.L_x_9997:
        /* <DEDUP_REMOVED lines=8> */
.L_x_10005:
[----:B------:R-:W2:Y:S02]  /*4640*/  LDG.E.U16 R2, desc[UR36][R2.64] ;  /* 0x0000002402027981 */ /* 0x000ea4000c1e1500 */
[----:B--2---:R-:W-:Y:S01]  /*4650*/  HADD2.F32 R4, -RZ, R2.H0_H0 ;  /* 0x20000002ff047230 */ /* 0x004fe20000004100 */
[----:B------:R-:W-:Y:S06]  /*4660*/  BRA `(.L_x_10001) ;  /* 0x0000000800bc7947 */ /* 0x000fec0003800000 */
.L_x_10004:
        /* <DEDUP_REMOVED lines=8> */
.L_x_10007:
[----:B------:R-:W2:Y:S02]  /*46f0*/  LDG.E.U16 R2, desc[UR36][R2.64] ;  /* 0x0000002402027981 */ /* 0x000ea4000c1e1500 */
[----:B--2---:R-:W-:Y:S01]  /*4700*/  HADD2.F32 R4, -RZ, R2.H0_H0 ;  /* 0x20000002ff047230 */ /* 0x004fe20000004100 */
[----:B------:R-:W-:Y:S06]  /*4710*/  BRA `(.L_x_10001) ;  /* 0x0000000800907947 */ /* 0x000fec0003800000 */
.L_x_10006:
[----:B------:R-:W2:Y:S01]  /*4720*/  LDG.E.64 R2, desc[UR36][R2.64] ;  /* 0x0000002402027981 */ /* 0x000ea2000c1e1b00 */
[----:B------:R-:W-:Y:S01]  /*4730*/  UMOV UR4, 0xf0000000 ;  /* 0xf000000000047882 */ /* 0x000fe20000000000 */
[----:B------:R-:W-:Y:S01]  /*4740*/  UMOV UR5, 0x380fffff ;  /* 0x380fffff00057882 */ /* 0x000fe20000000000 */
[----:B--2---:R-:W0:Y:S01]  /*4750*/  F2F.F32.F64 R4, R2 ;  /* 0x0000000200047310 */ /* 0x004e220000301000 */
[----:B------:R-:W-:-:S14]  /*4760*/  DSETP.GEU.AND P0, PT, |R2|, UR4, PT ;  /* 0x0000000402007e2a */ /* 0x000fdc000bf0e200 */
[----:B0-----:R-:W-:Y:S01]  /*4770*/  @!P0 FMUL R4, R4, 1.175494350822287508e-38 ;  /* 0x0080000004048820 */ /* 0x001fe20000400000 */
[----:B------:R-:W-:Y:S06]  /*4780*/  BRA `(.L_x_10001) ;  /* 0x0000000800747947 */ /* 0x000fec0003800000 */
.L_x_9996:
        /* <DEDUP_REMOVED lines=12> */
.L_x_10010:
[----:B------:R-:W2:Y:S01]  /*4850*/  LDG.E.64 R2, desc[UR36][R2.64] ;  /* 0x0000002402027981 */ /* 0x000ea2000c1e1b00 */
[----:B------:R-:W-:Y:S01]  /*4860*/  UMOV UR4, 0xf0000000 ;  /* 0xf000000000047882 */ /* 0x000fe20000000000 */
[----:B------:R-:W-:Y:S01]  /*4870*/  UMOV UR5, 0x380fffff ;  /* 0x380fffff00057882 */ /* 0x000fe20000000000 */
[----:B--2---:R-:W0:Y:S01]  /*4880*/  F2F.F32.F64 R4, R2 ;  /* 0x0000000200047310 */ /* 0x004e220000301000 */
[----:B------:R-:W-:-:S14]  /*4890*/  DSETP.GEU.AND P0, PT, |R2|, UR4, PT ;  /* 0x0000000402007e2a */ /* 0x000fdc000bf0e200 */
[----:B0-----:R-:W-:Y:S01]  /*48a0*/  @!P0 FMUL R4, R4, 1.175494350822287508e-38 ;  /* 0x0080000004048820 */ /* 0x001fe20000400000 */
[----:B------:R-:W-:Y:S06]  /*48b0*/  BRA `(.L_x_10001) ;  /* 0x0000000800287947 */ /* 0x000fec0003800000 */
.L_x_10009:
        /* <DEDUP_REMOVED lines=25> */
.L_x_10012:
        /* <DEDUP_REMOVED lines=12> */
.L_x_10011:
[----:B------:R-:W2:Y:S02]  /*4b10*/  LDG.E.U16 R2, desc[UR36][R2.64] ;  /* 0x0000002402027981 */ /* 0x000ea4000c1e1500 */
[----:B--2---:R-:W-:Y:S01]  /*4b20*/  IMAD.U32 R4, R2, 0x10000, RZ ;  /* 0x0001000002047824 */ /* 0x004fe200078e00ff */
[----:B------:R-:W-:Y:S06]  /*4b30*/  BRA `(.L_x_10001) ;  /* 0x0000000400887947 */ /* 0x000fec0003800000 */
.L_x_10008:
        /* <DEDUP_REMOVED lines=11> */
.L_x_10015:
        /* <DEDUP_REMOVED lines=20> */
.L_x_10017:
[----:B------:R-:W-:Y:S05]  /*4d30*/  BSYNC.RECONVERGENT B0 ;  /* 0x0000000000007941 */ /* 0x000fea0003800200 */
.L_x_10016:
[----:B------:R-:W-:Y:S01]  /*4d40*/  IMAD.SHL.U32 R0, R0, 0x100000, RZ ;  /* 0x0010000000007824 */ /* 0x000fe200078e00ff */
[----:B------:R-:W-:-:S04]  /*4d50*/  LEA R2, R2, 0x3b800000, 0x17 ;  /* 0x3b80000002027811 */ /* 0x000fc800078eb8ff */
[----:B------:R-:W-:Y:S01]  /*4d60*/  LOP3.LUT R4, R2, R0, R7, 0xfe, !PT ;  /* 0x0000000002047212 */ /* 0x000fe200078efe07 */
[----:B------:R-:W-:Y:S06]  /*4d70*/  BRA `(.L_x_10001) ;  /* 0x0000000000f87947 */ /* 0x000fec0003800000 */
.L_x_10014:
        /* <DEDUP_REMOVED lines=20> */
.L_x_10019:
[----:B------:R-:W-:Y:S05]  /*4ec0*/  BSYNC.RECONVERGENT B0 ;  /* 0x0000000000007941 */ /* 0x000fea0003800200 */
.L_x_10018:
[----:B------:R-:W-:Y:S02]  /*4ed0*/  SHF.L.U32 R0, R0, 0x15, RZ ;  /* 0x0000001500007819 */ /* 0x000fe400000006ff */
[----:B------:R-:W-:-:S04]  /*4ee0*/  LEA R2, R2, 0x37800000, 0x17 ;  /* 0x3780000002027811 */ /* 0x000fc800078eb8ff */
[----:B------:R-:W-:Y:S01]  /*4ef0*/  LOP3.LUT R4, R2, R0, R7, 0xfe, !PT ;  /* 0x0000000002047212 */ /* 0x000fe200078efe07 */
[----:B------:R-:W-:Y:S06]  /*4f00*/  BRA `(.L_x_10001) ;  /* 0x0000000000947947 */ /* 0x000fec0003800000 */
.L_x_10013:
        /* <DEDUP_REMOVED lines=14> */
.L_x_10000:
        /* <DEDUP_REMOVED lines=16> */
.L_x_10022:
[----:B------:R-:W-:Y:S01]  /*50f0*/  IMAD.MOV.U32 R4, RZ, RZ, RZ ;  /* 0x000000ffff047224 */ /* 0x000fe200078e00ff */
[----:B------:R-:W-:Y:S06]  /*5100*/  BRA `(.L_x_10001) ;  /* 0x0000000000147947 */ /* 0x000fec0003800000 */
.L_x_10021:
[----:B------:R-:W2:Y:S02]  /*5110*/  LDG.E.64 R2, desc[UR36][R2.64] ;  /* 0x0000002402027981 */ /* 0x000ea4000c1e1b00 */
[----:B--2---:R0:W1:Y:S01]  /*5120*/  I2F.U64 R4, R2 ;  /* 0x0000000200047312 */ /* 0x0040620000301000 */
[----:B------:R-:W-:Y:S05]  /*5130*/  BRA `(.L_x_10001) ;  /* 0x0000000000087947 */ /* 0x000fea0003800000 */
.L_x_10020:
[----:B------:R-:W2:Y:S02]  /*5140*/  LDG.E R2, desc[UR36][R2.64] ;  /* 0x0000002402027981 */ /* 0x000ea4000c1e1900 */
[----:B--2---:R-:W-:-:S07]  /*5150*/  I2FP.F32.U32 R4, R2 ;  /* 0x0000000200047245 */ /* 0x004fce0000201000 */
.L_x_10001:
[----:B------:R-:W-:Y:S05]  /*5160*/  BSYNC.RECONVERGENT B6 ;  /* 0x0000000000067941 */ /* 0x000fea0003800200 */
.L_x_9995:
[----:B01---5:R-:W-:Y:S01]  /*5170*/  FMUL.FTZ R0, R4, -1.4426950216293334961 ;  /* 0xbfb8aa3b04007820 */ /* 0x023fe20000410000 */
[----:B------:R-:W2:Y:S01]  /*5180*/  LDCU.64 UR6, c[0x0][0x580] ;  /* 0x0000b000ff0677ac */ /* 0x000ea20008000a00 */
[----:B------:R-:W-:-:S04]  /*5190*/  UPRMT UR4, UR42, 0x9910, URZ ;  /* 0x000099102a047896 */ /* 0x000fc800080000ff */
[----:B------:R-:W0:Y:S01]  /*51a0*/  MUFU.EX2 R0, R0 ;  /* 0x0000000000007308 */ /* 0x000e220000000800 */
[----:B------:R-:W-:Y:S01]  /*51b0*/  UISETP.GT.AND UP0, UPT, UR4, 0x9, UPT ;  /* 0x000000090400788c */ /* 0x000fe2000bf04270 */
[----:B--234-:R-:W-:Y:S01]  /*51c0*/  IADD3 R2, P0, PT, R16, UR6, RZ ;  /* 0x0000000610027c10 */ /* 0x01cfe2000ff1e0ff */
[----:B0-----:R-:W-:-:S04]  /*51d0*/  FADD.FTZ R5, R0, 1 ;  /* 0x3f80000000057421 */ /* 0x001fc80000010000 */
[----:B------:R-:W-:Y:S02]  /*51e0*/  IMAD.X R3, RZ, RZ, UR7, P0 ;  /* 0x00000007ff037e24 */ /* 0x000fe400080e06ff */
        /* <DEDUP_REMOVED lines=14> */
.L_x_10026:
[----:B------:R-:W0:Y:S02]  /*52d0*/  F2I.S64.TRUNC R4, R4 ;  /* 0x0000000400047311 */ /* 0x000e24000020d900 */
[----:B0-----:R-:W-:-:S05]  /*52e0*/  MOV R7, R4 ;  /* 0x0000000400077202 */ /* 0x001fca0000000f00 */
[----:B------:R3:W-:Y:S01]  /*52f0*/  STG.E.U8 desc[UR36][R2.64], R7 ;  /* 0x0000000702007986 */ /* 0x0007e2000c101124 */
[----:B------:R-:W-:Y:S05]  /*5300*/  BRA `(.L_x_10028) ;  /* 0x0000000c00287947 */ /* 0x000fea0003800000 */
.L_x_10025:
        /* <DEDUP_REMOVED lines=9> */
.L_x_10030:
[----:B------:R-:W0:Y:S02]  /*53a0*/  F2I.FTZ.TRUNC.NTZ R5, R4 ;  /* 0x0000000400057305 */ /* 0x000e24000021f100 */
[----:B0-----:R2:W-:Y:S01]  /*53b0*/  STG.E desc[UR36][R2.64], R5 ;  /* 0x0000000502007986 */ /* 0x0015e2000c101924 */
[----:B------:R-:W-:Y:S05]  /*53c0*/  BRA `(.L_x_10028) ;  /* 0x0000000800f87947 */ /* 0x000fea0003800000 */
.L_x_10029:
[----:B------:R-:W0:Y:S02]  /*53d0*/  F2I.FTZ.TRUNC.NTZ R5, R4 ;  /* 0x0000000400057305 */ /* 0x000e24000021f100 */
[----:B0-----:R0:W-:Y:S01]  /*53e0*/  STG.E.U16 desc[UR36][R2.64], R5 ;  /* 0x0000000502007986 */ /* 0x0011e2000c101524 */
[----:B------:R-:W-:Y:S05]  /*53f0*/  BRA `(.L_x_10028) ;  /* 0x0000000800ec7947 */ /* 0x000fea0003800000 */
.L_x_10024:
        /* <DEDUP_REMOVED lines=8> */
.L_x_10032:
[----:B------:R-:W-:-:S05]  /*5480*/  F2FP.F16.F32.PACK_AB R4, RZ, R4 ;  /* 0x00000004ff04723e */ /* 0x000fca00000000ff */
[----:B------:R0:W-:Y:S01]  /*5490*/  STG.E.U16 desc[UR36][R2.64], R4 ;  /* 0x0000000402007986 */ /* 0x0001e2000c101524 */
[----:B------:R-:W-:Y:S05]  /*54a0*/  BRA `(.L_x_10028) ;  /* 0x0000000800c07947 */ /* 0x000fea0003800000 */
.L_x_10031:
        /* <DEDUP_REMOVED lines=9> */
.L_x_10034:
[----:B------:R-:W-:-:S04]  /*5540*/  F2FP.F16.F32.PACK_AB R5, RZ, R4 ;  /* 0x00000004ff05723e */ /* 0x000fc800000000ff */
[----:B------:R-:W-:-:S05]  /*5550*/  PRMT R5, R5, 0x5410, RZ ;  /* 0x0000541005057816 */ /* 0x000fca00000000ff */
[----:B------:R0:W-:Y:S01]  /*5560*/  STG.E desc[UR36][R2.64], R5 ;  /* 0x0000000502007986 */ /* 0x0001e2000c101924 */
[----:B------:R-:W-:Y:S05]  /*5570*/  BRA `(.L_x_10028) ;  /* 0x00000008008c7947 */ /* 0x000fea0003800000 */
.L_x_10033:
[----:B------:R-:W-:-:S06]  /*5580*/  FMUL.FTZ R4, R4, 1 ;  /* 0x3f80000004047820 */ /* 0x000fcc0000410000 */
[----:B------:R-:W0:Y:S02]  /*5590*/  F2F.F64.F32 R4, R4 ;  /* 0x0000000400047310 */ /* 0x000e240000201800 */
[----:B0-----:R0:W-:Y:S01]  /*55a0*/  STG.E.64 desc[UR36][R2.64], R4 ;  /* 0x0000000402007986 */ /* 0x0011e2000c101b24 */
[----:B------:R-:W-:Y:S05]  /*55b0*/  BRA `(.L_x_10028) ;  /* 0x00000008007c7947 */ /* 0x000fea0003800000 */
.L_x_10023:
        /* <DEDUP_REMOVED lines=13> */
.L_x_10038:
        /* <DEDUP_REMOVED lines=16> */
.L_x_10041:
[----:B------:R-:W-:-:S04]  /*5790*/  SHF.R.U32.HI R4, RZ, 0x18, R4 ;  /* 0x00000018ff047819 */ /* 0x000fc80000011604 */
[----:B------:R-:W-:-:S04]  /*57a0*/  LOP3.LUT R4, R5, 0x80, R4, 0xf8, !PT ;  /* 0x0000008005047812 */ /* 0x000fc800078ef804 */
[----:B------:R-:W-:-:S07]  /*57b0*/  PRMT R0, R4, 0x7610, R0 ;  /* 0x0000761004007816 */ /* 0x000fce0000000000 */
.L_x_10040:
[----:B------:R-:W-:Y:S05]  /*57c0*/  BSYNC.RECONVERGENT B0 ;  /* 0x0000000000007941 */ /* 0x000fea0003800200 */
.L_x_10039:
[----:B------:R0:W-:Y:S01]  /*57d0*/  STG.E.U8 desc[UR36][R2.64], R0 ;  /* 0x0000000002007986 */ /* 0x0001e2000c101124 */
[----:B------:R-:W-:Y:S05]  /*57e0*/  BRA `(.L_x_10028) ;  /* 0x0000000400f07947 */ /* 0x000fea0003800000 */
.L_x_10037:
        /* <DEDUP_REMOVED lines=16> */
.L_x_10044:
[----:B------:R-:W-:-:S04]  /*58f0*/  SHF.R.U32.HI R4, RZ, 0x18, R4 ;  /* 0x00000018ff047819 */ /* 0x000fc80000011604 */
[----:B------:R-:W-:-:S04]  /*5900*/  LOP3.LUT R5, R5, 0x80, R4, 0xf8, !PT ;  /* 0x0000008005057812 */ /* 0x000fc800078ef804 */
[----:B------:R-:W-:-:S07]  /*5910*/  PRMT R0, R5, 0x7610, R0 ;  /* 0x0000761005007816 */ /* 0x000fce0000000000 */
.L_x_10043:
[----:B------:R-:W-:Y:S05]  /*5920*/  BSYNC.RECONVERGENT B0 ;  /* 0x0000000000007941 */ /* 0x000fea0003800200 */
.L_x_10042:
[----:B------:R0:W-:Y:S01]  /*5930*/  STG.E.U8 desc[UR36][R2.64], R0 ;  /* 0x0000000002007986 */ /* 0x0001e2000c101124 */
[----:B------:R-:W-:Y:S05]  /*5940*/  BRA `(.L_x_10028) ;  /* 0x0000000400987947 */ /* 0x000fea0003800000 */
.L_x_10036:
        /* <DEDUP_REMOVED lines=21> */
.L_x_10046:
[----:B------:R-:W0:Y:S02]  /*5aa0*/  F2I.U64.TRUNC R4, R4 ;  /* 0x0000000400047311 */ /* 0x000e24000020d800 */
[----:B0-----:R0:W-:Y:S01]  /*5ab0*/  STG.E.64 desc[UR36][R2.64], R4 ;  /* 0x0000000402007986 */ /* 0x0011e2000c101b24 */
[----:B------:R-:W-:Y:S05]  /*5ac0*/  BRA `(.L_x_10028) ;  /* 0x0000000400387947 */ /* 0x000fea0003800000 */
.L_x_10045:
[----:B------:R-:W0:Y:S02]  /*5ad0*/  F2I.FTZ.U32.TRUNC.NTZ R5, R4 ;  /* 0x0000000400057305 */ /* 0x000e24000021f000 */
[----:B0-----:R0:W-:Y:S01]  /*5ae0*/  STG.E desc[UR36][R2.64], R5 ;  /* 0x0000000502007986 */ /* 0x0011e2000c101924 */
[----:B------:R-:W-:Y:S05]  /*5af0*/  BRA `(.L_x_10028) ;  /* 0x00000004002c7947 */ /* 0x000fea0003800000 */
.L_x_10035:
        /* <DEDUP_REMOVED lines=10> */
.L_x_10048:
[----:B------:R-:W-:Y:S01]  /*5ba0*/  FMUL.FTZ R4, R4, 1 ;  /* 0x3f80000004047820 */ /* 0x000fe20000410000 */
[----:B------:R-:W-:-:S05]  /*5bb0*/  CS2R R6, SRZ ;  /* 0x0000000000067805 */ /* 0x000fca000001ff00 */
[----:B------:R-:W0:Y:S02]  /*5bc0*/  F2F.F64.F32 R4, R4 ;  /* 0x0000000400047310 */ /* 0x000e240000201800 */
[----:B0-----:R0:W-:Y:S01]  /*5bd0*/  STG.E.128 desc[UR36][R2.64], R4 ;  /* 0x0000000402007986 */ /* 0x0011e2000c101d24 */
[----:B------:R-:W-:Y:S05]  /*5be0*/  BRA `(.L_x_10028) ;  /* 0x0000000000f07947 */ /* 0x000fea0003800000 */
.L_x_10047:
[----:B------:R-:W-:-:S09]  /*5bf0*/  UISETP.NE.AND UP0, UPT, UR4, 0xf, UPT ;  /* 0x0000000f0400788c */ /* 0x000fd2000bf05270 */
[----:B------:R-:W-:Y:S05]  /*5c00*/  BRA.U !UP0, `(.L_x_10049) ;  /* 0x0000000108e07547 */ /* 0x000fea000b800000 */
[----:B------:R-:W-:-:S09]  /*5c10*/  UISETP.NE.AND UP0, UPT, UR4, 0x17, UPT ;  /* 0x000000170400788c */ /* 0x000fd2000bf05270 */
[----:B------:R-:W-:Y:S05]  /*5c20*/  BRA.U !UP0, `(.L_x_10050) ;  /* 0x00000001088c7547 */ /* 0x000fea000b800000 */
[----:B------:R-:W-:-:S09]  /*5c30*/  UISETP.NE.AND UP0, UPT, UR4, 0x18, UPT ;  /* 0x000000180400788c */ /* 0x000fd2000bf05270 */
[----:B------:R-:W-:Y:S05]  /*5c40*/  BRA.U !UP0, `(.L_x_10051) ;  /* 0x0000000108447547 */ /* 0x000fea000b800000 */
.L_x_10027:
        /* <DEDUP_REMOVED lines=16> */
.L_x_10052:
[----:B------:R-:W-:Y:S05]  /*5d50*/  BRA `(.L_x_10028) ;  /* 0x0000000000947947 */ /* 0x000fea0003800000 */
.L_x_10051:
        /* <DEDUP_REMOVED lines=12> */
.L_x_10054:
[----:B------:R-:W-:Y:S05]  /*5e20*/  BSYNC.RECONVERGENT B0 ;  /* 0x0000000000007941 */ /* 0x000fea0003800200 */
.L_x_10053:
[----:B------:R-:W-:-:S05]  /*5e30*/  LOP3.LUT R5, R0, 0x80, R7, 0xf8, !PT ;  /* 0x0000008000057812 */ /* 0x000fca00078ef807 */
[----:B------:R0:W-:Y:S01]  /*5e40*/  STG.E.U8 desc[UR36][R2.64], R5 ;  /* 0x0000000502007986 */ /* 0x0001e2000c101124 */
[----:B------:R-:W-:Y:S05]  /*5e50*/  BRA `(.L_x_10028) ;  /* 0x0000000000547947 */ /* 0x000fea0003800000 */
.L_x_10050:
        /* <DEDUP_REMOVED lines=11> */
.L_x_10056:
[----:B------:R-:W-:Y:S02]  /*5f10*/  ISETP.GT.U32.AND P0, PT, R6, 0x7f800000, PT ;  /* 0x7f8000000600780c */ /* 0x000fe40003f04070 */
[----:B------:R-:W-:-:S04]  /*5f20*/  MOV R0, 0x7f ;  /* 0x0000007f00007802 */ /* 0x000fc80000000f00 */
[----:B------:R-:W-:-:S07]  /*5f30*/  SEL R0, R0, 0x7c, P0 ;  /* 0x0000007c00007807 */ /* 0x000fce0000000000 */
.L_x_10057:
[----:B------:R-:W-:Y:S05]  /*5f40*/  BSYNC.RECONVERGENT B0 ;  /* 0x0000000000007941 */ /* 0x000fea0003800200 */
.L_x_10055:
[----:B------:R-:W-:-:S04]  /*5f50*/  SHF.R.U32.HI R5, RZ, 0x18, R4 ;  /* 0x00000018ff057819 */ /* 0x000fc80000011604 */
[----:B------:R-:W-:-:S05]  /*5f60*/  LOP3.LUT R5, R0, 0x80, R5, 0xf8, !PT ;  /* 0x0000008000057812 */ /* 0x000fca00078ef805 */
[----:B------:R0:W-:Y:S01]  /*5f70*/  STG.E.U8 desc[UR36][R2.64], R5 ;  /* 0x0000000502007986 */ /* 0x0001e2000c101124 */
[----:B------:R-:W-:Y:S05]  /*5f80*/  BRA `(.L_x_10028) ;  /* 0x0000000000087947 */ /* 0x000fea0003800000 */
.L_x_10049:
[----:B------:R-:W-:-:S05]  /*5f90*/  F2FP.BF16.F32.PACK_AB R4, RZ, R4 ;  /* 0x00000004ff04723e */ /* 0x000fca00000010ff */
[----:B------:R0:W-:Y:S02]  /*5fa0*/  STG.E.U16 desc[UR36][R2.64], R4 ;  /* 0x0000000402007986 */ /* 0x0001e4000c101524 */
.L_x_10028:
[----:B------:R-:W-:-:S07]  /*5fb0*/  VIADD R17, R17, 0x80 ;  /* 0x0000008011117836 */ /* 0x000fce0000000000 */
.L_x_9993:
[----:B------:R-:W-:Y:S05]  /*5fc0*/  BSYNC.RECONVERGENT B7 ;  /* 0x0000000000077941 */ /* 0x000fea0003800200 */
.L_x_9992:
[----:B------:R-:W5:Y:S01]  /*5fd0*/  LDCU UR4, c[0x0][0x380] ;  /* 0x00007000ff0477ac */ /* 0x000f620008000800 */
[----:B------:R-:W-:Y:S01]  /*5fe0*/  BSSY.RECONVERGENT B7, `(.L_x_10058) ;  /* 0x00002f6000077945 */ /* 0x000fe20003800200 */
[----:B-----5:R-:W-:-:S13]  /*5ff0*/  ISETP.GE.AND P0, PT, R17, UR4, PT ;  /* 0x0000000411007c0c */ /* 0x020fda000bf06270 */
[----:B------:R-:W-:Y:S05]  /*6000*/  @P0 BRA `(.L_x_10059) ;  /* 0x0000002c00cc0947 */ /* 0x000fea0003800000 */
[----:B------:R-:W5:Y:S01]  /*6010*/  LDCU UR4, c[0x0][0x388] ;  /* 0x00007100ff0477ac */ /* 0x000f620008000800 */
[----:B------:R-:W-:Y:S02]  /*6020*/  HFMA2 R16, -RZ, RZ, 0, 0 ;  /* 0x00000000ff107431 */ /* 0x000fe400000001ff */
[----:B0--34-:R-:W-:Y:S01]  /*6030*/  IMAD.MOV.U32 R0, RZ, RZ, RZ ;  /* 0x000000ffff007224 */ /* 0x019fe200078e00ff */
[----:B-----5:R-:W-:-:S09]  /*6040*/  UISETP.NE.AND UP0, UPT, UR4, URZ, UPT ;  /* 0x000000ff0400728c */ /* 0x020fd2000bf05270 */
[----:B------:R-:W-:Y:S05]  /*6050*/  BRA.U !UP0, `(.L_x_10060) ;  /* 0x0000001108a87547 */ /* 0x000fea000b800000 */
[----:B------:R-:W1:Y:S01]  /*6060*/  LDCU.64 UR4, c[0x0][0x390] ;  /* 0x00007200ff0477ac */ /* 0x000e620008000a00 */
[----:B------:R-:W-:Y:S01]  /*6070*/  IMAD.MOV.U32 R16, RZ, RZ, RZ ;  /* 0x000000ffff107224 */ /* 0x000fe200078e00ff */
[----:B------:R-:W0:Y:S01]  /*6080*/  LDCU UR6, c[0x0][0x38c] ;  /* 0x00007180ff0677ac */ /* 0x000e220008000800 */
[----:B------:R-:W3:Y:S01]  /*6090*/  LDCU.64 UR8, c[0x0][0x4b8] ;  /* 0x00009700ff0877ac */ /* 0x000ee20008000a00 */
[----:B------:R-:W-:Y:S01]  /*60a0*/  UISETP.NE.AND UP0, UPT, UR40, URZ, UPT ;  /* 0x000000ff2800728c */ /* 0x000fe2000bf05270 */
[----:B-12---:R-:W-:-:S05]  /*60b0*/  IMAD.HI.U32 R2, R17, UR4, R16 ;  /* 0x0000000411027c27 */ /* 0x006fca000f8e0010 */
[----:B------:R-:W-:-:S05]  /*60c0*/  SHF.R.U32.HI R3, RZ, UR5, R2 ;  /* 0x00000005ff037c19 */ /* 0x000fca0008011602 */
[----:B------:R-:W-:-:S04]  /*60d0*/  IMAD.MOV R0, RZ, RZ, -R3 ;  /* 0x000000ffff007224 */ /* 0x000fc800078e0a03 */
[----:B0-----:R-:W-:-:S04]  /*60e0*/  IMAD R0, R0, UR6, R17 ;  /* 0x0000000600007c24 */ /* 0x001fc8000f8e0211 */
[C---:B---3--:R-:W-:Y:S02]  /*60f0*/  IMAD R16, R0.reuse, UR8, RZ ;  /* 0x0000000800107c24 */ /* 0x048fe4000f8e02ff */
        /* <DEDUP_REMOVED lines=288> */
.L_x_10060:
[----:B------:R-:W1:Y:S01]  /*7300*/  LDCU.64 UR6, c[0x0][0x588] ;  /* 0x0000b100ff0677ac */ /* 0x000e620008000a00 */
[----:B------:R-:W-:Y:S01]  /*7310*/  BSSY.RECONVERGENT B6, `(.L_x_10061) ;  /* 0x00000dd000067945 */ /* 0x000fe20003800200 */
[----:B------:R-:W-:-:S04]  /*7320*/  UPRMT UR4, UR41, 0x9910, URZ ;  /* 0x0000991029047896 */ /* 0x000fc800080000ff */
[----:B------:R-:W-:Y:S01]  /*7330*/  UISETP.GT.AND UP0, UPT, UR4, 0x9, UPT ;  /* 0x000000090400788c */ /* 0x000fe2000bf04270 */
[----:B-12---:R-:W-:-:S04]  /*7340*/  IADD3 R2, P0, PT, R0, UR6, RZ ;  /* 0x0000000600027c10 */ /* 0x006fc8000ff1e0ff */
        /* <DEDUP_REMOVED lines=13> */
.L_x_10065:
[----:B------:R-:W2:Y:S02]  /*7420*/  LDG.E.U8 R2, desc[UR36][R2.64] ;  /* 0x0000002402027981 */ /* 0x000ea4000c1e1100 */
[----:B--2---:R-:W-:Y:S01]  /*7430*/  I2FP.F32.U32 R4, R2 ;  /* 0x0000000200047245 */ /* 0x004fe20000201000 */
[----:B------:R-:W-:Y:S06]  /*7440*/  BRA `(.L_x_10067) ;  /* 0x0000000c00247947 */ /* 0x000fec0003800000 */
.L_x_10064:
        /* <DEDUP_REMOVED lines=9> */
.L_x_10069:
[----:B------:R-:W2:Y:S02]  /*74e0*/  LDG.E R2, desc[UR36][R2.64] ;  /* 0x0000002402027981 */ /* 0x000ea4000c1e1900 */
[----:B--2---:R-:W-:Y:S01]  /*74f0*/  I2FP.F32.S32 R4, R2 ;  /* 0x0000000200047245 */ /* 0x004fe20000201400 */
[----:B------:R-:W-:Y:S06]  /*7500*/  BRA `(.L_x_10067) ;  /* 0x0000000800f47947 */ /* 0x000fec0003800000 */
.L_x_10068:
[----:B------:R-:W2:Y:S02]  /*7510*/  LDG.E.U16 R2, desc[UR36][R2.64] ;  /* 0x0000002402027981 */ /* 0x000ea4000c1e1500 */
[----:B--2---:R2:W3:Y:S01]  /*7520*/  I2F.S16 R4, R2 ;  /* 0x0000000200047306 */ /* 0x0044e20000101400 */
[----:B------:R-:W-:Y:S05]  /*7530*/  BRA `(.L_x_10067) ;  /* 0x0000000800e87947 */ /* 0x000fea0003800000 */
.L_x_10063:
        /* <DEDUP_REMOVED lines=8> */
.L_x_10071:
[----:B------:R-:W2:Y:S02]  /*75c0*/  LDG.E.U16 R2, desc[UR36][R2.64] ;  /* 0x0000002402027981 */ /* 0x000ea4000c1e1500 */
[----:B--2---:R-:W-:Y:S01]  /*75d0*/  HADD2.F32 R4, -RZ, R2.H0_H0 ;  /* 0x20000002ff047230 */ /* 0x004fe20000004100 */
[----:B------:R-:W-:Y:S06]  /*75e0*/  BRA `(.L_x_10067) ;  /* 0x0000000800bc7947 */ /* 0x000fec0003800000 */
.L_x_10070:
        /* <DEDUP_REMOVED lines=8> */
.L_x_10073:
[----:B------:R-:W2:Y:S02]  /*7670*/  LDG.E.U16 R2, desc[UR36][R2.64] ;  /* 0x0000002402027981 */ /* 0x000ea4000c1e1500 */
[----:B--2---:R-:W-:Y:S01]  /*7680*/  HADD2.F32 R4, -RZ, R2.H0_H0 ;  /* 0x20000002ff047230 */ /* 0x004fe20000004100 */
[----:B------:R-:W-:Y:S06]  /*7690*/  BRA `(.L_x_10067) ;  /* 0x0000000800907947 */ /* 0x000fec0003800000 */
.L_x_10072:
[----:B------:R-:W2:Y:S01]  /*76a0*/  LDG.E.64 R2, desc[UR36][R2.64] ;  /* 0x0000002402027981 */ /* 0x000ea2000c1e1b00 */
[----:B------:R-:W-:Y:S01]  /*76b0*/  UMOV UR4, 0xf0000000 ;  /* 0xf000000000047882 */ /* 0x000fe20000000000 */
[----:B------:R-:W-:Y:S01]  /*76c0*/  UMOV UR5, 0x380fffff ;  /* 0x380fffff00057882 */ /* 0x000fe20000000000 */
[----:B--2---:R-:W0:Y:S01]  /*76d0*/  F2F.F32.F64 R4, R2 ;  /* 0x0000000200047310 */ /* 0x004e220000301000 */
[----:B------:R-:W-:-:S14]  /*76e0*/  DSETP.GEU.AND P0, PT, |R2|, UR4, PT ;  /* 0x0000000402007e2a */ /* 0x000fdc000bf0e200 */
[----:B0-----:R-:W-:Y:S01]  /*76f0*/  @!P0 FMUL R4, R4, 1.175494350822287508e-38 ;  /* 0x0080000004048820 */ /* 0x001fe20000400000 */
[----:B------:R-:W-:Y:S06]  /*7700*/  BRA `(.L_x_10067) ;  /* 0x0000000800747947 */ /* 0x000fec0003800000 */
.L_x_10062:
        /* <DEDUP_REMOVED lines=12> */
.L_x_10076:
[----:B------:R-:W2:Y:S01]  /*77d0*/  LDG.E.64 R2, desc[UR36][R2.64] ;  /* 0x0000002402027981 */ /* 0x000ea2000c1e1b00 */
[----:B------:R-:W-:Y:S01]  /*77e0*/  UMOV UR4, 0xf0000000 ;  /* 0xf000000000047882 */ /* 0x000fe20000000000 */
[----:B------:R-:W-:Y:S01]  /*77f0*/  UMOV UR5, 0x380fffff ;  /* 0x380fffff00057882 */ /* 0x000fe20000000000 */
[----:B--2---:R-:W0:Y:S01]  /*7800*/  F2F.F32.F64 R4, R2 ;  /* 0x0000000200047310 */ /* 0x004e220000301000 */
[----:B------:R-:W-:-:S14]  /*7810*/  DSETP.GEU.AND P0, PT, |R2|, UR4, PT ;  /* 0x0000000402007e2a */ /* 0x000fdc000bf0e200 */
[----:B0-----:R-:W-:Y:S01]  /*7820*/  @!P0 FMUL R4, R4, 1.175494350822287508e-38 ;  /* 0x0080000004048820 */ /* 0x001fe20000400000 */
[----:B------:R-:W-:Y:S06]  /*7830*/  BRA `(.L_x_10067) ;  /* 0x0000000800287947 */ /* 0x000fec0003800000 */
.L_x_10075:
        /* <DEDUP_REMOVED lines=25> */
.L_x_10078:
        /* <DEDUP_REMOVED lines=12> */
.L_x_10077:
[----:B------:R-:W2:Y:S02]  /*7a90*/  LDG.E.U16 R2, desc[UR36][R2.64] ;  /* 0x0000002402027981 */ /* 0x000ea4000c1e1500 */
[----:B--2---:R-:W-:Y:S01]  /*7aa0*/  IMAD.U32 R4, R2, 0x10000, RZ ;  /* 0x0001000002047824 */ /* 0x004fe200078e00ff */
[----:B------:R-:W-:Y:S06]  /*7ab0*/  BRA `(.L_x_10067) ;  /* 0x0000000400887947 */ /* 0x000fec0003800000 */
.L_x_10074:
        /* <DEDUP_REMOVED lines=11> */
.L_x_10081:
        /* <DEDUP_REMOVED lines=20> */
.L_x_10083:
[----:B------:R-:W-:Y:S05]  /*7cb0*/  BSYNC.RECONVERGENT B0 ;  /* 0x0000000000007941 */ /* 0x000fea0003800200 */
.L_x_10082:
[----:B------:R-:W-:Y:S02]  /*7cc0*/  SHF.L.U32 R0, R0, 0x14, RZ ;  /* 0x0000001400007819 */ /* 0x000fe400000006ff */
[----:B------:R-:W-:-:S04]  /*7cd0*/  LEA R2, R2, 0x3b800000, 0x17 ;  /* 0x3b80000002027811 */ /* 0x000fc800078eb8ff */
[----:B------:R-:W-:Y:S01]  /*7ce0*/  LOP3.LUT R4, R2, R0, R7, 0xfe, !PT ;  /* 0x0000000002047212 */ /* 0x000fe200078efe07 */
[----:B------:R-:W-:Y:S06]  /*7cf0*/  BRA `(.L_x_10067) ;  /* 0x0000000000f87947 */ /* 0x000fec0003800000 */
.L_x_10080:
        /* <DEDUP_REMOVED lines=20> */
.L_x_10085:
[----:B------:R-:W-:Y:S05]  /*7e40*/  BSYNC.RECONVERGENT B0 ;  /* 0x0000000000007941 */ /* 0x000fea0003800200 */
.L_x_10084:
[----:B------:R-:W-:Y:S01]  /*7e50*/  IMAD.SHL.U32 R0, R0, 0x200000, RZ ;  /* 0x0020000000007824 */ /* 0x000fe200078e00ff */
[----:B------:R-:W-:-:S04]  /*7e60*/  LEA R2, R2, 0x37800000, 0x17 ;  /* 0x3780000002027811 */ /* 0x000fc800078eb8ff */
[----:B------:R-:W-:Y:S01]  /*7e70*/  LOP3.LUT R4, R2, R0, R7, 0xfe, !PT ;  /* 0x0000000002047212 */ /* 0x000fe200078efe07 */
[----:B------:R-:W-:Y:S06]  /*7e80*/  BRA `(.L_x_10067) ;  /* 0x0000000000947947 */ /* 0x000fec0003800000 */
.L_x_10079:
        /* <DEDUP_REMOVED lines=14> */
.L_x_10066:
        /* <DEDUP_REMOVED lines=16> */
.L_x_10088:
[----:B------:R-:W-:Y:S01]  /*8070*/  MOV R4, RZ ;  /* 0x000000ff00047202 */ /* 0x000fe20000000f00 */
[----:B------:R-:W-:Y:S06]  /*8080*/  BRA `(.L_x_10067) ;  /* 0x0000000000147947 */ /* 0x000fec0003800000 */
.L_x_10087:
[----:B------:R-:W2:Y:S02]  /*8090*/  LDG.E.64 R2, desc[UR36][R2.64] ;  /* 0x0000002402027981 */ /* 0x000ea4000c1e1b00 */
[----:B--2---:R0:W1:Y:S01]  /*80a0*/  I2F.U64 R4, R2 ;  /* 0x0000000200047312 */ /* 0x0040620000301000 */
[----:B------:R-:W-:Y:S05]  /*80b0*/  BRA `(.L_x_10067) ;  /* 0x0000000000087947 */ /* 0x000fea0003800000 */
.L_x_10086:
[----:B------:R-:W2:Y:S02]  /*80c0*/  LDG.E R2, desc[UR36][R2.64] ;  /* 0x0000002402027981 */ /* 0x000ea4000c1e1900 */
[----:B--2---:R-:W-:-:S07]  /*80d0*/  I2FP.F32.U32 R4, R2 ;  /* 0x0000000200047245 */ /* 0x004fce0000201000 */
.L_x_10067:
[----:B------:R-:W-:Y:S05]  /*80e0*/  BSYNC.RECONVERGENT B6 ;  /* 0x0000000000067941 */ /* 0x000fea0003800200 */
.L_x_10061:
[----:B01-3-5:R-:W-:Y:S01]  /*80f0*/  FMUL.FTZ R0, R4, -1.4426950216293334961 ;  /* 0xbfb8aa3b04007820 */ /* 0x02bfe20000410000 */
[----:B------:R-:W2:Y:S01]  /*8100*/  LDCU.64 UR6, c[0x0][0x580] ;  /* 0x0000b000ff0677ac */ /* 0x000ea20008000a00 */
[----:B------:R-:W-:-:S04]  /*8110*/  UPRMT UR4, UR42, 0x9910, URZ ;  /* 0x000099102a047896 */ /* 0x000fc800080000ff */
[----:B------:R-:W0:Y:S01]  /*8120*/  MUFU.EX2 R0, R0 ;  /* 0x0000000000007308 */ /* 0x000e220000000800 */
[----:B------:R-:W-:Y:S01]  /*8130*/  UISETP.GT.AND UP0, UPT, UR4, 0x9, UPT ;  /* 0x000000090400788c */ /* 0x000fe2000bf04270 */
[----:B--2-4-:R-:W-:Y:S01]  /*8140*/  IADD3 R2, P0, PT, R16, UR6, RZ ;  /* 0x0000000610027c10 */ /* 0x014fe2000ff1e0ff */
        /* <DEDUP_REMOVED lines=16> */
.L_x_10092:
[----:B------:R-:W0:Y:S02]  /*8250*/  F2I.S64.TRUNC R4, R4 ;  /* 0x0000000400047311 */ /* 0x000e24000020d900 */
[----:B0-----:R-:W-:-:S05]  /*8260*/  IMAD.MOV.U32 R7, RZ, RZ, R4 ;  /* 0x000000ffff077224 */ /* 0x001fca00078e0004 */
[----:B------:R0:W-:Y:S01]  /*8270*/  STG.E.U8 desc[UR36][R2.64], R7 ;  /* 0x0000000702007986 */ /* 0x0001e2000c101124 */
[----:B------:R-:W-:Y:S05]  /*8280*/  BRA `(.L_x_10094) ;  /* 0x0000000c00287947 */ /* 0x000fea0003800000 */
.L_x_10091:
        /* <DEDUP_REMOVED lines=9> */
.L_x_10096:
[----:B------:R-:W0:Y:S02]  /*8320*/  F2I.FTZ.TRUNC.NTZ R5, R4 ;  /* 0x0000000400057305 */ /* 0x000e24000021f100 */
[----:B0-----:R0:W-:Y:S01]  /*8330*/  STG.E desc[UR36][R2.64], R5 ;  /* 0x0000000502007986 */ /* 0x0011e2000c101924 */
[----:B------:R-:W-:Y:S05]  /*8340*/  BRA `(.L_x_10094) ;  /* 0x0000000800f87947 */ /* 0x000fea0003800000 */
.L_x_10095:
[----:B------:R-:W0:Y:S02]  /*8350*/  F2I.FTZ.TRUNC.NTZ R5, R4 ;  /* 0x0000000400057305 */ /* 0x000e24000021f100 */
[----:B0-----:R0:W-:Y:S01]  /*8360*/  STG.E.U16 desc[UR36][R2.64], R5 ;  /* 0x0000000502007986 */ /* 0x0011e2000c101524 */
[----:B------:R-:W-:Y:S05]  /*8370*/  BRA `(.L_x_10094) ;  /* 0x0000000800ec7947 */ /* 0x000fea0003800000 */
.L_x_10090:
        /* <DEDUP_REMOVED lines=8> */
.L_x_10098:
[----:B------:R-:W-:-:S05]  /*8400*/  F2FP.F16.F32.PACK_AB R4, RZ, R4 ;  /* 0x00000004ff04723e */ /* 0x000fca00000000ff */
[----:B------:R0:W-:Y:S01]  /*8410*/  STG.E.U16 desc[UR36][R2.64], R4 ;  /* 0x0000000402007986 */ /* 0x0001e2000c101524 */
[----:B------:R-:W-:Y:S05]  /*8420*/  BRA `(.L_x_10094) ;  /* 0x0000000800c07947 */ /* 0x000fea0003800000 */
.L_x_10097:
        /* <DEDUP_REMOVED lines=9> */
.L_x_10100:
[----:B------:R-:W-:-:S04]  /*84c0*/  F2FP.F16.F32.PACK_AB R5, RZ, R4 ;  /* 0x00000004ff05723e */ /* 0x000fc800000000ff */
[----:B------:R-:W-:-:S05]  /*84d0*/  PRMT R5, R5, 0x5410, RZ ;  /* 0x0000541005057816 */ /* 0x000fca00000000ff */
[----:B------:R0:W-:Y:S01]  /*84e0*/  STG.E desc[UR36][R2.64], R5 ;  /* 0x0000000502007986 */ /* 0x0001e2000c101924 */
[----:B------:R-:W-:Y:S05]  /*84f0*/  BRA `(.L_x_10094) ;  /* 0x00000008008c7947 */ /* 0x000fea0003800000 */
.L_x_10099:
[----:B------:R-:W-:-:S06]  /*8500*/  FMUL.FTZ R4, R4, 1 ;  /* 0x3f80000004047820 */ /* 0x000fcc0000410000 */
[----:B------:R-:W0:Y:S02]  /*8510*/  F2F.F64.F32 R4, R4 ;  /* 0x0000000400047310 */ /* 0x000e240000201800 */
[----:B0-----:R0:W-:Y:S01]  /*8520*/  STG.E.64 desc[UR36][R2.64], R4 ;  /* 0x0000000402007986 */ /* 0x0011e2000c101b24 */
[----:B------:R-:W-:Y:S05]  /*8530*/  BRA `(.L_x_10094) ;  /* 0x00000008007c7947 */ /* 0x000fea0003800000 */
.L_x_10089:
        /* <DEDUP_REMOVED lines=13> */
.L_x_10104:
        /* <DEDUP_REMOVED lines=16> */
.L_x_10107:
[----:B------:R-:W-:-:S04]  /*8710*/  SHF.R.U32.HI R4, RZ, 0x18, R4 ;  /* 0x00000018ff047819 */ /* 0x000fc80000011604 */
[----:B------:R-:W-:-:S04]  /*8720*/  LOP3.LUT R4, R5, 0x80, R4, 0xf8, !PT ;  /* 0x0000008005047812 */ /* 0x000fc800078ef804 */
[----:B------:R-:W-:-:S07]  /*8730*/  PRMT R0, R4, 0x7610, R0 ;  /* 0x0000761004007816 */ /* 0x000fce0000000000 */
.L_x_10106:
[----:B------:R-:W-:Y:S05]  /*8740*/  BSYNC.RECONVERGENT B0 ;  /* 0x0000000000007941 */ /* 0x000fea0003800200 */
.L_x_10105:
[----:B------:R0:W-:Y:S01]  /*8750*/  STG.E.U8 desc[UR36][R2.64], R0 ;  /* 0x0000000002007986 */ /* 0x0001e2000c101124 */
[----:B------:R-:W-:Y:S05]  /*8760*/  BRA `(.L_x_10094) ;  /* 0x0000000400f07947 */ /* 0x000fea0003800000 */
.L_x_10103:
        /* <DEDUP_REMOVED lines=16> */
.L_x_10110:
[----:B------:R-:W-:-:S04]  /*8870*/  SHF.R.U32.HI R4, RZ, 0x18, R4 ;  /* 0x00000018ff047819 */ /* 0x000fc80000011604 */
[----:B------:R-:W-:-:S04]  /*8880*/  LOP3.LUT R5, R5, 0x80, R4, 0xf8, !PT ;  /* 0x0000008005057812 */ /* 0x000fc800078ef804 */
[----:B------:R-:W-:-:S07]  /*8890*/  PRMT R0, R5, 0x7610, R0 ;  /* 0x0000761005007816 */ /* 0x000fce0000000000 */
.L_x_10109:
[----:B------:R-:W-:Y:S05]  /*88a0*/  BSYNC.RECONVERGENT B0 ;  /* 0x0000000000007941 */ /* 0x000fea0003800200 */
.L_x_10108:
[----:B------:R0:W-:Y:S01]  /*88b0*/  STG.E.U8 desc[UR36][R2.64], R0 ;  /* 0x0000000002007986 */ /* 0x0001e2000c101124 */
[----:B------:R-:W-:Y:S05]  /*88c0*/  BRA `(.L_x_10094) ;  /* 0x0000000400987947 */ /* 0x000fea0003800000 */
.L_x_10102:
        /* <DEDUP_REMOVED lines=21> */
.L_x_10112:
[----:B------:R-:W0:Y:S02]  /*8a20*/  F2I.U64.TRUNC R4, R4 ;  /* 0x0000000400047311 */ /* 0x000e24000020d800 */
[----:B0-----:R0:W-:Y:S01]  /*8a30*/  STG.E.64 desc[UR36][R2.64], R4 ;  /* 0x0000000402007986 */ /* 0x0011e2000c101b24 */
[----:B------:R-:W-:Y:S05]  /*8a40*/  BRA `(.L_x_10094) ;  /* 0x0000000400387947 */ /* 0x000fea0003800000 */
.L_x_10111:
[----:B------:R-:W0:Y:S02]  /*8a50*/  F2I.FTZ.U32.TRUNC.NTZ R5, R4 ;  /* 0x0000000400057305 */ /* 0x000e24000021f000 */
[----:B0-----:R0:W-:Y:S01]  /*8a60*/  STG.E desc[UR36][R2.64], R5 ;  /* 0x0000000502007986 */ /* 0x0011e2000c101924 */
[----:B------:R-:W-:Y:S05]  /*8a70*/  BRA `(.L_x_10094) ;  /* 0x00000004002c7947 */ /* 0x000fea0003800000 */
.L_x_10101:
        /* <DEDUP_REMOVED lines=10> */
.L_x_10114:
[----:B------:R-:W-:Y:S01]  /*8b20*/  FMUL.FTZ R4, R4, 1 ;  /* 0x3f80000004047820 */ /* 0x000fe20000410000 */
[----:B------:R-:W-:-:S05]  /*8b30*/  CS2R R6, SRZ ;  /* 0x0000000000067805 */ /* 0x000fca000001ff00 */
[----:B------:R-:W0:Y:S02]  /*8b40*/  F2F.F64.F32 R4, R4 ;  /* 0x0000000400047310 */ /* 0x000e240000201800 */
[----:B0-----:R4:W-:Y:S01]  /*8b50*/  STG.E.128 desc[UR36][R2.64], R4 ;  /* 0x0000000402007986 */ /* 0x0019e2000c101d24 */
[----:B------:R-:W-:Y:S05]  /*8b60*/  BRA `(.L_x_10094) ;  /* 0x0000000000f07947 */ /* 0x000fea0003800000 */
.L_x_10113:
[----:B------:R-:W-:-:S09]  /*8b70*/  UISETP.NE.AND UP0, UPT, UR4, 0xf, UPT ;  /* 0x0000000f0400788c */ /* 0x000fd2000bf05270 */
[----:B------:R-:W-:Y:S05]  /*8b80*/  BRA.U !UP0, `(.L_x_10115) ;  /* 0x0000000108e07547 */ /* 0x000fea000b800000 */
[----:B------:R-:W-:-:S09]  /*8b90*/  UISETP.NE.AND UP0, UPT, UR4, 0x17, UPT ;  /* 0x000000170400788c */ /* 0x000fd2000bf05270 */
[----:B------:R-:W-:Y:S05]  /*8ba0*/  BRA.U !UP0, `(.L_x_10116) ;  /* 0x00000001088c7547 */ /* 0x000fea000b800000 */
[----:B------:R-:W-:-:S09]  /*8bb0*/  UISETP.NE.AND UP0, UPT, UR4, 0x18, UPT ;  /* 0x000000180400788c */ /* 0x000fd2000bf05270 */
[----:B------:R-:W-:Y:S05]  /*8bc0*/  BRA.U !UP0, `(.L_x_10117) ;  /* 0x0000000108447547 */ /* 0x000fea000b800000 */
.L_x_10093:
        /* <DEDUP_REMOVED lines=16> */
.L_x_10118:
[----:B------:R-:W-:Y:S05]  /*8cd0*/  BRA `(.L_x_10094) ;  /* 0x0000000000947947 */ /* 0x000fea0003800000 */
.L_x_10117:
        /* <DEDUP_REMOVED lines=12> */
.L_x_10120:
[----:B------:R-:W-:Y:S05]  /*8da0*/  BSYNC.RECONVERGENT B0 ;  /* 0x0000000000007941 */ /* 0x000fea0003800200 */
.L_x_10119:
[----:B------:R-:W-:-:S05]  /*8db0*/  LOP3.LUT R5, R0, 0x80, R7, 0xf8, !PT ;  /* 0x0000008000057812 */ /* 0x000fca00078ef807 */
[----:B------:R2:W-:Y:S01]  /*8dc0*/  STG.E.U8 desc[UR36][R2.64], R5 ;  /* 0x0000000502007986 */ /* 0x0005e2000c101124 */
[----:B------:R-:W-:Y:S05]  /*8dd0*/  BRA `(.L_x_10094) ;  /* 0x0000000000547947 */ /* 0x000fea0003800000 */
.L_x_10116:
        /* <DEDUP_REMOVED lines=11> */
.L_x_10122:
[----:B------:R-:W-:Y:S01]  /*8e90*/  IMAD.MOV.U32 R0, RZ, RZ, 0x7f ;  /* 0x0000007fff007424 */ /* 0x000fe200078e00ff */
[----:B------:R-:W-:-:S04]  /*8ea0*/  ISETP.GT.U32.AND P0, PT, R6, 0x7f800000, PT ;  /* 0x7f8000000600780c */ /* 0x000fc80003f04070 */
[----:B------:R-:W-:-:S09]  /*8eb0*/  SEL R0, R0, 0x7c, P0 ;  /* 0x0000007c00007807 */ /* 0x000fd20000000000 */
.L_x_10123:
[----:B------:R-:W-:Y:S05]  /*8ec0*/  BSYNC.RECONVERGENT B0 ;  /* 0x0000000000007941 */ /* 0x000fea0003800200 */
.L_x_10121:
[----:B------:R-:W-:-:S04]  /*8ed0*/  SHF.R.U32.HI R5, RZ, 0x18, R4 ;  /* 0x00000018ff057819 */ /* 0x000fc80000011604 */
[----:B------:R-:W-:-:S05]  /*8ee0*/  LOP3.LUT R5, R0, 0x80, R5, 0xf8, !PT ;  /* 0x0000008000057812 */ /* 0x000fca00078ef805 */
[----:B------:R1:W-:Y:S01]  /*8ef0*/  STG.E.U8 desc[UR36][R2.64], R5 ;  /* 0x0000000502007986 */ /* 0x0003e2000c101124 */
[----:B------:R-:W-:Y:S05]  /*8f00*/  BRA `(.L_x_10094) ;  /* 0x0000000000087947 */ /* 0x000fea0003800000 */
.L_x_10115:
[----:B------:R-:W-:-:S05]  /*8f10*/  F2FP.BF16.F32.PACK_AB R4, RZ, R4 ;  /* 0x00000004ff04723e */ /* 0x000fca00000010ff */
[----:B------:R0:W-:Y:S02]  /*8f20*/  STG.E.U16 desc[UR36][R2.64], R4 ;  /* 0x0000000402007986 */ /* 0x0001e4000c101524 */
.L_x_10094:
[----:B------:R-:W-:-:S07]  /*8f30*/  IADD3 R17, PT, PT, R17, 0x80, RZ ;  /* 0x0000008011117810 */ /* 0x000fce0007ffe0ff */
.L_x_10059:
[----:B------:R-:W-:Y:S05]  /*8f40*/  BSYNC.RECONVERGENT B7 ;  /* 0x0000000000077941 */ /* 0x000fea0003800200 */
.L_x_10058:
[----:B------:R-:W5:Y:S02]  /*8f50*/  LDCU UR4, c[0x0][0x380] ;  /* 0x00007000ff0477ac */ /* 0x000f640008000800 */
[----:B-----5:R-:W-:-:S13]  /*8f60*/  ISETP.GE.AND P0, PT, R17, UR4, PT ;  /* 0x0000000411007c0c */ /* 0x020fda000bf06270 */
[----:B------:R-:W-:Y:S05]  /*8f70*/  @P0 EXIT ;  /* 0x000000000000094d */ /* 0x000fea0003800000 */
        /* <DEDUP_REMOVED lines=11> */
[----:B------:R-:W-:-:S04]  /*9030*/  SHF.R.U32.HI R3, RZ, UR5, R2 ;  /* 0x00000005ff037c19 */ /* 0x000fc80008011602 */
[----:B------:R-:W-:-:S05]  /*9040*/  IADD3 R0, PT, PT, -R3, RZ, RZ ;  /* 0x000000ff03007210 */ /* 0x000fca0007ffe1ff */
[----:B0-----:R-:W-:-:S04]  /*9050*/  IMAD R0, R0, UR6, R17 ;  /* 0x0000000600007c24 */ /* 0x001fc8000f8e0211 */
[C---:B---3--:R-:W-:Y:S02]  /*9060*/  IMAD R16, R0.reuse, UR8, RZ ;  /* 0x0000000800107c24 */ /* 0x048fe4000f8e02ff */
        /* <DEDUP_REMOVED lines=288> */
.L_x_10124:
[----:B------:R-:W0:Y:S01]  /*a270*/  LDCU.128 UR8, c[0x0][0x580] ;  /* 0x0000b000ff0877ac */ /* 0x000e220008000c00 */
[----:B------:R-:W-:Y:S01]  /*a280*/  BSSY.RECONVERGENT B6, `(.L_x_10125) ;  /* 0x00000df000067945 */ /* 0x000fe20003800200 */
[----:B------:R-:W-:-:S04]  /*a290*/  UPRMT UR4, UR41, 0x9910, URZ ;  /* 0x0000991029047896 */ /* 0x000fc800080000ff */
[----:B------:R-:W-:Y:S01]  /*a2a0*/  UISETP.GT.AND UP0, UPT, UR4, 0x9, UPT ;  /* 0x000000090400788c */ /* 0x000fe2000bf04270 */
[----:B0-----:R-:W-:Y:S02]  /*a2b0*/  IADD3 R16, P0, PT, R16, UR8, RZ ;  /* 0x0000000810107c10 */ /* 0x001fe4000ff1e0ff */
[----:B-12---:R-:W-:-:S03]  /*a2c0*/  IADD3 R2, P1, PT, R0, UR10, RZ ;  /* 0x0000000a00027c10 */ /* 0x006fc6000ff3e0ff */
        /* <DEDUP_REMOVED lines=14> */
.L_x_10129:
[----:B------:R-:W2:Y:S02]  /*a3b0*/  LDG.E.U8 R0, desc[UR36][R2.64] ;  /* 0x0000002402007981 */ /* 0x000ea4000c1e1100 */
[----:B--2---:R-:W-:Y:S01]  /*a3c0*/  I2FP.F32.U32 R0, R0 ;  /* 0x0000000000007245 */ /* 0x004fe20000201000 */
[----:B------:R-:W-:Y:S06]  /*a3d0*/  BRA `(.L_x_10131) ;  /* 0x0000000c00247947 */ /* 0x000fec0003800000 */
.L_x_10128:
        /* <DEDUP_REMOVED lines=9> */
.L_x_10133:
[----:B------:R-:W2:Y:S02]  /*a470*/  LDG.E R0, desc[UR36][R2.64] ;  /* 0x0000002402007981 */ /* 0x000ea4000c1e1900 */
[----:B--2---:R-:W-:Y:S01]  /*a480*/  I2FP.F32.S32 R0, R0 ;  /* 0x0000000000007245 */ /* 0x004fe20000201400 */
[----:B------:R-:W-:Y:S06]  /*a490*/  BRA `(.L_x_10131) ;  /* 0x0000000800f47947 */ /* 0x000fec0003800000 */
.L_x_10132:
[----:B------:R-:W2:Y:S02]  /*a4a0*/  LDG.E.U16 R0, desc[UR36][R2.64] ;  /* 0x0000002402007981 */ /* 0x000ea4000c1e1500 */
[----:B--2---:R-:W0:Y:S01]  /*a4b0*/  I2F.S16 R0, R0 ;  /* 0x0000000000007306 */ /* 0x004e220000101400 */
[----:B------:R-:W-:Y:S05]  /*a4c0*/  BRA `(.L_x_10131) ;  /* 0x0000000800e87947 */ /* 0x000fea0003800000 */
.L_x_10127:
        /* <DEDUP_REMOVED lines=8> */
.L_x_10135:
[----:B------:R-:W2:Y:S02]  /*a550*/  LDG.E.U16 R0, desc[UR36][R2.64] ;  /* 0x0000002402007981 */ /* 0x000ea4000c1e1500 */
[----:B--2---:R-:W-:Y:S01]  /*a560*/  HADD2.F32 R0, -RZ, R0.H0_H0 ;  /* 0x20000000ff007230 */ /* 0x004fe20000004100 */
[----:B------:R-:W-:Y:S06]  /*a570*/  BRA `(.L_x_10131) ;  /* 0x0000000800bc7947 */ /* 0x000fec0003800000 */
.L_x_10134:
        /* <DEDUP_REMOVED lines=8> */
.L_x_10137:
[----:B------:R-:W2:Y:S02]  /*a600*/  LDG.E.U16 R0, desc[UR36][R2.64] ;  /* 0x0000002402007981 */ /* 0x000ea4000c1e1500 */
[----:B--2---:R-:W-:Y:S01]  /*a610*/  HADD2.F32 R0, -RZ, R0.H0_H0 ;  /* 0x20000000ff007230 */ /* 0x004fe20000004100 */
[----:B------:R-:W-:Y:S06]  /*a620*/  BRA `(.L_x_10131) ;  /* 0x0000000800907947 */ /* 0x000fec0003800000 */
.L_x_10136:
[----:B------:R-:W2:Y:S01]  /*a630*/  LDG.E.64 R2, desc[UR36][R2.64] ;  /* 0x0000002402027981 */ /* 0x000ea2000c1e1b00 */
[----:B------:R-:W-:Y:S01]  /*a640*/  UMOV UR4, 0xf0000000 ;  /* 0xf000000000047882 */ /* 0x000fe20000000000 */
[----:B------:R-:W-:Y:S01]  /*a650*/  UMOV UR5, 0x380fffff ;  /* 0x380fffff00057882 */ /* 0x000fe20000000000 */
[----:B--2---:R-:W0:Y:S01]  /*a660*/  F2F.F32.F64 R0, R2 ;  /* 0x0000000200007310 */ /* 0x004e220000301000 */
[----:B------:R-:W-:-:S14]  /*a670*/  DSETP.GEU.AND P0, PT, |R2|, UR4, PT ;  /* 0x0000000402007e2a */ /* 0x000fdc000bf0e200 */
[----:B0-----:R-:W-:Y:S01]  /*a680*/  @!P0 FMUL R0, R0, 1.175494350822287508e-38 ;  /* 0x0080000000008820 */ /* 0x001fe20000400000 */
[----:B------:R-:W-:Y:S06]  /*a690*/  BRA `(.L_x_10131) ;  /* 0x0000000800747947 */ /* 0x000fec0003800000 */
.L_x_10126:
        /* <DEDUP_REMOVED lines=12> */
.L_x_10140:
[----:B------:R-:W2:Y:S01]  /*a760*/  LDG.E.64 R2, desc[UR36][R2.64] ;  /* 0x0000002402027981 */ /* 0x000ea2000c1e1b00 */
[----:B------:R-:W-:Y:S01]  /*a770*/  UMOV UR4, 0xf0000000 ;  /* 0xf000000000047882 */ /* 0x000fe20000000000 */
[----:B------:R-:W-:Y:S01]  /*a780*/  UMOV UR5, 0x380fffff ;  /* 0x380fffff00057882 */ /* 0x000fe20000000000 */
[----:B--2---:R-:W0:Y:S01]  /*a790*/  F2F.F32.F64 R0, R2 ;  /* 0x0000000200007310 */ /* 0x004e220000301000 */
[----:B------:R-:W-:-:S14]  /*a7a0*/  DSETP.GEU.AND P0, PT, |R2|, UR4, PT ;  /* 0x0000000402007e2a */ /* 0x000fdc000bf0e200 */
[----:B0-----:R-:W-:Y:S01]  /*a7b0*/  @!P0 FMUL R0, R0, 1.175494350822287508e-38 ;  /* 0x0080000000008820 */ /* 0x001fe20000400000 */
[----:B------:R-:W-:Y:S06]  /*a7c0*/  BRA `(.L_x_10131) ;  /* 0x0000000800287947 */ /* 0x000fec0003800000 */
.L_x_10139:
        /* <DEDUP_REMOVED lines=25> */
.L_x_10142:
        /* <DEDUP_REMOVED lines=12> */
.L_x_10141:
[----:B------:R-:W2:Y:S02]  /*aa20*/  LDG.E.U16 R0, desc[UR36][R2.64] ;  /* 0x0000002402007981 */ /* 0x000ea4000c1e1500 */
[----:B--2---:R-:W-:Y:S01]  /*aa30*/  SHF.L.U32 R0, R0, 0x10, RZ ;  /* 0x0000001000007819 */ /* 0x004fe200000006ff */
[----:B------:R-:W-:Y:S06]  /*aa40*/  BRA `(.L_x_10131) ;  /* 0x0000000400887947 */ /* 0x000fec0003800000 */
.L_x_10138:
        /* <DEDUP_REMOVED lines=11> */
.L_x_10145:
        /* <DEDUP_REMOVED lines=20> */
.L_x_10147:
[----:B------:R-:W-:Y:S05]  /*ac40*/  BSYNC.RECONVERGENT B0 ;  /* 0x0000000000007941 */ /* 0x000fea0003800200 */
.L_x_10146:
[----:B------:R-:W-:Y:S01]  /*ac50*/  IMAD.SHL.U32 R0, R0, 0x100000, RZ ;  /* 0x0010000000007824 */ /* 0x000fe200078e00ff */
[----:B------:R-:W-:-:S04]  /*ac60*/  LEA R2, R2, 0x3b800000, 0x17 ;  /* 0x3b80000002027811 */ /* 0x000fc800078eb8ff */
[----:B------:R-:W-:Y:S01]  /*ac70*/  LOP3.LUT R0, R2, R0, R7, 0xfe, !PT ;  /* 0x0000000002007212 */ /* 0x000fe200078efe07 */
[----:B------:R-:W-:Y:S06]  /*ac80*/  BRA `(.L_x_10131) ;  /* 0x0000000000f87947 */ /* 0x000fec0003800000 */
.L_x_10144:
        /* <DEDUP_REMOVED lines=20> */
.L_x_10149:
[----:B------:R-:W-:Y:S05]  /*add0*/  BSYNC.RECONVERGENT B0 ;  /* 0x0000000000007941 */ /* 0x000fea0003800200 */
.L_x_10148:
[----:B------:R-:W-:Y:S02]  /*ade0*/  SHF.L.U32 R0, R0, 0x15, RZ ;  /* 0x0000001500007819 */ /* 0x000fe400000006ff */
[----:B------:R-:W-:-:S04]  /*adf0*/  LEA R2, R2, 0x37800000, 0x17 ;  /* 0x3780000002027811 */ /* 0x000fc800078eb8ff */
[----:B------:R-:W-:Y:S01]  /*ae00*/  LOP3.LUT R0, R2, R0, R7, 0xfe, !PT ;  /* 0x0000000002007212 */ /* 0x000fe200078efe07 */
[----:B------:R-:W-:Y:S06]  /*ae10*/  BRA `(.L_x_10131) ;  /* 0x0000000000947947 */ /* 0x000fec0003800000 */
.L_x_10143:
        /* <DEDUP_REMOVED lines=14> */
.L_x_10130:
        /* <DEDUP_REMOVED lines=16> */
.L_x_10152:
[----:B------:R-:W-:Y:S01]  /*b000*/  IMAD.MOV.U32 R0, RZ, RZ, RZ ;  /* 0x000000ffff007224 */ /* 0x000fe200078e00ff */
[----:B------:R-:W-:Y:S06]  /*b010*/  BRA `(.L_x_10131) ;  /* 0x0000000000147947 */ /* 0x000fec0003800000 */
.L_x_10151:
[----:B------:R-:W2:Y:S02]  /*b020*/  LDG.E.64 R2, desc[UR36][R2.64] ;  /* 0x0000002402027981 */ /* 0x000ea4000c1e1b00 */
[----:B--2---:R0:W1:Y:S01]  /*b030*/  I2F.U64 R0, R2 ;  /* 0x0000000200007312 */ /* 0x0040620000301000 */
[----:B------:R-:W-:Y:S05]  /*b040*/  BRA `(.L_x_10131) ;  /* 0x0000000000087947 */ /* 0x000fea0003800000 */
.L_x_10150:
[----:B------:R-:W2:Y:S02]  /*b050*/  LDG.E R0, desc[UR36][R2.64] ;  /* 0x0000002402007981 */ /* 0x000ea4000c1e1900 */
[----:B--2---:R-:W-:-:S07]  /*b060*/  I2FP.F32.U32 R0, R0 ;  /* 0x0000000000007245 */ /* 0x004fce0000201000 */
.L_x_10131:
[----:B------:R-:W-:Y:S05]  /*b070*/  BSYNC.RECONVERGENT B6 ;  /* 0x0000000000067941 */ /* 0x000fea0003800200 */
.L_x_10125:
[----:B0123-5:R-:W-:Y:S01]  /*b080*/  FMUL.FTZ R3, R0, -1.4426950216293334961 ;  /* 0xbfb8aa3b00037820 */ /* 0x02ffe20000410000 */
[----:B------:R-:W-:-:S04]  /*b090*/  UPRMT UR4, UR42, 0x9910, URZ ;  /* 0x000099102a047896 */ /* 0x000fc800080000ff */
[----:B------:R-:W-:Y:S01]  /*b0a0*/  UISETP.GT.AND UP0, UPT, UR4, 0x9, UPT ;  /* 0x000000090400788c */ /* 0x000fe2000bf04270 */
[----:B------:R-:W0:Y:S02]  /*b0b0*/  MUFU.EX2 R3, R3 ;  /* 0x0000000300037308 */ /* 0x000e240000000800 */
[----:B0-----:R-:W-:-:S06]  /*b0c0*/  FADD.FTZ R4, R3, 1 ;  /* 0x3f80000003047421 */ /* 0x001fcc0000010000 */
[----:B------:R-:W4:Y:S02]  /*b0d0*/  MUFU.RCP R5, R4 ;  /* 0x0000000400057308 */ /* 0x000f240000001000 */
[----:B----4-:R-:W-:Y:S01]  /*b0e0*/  FMUL.FTZ R2, R5, R0 ;  /* 0x0000000005027220 */ /* 0x010fe20000410000 */
        /* <DEDUP_REMOVED lines=12> */
.L_x_10156:
[----:B------:R-:W0:Y:S02]  /*b1b0*/  F2I.S64.TRUNC R2, R2 ;  /* 0x0000000200027311 */ /* 0x000e24000020d900 */
[----:B0-----:R-:W-:-:S05]  /*b1c0*/  MOV R5, R2 ;  /* 0x0000000200057202 */ /* 0x001fca0000000f00 */
[----:B------:R-:W-:Y:S01]  /*b1d0*/  STG.E.U8 desc[UR36][R16.64], R5 ;  /* 0x0000000510007986 */ /* 0x000fe2000c101124 */
[----:B------:R-:W-:Y:S05]  /*b1e0*/  EXIT ;  /* 0x000000000000794d */ /* 0x000fea0003800000 */
.L_x_10155:
        /* <DEDUP_REMOVED lines=9> */
.L_x_10159:
[----:B------:R-:W0:Y:S02]  /*b280*/  F2I.FTZ.TRUNC.NTZ R3, R2 ;  /* 0x0000000200037305 */ /* 0x000e24000021f100 */
[----:B0-----:R-:W-:Y:S01]  /*b290*/  STG.E desc[UR36][R16.64], R3 ;  /* 0x0000000310007986 */ /* 0x001fe2000c101924 */
[----:B------:R-:W-:Y:S05]  /*b2a0*/  EXIT ;  /* 0x000000000000794d */ /* 0x000fea0003800000 */
.L_x_10158:
[----:B------:R-:W0:Y:S02]  /*b2b0*/  F2I.FTZ.TRUNC.NTZ R3, R2 ;  /* 0x0000000200037305 */ /* 0x000e24000021f100 */
[----:B0-----:R-:W-:Y:S01]  /*b2c0*/  STG.E.U16 desc[UR36][R16.64], R3 ;  /* 0x0000000310007986 */ /* 0x001fe2000c101524 */
[----:B------:R-:W-:Y:S05]  /*b2d0*/  EXIT ;  /* 0x000000000000794d */ /* 0x000fea0003800000 */
.L_x_10154:
        /* <DEDUP_REMOVED lines=8> */
.L_x_10161:
[----:B------:R-:W-:-:S05]  /*b360*/  F2FP.F16.F32.PACK_AB R2, RZ, R2 ;  /* 0x00000002ff02723e */ /* 0x000fca00000000ff */
[----:B------:R-:W-:Y:S01]  /*b370*/  STG.E.U16 desc[UR36][R16.64], R2 ;  /* 0x0000000210007986 */ /* 0x000fe2000c101524 */
[----:B------:R-:W-:Y:S05]  /*b380*/  EXIT ;  /* 0x000000000000794d */ /* 0x000fea0003800000 */
.L_x_10160:
        /* <DEDUP_REMOVED lines=9> */
.L_x_10163:
[----:B------:R-:W-:-:S04]  /*b420*/  F2FP.F16.F32.PACK_AB R3, RZ, R2 ;  /* 0x00000002ff03723e */ /* 0x000fc800000000ff */
[----:B------:R-:W-:-:S05]  /*b430*/  PRMT R3, R3, 0x5410, RZ ;  /* 0x0000541003037816 */ /* 0x000fca00000000ff */
[----:B------:R-:W-:Y:S01]  /*b440*/  STG.E desc[UR36][R16.64], R3 ;  /* 0x0000000310007986 */ /* 0x000fe2000c101924 */
[----:B------:R-:W-:Y:S05]  /*b450*/  EXIT ;  /* 0x000000000000794d */ /* 0x000fea0003800000 */
.L_x_10162:
[----:B------:R-:W-:-:S06]  /*b460*/  FMUL.FTZ R2, R2, 1 ;  /* 0x3f80000002027820 */ /* 0x000fcc0000410000 */
[----:B------:R-:W0:Y:S02]  /*b470*/  F2F.F64.F32 R2, R2 ;  /* 0x0000000200027310 */ /* 0x000e240000201800 */
[----:B0-----:R-:W-:Y:S01]  /*b480*/  STG.E.64 desc[UR36][R16.64], R2 ;  /* 0x0000000210007986 */ /* 0x001fe2000c101b24 */
[----:B------:R-:W-:Y:S05]  /*b490*/  EXIT ;  /* 0x000000000000794d */ /* 0x000fea0003800000 */
.L_x_10153:
        /* <DEDUP_REMOVED lines=13> */
.L_x_10167:
        /* <DEDUP_REMOVED lines=16> */
.L_x_10170:
[----:B------:R-:W-:-:S04]  /*b670*/  SHF.R.U32.HI R2, RZ, 0x18, R2 ;  /* 0x00000018ff027819 */ /* 0x000fc80000011602 */
[----:B------:R-:W-:-:S04]  /*b680*/  LOP3.LUT R2, R3, 0x80, R2, 0xf8, !PT ;  /* 0x0000008003027812 */ /* 0x000fc800078ef802 */
[----:B------:R-:W-:-:S07]  /*b690*/  PRMT R8, R2, 0x7610, R8 ;  /* 0x0000761002087816 */ /* 0x000fce0000000008 */
.L_x_10169:
[----:B------:R-:W-:Y:S05]  /*b6a0*/  BSYNC.RECONVERGENT B0 ;  /* 0x0000000000007941 */ /* 0x000fea0003800200 */
.L_x_10168:
[----:B------:R-:W-:Y:S01]  /*b6b0*/  STG.E.U8 desc[UR36][R16.64], R8 ;  /* 0x0000000810007986 */ /* 0x000fe2000c101124 */
[----:B------:R-:W-:Y:S05]  /*b6c0*/  EXIT ;  /* 0x000000000000794d */ /* 0x000fea0003800000 */
.L_x_10166:
        /* <DEDUP_REMOVED lines=16> */
.L_x_10173:
[----:B------:R-:W-:-:S04]  /*b7d0*/  SHF.R.U32.HI R2, RZ, 0x18, R2 ;  /* 0x00000018ff027819 */ /* 0x000fc80000011602 */
[----:B------:R-:W-:-:S04]  /*b7e0*/  LOP3.LUT R3, R3, 0x80, R2, 0xf8, !PT ;  /* 0x0000008003037812 */ /* 0x000fc800078ef802 */
[----:B------:R-:W-:-:S07]  /*b7f0*/  PRMT R8, R3, 0x7610, R8 ;  /* 0x0000761003087816 */ /* 0x000fce0000000008 */
.L_x_10172:
[----:B------:R-:W-:Y:S05]  /*b800*/  BSYNC.RECONVERGENT B0 ;  /* 0x0000000000007941 */ /* 0x000fea0003800200 */
.L_x_10171:
[----:B------:R-:W-:Y:S01]  /*b810*/  STG.E.U8 desc[UR36][R16.64], R8 ;  /* 0x0000000810007986 */ /* 0x000fe2000c101124 */
[----:B------:R-:W-:Y:S05]  /*b820*/  EXIT ;  /* 0x000000000000794d */ /* 0x000fea0003800000 */
.L_x_10165:
        /* <DEDUP_REMOVED lines=21> */
.L_x_10175:
[----:B------:R-:W0:Y:S02]  /*b980*/  F2I.U64.TRUNC R2, R2 ;  /* 0x0000000200027311 */ /* 0x000e24000020d800 */
[----:B0-----:R-:W-:Y:S01]  /*b990*/  STG.E.64 desc[UR36][R16.64], R2 ;  /* 0x0000000210007986 */ /* 0x001fe2000c101b24 */
[----:B------:R-:W-:Y:S05]  /*b9a0*/  EXIT ;  /* 0x000000000000794d */ /* 0x000fea0003800000 */
.L_x_10174:
[----:B------:R-:W0:Y:S02]  /*b9b0*/  F2I.FTZ.U32.TRUNC.NTZ R3, R2 ;  /* 0x0000000200037305 */ /* 0x000e24000021f000 */
[----:B0-----:R-:W-:Y:S01]  /*b9c0*/  STG.E desc[UR36][R16.64], R3 ;  /* 0x0000000310007986 */ /* 0x001fe2000c101924 */
[----:B------:R-:W-:Y:S05]  /*b9d0*/  EXIT ;  /* 0x000000000000794d */ /* 0x000fea0003800000 */
.L_x_10164:
        /* <DEDUP_REMOVED lines=10> */
.L_x_10177:
[----:B------:R-:W-:Y:S01]  /*ba80*/  FMUL.FTZ R4, R2, 1 ;  /* 0x3f80000002047820 */ /* 0x000fe20000410000 */
[----:B------:R-:W-:-:S05]  /*ba90*/  CS2R R6, SRZ ;  /* 0x0000000000067805 */ /* 0x000fca000001ff00 */
[----:B------:R-:W0:Y:S02]  /*baa0*/  F2F.F64.F32 R4, R4 ;  /* 0x0000000400047310 */ /* 0x000e240000201800 */
[----:B0-----:R-:W-:Y:S01]  /*bab0*/  STG.E.128 desc[UR36][R16.64], R4 ;  /* 0x0000000410007986 */ /* 0x001fe2000c101d24 */
[----:B------:R-:W-:Y:S05]  /*bac0*/  EXIT ;  /* 0x000000000000794d */ /* 0x000fea0003800000 */
.L_x_10176:
[----:B------:R-:W-:-:S09]  /*bad0*/  UISETP.NE.AND UP0, UPT, UR4, 0xf, UPT ;  /* 0x0000000f0400788c */ /* 0x000fd2000bf05270 */
[----:B------:R-:W-:Y:S05]  /*bae0*/  BRA.U !UP0, `(.L_x_10178) ;  /* 0x0000000108e07547 */ /* 0x000fea000b800000 */
[----:B------:R-:W-:-:S09]  /*baf0*/  UISETP.NE.AND UP0, UPT, UR4, 0x17, UPT ;  /* 0x000000170400788c */ /* 0x000fd2000bf05270 */
[----:B------:R-:W-:Y:S05]  /*bb00*/  BRA.U !UP0, `(.L_x_10179) ;  /* 0x00000001088c7547 */ /* 0x000fea000b800000 */
[----:B------:R-:W-:-:S09]  /*bb10*/  UISETP.NE.AND UP0, UPT, UR4, 0x18, UPT ;  /* 0x000000180400788c */ /* 0x000fd2000bf05270 */
[----:B------:R-:W-:Y:S05]  /*bb20*/  BRA.U !UP0, `(.L_x_10180) ;  /* 0x0000000108447547 */ /* 0x000fea000b800000 */
.L_x_10157:
        /* <DEDUP_REMOVED lines=16> */
.L_x_10181:
[----:B------:R-:W-:Y:S05]  /*bc30*/  EXIT ;  /* 0x000000000000794d */ /* 0x000fea0003800000 */
.L_x_10180:
        /* <DEDUP_REMOVED lines=12> */
.L_x_10183:
[----:B------:R-:W-:Y:S05]  /*bd00*/  BSYNC.RECONVERGENT B0 ;  /* 0x0000000000007941 */ /* 0x000fea0003800200 */
.L_x_10182:
[----:B------:R-:W-:-:S05]  /*bd10*/  LOP3.LUT R3, R0, 0x80, R5, 0xf8, !PT ;  /* 0x0000008000037812 */ /* 0x000fca00078ef805 */
[----:B------:R-:W-:Y:S01]  /*bd20*/  STG.E.U8 desc[UR36][R16.64], R3 ;  /* 0x0000000310007986 */ /* 0x000fe2000c101124 */
[----:B------:R-:W-:Y:S05]  /*bd30*/  EXIT ;  /* 0x000000000000794d */ /* 0x000fea0003800000 */
.L_x_10179:
        /* <DEDUP_REMOVED lines=11> */
.L_x_10185:
[----:B------:R-:W-:Y:S01]  /*bdf0*/  HFMA2 R0, -RZ, RZ, 0, 7.569789886474609375e-06 ;  /* 0x0000007fff007431 */ /* 0x000fe200000001ff */
[----:B------:R-:W-:-:S04]  /*be00*/  ISETP.GT.U32.AND P0, PT, R4, 0x7f800000, PT ;  /* 0x7f8000000400780c */ /* 0x000fc80003f04070 */
[----:B------:R-:W-:-:S09]  /*be10*/  SEL R0, R0, 0x7c, P0 ;  /* 0x0000007c00007807 */ /* 0x000fd20000000000 */
.L_x_10186:
[----:B------:R-:W-:Y:S05]  /*be20*/  BSYNC.RECONVERGENT B0 ;  /* 0x0000000000007941 */ /* 0x000fea0003800200 */
.L_x_10184:
[----:B------:R-:W-:-:S04]  /*be30*/  SHF.R.U32.HI R3, RZ, 0x18, R2 ;  /* 0x00000018ff037819 */ /* 0x000fc80000011602 */
[----:B------:R-:W-:-:S05]  /*be40*/  LOP3.LUT R3, R0, 0x80, R3, 0xf8, !PT ;  /* 0x0000008000037812 */ /* 0x000fca00078ef803 */
[----:B------:R-:W-:Y:S01]  /*be50*/  STG.E.U8 desc[UR36][R16.64], R3 ;  /* 0x0000000310007986 */ /* 0x000fe2000c101124 */
[----:B------:R-:W-:Y:S05]  /*be60*/  EXIT ;  /* 0x000000000000794d */ /* 0x000fea0003800000 */
.L_x_10178:
[----:B------:R-:W-:-:S05]  /*be70*/  F2FP.BF16.F32.PACK_AB R2, RZ, R2 ;  /* 0x00000002ff02723e */ /* 0x000fca00000010ff */
[----:B------:R-:W-:Y:S01]  /*be80*/  STG.E.U16 desc[UR36][R16.64], R2 ;  /* 0x0000000210007986 */ /* 0x000fe2000c101524 */
[----:B------:R-:W-:Y:S05]  /*be90*/  EXIT ;  /* 0x000000000000794d */ /* 0x000fea0003800000 */
.L_x_10187:
        /* <DEDUP_REMOVED lines=14> */
.L_x_11438:


//--------------------- .text._ZN2at6native27unrolled_elementwise_kernelIZZZNS0_61_GLOBAL__N__132982cb_23_ActivationSiluKernel_cu_9e10b42f_311311silu_kernelERNS_18TensorIteratorBaseEENKUlvE_clEvENKUlvE0_clEvEUlfE_St5arrayIPcLm2EELi4E23TrivialOffsetCalculatorILi1EjESC_NS0_6memory12LoadWithCastILi1EEENSD_13StoreWithCastILi1EEEEEviT_T0_T2_T3_T4_T5_ --------------------------
	.section	.text._ZN2at6native27unrolled_elementwise_kernelIZZZNS0_61_GLOBAL__N__132982cb_23_ActivationSiluKernel_cu_9e10b42f_311311silu_kernelERNS_18TensorIteratorBaseEENKUlvE_clEvENKUlvE0_clEvEUlfE_St5arrayIPcLm2EELi4E23TrivialOffsetCalculatorILi1EjESC_NS0_6memory12LoadWithCastILi1EEENSD_13StoreWithCastILi1EEEEEviT_T0_T2_T3_T4_T5_,"ax",@progbits
	.align	128
        .global         _ZN2at6native27unrolled_elementwise_kernelIZZZNS0_61_GLOBAL__N__132982cb_23_ActivationSiluKernel_cu_9e10b42f_311311silu_kernelERNS_18TensorIteratorBaseEENKUlvE_clEvENKUlvE0_clEvEUlfE_St5arrayIPcLm2EELi4E23TrivialOffsetCalculatorILi1EjESC_NS0_6memory12LoadWithCastILi1EEENSD_13StoreWithCastILi1EEEEEviT_T0_T2_T3_T4_T5_
        .type           _ZN2at6native27unrolled_elementwise_kernelIZZZNS0_61_GLOBAL__N__132982cb_23_ActivationSiluKernel_cu_9e10b42f_311311silu_kernelERNS_18TensorIteratorBaseEENKUlvE_clEvENKUlvE0_clEvEUlfE_St5arrayIPcLm2EELi4E23TrivialOffsetCalculatorILi1EjESC_NS0_6memory12LoadWithCastILi1EEENSD_13StoreWithCastILi1EEEEEviT_T0_T2_T3_T4_T5_,@function
        .size           _ZN2at6native27unrolled_elementwise_kernelIZZZNS0_61_GLOBAL__N__132982cb_23_ActivationSiluKernel_cu_9e10b42f_311311silu_kernelERNS_18TensorIteratorBaseEENKUlvE_clEvENKUlvE0_clEvEUlfE_St5arrayIPcLm2EELi4E23TrivialOffsetCalculatorILi1EjESC_NS0_6memory12LoadWithCastILi1EEENSD_13StoreWithCastILi1EEEEEviT_T0_T2_T3_T4_T5_,(.L_x_11439 - _ZN2at6native27unrolled_elementwise_kernelIZZZNS0_61_GLOBAL__N__132982cb_23_ActivationSiluKernel_cu_9e10b42f_311311silu_kernelERNS_18TensorIteratorBaseEENKUlvE_clEvENKUlvE0_clEvEUlfE_St5arrayIPcLm2EELi4E23TrivialOffsetCalculatorILi1EjESC_NS0_6memory12LoadWithCastILi1EEENSD_13StoreWithCastILi1EEEEEviT_T0_T2_T3_T4_T5_)
        .other          _ZN2at6native27unrolled_elementwise_kernelIZZZNS0_61_GLOBAL__N__132982cb_23_ActivationSiluKernel_cu_9e10b42f_311311silu_kernelERNS_18TensorIteratorBaseEENKUlvE_clEvENKUlvE0_clEvEUlfE_St5arrayIPcLm2EELi4E23TrivialOffsetCalculatorILi1EjESC_NS0_6memory12LoadWithCastILi1EEENSD_13StoreWithCastILi1EEEEEviT_T0_T2_T3_T4_T5_,@"STO_CUDA_ENTRY STV_DEFAULT"
_ZN2at6native27unrolled_elementwise_kernelIZZZNS0_61_GLOBAL__N__132982cb_23_ActivationSiluKernel_cu_9e10b42f_311311silu_kernelERNS_18TensorIteratorBaseEENKUlvE_clEvENKUlvE0_clEvEUlfE_St5arrayIPcLm2EELi4E23TrivialOffsetCalculatorILi1EjESC_NS0_6memory12LoadWithCastILi1EEENSD_13StoreWithCastILi1EEEEEviT_T0_T2_T3_T4_T5_:
.text._ZN2at6native27unrolled_elementwise_kernelIZZZNS0_61_GLOBAL__N__132982cb_23_ActivationSiluKernel_cu_9e10b42f_311311silu_kernelERNS_18TensorIteratorBaseEENKUlvE_clEvENKUlvE0_clEvEUlfE_St5arrayIPcLm2EELi4E23TrivialOffsetCalculatorILi1EjESC_NS0_6memory12LoadWithCastILi1EEENSD_13StoreWithCastILi1EEEEEviT_T0_T2_T3_T4_T5_:
[----:B------:R-:W0:Y:S01]  /*0000*/  LDC R1, c[0x0][0x37c] ;  /* 0x0000df00ff017b82 */ /* 0x000e220000000800 */
[----:B------:R-:W1:Y:S07]  /*0010*/  S2R R2, SR_CTAID.X ;  /* 0x0000000000027919 */ /* 0x000e6e0000002500 */
[----:B------:R-:W1:Y:S01]  /*0020*/  LDC R17, c[0x0][0x380] ;  /* 0x0000e000ff117b82 */ /* 0x000e620000000800 */
[----:B------:R-:W2:Y:S01]  /*0030*/  LDCU.64 UR36, c[0x0][0x358] ;  /* 0x00006b00ff2477ac */ /* 0x000ea20008000a00 */
[----:B------:R-:W-:Y:S01]  /*0040*/  BSSY.RECONVERGENT B7, `(.L_x_10188) ;  /* 0x00000ec000077945 */ /* 0x000fe20003800200 */
[----:B------:R-:W3:Y:S01]  /*0050*/  S2R R16, SR_TID.X ;  /* 0x0000000000107919 */ /* 0x000ee20000002100 */
[----:B------:R-:W-:Y:S01]  /*0060*/  IMAD.MOV.U32 R22, RZ, RZ, RZ ;  /* 0x000000ffff167224 */ /* 0x000fe200078e00ff */
        /* <DEDUP_REMOVED lines=26> */
.L_x_10194:
[----:B------:R-:W2:Y:S02]  /*0210*/  LDG.E.U8 R4, desc[UR36][R4.64] ;  /* 0x0000002404047981 */ /* 0x000ea4000c1e1100 */
[----:B--2---:R-:W-:Y:S01]  /*0220*/  I2FP.F32.U32 R22, R4 ;  /* 0x0000000400167245 */ /* 0x004fe20000201000 */
[----:B------:R-:W-:Y:S06]  /*0230*/  BRA `(.L_x_10196) ;  /* 0x0000000c00287947 */ /* 0x000fec0003800000 */
.L_x_10193:
        /* <DEDUP_REMOVED lines=9> */
.L_x_10198:
[----:B------:R-:W2:Y:S02]  /*02d0*/  LDG.E R4, desc[UR36][R4.64] ;  /* 0x0000002404047981 */ /* 0x000ea4000c1e1900 */
[----:B--2---:R-:W-:Y:S01]  /*02e0*/  I2FP.F32.S32 R22, R4 ;  /* 0x0000000400167245 */ /* 0x004fe20000201400 */
[----:B------:R-:W-:Y:S06]  /*02f0*/  BRA `(.L_x_10196) ;  /* 0x0000000800f87947 */ /* 0x000fec0003800000 */
.L_x_10197:
[----:B------:R-:W2:Y:S02]  /*0300*/  LDG.E.U16 R4, desc[UR36][R4.64] ;  /* 0x0000002404047981 */ /* 0x000ea4000c1e1500 */
[----:B--2---:R2:W3:Y:S01]  /*0310*/  I2F.S16 R22, R4 ;  /* 0x0000000400167306 */ /* 0x0044e20000101400 */
[----:B------:R-:W-:Y:S05]  /*0320*/  BRA `(.L_x_10196) ;  /* 0x0000000800ec7947 */ /* 0x000fea0003800000 */
.L_x_10192:
        /* <DEDUP_REMOVED lines=8> */
.L_x_10200:
[----:B------:R-:W2:Y:S02]  /*03b0*/  LDG.E.U16 R4, desc[UR36][R4.64] ;  /* 0x0000002404047981 */ /* 0x000ea4000c1e1500 */
[----:B--2---:R-:W-:Y:S01]  /*03c0*/  HADD2.F32 R22, -RZ, R4.H0_H0 ;  /* 0x20000004ff167230 */ /* 0x004fe20000004100 */
[----:B------:R-:W-:Y:S06]  /*03d0*/  BRA `(.L_x_10196) ;  /* 0x0000000800c07947 */ /* 0x000fec0003800000 */
.L_x_10199:
        /* <DEDUP_REMOVED lines=8> */
.L_x_10202:
[----:B------:R-:W2:Y:S02]  /*0460*/  LDG.E.U16 R4, desc[UR36][R4.64] ;  /* 0x0000002404047981 */ /* 0x000ea4000c1e1500 */
[----:B--2---:R-:W-:Y:S01]  /*0470*/  HADD2.F32 R22, -RZ, R4.H0_H0 ;  /* 0x20000004ff167230 */ /* 0x004fe20000004100 */
[----:B------:R-:W-:Y:S06]  /*0480*/  BRA `(.L_x_10196) ;  /* 0x0000000800947947 */ /* 0x000fec0003800000 */
.L_x_10201:
[----:B------:R-:W2:Y:S01]  /*0490*/  LDG.E.64 R4, desc[UR36][R4.64] ;  /* 0x0000002404047981 */ /* 0x000ea2000c1e1b00 */
[----:B------:R-:W-:Y:S01]  /*04a0*/  UMOV UR4, 0xf0000000 ;  /* 0xf000000000047882 */ /* 0x000fe20000000000 */
[----:B------:R-:W-:Y:S01]  /*04b0*/  UMOV UR5, 0x380fffff ;  /* 0x380fffff00057882 */ /* 0x000fe20000000000 */
[----:B--2---:R-:W0:Y:S01]  /*04c0*/  F2F.F32.F64 R22, R4 ;  /* 0x0000000400167310 */ /* 0x004e220000301000 */
[----:B------:R-:W-:-:S14]  /*04d0*/  DSETP.GEU.AND P0, PT, |R4|, UR4, PT ;  /* 0x0000000404007e2a */ /* 0x000fdc000bf0e200 */
[----:B0-----:R-:W-:Y:S01]  /*04e0*/  @!P0 FMUL R22, R22, 1.175494350822287508e-38 ;  /* 0x0080000016168820 */ /* 0x001fe20000400000 */
[----:B------:R-:W-:Y:S06]  /*04f0*/  BRA `(.L_x_10196) ;  /* 0x0000000800787947 */ /* 0x000fec0003800000 */
.L_x_10191:
        /* <DEDUP_REMOVED lines=12> */
.L_x_10205:
[----:B------:R-:W2:Y:S01]  /*05c0*/  LDG.E.64 R4, desc[UR36][R4.64] ;  /* 0x0000002404047981 */ /* 0x000ea2000c1e1b00 */
[----:B------:R-:W-:Y:S01]  /*05d0*/  UMOV UR4, 0xf0000000 ;  /* 0xf000000000047882 */ /* 0x000fe20000000000 */
[----:B------:R-:W-:Y:S01]  /*05e0*/  UMOV UR5, 0x380fffff ;  /* 0x380fffff00057882 */ /* 0x000fe20000000000 */
[----:B--2---:R-:W0:Y:S01]  /*05f0*/  F2F.F32.F64 R22, R4 ;  /* 0x0000000400167310 */ /* 0x004e220000301000 */
[----:B------:R-:W-:-:S14]  /*0600*/  DSETP.GEU.AND P0, PT, |R4|, UR4, PT ;  /* 0x0000000404007e2a */ /* 0x000fdc000bf0e200 */
[----:B0-----:R-:W-:Y:S01]  /*0610*/  @!P0 FMUL R22, R22, 1.175494350822287508e-38 ;  /* 0x0080000016168820 */ /* 0x001fe20000400000 */
[----:B------:R-:W-:Y:S06]  /*0620*/  BRA `(.L_x_10196) ;  /* 0x00000008002c7947 */ /* 0x000fec0003800000 */
.L_x_10204:
        /* <DEDUP_REMOVED lines=25> */
.L_x_10207:
        /* <DEDUP_REMOVED lines=13> */
.L_x_10206:
[----:B------:R-:W2:Y:S02]  /*0890*/  LDG.E.U16 R4, desc[UR36][R4.64] ;  /* 0x0000002404047981 */ /* 0x000ea4000c1e1500 */
[----:B--2---:R-:W-:Y:S01]  /*08a0*/  IMAD.U32 R22, R4, 0x10000, RZ ;  /* 0x0001000004167824 */ /* 0x004fe200078e00ff */
[----:B------:R-:W-:Y:S06]  /*08b0*/  BRA `(.L_x_10196) ;  /* 0x0000000400887947 */ /* 0x000fec0003800000 */
.L_x_10203:
        /* <DEDUP_REMOVED lines=11> */
.L_x_10210:
        /* <DEDUP_REMOVED lines=20> */
.L_x_10212:
[----:B------:R-:W-:Y:S05]  /*0ab0*/  BSYNC.RECONVERGENT B0 ;  /* 0x0000000000007941 */ /* 0x000fea0003800200 */
.L_x_10211:
[----:B------:R-:W-:Y:S01]  /*0ac0*/  IMAD.SHL.U32 R0, R0, 0x100000, RZ ;  /* 0x0010000000007824 */ /* 0x000fe200078e00ff */
[----:B------:R-:W-:-:S04]  /*0ad0*/  LEA R3, R3, 0x3b800000, 0x17 ;  /* 0x3b80000003037811 */ /* 0x000fc800078eb8ff */
[----:B------:R-:W-:Y:S01]  /*0ae0*/  LOP3.LUT R22, R3, R0, R7, 0xfe, !PT ;  /* 0x0000000003167212 */ /* 0x000fe200078efe07 */
[----:B------:R-:W-:Y:S06]  /*0af0*/  BRA `(.L_x_10196) ;  /* 0x0000000000f87947 */ /* 0x000fec0003800000 */
.L_x_10209:
        /* <DEDUP_REMOVED lines=20> */
.L_x_10214:
[----:B------:R-:W-:Y:S05]  /*0c40*/  BSYNC.RECONVERGENT B0 ;  /* 0x0000000000007941 */ /* 0x000fea0003800200 */
.L_x_10213:
[----:B------:R-:W-:Y:S01]  /*0c50*/  IMAD.SHL.U32 R0, R0, 0x200000, RZ ;  /* 0x0020000000007824 */ /* 0x000fe200078e00ff */
[----:B------:R-:W-:-:S04]  /*0c60*/  LEA R3, R3, 0x37800000, 0x17 ;  /* 0x3780000003037811 */ /* 0x000fc800078eb8ff */
[----:B------:R-:W-:Y:S01]  /*0c70*/  LOP3.LUT R22, R3, R0, R7, 0xfe, !PT ;  /* 0x0000000003167212 */ /* 0x000fe200078efe07 */
[----:B------:R-:W-:Y:S06]  /*0c80*/  BRA `(.L_x_10196) ;  /* 0x0000000000947947 */ /* 0x000fec0003800000 */
.L_x_10208:
[----:B------:R-:W-:-:S09]  /*0c90*/  UISETP.NE.AND UP0, UPT, UR4, 0x1c, UPT ;  /* 0x0000001c0400788c */ /* 0x000fd2000bf05270 */
[----:B------:R-:W-:Y:S05]  /*0ca0*/  BRA.U !UP0, `(.L_x_10215) ;  /* 0x0000000108847547 */ /* 0x000fea000b800000 */
[----:B------:R-:W-:-:S09]  /*0cb0*/  UISETP.NE.AND UP0, UPT, UR4, 0x1d, UPT ;  /* 0x0000001d0400788c */ /* 0x000fd2000bf05270 */
[----:B------:R-:W-:Y:S05]  /*0cc0*/  BRA.U !UP0, `(.L_x_10216) ;  /* 0x0000000108707547 */ /* 0x000fea000b800000 */
[----:B------:R-:W-:-:S09]  /*0cd0*/  UISETP.NE.AND UP0, UPT, UR4, 0x2c, UPT ;  /* 0x0000002c0400788c */ /* 0x000fd2000bf05270 */
[----:B------:R-:W-:Y:S05]  /*0ce0*/  BRA.U !UP0, `(.L_x_10217) ;  /* 0x0000000108487547 */ /* 0x000fea000b800000 */
.L_x_10195:
        /* <DEDUP_REMOVED lines=16> */
.L_x_10218:
[----:B------:R-:W-:Y:S01]  /*0df0*/  IMAD.MOV.U32 R22, RZ, RZ, RZ ;  /* 0x000000ffff167224 */ /* 0x000fe200078e00ff */
[----:B------:R-:W-:Y:S06]  /*0e00*/  BRA `(.L_x_10196) ;  /* 0x0000000000347947 */ /* 0x000fec0003800000 */
.L_x_10217:
        /* <DEDUP_REMOVED lines=8> */
.L_x_10216:
[----:B------:R-:W2:Y:S02]  /*0e90*/  LDG.E.64 R22, desc[UR36][R4.64] ;  /* 0x0000002404167981 */ /* 0x000ea4000c1e1b00 */
[----:B--2---:R0:W1:Y:S01]  /*0ea0*/  I2F.U64 R22, R22 ;  /* 0x0000001600167312 */ /* 0x0040620000301000 */
[----:B------:R-:W-:Y:S05]  /*0eb0*/  BRA `(.L_x_10196) ;  /* 0x0000000000087947 */ /* 0x000fea0003800000 */
.L_x_10215:
[----:B------:R-:W2:Y:S02]  /*0ec0*/  LDG.E R4, desc[UR36][R4.64] ;  /* 0x0000002404047981 */ /* 0x000ea4000c1e1900 */
[----:B--2---:R-:W-:-:S07]  /*0ed0*/  I2FP.F32.U32 R22, R4 ;  /* 0x0000000400167245 */ /* 0x004fce0000201000 */
.L_x_10196:
[----:B------:R-:W-:Y:S05]  /*0ee0*/  BSYNC.RECONVERGENT B6 ;  /* 0x0000000000067941 */ /* 0x000fea0003800200 */
.L_x_10190:
[----:B------:R-:W-:-:S07]  /*0ef0*/  VIADD R16, R25, 0x80 ;  /* 0x0000008019107836 */ /* 0x000fce0000000000 */
.L_x_10189:
[----:B------:R-:W-:Y:S05]  /*0f00*/  BSYNC.RECONVERGENT B7 ;  /* 0x0000000000077941 */ /* 0x000fea0003800200 */
.L_x_10188:
[----:B------:R-:W-:Y:S01]  /*0f10*/  ISETP.GE.AND P0, PT, R16, R17, PT ;  /* 0x000000111000720c */ /* 0x000fe20003f06270 */
[----:B------:R-:W-:Y:S01]  /*0f20*/  BSSY.RECONVERGENT B7, `(.L_x_10219) ;  /* 0x00000e7000077945 */ /* 0x000fe20003800200 */
[----:B------:R-:W-:-:S11]  /*0f30*/  IMAD.MOV.U32 R18, RZ, RZ, RZ ;  /* 0x000000ffff127224 */ /* 0x000fd600078e00ff */
        /* <DEDUP_REMOVED lines=22> */
.L_x_10225:
[----:B------:R-:W2:Y:S02]  /*10a0*/  LDG.E.U8 R4, desc[UR36][R4.64] ;  /* 0x0000002404047981 */ /* 0x000ea4000c1e1100 */
[----:B--2---:R-:W-:Y:S01]  /*10b0*/  I2FP.F32.U32 R18, R4 ;  /* 0x0000000400127245 */ /* 0x004fe20000201000 */
[----:B------:R-:W-:Y:S06]  /*10c0*/  BRA `(.L_x_10227) ;  /* 0x0000000c00287947 */ /* 0x000fec0003800000 */
.L_x_10224:
        /* <DEDUP_REMOVED lines=9> */
.L_x_10229:
[----:B------:R-:W2:Y:S02]  /*1160*/  LDG.E R4, desc[UR36][R4.64] ;  /* 0x0000002404047981 */ /* 0x000ea4000c1e1900 */
[----:B--2---:R-:W-:Y:S01]  /*1170*/  I2FP.F32.S32 R18, R4 ;  /* 0x0000000400127245 */ /* 0x004fe20000201400 */
[----:B------:R-:W-:Y:S06]  /*1180*/  BRA `(.L_x_10227) ;  /* 0x0000000800f87947 */ /* 0x000fec0003800000 */
.L_x_10228:
[----:B------:R-:W2:Y:S02]  /*1190*/  LDG.E.U16 R4, desc[UR36][R4.64] ;  /* 0x0000002404047981 */ /* 0x000ea4000c1e1500 */
[----:B--2---:R0:W2:Y:S01]  /*11a0*/  I2F.S16 R18, R4 ;  /* 0x0000000400127306 */ /* 0x0040a20000101400 */
[----:B------:R-:W-:Y:S05]  /*11b0*/  BRA `(.L_x_10227) ;  /* 0x0000000800ec7947 */ /* 0x000fea0003800000 */
.L_x_10223:
        /* <DEDUP_REMOVED lines=8> */
.L_x_10231:
[----:B------:R-:W2:Y:S02]  /*1240*/  LDG.E.U16 R4, desc[UR36][R4.64] ;  /* 0x0000002404047981 */ /* 0x000ea4000c1e1500 */
[----:B--2---:R-:W-:Y:S01]  /*1250*/  HADD2.F32 R18, -RZ, R4.H0_H0 ;  /* 0x20000004ff127230 */ /* 0x004fe20000004100 */
[----:B------:R-:W-:Y:S06]  /*1260*/  BRA `(.L_x_10227) ;  /* 0x0000000800c07947 */ /* 0x000fec0003800000 */
.L_x_10230:
        /* <DEDUP_REMOVED lines=8> */
.L_x_10233:
[----:B------:R-:W2:Y:S02]  /*12f0*/  LDG.E.U16 R4, desc[UR36][R4.64] ;  /* 0x0000002404047981 */ /* 0x000ea4000c1e1500 */
[----:B--2---:R-:W-:Y:S01]  /*1300*/  HADD2.F32 R18, -RZ, R4.H0_H0 ;  /* 0x20000004ff127230 */ /* 0x004fe20000004100 */
[----:B------:R-:W-:Y:S06]  /*1310*/  BRA `(.L_x_10227) ;  /* 0x0000000800947947 */ /* 0x000fec0003800000 */
.L_x_10232:
[----:B------:R-:W2:Y:S01]  /*1320*/  LDG.E.64 R4, desc[UR36][R4.64] ;  /* 0x0000002404047981 */ /* 0x000ea2000c1e1b00 */
[----:B------:R-:W-:Y:S01]  /*1330*/  UMOV UR4, 0xf0000000 ;  /* 0xf000000000047882 */ /* 0x000fe20000000000 */
[----:B------:R-:W-:Y:S01]  /*1340*/  UMOV UR5, 0x380fffff ;  /* 0x380fffff00057882 */ /* 0x000fe20000000000 */
[----:B--2---:R-:W0:Y:S01]  /*1350*/  F2F.F32.F64 R18, R4 ;  /* 0x0000000400127310 */ /* 0x004e220000301000 */
[----:B------:R-:W-:-:S14]  /*1360*/  DSETP.GEU.AND P0, PT, |R4|, UR4, PT ;  /* 0x0000000404007e2a */ /* 0x000fdc000bf0e200 */
[----:B0-----:R-:W-:Y:S01]  /*1370*/  @!P0 FMUL R18, R18, 1.175494350822287508e-38 ;  /* 0x0080000012128820 */ /* 0x001fe20000400000 */
[----:B------:R-:W-:Y:S06]  /*1380*/  BRA `(.L_x_10227) ;  /* 0x0000000800787947 */ /* 0x000fec0003800000 */
.L_x_10222:
        /* <DEDUP_REMOVED lines=12> */
.L_x_10236:
[----:B------:R-:W2:Y:S01]  /*1450*/  LDG.E.64 R4, desc[UR36][R4.64] ;  /* 0x0000002404047981 */ /* 0x000ea2000c1e1b00 */
[----:B------:R-:W-:Y:S01]  /*1460*/  UMOV UR4, 0xf0000000 ;  /* 0xf000000000047882 */ /* 0x000fe20000000000 */
[----:B------:R-:W-:Y:S01]  /*1470*/  UMOV UR5, 0x380fffff ;  /* 0x380fffff00057882 */ /* 0x000fe20000000000 */
[----:B--2---:R-:W0:Y:S01]  /*1480*/  F2F.F32.F64 R18, R4 ;  /* 0x0000000400127310 */ /* 0x004e220000301000 */
[----:B------:R-:W-:-:S14]  /*1490*/  DSETP.GEU.AND P0, PT, |R4|, UR4, PT ;  /* 0x0000000404007e2a */ /* 0x000fdc000bf0e200 */
[----:B0-----:R-:W-:Y:S01]  /*14a0*/  @!P0 FMUL R18, R18, 1.175494350822287508e-38 ;  /* 0x0080000012128820 */ /* 0x001fe20000400000 */
[----:B------:R-:W-:Y:S06]  /*14b0*/  BRA `(.L_x_10227) ;  /* 0x00000008002c7947 */ /* 0x000fec0003800000 */
.L_x_10235:
        /* <DEDUP_REMOVED lines=25> */
.L_x_10238:
        /* <DEDUP_REMOVED lines=13> */
.L_x_10237:
[----:B------:R-:W2:Y:S02]  /*1720*/  LDG.E.U16 R4, desc[UR36][R4.64] ;  /* 0x0000002404047981 */ /* 0x000ea4000c1e1500 */
[----:B--2---:R-:W-:Y:S01]  /*1730*/  IMAD.U32 R18, R4, 0x10000, RZ ;  /* 0x0001000004127824 */ /* 0x004fe200078e00ff */
[----:B------:R-:W-:Y:S06]  /*1740*/  BRA `(.L_x_10227) ;  /* 0x0000000400887947 */ /* 0x000fec0003800000 */
.L_x_10234:
        /* <DEDUP_REMOVED lines=11> */
.L_x_10241:
        /* <DEDUP_REMOVED lines=20> */
.L_x_10243:
[----:B------:R-:W-:Y:S05]  /*1940*/  BSYNC.RECONVERGENT B0 ;  /* 0x0000000000007941 */ /* 0x000fea0003800200 */
.L_x_10242:
[----:B------:R-:W-:Y:S01]  /*1950*/  IMAD.SHL.U32 R0, R0, 0x100000, RZ ;  /* 0x0010000000007824 */ /* 0x000fe200078e00ff */
[----:B------:R-:W-:-:S04]  /*1960*/  LEA R3, R3, 0x3b800000, 0x17 ;  /* 0x3b80000003037811 */ /* 0x000fc800078eb8ff */
[----:B------:R-:W-:Y:S01]  /*1970*/  LOP3.LUT R18, R3, R0, R7, 0xfe, !PT ;  /* 0x0000000003127212 */ /* 0x000fe200078efe07 */
[----:B------:R-:W-:Y:S06]  /*1980*/  BRA `(.L_x_10227) ;  /* 0x0000000000f87947 */ /* 0x000fec0003800000 */
.L_x_10240:
        /* <DEDUP_REMOVED lines=20> */
.L_x_10245:
[----:B------:R-:W-:Y:S05]  /*1ad0*/  BSYNC.RECONVERGENT B0 ;  /* 0x0000000000007941 */ /* 0x000fea0003800200 */
.L_x_10244:
[----:B------:R-:W-:Y:S01]  /*1ae0*/  IMAD.SHL.U32 R0, R0, 0x200000, RZ ;  /* 0x0020000000007824 */ /* 0x000fe200078e00ff */
[----:B------:R-:W-:-:S04]  /*1af0*/  LEA R3, R3, 0x37800000, 0x17 ;  /* 0x3780000003037811 */ /* 0x000fc800078eb8ff */
[----:B------:R-:W-:Y:S01]  /*1b00*/  LOP3.LUT R18, R3, R0, R7, 0xfe, !PT ;  /* 0x0000000003127212 */ /* 0x000fe200078efe07 */
[----:B------:R-:W-:Y:S06]  /*1b10*/  BRA `(.L_x_10227) ;  /* 0x0000000000947947 */ /* 0x000fec0003800000 */
.L_x_10239:
        /* <DEDUP_REMOVED lines=14> */
.L_x_10226:
        /* <DEDUP_REMOVED lines=16> */
.L_x_10248:
[----:B------:R-:W-:Y:S01]  /*1d00*/  IMAD.MOV.U32 R18, RZ, RZ, RZ ;  /* 0x000000ffff127224 */ /* 0x000fe200078e00ff */
[----:B------:R-:W-:Y:S06]  /*1d10*/  BRA `(.L_x_10227) ;  /* 0x0000000000147947 */ /* 0x000fec0003800000 */
.L_x_10247:
[----:B------:R-:W2:Y:S02]  /*1d20*/  LDG.E.64 R18, desc[UR36][R4.64] ;  /* 0x0000002404127981 */ /* 0x000ea4000c1e1b00 */
[----:B--2---:R0:W2:Y:S01]  /*1d30*/  I2F.U64 R18, R18 ;  /* 0x0000001200127312 */ /* 0x0040a20000301000 */
[----:B------:R-:W-:Y:S05]  /*1d40*/  BRA `(.L_x_10227) ;  /* 0x0000000000087947 */ /* 0x000fea0003800000 */
.L_x_10246:
[----:B------:R-:W2:Y:S02]  /*1d50*/  LDG.E R4, desc[UR36][R4.64] ;  /* 0x0000002404047981 */ /* 0x000ea4000c1e1900 */
[----:B--2---:R-:W-:-:S07]  /*1d60*/  I2FP.F32.U32 R18, R4 ;  /* 0x0000000400127245 */ /* 0x004fce0000201000 */
.L_x_10227:
[----:B------:R-:W-:Y:S05]  /*1d70*/  BSYNC.RECONVERGENT B6 ;  /* 0x0000000000067941 */ /* 0x000fea0003800200 */
.L_x_10221:
[----:B------:R-:W-:-:S07]  /*1d80*/  VIADD R16, R16, 0x80 ;  /* 0x0000008010107836 */ /* 0x000fce0000000000 */
.L_x_10220:
[----:B------:R-:W-:Y:S05]  /*1d90*/  BSYNC.RECONVERGENT B7 ;  /* 0x0000000000077941 */ /* 0x000fea0003800200 */
.L_x_10219:
[----:B------:R-:W-:Y:S01]  /*1da0*/  ISETP.GE.AND P0, PT, R16, R17, PT ;  /* 0x000000111000720c */ /* 0x000fe20003f06270 */
[----:B------:R-:W-:Y:S01]  /*1db0*/  BSSY.RECONVERGENT B7, `(.L_x_10249) ;  /* 0x00000e6000077945 */ /* 0x000fe20003800200 */
[----:B0-----:R-:W-:-:S11]  /*1dc0*/  IMAD.MOV.U32 R23, RZ, RZ, RZ ;  /* 0x000000ffff177224 */ /* 0x001fd600078e00ff */
        /* <DEDUP_REMOVED lines=22> */
.L_x_10255:
[----:B------:R-:W2:Y:S02]  /*1f30*/  LDG.E.U8 R4, desc[UR36][R4.64] ;  /* 0x0000002404047981 */ /* 0x000ea4000c1e1100 */
[----:B--2---:R-:W-:Y:S01]  /*1f40*/  I2FP.F32.U32 R23, R4 ;  /* 0x0000000400177245 */ /* 0x004fe20000201000 */
[----:B------:R-:W-:Y:S06]  /*1f50*/  BRA `(.L_x_10257) ;  /* 0x0000000c00247947 */ /* 0x000fec0003800000 */
.L_x_10254:
        /* <DEDUP_REMOVED lines=9> */
.L_x_10259:
[----:B------:R-:W2:Y:S02]  /*1ff0*/  LDG.E R4, desc[UR36][R4.64] ;  /* 0x0000002404047981 */ /* 0x000ea4000c1e1900 */
[----:B--2---:R-:W-:Y:S01]  /*2000*/  I2FP.F32.S32 R23, R4 ;  /* 0x0000000400177245 */ /* 0x004fe20000201400 */
[----:B------:R-:W-:Y:S06]  /*2010*/  BRA `(.L_x_10257) ;  /* 0x0000000800f47947 */ /* 0x000fec0003800000 */
.L_x_10258:
[----:B------:R-:W2:Y:S02]  /*2020*/  LDG.E.U16 R4, desc[UR36][R4.64] ;  /* 0x0000002404047981 */ /* 0x000ea4000c1e1500 */
[----:B--2---:R4:W0:Y:S01]  /*2030*/  I2F.S16 R23, R4 ;  /* 0x0000000400177306 */ /* 0x0048220000101400 */
[----:B------:R-:W-:Y:S05]  /*2040*/  BRA `(.L_x_10257) ;  /* 0x0000000800e87947 */ /* 0x000fea0003800000 */
.L_x_10253:
        /* <DEDUP_REMOVED lines=8> */
.L_x_10261:
[----:B------:R-:W2:Y:S02]  /*20d0*/  LDG.E.U16 R4, desc[UR36][R4.64] ;  /* 0x0000002404047981 */ /* 0x000ea4000c1e1500 */
[----:B--2---:R-:W-:Y:S01]  /*20e0*/  HADD2.F32 R23, -RZ, R4.H0_H0 ;  /* 0x20000004ff177230 */ /* 0x004fe20000004100 */
[----:B------:R-:W-:Y:S06]  /*20f0*/  BRA `(.L_x_10257) ;  /* 0x0000000800bc7947 */ /* 0x000fec0003800000 */
.L_x_10260:
        /* <DEDUP_REMOVED lines=8> */
.L_x_10263:
[----:B------:R-:W2:Y:S02]  /*2180*/  LDG.E.U16 R4, desc[UR36][R4.64] ;  /* 0x0000002404047981 */ /* 0x000ea4000c1e1500 */
[----:B--2---:R-:W-:Y:S01]  /*2190*/  HADD2.F32 R23, -RZ, R4.H0_H0 ;  /* 0x20000004ff177230 */ /* 0x004fe20000004100 */
[----:B------:R-:W-:Y:S06]  /*21a0*/  BRA `(.L_x_10257) ;  /* 0x0000000800907947 */ /* 0x000fec0003800000 */
.L_x_10262:
[----:B------:R-:W2:Y:S01]  /*21b0*/  LDG.E.64 R4, desc[UR36][R4.64] ;  /* 0x0000002404047981 */ /* 0x000ea2000c1e1b00 */
[----:B------:R-:W-:Y:S01]  /*21c0*/  UMOV UR4, 0xf0000000 ;  /* 0xf000000000047882 */ /* 0x000fe20000000000 */
[----:B------:R-:W-:Y:S01]  /*21d0*/  UMOV UR5, 0x380fffff ;  /* 0x380fffff00057882 */ /* 0x000fe20000000000 */
[----:B--2---:R-:W0:Y:S01]  /*21e0*/  F2F.F32.F64 R23, R4 ;  /* 0x0000000400177310 */ /* 0x004e220000301000 */
[----:B------:R-:W-:-:S14]  /*21f0*/  DSETP.GEU.AND P0, PT, |R4|, UR4, PT ;  /* 0x0000000404007e2a */ /* 0x000fdc000bf0e200 */
[----:B0-----:R-:W-:Y:S01]  /*2200*/  @!P0 FMUL R23, R23, 1.175494350822287508e-38 ;  /* 0x0080000017178820 */ /* 0x001fe20000400000 */
[----:B------:R-:W-:Y:S06]  /*2210*/  BRA `(.L_x_10257) ;  /* 0x0000000800747947 */ /* 0x000fec0003800000 */
.L_x_10252:
        /* <DEDUP_REMOVED lines=12> */
.L_x_10266:
[----:B------:R-:W2:Y:S01]  /*22e0*/  LDG.E.64 R4, desc[UR36][R4.64] ;  /* 0x0000002404047981 */ /* 0x000ea2000c1e1b00 */
[----:B------:R-:W-:Y:S01]  /*22f0*/  UMOV UR4, 0xf0000000 ;  /* 0xf000000000047882 */ /* 0x000fe20000000000 */
[----:B------:R-:W-:Y:S01]  /*2300*/  UMOV UR5, 0x380fffff ;  /* 0x380fffff00057882 */ /* 0x000fe20000000000 */
[----:B--2---:R-:W0:Y:S01]  /*2310*/  F2F.F32.F64 R23, R4 ;  /* 0x0000000400177310 */ /* 0x004e220000301000 */
[----:B------:R-:W-:-:S14]  /*2320*/  DSETP.GEU.AND P0, PT, |R4|, UR4, PT ;  /* 0x0000000404007e2a */ /* 0x000fdc000bf0e200 */
[----:B0-----:R-:W-:Y:S01]  /*2330*/  @!P0 FMUL R23, R23, 1.175494350822287508e-38 ;  /* 0x0080000017178820 */ /* 0x001fe20000400000 */
[----:B------:R-:W-:Y:S06]  /*2340*/  BRA `(.L_x_10257) ;  /* 0x0000000800287947 */ /* 0x000fec0003800000 */
.L_x_10265:
        /* <DEDUP_REMOVED lines=25> */
.L_x_10268:
        /* <DEDUP_REMOVED lines=12> */
.L_x_10267:
[----:B------:R-:W2:Y:S02]  /*25a0*/  LDG.E.U16 R4, desc[UR36][R4.64] ;  /* 0x0000002404047981 */ /* 0x000ea4000c1e1500 */
[----:B--2---:R-:W-:Y:S01]  /*25b0*/  IMAD.U32 R23, R4, 0x10000, RZ ;  /* 0x0001000004177824 */ /* 0x004fe200078e00ff */
[----:B------:R-:W-:Y:S06]  /*25c0*/  BRA `(.L_x_10257) ;  /* 0x0000000400887947 */ /* 0x000fec0003800000 */
.L_x_10264:
        /* <DEDUP_REMOVED lines=11> */
.L_x_10271:
        /* <DEDUP_REMOVED lines=20> */
.L_x_10273:
[----:B------:R-:W-:Y:S05]  /*27c0*/  BSYNC.RECONVERGENT B0 ;  /* 0x0000000000007941 */ /* 0x000fea0003800200 */
.L_x_10272:
[----:B------:R-:W-:Y:S01]  /*27d0*/  IMAD.SHL.U32 R0, R0, 0x100000, RZ ;  /* 0x0010000000007824 */ /* 0x000fe200078e00ff */
[----:B------:R-:W-:-:S04]  /*27e0*/  LEA R3, R3, 0x3b800000, 0x17 ;  /* 0x3b80000003037811 */ /* 0x000fc800078eb8ff */
[----:B------:R-:W-:Y:S01]  /*27f0*/  LOP3.LUT R23, R3, R0, R23, 0xfe, !PT ;  /* 0x0000000003177212 */ /* 0x000fe200078efe17 */
[----:B------:R-:W-:Y:S06]  /*2800*/  BRA `(.L_x_10257) ;  /* 0x0000000000f87947 */ /* 0x000fec0003800000 */
.L_x_10270:
        /* <DEDUP_REMOVED lines=20> */
.L_x_10275:
[----:B------:R-:W-:Y:S05]  /*2950*/  BSYNC.RECONVERGENT B0 ;  /* 0x0000000000007941 */ /* 0x000fea0003800200 */
.L_x_10274:
[----:B------:R-:W-:Y:S01]  /*2960*/  IMAD.SHL.U32 R0, R0, 0x200000, RZ ;  /* 0x0020000000007824 */ /* 0x000fe200078e00ff */
[----:B------:R-:W-:-:S04]  /*2970*/  LEA R3, R3, 0x37800000, 0x17 ;  /* 0x3780000003037811 */ /* 0x000fc800078eb8ff */
[----:B------:R-:W-:Y:S01]  /*2980*/  LOP3.LUT R23, R3, R0, R23, 0xfe, !PT ;  /* 0x0000000003177212 */ /* 0x000fe200078efe17 */
[----:B------:R-:W-:Y:S06]  /*2990*/  BRA `(.L_x_10257) ;  /* 0x0000000000947947 */ /* 0x000fec0003800000 */
.L_x_10269:
        /* <DEDUP_REMOVED lines=14> */
.L_x_10256:
        /* <DEDUP_REMOVED lines=16> */
.L_x_10278:
[----:B------:R-:W-:Y:S01]  /*2b80*/  IMAD.MOV.U32 R23, RZ, RZ, RZ ;  /* 0x000000ffff177224 */ /* 0x000fe200078e00ff */
[----:B------:R-:W-:Y:S06]  /*2b90*/  BRA `(.L_x_10257) ;  /* 0x0000000000147947 */ /* 0x000fec0003800000 */
.L_x_10277:
[----:B------:R-:W2:Y:S02]  /*2ba0*/  LDG.E.64 R4, desc[UR36][R4.64] ;  /* 0x0000002404047981 */ /* 0x000ea4000c1e1b00 */
[----:B--2---:R0:W2:Y:S01]  /*2bb0*/  I2F.U64 R23, R4 ;  /* 0x0000000400177312 */ /* 0x0040a20000301000 */
[----:B------:R-:W-:Y:S05]  /*2bc0*/  BRA `(.L_x_10257) ;  /* 0x0000000000087947 */ /* 0x000fea0003800000 */
.L_x_10276:
[----:B------:R-:W2:Y:S02]  /*2bd0*/  LDG.E R4, desc[UR36][R4.64] ;  /* 0x0000002404047981 */ /* 0x000ea4000c1e1900 */
[----:B--2---:R-:W-:-:S07]  /*2be0*/  I2FP.F32.U32 R23, R4 ;  /* 0x0000000400177245 */ /* 0x004fce0000201000 */
.L_x_10257:
[----:B------:R-:W-:Y:S05]  /*2bf0*/  BSYNC.RECONVERGENT B6 ;  /* 0x0000000000067941 */ /* 0x000fea0003800200 */
.L_x_10251:
[----:B------:R-:W-:-:S07]  /*2c00*/  VIADD R16, R16, 0x80 ;  /* 0x0000008010107836 */ /* 0x000fce0000000000 */
.L_x_10250:
[----:B------:R-:W-:Y:S05]  /*2c10*/  BSYNC.RECONVERGENT B7 ;  /* 0x0000000000077941 */ /* 0x000fea0003800200 */
.L_x_10249:
[----:B------:R-:W-:Y:S01]  /*2c20*/  ISETP.GE.AND P0, PT, R16, R17, PT ;  /* 0x000000111000720c */ /* 0x000fe20003f06270 */
[----:B------:R-:W-:Y:S01]  /*2c30*/  BSSY.RECONVERGENT B6, `(.L_x_10279) ;  /* 0x00000e0000067945 */ /* 0x000fe20003800200 */
[----:B------:R-:W-:-:S11]  /*2c40*/  IMAD.MOV.U32 R19, RZ, RZ, RZ ;  /* 0x000000ffff137224 */ /* 0x000fd600078e00ff */
        /* <DEDUP_REMOVED lines=21> */
.L_x_10284:
[----:B------:R-:W2:Y:S02]  /*2da0*/  LDG.E.U8 R4, desc[UR36][R4.64] ;  /* 0x0000002404047981 */ /* 0x000ea4000c1e1100 */
[----:B--2---:R-:W-:Y:S01]  /*2db0*/  I2FP.F32.U32 R19, R4 ;  /* 0x0000000400137245 */ /* 0x004fe20000201000 */
[----:B------:R-:W-:Y:S06]  /*2dc0*/  BRA `(.L_x_10280) ;  /* 0x0000000c00187947 */ /* 0x000fec0003800000 */
.L_x_10283:
        /* <DEDUP_REMOVED lines=9> */
.L_x_10287:
[----:B------:R-:W2:Y:S02]  /*2e60*/  LDG.E R4, desc[UR36][R4.64] ;  /* 0x0000002404047981 */ /* 0x000ea4000c1e1900 */
[----:B--2---:R-:W-:Y:S01]  /*2e70*/  I2FP.F32.S32 R19, R4 ;  /* 0x0000000400137245 */ /* 0x004fe20000201400 */
[----:B------:R-:W-:Y:S06]  /*2e80*/  BRA `(.L_x_10280) ;  /* 0x0000000800e87947 */ /* 0x000fec0003800000 */
.L_x_10286:
[----:B------:R-:W2:Y:S02]  /*2e90*/  LDG.E.U16 R4, desc[UR36][R4.64] ;  /* 0x0000002404047981 */ /* 0x000ea4000c1e1500 */
[----:B--2---:R0:W2:Y:S01]  /*2ea0*/  I2F.S16 R19, R4 ;  /* 0x0000000400137306 */ /* 0x0040a20000101400 */
[----:B------:R-:W-:Y:S05]  /*2eb0*/  BRA `(.L_x_10280) ;  /* 0x0000000800dc7947 */ /* 0x000fea0003800000 */
.L_x_10282:
        /* <DEDUP_REMOVED lines=8> */
.L_x_10289:
[----:B------:R-:W2:Y:S02]  /*2f40*/  LDG.E.U16 R4, desc[UR36][R4.64] ;  /* 0x0000002404047981 */ /* 0x000ea4000c1e1500 */
[----:B--2---:R-:W-:Y:S01]  /*2f50*/  HADD2.F32 R19, -RZ, R4.H0_H0 ;  /* 0x20000004ff137230 */ /* 0x004fe20000004100 */
[----:B------:R-:W-:Y:S06]  /*2f60*/  BRA `(.L_x_10280) ;  /* 0x0000000800b07947 */ /* 0x000fec0003800000 */
.L_x_10288:
        /* <DEDUP_REMOVED lines=8> */
.L_x_10291:
[----:B------:R-:W2:Y:S02]  /*2ff0*/  LDG.E.U16 R4, desc[UR36][R4.64] ;  /* 0x0000002404047981 */ /* 0x000ea4000c1e1500 */
[----:B--2---:R-:W-:Y:S01]  /*3000*/  HADD2.F32 R19, -RZ, R4.H0_H0 ;  /* 0x20000004ff137230 */ /* 0x004fe20000004100 */
[----:B------:R-:W-:Y:S06]  /*3010*/  BRA `(.L_x_10280) ;  /* 0x0000000800847947 */ /* 0x000fec0003800000 */
.L_x_10290:
[----:B------:R-:W2:Y:S01]  /*3020*/  LDG.E.64 R4, desc[UR36][R4.64] ;  /* 0x0000002404047981 */ /* 0x000ea2000c1e1b00 */
[----:B------:R-:W-:Y:S01]  /*3030*/  UMOV UR4, 0xf0000000 ;  /* 0xf000000000047882 */ /* 0x000fe20000000000 */
[----:B------:R-:W-:Y:S01]  /*3040*/  UMOV UR5, 0x380fffff ;  /* 0x380fffff00057882 */ /* 0x000fe20000000000 */
[----:B--2---:R-:W0:Y:S01]  /*3050*/  F2F.F32.F64 R19, R4 ;  /* 0x0000000400137310 */ /* 0x004e220000301000 */
[----:B------:R-:W-:-:S14]  /*3060*/  DSETP.GEU.AND P0, PT, |R4|, UR4, PT ;  /* 0x0000000404007e2a */ /* 0x000fdc000bf0e200 */
[----:B0-----:R-:W-:Y:S01]  /*3070*/  @!P0 FMUL R19, R19, 1.175494350822287508e-38 ;  /* 0x0080000013138820 */ /* 0x001fe20000400000 */
[----:B------:R-:W-:Y:S06]  /*3080*/  BRA `(.L_x_10280) ;  /* 0x0000000800687947 */ /* 0x000fec0003800000 */
.L_x_10281:
        /* <DEDUP_REMOVED lines=12> */
.L_x_10294:
[----:B------:R-:W2:Y:S01]  /*3150*/  LDG.E.64 R4, desc[UR36][R4.64] ;  /* 0x0000002404047981 */ /* 0x000ea2000c1e1b00 */
[----:B------:R-:W-:Y:S01]  /*3160*/  UMOV UR4, 0xf0000000 ;  /* 0xf000000000047882 */ /* 0x000fe20000000000 */
[----:B------:R-:W-:Y:S01]  /*3170*/  UMOV UR5, 0x380fffff ;  /* 0x380fffff00057882 */ /* 0x000fe20000000000 */
[----:B--2---:R-:W0:Y:S01]  /*3180*/  F2F.F32.F64 R19, R4 ;  /* 0x0000000400137310 */ /* 0x004e220000301000 */
[----:B------:R-:W-:-:S14]  /*3190*/  DSETP.GEU.AND P0, PT, |R4|, UR4, PT ;  /* 0x0000000404007e2a */ /* 0x000fdc000bf0e200 */
[----:B0-----:R-:W-:Y:S01]  /*31a0*/  @!P0 FMUL R19, R19, 1.175494350822287508e-38 ;  /* 0x0080000013138820 */ /* 0x001fe20000400000 */
[----:B------:R-:W-:Y:S06]  /*31b0*/  BRA `(.L_x_10280) ;  /* 0x00000008001c7947 */ /* 0x000fec0003800000 */
.L_x_10293:
        /* <DEDUP_REMOVED lines=25> */
.L_x_10296:
        /* <DEDUP_REMOVED lines=12> */
.L_x_10295:
[----:B------:R-:W2:Y:S02]  /*3410*/  LDG.E.U16 R4, desc[UR36][R4.64] ;  /* 0x0000002404047981 */ /* 0x000ea4000c1e1500 */
[----:B--2---:R-:W-:Y:S01]  /*3420*/  IMAD.U32 R19, R4, 0x10000, RZ ;  /* 0x0001000004137824 */ /* 0x004fe200078e00ff */
[----:B------:R-:W-:Y:S06]  /*3430*/  BRA `(.L_x_10280) ;  /* 0x00000004007c7947 */ /* 0x000fec0003800000 */
.L_x_10292:
        /* <DEDUP_REMOVED lines=11> */
.L_x_10299:
[----:B------:R-:W2:Y:S02]  /*34f0*/  LDG.E.U8 R4, desc[UR36][R4.64] ;  /* 0x0000002404047981 */ /* 0x000ea4000c1e1100 */
        /* <DEDUP_REMOVED lines=18> */
.L_x_10301:
[----:B------:R-:W-:Y:S05]  /*3620*/  BSYNC.RECONVERGENT B0 ;  /* 0x0000000000007941 */ /* 0x000fea0003800200 */
.L_x_10300:
[----:B------:R-:W-:Y:S01]  /*3630*/  IMAD.SHL.U32 R0, R0, 0x100000, RZ ;  /* 0x0010000000007824 */ /* 0x000fe200078e00ff */
[----:B------:R-:W-:-:S04]  /*3640*/  LEA R3, R3, 0x3b800000, 0x17 ;  /* 0x3b80000003037811 */ /* 0x000fc800078eb8ff */
[----:B------:R-:W-:Y:S01]  /*3650*/  LOP3.LUT R19, R3, R0, R19, 0xfe, !PT ;  /* 0x0000000003137212 */ /* 0x000fe200078efe13 */
[----:B------:R-:W-:Y:S06]  /*3660*/  BRA `(.L_x_10280) ;  /* 0x0000000000f07947 */ /* 0x000fec0003800000 */
.L_x_10298:
        /* <DEDUP_REMOVED lines=19> */
.L_x_10303:
[----:B------:R-:W-:Y:S05]  /*37a0*/  BSYNC.RECONVERGENT B0 ;  /* 0x0000000000007941 */ /* 0x000fea0003800200 */
.L_x_10302:
[----:B------:R-:W-:Y:S01]  /*37b0*/  IMAD.SHL.U32 R0, R0, 0x200000, RZ ;  /* 0x0020000000007824 */ /* 0x000fe200078e00ff */
[----:B------:R-:W-:-:S04]  /*37c0*/  LEA R3, R3, 0x37800000, 0x17 ;  /* 0x3780000003037811 */ /* 0x000fc800078eb8ff */
[----:B------:R-:W-:Y:S01]  /*37d0*/  LOP3.LUT R19, R3, R0, R19, 0xfe, !PT ;  /* 0x0000000003137212 */ /* 0x000fe200078efe13 */
[----:B------:R-:W-:Y:S06]  /*37e0*/  BRA `(.L_x_10280) ;  /* 0x0000000000907947 */ /* 0x000fec0003800000 */
.L_x_10297:
        /* <DEDUP_REMOVED lines=14> */
.L_x_10285:
        /* <DEDUP_REMOVED lines=16> */
.L_x_10306:
[----:B------:R-:W-:Y:S05]  /*39d0*/  BRA `(.L_x_10280) ;  /* 0x0000000000147947 */ /* 0x000fea0003800000 */
.L_x_10305:
[----:B------:R-:W2:Y:S02]  /*39e0*/  LDG.E.64 R4, desc[UR36][R4.64] ;  /* 0x0000002404047981 */ /* 0x000ea4000c1e1b00 */
[----:B--2---:R0:W2:Y:S01]  /*39f0*/  I2F.U64 R19, R4 ;  /* 0x0000000400137312 */ /* 0x0040a20000301000 */
[----:B------:R-:W-:Y:S05]  /*3a00*/  BRA `(.L_x_10280) ;  /* 0x0000000000087947 */ /* 0x000fea0003800000 */
.L_x_10304:
[----:B------:R-:W2:Y:S02]  /*3a10*/  LDG.E R4, desc[UR36][R4.64] ;  /* 0x0000002404047981 */ /* 0x000ea4000c1e1900 */
[----:B--2---:R-:W-:-:S07]  /*3a20*/  I2FP.F32.U32 R19, R4 ;  /* 0x0000000400137245 */ /* 0x004fce0000201000 */
.L_x_10280:
[----:B------:R-:W-:Y:S05]  /*3a30*/  BSYNC.RECONVERGENT B6 ;  /* 0x0000000000067941 */ /* 0x000fea0003800200 */
.L_x_10279:
[C---:B------:R-:W-:Y:S01]  /*3a40*/  VIADD R0, R25.reuse, 0x100 ;  /* 0x0000010019007836 */ /* 0x040fe20000000000 */
[CC--:B------:R-:W-:Y:S01]  /*3a50*/  ISETP.GE.AND P0, PT, R25.reuse, R17.reuse, PT ;  /* 0x000000111900720c */ /* 0x0c0fe20003f06270 */
[C---:B------:R-:W-:Y:S01]  /*3a60*/  VIADD R6, R25.reuse, 0x180 ;  /* 0x0000018019067836 */ /* 0x040fe20000000000 */
[----:B------:R-:W4:Y:S01]  /*3a70*/  LDC.U8 R16, c[0x0][0x3a4] ;  /* 0x0000e900ff107b82 */ /* 0x000f220000000000 */
[----:B------:R-:W-:Y:S01]  /*3a80*/  VIADD R26, R25, 0x80 ;  /* 0x00000080191a7836 */ /* 0x000fe20000000000 */
[-C--:B------:R-:W-:Y:S01]  /*3a90*/  ISETP.GE.AND P2, PT, R0, R17.reuse, PT ;  /* 0x000000110000720c */ /* 0x080fe20003f46270 */
[----:B------:R-:W-:Y:S01]  /*3aa0*/  BSSY.RECONVERGENT B6, `(.L_x_10307) ;  /* 0x0000112000067945 */ /* 0x000fe20003800200 */
[-C--:B------:R-:W-:Y:S02]  /*3ab0*/  ISETP.GE.AND P3, PT, R6, R17.reuse, PT ;  /* 0x000000110600720c */ /* 0x080fe40003f66270 */
[----:B------:R-:W-:-:S05]  /*3ac0*/  ISETP.GE.AND P1, PT, R26, R17, PT ;  /* 0x000000111a00720c */ /* 0x000fca0003f26270 */
[----:B-1-3-5:R-:W-:-:S04]  /*3ad0*/  @!P0 FMUL.FTZ R0, R22, -1.4426950216293334961 ;  /* 0xbfb8aa3b16008820 */ /* 0x02afc80000410000 */
[----:B0-2---:R-:W-:Y:S02]  /*3ae0*/  @!P2 FMUL.FTZ R6, R23, -1.4426950216293334961 ;  /* 0xbfb8aa3b1706a820 */ /* 0x005fe40000410000 */
        /* <DEDUP_REMOVED lines=8> */
[----:B------:R-:W4:Y:S01]  /*3b70*/  @!P0 MUFU.RCP R3, R3 ;  /* 0x0000000300038308 */ /* 0x000f220000001000 */
[----:B--2---:R-:W-:-:S07]  /*3b80*/  @!P3 FADD.FTZ R9, R8, 1 ;  /* 0x3f8000000809b421 */ /* 0x004fce0000010000 */
[----:B------:R-:W1:Y:S01]  /*3b90*/  @!P2 MUFU.RCP R10, R7 ;  /* 0x00000007000aa308 */ /* 0x000e620000001000 */
[----:B0-----:R-:W-:-:S07]  /*3ba0*/  @!P1 FADD.FTZ R0, R5, 1 ;  /* 0x3f80000005009421 */ /* 0x001fce0000010000 */
[----:B------:R-:W0:Y:S01]  /*3bb0*/  @!P3 MUFU.RCP R12, R9 ;  /* 0x00000009000cb308 */ /* 0x000e220000001000 */
[----:B----4-:R-:W-:-:S07]  /*3bc0*/  @!P0 FMUL.FTZ R4, R3, R22 ;  /* 0x0000001603048220 */ /* 0x010fce0000410000 */
[----:B------:R-:W2:Y:S01]  /*3bd0*/  @!P1 MUFU.RCP R11, R0 ;  /* 0x00000000000b9308 */ /* 0x000ea20000001000 */
[----:B-1----:R-:W-:Y:S01]  /*3be0*/  @!P2 FMUL.FTZ R22, R10, R23 ;  /* 0x000000170a16a220 */ /* 0x002fe20000410000 */
[----:B0-----:R-:W-:Y:S01]  /*3bf0*/  @!P3 FMUL.FTZ R24, R12, R19 ;  /* 0x000000130c18b220 */ /* 0x001fe20000410000 */
[----:B--2---:R-:W-:Y:S01]  /*3c00*/  @!P1 FMUL.FTZ R18, R11, R18 ;  /* 0x000000120b129220 */ /* 0x004fe20000410000 */
        /* <DEDUP_REMOVED lines=23> */
.L_x_10312:
[----:B------:R-:W0:Y:S01]  /*3d80*/  F2I.S64.TRUNC R4, R4 ;  /* 0x0000000400047311 */ /* 0x000e22000020d900 */
[----:B------:R-:W-:Y:S02]  /*3d90*/  IMAD.MOV.U32 R25, RZ, RZ, R26 ;  /* 0x000000ffff197224 */ /* 0x000fe400078e001a */
[----:B0-----:R-:W-:-:S05]  /*3da0*/  IMAD.MOV.U32 R3, RZ, RZ, R4 ;  /* 0x000000ffff037224 */ /* 0x001fca00078e0004 */
[----:B------:R0:W-:Y:S01]  /*3db0*/  STG.E.U8 desc[UR36][R8.64], R3 ;  /* 0x0000000308007986 */ /* 0x0001e2000c101124 */
[----:B------:R-:W-:Y:S05]  /*3dc0*/  BRA `(.L_x_10308) ;  /* 0x0000000c007c7947 */ /* 0x000fea0003800000 */
.L_x_10311:
        /* <DEDUP_REMOVED lines=10> */
.L_x_10315:
[----:B------:R-:W0:Y:S01]  /*3e70*/  F2I.FTZ.TRUNC.NTZ R3, R4 ;  /* 0x0000000400037305 */ /* 0x000e22000021f100 */
[----:B------:R-:W-:Y:S01]  /*3e80*/  IMAD.MOV.U32 R25, RZ, RZ, R26 ;  /* 0x000000ffff197224 */ /* 0x000fe200078e001a */
[----:B0-----:R0:W-:Y:S01]  /*3e90*/  STG.E desc[UR36][R8.64], R3 ;  /* 0x0000000308007986 */ /* 0x0011e2000c101924 */
[----:B------:R-:W-:Y:S05]  /*3ea0*/  BRA `(.L_x_10308) ;  /* 0x0000000c00447947 */ /* 0x000fea0003800000 */
.L_x_10314:
[----:B------:R-:W0:Y:S01]  /*3eb0*/  F2I.FTZ.TRUNC.NTZ R3, R4 ;  /* 0x0000000400037305 */ /* 0x000e22000021f100 */
[----:B------:R-:W-:Y:S01]  /*3ec0*/  IMAD.MOV.U32 R25, RZ, RZ, R26 ;  /* 0x000000ffff197224 */ /* 0x000fe200078e001a */
[----:B0-----:R0:W-:Y:S01]  /*3ed0*/  STG.E.U16 desc[UR36][R8.64], R3 ;  /* 0x0000000308007986 */ /* 0x0011e2000c101524 */
[----:B------:R-:W-:Y:S05]  /*3ee0*/  BRA `(.L_x_10308) ;  /* 0x0000000c00347947 */ /* 0x000fea0003800000 */
.L_x_10310:
        /* <DEDUP_REMOVED lines=9> */
.L_x_10317:
[----:B------:R-:W-:Y:S01]  /*3f80*/  F2FP.F16.F32.PACK_AB R4, RZ, R4 ;  /* 0x00000004ff04723e */ /* 0x000fe200000000ff */
[----:B------:R-:W-:-:S04]  /*3f90*/  IMAD.MOV.U32 R25, RZ, RZ, R26 ;  /* 0x000000ffff197224 */ /* 0x000fc800078e001a */
[----:B------:R0:W-:Y:S01]  /*3fa0*/  STG.E.U16 desc[UR36][R8.64], R4 ;  /* 0x0000000408007986 */ /* 0x0001e2000c101524 */
[----:B------:R-:W-:Y:S05]  /*3fb0*/  BRA `(.L_x_10308) ;  /* 0x0000000c00007947 */ /* 0x000fea0003800000 */
.L_x_10316:
        /* <DEDUP_REMOVED lines=10> */
.L_x_10319:
[----:B------:R-:W-:Y:S01]  /*4060*/  F2FP.F16.F32.PACK_AB R3, RZ, R4 ;  /* 0x00000004ff03723e */ /* 0x000fe200000000ff */
[----:B------:R-:W-:-:S03]  /*4070*/  IMAD.MOV.U32 R25, RZ, RZ, R26 ;  /* 0x000000ffff197224 */ /* 0x000fc600078e001a */
[----:B------:R-:W-:-:S05]  /*4080*/  PRMT R3, R3, 0x5410, RZ ;  /* 0x0000541003037816 */ /* 0x000fca00000000ff */
[----:B------:R0:W-:Y:S01]  /*4090*/  STG.E desc[UR36][R8.64], R3 ;  /* 0x0000000308007986 */ /* 0x0001e2000c101924 */
[----:B------:R-:W-:Y:S05]  /*40a0*/  BRA `(.L_x_10308) ;  /* 0x0000000800c47947 */ /* 0x000fea0003800000 */
.L_x_10318:
[----:B------:R-:W-:Y:S01]  /*40b0*/  FMUL.FTZ R4, R4, 1 ;  /* 0x3f80000004047820 */ /* 0x000fe20000410000 */
[----:B------:R-:W-:-:S05]  /*40c0*/  IMAD.MOV.U32 R25, RZ, RZ, R26 ;  /* 0x000000ffff197224 */ /* 0x000fca00078e001a */
[----:B------:R-:W0:Y:S02]  /*40d0*/  F2F.F64.F32 R4, R4 ;  /* 0x0000000400047310 */ /* 0x000e240000201800 */
[----:B0-----:R0:W-:Y:S01]  /*40e0*/  STG.E.64 desc[UR36][R8.64], R4 ;  /* 0x0000000408007986 */ /* 0x0011e2000c101b24 */
[----:B------:R-:W-:Y:S05]  /*40f0*/  BRA `(.L_x_10308) ;  /* 0x0000000800b07947 */ /* 0x000fea0003800000 */
.L_x_10309:
        /* <DEDUP_REMOVED lines=13> */
.L_x_10322:
[----:B------:R-:W-:Y:S01]  /*41d0*/  FMUL.FTZ R4, R4, 1 ;  /* 0x3f80000004047820 */ /* 0x000fe20000410000 */
[----:B------:R-:W-:Y:S01]  /*41e0*/  CS2R R6, SRZ ;  /* 0x0000000000067805 */ /* 0x000fe2000001ff00 */
[----:B------:R-:W-:-:S04]  /*41f0*/  IMAD.MOV.U32 R25, RZ, RZ, R26 ;  /* 0x000000ffff197224 */ /* 0x000fc800078e001a */
[----:B------:R-:W0:Y:S02]  /*4200*/  F2F.F64.F32 R4, R4 ;  /* 0x0000000400047310 */ /* 0x000e240000201800 */
[----:B0-----:R0:W-:Y:S01]  /*4210*/  STG.E.128 desc[UR36][R8.64], R4 ;  /* 0x0000000408007986 */ /* 0x0011e2000c101d24 */
[----:B------:R-:W-:Y:S05]  /*4220*/  BRA `(.L_x_10308) ;  /* 0x0000000800647947 */ /* 0x000fea0003800000 */
.L_x_10321:
        /* <DEDUP_REMOVED lines=18> */
.L_x_10326:
[----:B------:R-:W-:Y:S05]  /*4350*/  BSYNC.RECONVERGENT B0 ;  /* 0x0000000000007941 */ /* 0x000fea0003800200 */
.L_x_10325:
[----:B------:R-:W-:Y:S01]  /*4360*/  LOP3.LUT R5, R0, 0x80, R5, 0xf8, !PT ;  /* 0x0000008000057812 */ /* 0x000fe200078ef805 */
[----:B------:R-:W-:-:S04]  /*4370*/  IMAD.MOV.U32 R25, RZ, RZ, R26 ;  /* 0x000000ffff197224 */ /* 0x000fc800078e001a */
[----:B------:R0:W-:Y:S01]  /*4380*/  STG.E.U8 desc[UR36][R8.64], R5 ;  /* 0x0000000508007986 */ /* 0x0001e2000c101124 */
[----:B------:R-:W-:Y:S05]  /*4390*/  BRA `(.L_x_10308) ;  /* 0x0000000800087947 */ /* 0x000fea0003800000 */
.L_x_10324:
        /* <DEDUP_REMOVED lines=14> */
.L_x_10328:
[----:B------:R-:W-:Y:S05]  /*4480*/  BSYNC.RECONVERGENT B0 ;  /* 0x0000000000007941 */ /* 0x000fea0003800200 */
.L_x_10327:
[----:B------:R-:W-:Y:S01]  /*4490*/  LOP3.LUT R3, R0, 0x80, R7, 0xf8, !PT ;  /* 0x0000008000037812 */ /* 0x000fe200078ef807 */
[----:B------:R-:W-:-:S04]  /*44a0*/  IMAD.MOV.U32 R25, RZ, RZ, R26 ;  /* 0x000000ffff197224 */ /* 0x000fc800078e001a */
[----:B------:R0:W-:Y:S01]  /*44b0*/  STG.E.U8 desc[UR36][R8.64], R3 ;  /* 0x0000000308007986 */ /* 0x0001e2000c101124 */
[----:B------:R-:W-:Y:S05]  /*44c0*/  BRA `(.L_x_10308) ;  /* 0x0000000400bc7947 */ /* 0x000fea0003800000 */
.L_x_10323:
[----:B------:R-:W-:Y:S01]  /*44d0*/  F2FP.BF16.F32.PACK_AB R4, RZ, R4 ;  /* 0x00000004ff04723e */ /* 0x000fe200000010ff */
[----:B------:R-:W-:-:S04]  /*44e0*/  IMAD.MOV.U32 R25, RZ, RZ, R26 ;  /* 0x000000ffff197224 */ /* 0x000fc800078e001a */
[----:B------:R0:W-:Y:S01]  /*44f0*/  STG.E.U16 desc[UR36][R8.64], R4 ;  /* 0x0000000408007986 */ /* 0x0001e2000c101524 */
[----:B------:R-:W-:Y:S05]  /*4500*/  BRA `(.L_x_10308) ;  /* 0x0000000400ac7947 */ /* 0x000fea0003800000 */
.L_x_10320:
        /* <DEDUP_REMOVED lines=12> */
.L_x_10331:
        /* <DEDUP_REMOVED lines=12> */
.L_x_10334:
[----:B------:R-:W-:-:S04]  /*4690*/  SHF.R.U32.HI R0, RZ, 0x14, R4 ;  /* 0x00000014ff007819 */ /* 0x000fc80000011604 */
[----:B------:R-:W-:-:S04]  /*46a0*/  LOP3.LUT R3, R0, 0x1, RZ, 0xc0, !PT ;  /* 0x0000000100037812 */ /* 0x000fc800078ec0ff */
[----:B------:R-:W-:-:S04]  /*46b0*/  IADD3 R0, PT, PT, R4, 0x487ffff, R3 ;  /* 0x0487ffff04007810 */ /* 0x000fc80007ffe003 */
[----:B------:R-:W-:-:S04]  /*46c0*/  SHF.R.U32.HI R0, RZ, 0x14, R0 ;  /* 0x00000014ff007819 */ /* 0x000fc80000011600 */
[----:B------:R-:W-:-:S07]  /*46d0*/  LOP3.LUT R3, R0, 0xff, RZ, 0xc0, !PT ;  /* 0x000000ff00037812 */ /* 0x000fce00078ec0ff */
.L_x_10335:
[----:B------:R-:W-:-:S04]  /*46e0*/  SHF.R.U32.HI R4, RZ, 0x18, R4 ;  /* 0x00000018ff047819 */ /* 0x000fc80000011604 */
[----:B------:R-:W-:-:S04]  /*46f0*/  LOP3.LUT R3, R3, 0x80, R4, 0xf8, !PT ;  /* 0x0000008003037812 */ /* 0x000fc800078ef804 */
[----:B------:R-:W-:-:S07]  /*4700*/  PRMT R0, R3, 0x7610, R0 ;  /* 0x0000761003007816 */ /* 0x000fce0000000000 */
.L_x_10333:
[----:B------:R-:W-:Y:S05]  /*4710*/  BSYNC.RECONVERGENT B0 ;  /* 0x0000000000007941 */ /* 0x000fea0003800200 */
.L_x_10332:
[----:B------:R1:W-:Y:S01]  /*4720*/  STG.E.U8 desc[UR36][R8.64], R0 ;  /* 0x0000000008007986 */ /* 0x0003e2000c101124 */
[----:B------:R-:W-:Y:S01]  /*4730*/  IMAD.MOV.U32 R25, RZ, RZ, R26 ;  /* 0x000000ffff197224 */ /* 0x000fe200078e001a */
[----:B------:R-:W-:Y:S06]  /*4740*/  BRA `(.L_x_10308) ;  /* 0x00000004001c7947 */ /* 0x000fec0003800000 */
.L_x_10330:
        /* <DEDUP_REMOVED lines=12> */
.L_x_10338:
[----:B------:R-:W-:-:S04]  /*4810*/  SHF.R.U32.HI R0, RZ, 0x15, R4 ;  /* 0x00000015ff007819 */ /* 0x000fc80000011604 */
[----:B------:R-:W-:-:S04]  /*4820*/  LOP3.LUT R3, R0, 0x1, RZ, 0xc0, !PT ;  /* 0x0000000100037812 */ /* 0x000fc800078ec0ff */
[----:B------:R-:W-:-:S04]  /*4830*/  IADD3 R0, PT, PT, R4, 0x88fffff, R3 ;  /* 0x088fffff04007810 */ /* 0x000fc80007ffe003 */
[----:B------:R-:W-:-:S04]  /*4840*/  SHF.R.U32.HI R0, RZ, 0x15, R0 ;  /* 0x00000015ff007819 */ /* 0x000fc80000011600 */
[----:B------:R-:W-:-:S07]  /*4850*/  LOP3.LUT R3, R0, 0xff, RZ, 0xc0, !PT ;  /* 0x000000ff00037812 */ /* 0x000fce00078ec0ff */
.L_x_10339:
[----:B------:R-:W-:-:S04]  /*4860*/  SHF.R.U32.HI R4, RZ, 0x18, R4 ;  /* 0x00000018ff047819 */ /* 0x000fc80000011604 */
[----:B------:R-:W-:-:S04]  /*4870*/  LOP3.LUT R3, R3, 0x80, R4, 0xf8, !PT ;  /* 0x0000008003037812 */ /* 0x000fc800078ef804 */
[----:B------:R-:W-:-:S07]  /*4880*/  PRMT R0, R3, 0x7610, R0 ;  /* 0x0000761003007816 */ /* 0x000fce0000000000 */
.L_x_10337:
[----:B------:R-:W-:Y:S05]  /*4890*/  BSYNC.RECONVERGENT B0 ;  /* 0x0000000000007941 */ /* 0x000fea0003800200 */
.L_x_10336:
[----:B------:R2:W-:Y:S01]  /*48a0*/  STG.E.U8 desc[UR36][R8.64], R0 ;  /* 0x0000000008007986 */ /* 0x0005e2000c101124 */
[----:B------:R-:W-:Y:S01]  /*48b0*/  IMAD.MOV.U32 R25, RZ, RZ, R26 ;  /* 0x000000ffff197224 */ /* 0x000fe200078e001a */
[----:B------:R-:W-:Y:S06]  /*48c0*/  BRA `(.L_x_10308) ;  /* 0x0000000000bc7947 */ /* 0x000fec0003800000 */
.L_x_10329:
[----:B------:R-:W-:-:S13]  /*48d0*/  ISETP.NE.AND P0, PT, R0, 0x1c, PT ;  /* 0x0000001c0000780c */ /* 0x000fda0003f05270 */
[----:B------:R-:W-:Y:S05]  /*48e0*/  @!P0 BRA `(.L_x_10340) ;  /* 0x0000000000a88947 */ /* 0x000fea0003800000 */
[----:B------:R-:W-:-:S13]  /*48f0*/  ISETP.NE.AND P0, PT, R0, 0x1d, PT ;  /* 0x0000001d0000780c */ /* 0x000fda0003f05270 */
[----:B------:R-:W-:Y:S05]  /*4900*/  @!P0 BRA `(.L_x_10341) ;  /* 0x0000000000908947 */ /* 0x000fea0003800000 */
[----:B------:R-:W-:-:S13]  /*4910*/  ISETP.NE.AND P0, PT, R0, 0x2c, PT ;  /* 0x0000002c0000780c */ /* 0x000fda0003f05270 */
[----:B------:R-:W-:Y:S05]  /*4920*/  @!P0 BRA `(.L_x_10342) ;  /* 0x0000000000488947 */ /* 0x000fea0003800000 */
.L_x_10313:
        /* <DEDUP_REMOVED lines=16> */
.L_x_10343:
[----:B------:R-:W-:Y:S01]  /*4a30*/  IMAD.MOV.U32 R25, RZ, RZ, R26 ;  /* 0x000000ffff197224 */ /* 0x000fe200078e001a */
[----:B------:R-:W-:Y:S06]  /*4a40*/  BRA `(.L_x_10308) ;  /* 0x00000000005c7947 */ /* 0x000fec0003800000 */
.L_x_10342:
        /* <DEDUP_REMOVED lines=16> */
.L_x_10341:
[----:B------:R-:W0:Y:S01]  /*4b50*/  F2I.U64.TRUNC R4, R4 ;  /* 0x0000000400047311 */ /* 0x000e22000020d800 */
[----:B------:R-:W-:Y:S01]  /*4b60*/  IMAD.MOV.U32 R25, RZ, RZ, R26 ;  /* 0x000000ffff197224 */ /* 0x000fe200078e001a */
[----:B0-----:R0:W-:Y:S01]  /*4b70*/  STG.E.64 desc[UR36][R8.64], R4 ;  /* 0x0000000408007986 */ /* 0x0011e2000c101b24 */
[----:B------:R-:W-:Y:S05]  /*4b80*/  BRA `(.L_x_10308) ;  /* 0x00000000000c7947 */ /* 0x000fea0003800000 */
.L_x_10340:
[----:B------:R-:W0:Y:S01]  /*4b90*/  F2I.FTZ.U32.TRUNC.NTZ R3, R4 ;  /* 0x0000000400037305 */ /* 0x000e22000021f000 */
[----:B------:R-:W-:Y:S01]  /*4ba0*/  IMAD.MOV.U32 R25, RZ, RZ, R26 ;  /* 0x000000ffff197224 */ /* 0x000fe200078e001a */
[----:B0-----:R3:W-:Y:S06]  /*4bb0*/  STG.E desc[UR36][R8.64], R3 ;  /* 0x0000000308007986 */ /* 0x0017ec000c101924 */
.L_x_10308:
[----:B------:R-:W-:Y:S05]  /*4bc0*/  BSYNC.RECONVERGENT B6 ;  /* 0x0000000000067941 */ /* 0x000fea0003800200 */
.L_x_10307:
        /* <DEDUP_REMOVED lines=24> */
.L_x_10349:
[----:B------:R-:W0:Y:S02]  /*4d50*/  F2I.S64.TRUNC R18, R18 ;  /* 0x0000001200127311 */ /* 0x000e24000020d900 */
[----:B0-----:R-:W-:-:S05]  /*4d60*/  IMAD.MOV.U32 R3, RZ, RZ, R18 ;  /* 0x000000ffff037224 */ /* 0x001fca00078e0012 */
[----:B------:R0:W-:Y:S01]  /*4d70*/  STG.E.U8 desc[UR36][R8.64], R3 ;  /* 0x0000000308007986 */ /* 0x0001e2000c101124 */
[----:B------:R-:W-:Y:S05]  /*4d80*/  BRA `(.L_x_10351) ;  /* 0x0000000c00287947 */ /* 0x000fea0003800000 */
.L_x_10348:
        /* <DEDUP_REMOVED lines=9> */
.L_x_10353:
[----:B------:R-:W0:Y:S02]  /*4e20*/  F2I.FTZ.TRUNC.NTZ R3, R18 ;  /* 0x0000001200037305 */ /* 0x000e24000021f100 */
[----:B0-----:R0:W-:Y:S01]  /*4e30*/  STG.E desc[UR36][R8.64], R3 ;  /* 0x0000000308007986 */ /* 0x0011e2000c101924 */
[----:B------:R-:W-:Y:S05]  /*4e40*/  BRA `(.L_x_10351) ;  /* 0x0000000800f87947 */ /* 0x000fea0003800000 */
.L_x_10352:
[----:B------:R-:W0:Y:S02]  /*4e50*/  F2I.FTZ.TRUNC.NTZ R3, R18 ;  /* 0x0000001200037305 */ /* 0x000e24000021f100 */
[----:B0-----:R0:W-:Y:S01]  /*4e60*/  STG.E.U16 desc[UR36][R8.64], R3 ;  /* 0x0000000308007986 */ /* 0x0011e2000c101524 */
[----:B------:R-:W-:Y:S05]  /*4e70*/  BRA `(.L_x_10351) ;  /* 0x0000000800ec7947 */ /* 0x000fea0003800000 */
.L_x_10347:
        /* <DEDUP_REMOVED lines=8> */
.L_x_10355:
[----:B------:R-:W-:-:S05]  /*4f00*/  F2FP.F16.F32.PACK_AB R18, RZ, R18 ;  /* 0x00000012ff12723e */ /* 0x000fca00000000ff */
[----:B------:R0:W-:Y:S01]  /*4f10*/  STG.E.U16 desc[UR36][R8.64], R18 ;  /* 0x0000001208007986 */ /* 0x0001e2000c101524 */
[----:B------:R-:W-:Y:S05]  /*4f20*/  BRA `(.L_x_10351) ;  /* 0x0000000800c07947 */ /* 0x000fea0003800000 */
.L_x_10354:
        /* <DEDUP_REMOVED lines=9> */
.L_x_10357:
[----:B------:R-:W-:-:S04]  /*4fc0*/  F2FP.F16.F32.PACK_AB R3, RZ, R18 ;  /* 0x00000012ff03723e */ /* 0x000fc800000000ff */
[----:B------:R-:W-:-:S05]  /*4fd0*/  PRMT R3, R3, 0x5410, RZ ;  /* 0x0000541003037816 */ /* 0x000fca00000000ff */
[----:B------:R0:W-:Y:S01]  /*4fe0*/  STG.E desc[UR36][R8.64], R3 ;  /* 0x0000000308007986 */ /* 0x0001e2000c101924 */
[----:B------:R-:W-:Y:S05]  /*4ff0*/  BRA `(.L_x_10351) ;  /* 0x00000008008c7947 */ /* 0x000fea0003800000 */
.L_x_10356:
[----:B------:R-:W-:-:S06]  /*5000*/  FMUL.FTZ R4, R18, 1 ;  /* 0x3f80000012047820 */ /* 0x000fcc0000410000 */
[----:B------:R-:W0:Y:S02]  /*5010*/  F2F.F64.F32 R4, R4 ;  /* 0x0000000400047310 */ /* 0x000e240000201800 */
[----:B0-----:R0:W-:Y:S01]  /*5020*/  STG.E.64 desc[UR36][R8.64], R4 ;  /* 0x0000000408007986 */ /* 0x0011e2000c101b24 */
[----:B------:R-:W-:Y:S05]  /*5030*/  BRA `(.L_x_10351) ;  /* 0x00000008007c7947 */ /* 0x000fea0003800000 */
.L_x_10346:
        /* <DEDUP_REMOVED lines=13> */
.L_x_10361:
        /* <DEDUP_REMOVED lines=16> */
.L_x_10364:
[----:B------:R-:W-:-:S04]  /*5210*/  SHF.R.U32.HI R18, RZ, 0x18, R18 ;  /* 0x00000018ff127819 */ /* 0x000fc80000011612 */
[----:B------:R-:W-:-:S04]  /*5220*/  LOP3.LUT R3, R3, 0x80, R18, 0xf8, !PT ;  /* 0x0000008003037812 */ /* 0x000fc800078ef812 */
[----:B------:R-:W-:-:S07]  /*5230*/  PRMT R4, R3, 0x7610, R4 ;  /* 0x0000761003047816 */ /* 0x000fce0000000004 */
.L_x_10363:
[----:B------:R-:W-:Y:S05]  /*5240*/  BSYNC.RECONVERGENT B0 ;  /* 0x0000000000007941 */ /* 0x000fea0003800200 */
.L_x_10362:
[----:B------:R0:W-:Y:S01]  /*5250*/  STG.E.U8 desc[UR36][R8.64], R4 ;  /* 0x0000000408007986 */ /* 0x0001e2000c101124 */
[----:B------:R-:W-:Y:S05]  /*5260*/  BRA `(.L_x_10351) ;  /* 0x0000000400f07947 */ /* 0x000fea0003800000 */
.L_x_10360:
        /* <DEDUP_REMOVED lines=16> */
.L_x_10367:
[----:B------:R-:W-:-:S04]  /*5370*/  SHF.R.U32.HI R18, RZ, 0x18, R18 ;  /* 0x00000018ff127819 */ /* 0x000fc80000011612 */
[----:B------:R-:W-:-:S04]  /*5380*/  LOP3.LUT R3, R3, 0x80, R18, 0xf8, !PT ;  /* 0x0000008003037812 */ /* 0x000fc800078ef812 */
[----:B------:R-:W-:-:S07]  /*5390*/  PRMT R4, R3, 0x7610, R4 ;  /* 0x0000761003047816 */ /* 0x000fce0000000004 */
.L_x_10366:
[----:B------:R-:W-:Y:S05]  /*53a0*/  BSYNC.RECONVERGENT B0 ;  /* 0x0000000000007941 */ /* 0x000fea0003800200 */
.L_x_10365:
[----:B------:R0:W-:Y:S01]  /*53b0*/  STG.E.U8 desc[UR36][R8.64], R4 ;  /* 0x0000000408007986 */ /* 0x0001e2000c101124 */
[----:B------:R-:W-:Y:S05]  /*53c0*/  BRA `(.L_x_10351) ;  /* 0x0000000400987947 */ /* 0x000fea0003800000 */
.L_x_10359:
        /* <DEDUP_REMOVED lines=21> */
.L_x_10369:
[----:B------:R-:W0:Y:S02]  /*5520*/  F2I.U64.TRUNC R18, R18 ;  /* 0x0000001200127311 */ /* 0x000e24000020d800 */
[----:B0-----:R0:W-:Y:S01]  /*5530*/  STG.E.64 desc[UR36][R8.64], R18 ;  /* 0x0000001208007986 */ /* 0x0011e2000c101b24 */
[----:B------:R-:W-:Y:S05]  /*5540*/  BRA `(.L_x_10351) ;  /* 0x0000000400387947 */ /* 0x000fea0003800000 */
.L_x_10368:
[----:B------:R-:W0:Y:S02]  /*5550*/  F2I.FTZ.U32.TRUNC.NTZ R3, R18 ;  /* 0x0000001200037305 */ /* 0x000e24000021f000 */
[----:B0-----:R0:W-:Y:S01]  /*5560*/  STG.E desc[UR36][R8.64], R3 ;  /* 0x0000000308007986 */ /* 0x0011e2000c101924 */
[----:B------:R-:W-:Y:S05]  /*5570*/  BRA `(.L_x_10351) ;  /* 0x00000004002c7947 */ /* 0x000fea0003800000 */
.L_x_10358:
        /* <DEDUP_REMOVED lines=10> */
.L_x_10371:
[----:B------:R-:W-:Y:S01]  /*5620*/  FMUL.FTZ R4, R18, 1 ;  /* 0x3f80000012047820 */ /* 0x000fe20000410000 */
[----:B------:R-:W-:-:S05]  /*5630*/  CS2R R6, SRZ ;  /* 0x0000000000067805 */ /* 0x000fca000001ff00 */
[----:B------:R-:W0:Y:S02]  /*5640*/  F2F.F64.F32 R4, R4 ;  /* 0x0000000400047310 */ /* 0x000e240000201800 */
[----:B0-----:R4:W-:Y:S01]  /*5650*/  STG.E.128 desc[UR36][R8.64], R4 ;  /* 0x0000000408007986 */ /* 0x0019e2000c101d24 */
[----:B------:R-:W-:Y:S05]  /*5660*/  BRA `(.L_x_10351) ;  /* 0x0000000000f07947 */ /* 0x000fea0003800000 */
.L_x_10370:
[----:B------:R-:W-:-:S13]  /*5670*/  ISETP.NE.AND P0, PT, R0, 0xf, PT ;  /* 0x0000000f0000780c */ /* 0x000fda0003f05270 */
[----:B------:R-:W-:Y:S05]  /*5680*/  @!P0 BRA `(.L_x_10372) ;  /* 0x0000000000e08947 */ /* 0x000fea0003800000 */
[----:B------:R-:W-:-:S13]  /*5690*/  ISETP.NE.AND P0, PT, R0, 0x17, PT ;  /* 0x000000170000780c */ /* 0x000fda0003f05270 */
[----:B------:R-:W-:Y:S05]  /*56a0*/  @!P0 BRA `(.L_x_10373) ;  /* 0x00000000008c8947 */ /* 0x000fea0003800000 */
[----:B------:R-:W-:-:S13]  /*56b0*/  ISETP.NE.AND P0, PT, R0, 0x18, PT ;  /* 0x000000180000780c */ /* 0x000fda0003f05270 */
[----:B------:R-:W-:Y:S05]  /*56c0*/  @!P0 BRA `(.L_x_10374) ;  /* 0x0000000000448947 */ /* 0x000fea0003800000 */
.L_x_10350:
        /* <DEDUP_REMOVED lines=16> */
.L_x_10375:
[----:B------:R-:W-:Y:S05]  /*57d0*/  BRA `(.L_x_10351) ;  /* 0x0000000000947947 */ /* 0x000fea0003800000 */
.L_x_10374:
        /* <DEDUP_REMOVED lines=12> */
.L_x_10377:
[----:B------:R-:W-:Y:S05]  /*58a0*/  BSYNC.RECONVERGENT B0 ;  /* 0x0000000000007941 */ /* 0x000fea0003800200 */
.L_x_10376:
[----:B------:R-:W-:-:S05]  /*58b0*/  LOP3.LUT R3, R0, 0x80, R5, 0xf8, !PT ;  /* 0x0000008000037812 */ /* 0x000fca00078ef805 */
[----:B------:R1:W-:Y:S01]  /*58c0*/  STG.E.U8 desc[UR36][R8.64], R3 ;  /* 0x0000000308007986 */ /* 0x0003e2000c101124 */
[----:B------:R-:W-:Y:S05]  /*58d0*/  BRA `(.L_x_10351) ;  /* 0x0000000000547947 */ /* 0x000fea0003800000 */
.L_x_10373:
        /* <DEDUP_REMOVED lines=11> */
.L_x_10379:
[----:B------:R-:W-:Y:S01]  /*5990*/  IMAD.MOV.U32 R0, RZ, RZ, 0x7f ;  /* 0x0000007fff007424 */ /* 0x000fe200078e00ff */
[----:B------:R-:W-:-:S04]  /*59a0*/  ISETP.GT.U32.AND P0, PT, R4, 0x7f800000, PT ;  /* 0x7f8000000400780c */ /* 0x000fc80003f04070 */
[----:B------:R-:W-:-:S09]  /*59b0*/  SEL R0, R0, 0x7c, P0 ;  /* 0x0000007c00007807 */ /* 0x000fd20000000000 */
.L_x_10380:
[----:B------:R-:W-:Y:S05]  /*59c0*/  BSYNC.RECONVERGENT B0 ;  /* 0x0000000000007941 */ /* 0x000fea0003800200 */
.L_x_10378:
[----:B------:R-:W-:-:S04]  /*59d0*/  SHF.R.U32.HI R3, RZ, 0x18, R18 ;  /* 0x00000018ff037819 */ /* 0x000fc80000011612 */
[----:B------:R-:W-:-:S05]  /*59e0*/  LOP3.LUT R3, R0, 0x80, R3, 0xf8, !PT ;  /* 0x0000008000037812 */ /* 0x000fca00078ef803 */
[----:B------:R2:W-:Y:S01]  /*59f0*/  STG.E.U8 desc[UR36][R8.64], R3 ;  /* 0x0000000308007986 */ /* 0x0005e2000c101124 */
[----:B------:R-:W-:Y:S05]  /*5a00*/  BRA `(.L_x_10351) ;  /* 0x0000000000087947 */ /* 0x000fea0003800000 */
.L_x_10372:
[----:B------:R-:W-:-:S05]  /*5a10*/  F2FP.BF16.F32.PACK_AB R18, RZ, R18 ;  /* 0x00000012ff12723e */ /* 0x000fca00000010ff */
[----:B------:R0:W-:Y:S02]  /*5a20*/  STG.E.U16 desc[UR36][R8.64], R18 ;  /* 0x0000001208007986 */ /* 0x0001e4000c101524 */
.L_x_10351:
        /* <DEDUP_REMOVED lines=24> */
.L_x_10384:
[----:B------:R-:W0:Y:S02]  /*5bb0*/  F2I.S64.TRUNC R22, R22 ;  /* 0x0000001600167311 */ /* 0x000e24000020d900 */
[----:B0-----:R-:W-:-:S05]  /*5bc0*/  IMAD.MOV.U32 R3, RZ, RZ, R22 ;  /* 0x000000ffff037224 */ /* 0x001fca00078e0016 */
[----:B------:R0:W-:Y:S01]  /*5bd0*/  STG.E.U8 desc[UR36][R8.64], R3 ;  /* 0x0000000308007986 */ /* 0x0001e2000c101124 */
[----:B------:R-:W-:Y:S05]  /*5be0*/  BRA `(.L_x_10386) ;  /* 0x0000000c00287947 */ /* 0x000fea0003800000 */
.L_x_10383:
        /* <DEDUP_REMOVED lines=9> */
.L_x_10388:
[----:B------:R-:W0:Y:S02]  /*5c80*/  F2I.FTZ.TRUNC.NTZ R3, R22 ;  /* 0x0000001600037305 */ /* 0x000e24000021f100 */
[----:B0-----:R0:W-:Y:S01]  /*5c90*/  STG.E desc[UR36][R8.64], R3 ;  /* 0x0000000308007986 */ /* 0x0011e2000c101924 */
[----:B------:R-:W-:Y:S05]  /*5ca0*/  BRA `(.L_x_10386) ;  /* 0x0000000800f87947 */ /* 0x000fea0003800000 */
.L_x_10387:
[----:B------:R-:W0:Y:S02]  /*5cb0*/  F2I.FTZ.TRUNC.NTZ R3, R22 ;  /* 0x0000001600037305 */ /* 0x000e24000021f100 */
[----:B0-----:R0:W-:Y:S01]  /*5cc0*/  STG.E.U16 desc[UR36][R8.64], R3 ;  /* 0x0000000308007986 */ /* 0x0011e2000c101524 */
[----:B------:R-:W-:Y:S05]  /*5cd0*/  BRA `(.L_x_10386) ;  /* 0x0000000800ec7947 */ /* 0x000fea0003800000 */
.L_x_10382:
        /* <DEDUP_REMOVED lines=8> */
.L_x_10390:
[----:B------:R-:W-:-:S05]  /*5d60*/  F2FP.F16.F32.PACK_AB R22, RZ, R22 ;  /* 0x00000016ff16723e */ /* 0x000fca00000000ff */
[----:B------:R0:W-:Y:S01]  /*5d70*/  STG.E.U16 desc[UR36][R8.64], R22 ;  /* 0x0000001608007986 */ /* 0x0001e2000c101524 */
[----:B------:R-:W-:Y:S05]  /*5d80*/  BRA `(.L_x_10386) ;  /* 0x0000000800c07947 */ /* 0x000fea0003800000 */
.L_x_10389:
        /* <DEDUP_REMOVED lines=9> */
.L_x_10392:
[----:B------:R-:W-:-:S04]  /*5e20*/  F2FP.F16.F32.PACK_AB R3, RZ, R22 ;  /* 0x00000016ff03723e */ /* 0x000fc800000000ff */
[----:B------:R-:W-:-:S05]  /*5e30*/  PRMT R3, R3, 0x5410, RZ ;  /* 0x0000541003037816 */ /* 0x000fca00000000ff */
[----:B------:R0:W-:Y:S01]  /*5e40*/  STG.E desc[UR36][R8.64], R3 ;  /* 0x0000000308007986 */ /* 0x0001e2000c101924 */
[----:B------:R-:W-:Y:S05]  /*5e50*/  BRA `(.L_x_10386) ;  /* 0x00000008008c7947 */ /* 0x000fea0003800000 */
.L_x_10391:
[----:B------:R-:W-:-:S06]  /*5e60*/  FMUL.FTZ R4, R22, 1 ;  /* 0x3f80000016047820 */ /* 0x000fcc0000410000 */
[----:B------:R-:W0:Y:S02]  /*5e70*/  F2F.F64.F32 R4, R4 ;  /* 0x0000000400047310 */ /* 0x000e240000201800 */
[----:B0-----:R0:W-:Y:S01]  /*5e80*/  STG.E.64 desc[UR36][R8.64], R4 ;  /* 0x0000000408007986 */ /* 0x0011e2000c101b24 */
[----:B------:R-:W-:Y:S05]  /*5e90*/  BRA `(.L_x_10386) ;  /* 0x00000008007c7947 */ /* 0x000fea0003800000 */
.L_x_10381:
        /* <DEDUP_REMOVED lines=13> */
.L_x_10396:
        /* <DEDUP_REMOVED lines=16> */
.L_x_10399:
[----:B------:R-:W-:-:S04]  /*6070*/  SHF.R.U32.HI R22, RZ, 0x18, R22 ;  /* 0x00000018ff167819 */ /* 0x000fc80000011616 */
[----:B------:R-:W-:-:S04]  /*6080*/  LOP3.LUT R3, R3, 0x80, R22, 0xf8, !PT ;  /* 0x0000008003037812 */ /* 0x000fc800078ef816 */
[----:B------:R-:W-:-:S07]  /*6090*/  PRMT R4, R3, 0x7610, R4 ;  /* 0x0000761003047816 */ /* 0x000fce0000000004 */
.L_x_10398:
[----:B------:R-:W-:Y:S05]  /*60a0*/  BSYNC.RECONVERGENT B0 ;  /* 0x0000000000007941 */ /* 0x000fea0003800200 */
.L_x_10397:
[----:B------:R0:W-:Y:S01]  /*60b0*/  STG.E.U8 desc[UR36][R8.64], R4 ;  /* 0x0000000408007986 */ /* 0x0001e2000c101124 */
[----:B------:R-:W-:Y:S05]  /*60c0*/  BRA `(.L_x_10386) ;  /* 0x0000000400f07947 */ /* 0x000fea0003800000 */
.L_x_10395:
        /* <DEDUP_REMOVED lines=16> */
.L_x_10402:
[----:B------:R-:W-:-:S04]  /*61d0*/  SHF.R.U32.HI R22, RZ, 0x18, R22 ;  /* 0x00000018ff167819 */ /* 0x000fc80000011616 */
[----:B------:R-:W-:-:S04]  /*61e0*/  LOP3.LUT R3, R3, 0x80, R22, 0xf8, !PT ;  /* 0x0000008003037812 */ /* 0x000fc800078ef816 */
[----:B------:R-:W-:-:S07]  /*61f0*/  PRMT R4, R3, 0x7610, R4 ;  /* 0x0000761003047816 */ /* 0x000fce0000000004 */
.L_x_10401:
[----:B------:R-:W-:Y:S05]  /*6200*/  BSYNC.RECONVERGENT B0 ;  /* 0x0000000000007941 */ /* 0x000fea0003800200 */
.L_x_10400:
[----:B------:R0:W-:Y:S01]  /*6210*/  STG.E.U8 desc[UR36][R8.64], R4 ;  /* 0x0000000408007986 */ /* 0x0001e2000c101124 */
[----:B------:R-:W-:Y:S05]  /*6220*/  BRA `(.L_x_10386) ;  /* 0x0000000400987947 */ /* 0x000fea0003800000 */
.L_x_10394:
        /* <DEDUP_REMOVED lines=21> */
.L_x_10404:
[----:B------:R-:W0:Y:S02]  /*6380*/  F2I.U64.TRUNC R22, R22 ;  /* 0x0000001600167311 */ /* 0x000e24000020d800 */
[----:B0-----:R0:W-:Y:S01]  /*6390*/  STG.E.64 desc[UR36][R8.64], R22 ;  /* 0x0000001608007986 */ /* 0x0011e2000c101b24 */
[----:B------:R-:W-:Y:S05]  /*63a0*/  BRA `(.L_x_10386) ;  /* 0x0000000400387947 */ /* 0x000fea0003800000 */
.L_x_10403:
[----:B------:R-:W0:Y:S02]  /*63b0*/  F2I.FTZ.U32.TRUNC.NTZ R3, R22 ;  /* 0x0000001600037305 */ /* 0x000e24000021f000 */
[----:B0-----:R0:W-:Y:S01]  /*63c0*/  STG.E desc[UR36][R8.64], R3 ;  /* 0x0000000308007986 */ /* 0x0011e2000c101924 */
[----:B------:R-:W-:Y:S05]  /*63d0*/  BRA `(.L_x_10386) ;  /* 0x00000004002c7947 */ /* 0x000fea0003800000 */
.L_x_10393:
        /* <DEDUP_REMOVED lines=10> */
.L_x_10406:
[----:B------:R-:W-:Y:S01]  /*6480*/  FMUL.FTZ R4, R22, 1 ;  /* 0x3f80000016047820 */ /* 0x000fe20000410000 */
[----:B------:R-:W-:-:S05]  /*6490*/  CS2R R6, SRZ ;  /* 0x0000000000067805 */ /* 0x000fca000001ff00 */
[----:B------:R-:W0:Y:S02]  /*64a0*/  F2F.F64.F32 R4, R4 ;  /* 0x0000000400047310 */ /* 0x000e240000201800 */
[----:B0-----:R0:W-:Y:S01]  /*64b0*/  STG.E.128 desc[UR36][R8.64], R4 ;  /* 0x0000000408007986 */ /* 0x0011e2000c101d24 */
[----:B------:R-:W-:Y:S05]  /*64c0*/  BRA `(.L_x_10386) ;  /* 0x0000000000f07947 */ /* 0x000fea0003800000 */
.L_x_10405:
[----:B------:R-:W-:-:S13]  /*64d0*/  ISETP.NE.AND P0, PT, R0, 0xf, PT ;  /* 0x0000000f0000780c */ /* 0x000fda0003f05270 */
[----:B------:R-:W-:Y:S05]  /*64e0*/  @!P0 BRA `(.L_x_10407) ;  /* 0x0000000000e08947 */ /* 0x000fea0003800000 */
[----:B------:R-:W-:-:S13]  /*64f0*/  ISETP.NE.AND P0, PT, R0, 0x17, PT ;  /* 0x000000170000780c */ /* 0x000fda0003f05270 */
[----:B------:R-:W-:Y:S05]  /*6500*/  @!P0 BRA `(.L_x_10408) ;  /* 0x00000000008c8947 */ /* 0x000fea0003800000 */
[----:B------:R-:W-:-:S13]  /*6510*/  ISETP.NE.AND P0, PT, R0, 0x18, PT ;  /* 0x000000180000780c */ /* 0x000fda0003f05270 */
[----:B------:R-:W-:Y:S05]  /*6520*/  @!P0 BRA `(.L_x_10409) ;  /* 0x0000000000448947 */ /* 0x000fea0003800000 */
.L_x_10385:
        /* <DEDUP_REMOVED lines=16> */
.L_x_10410:
[----:B------:R-:W-:Y:S05]  /*6630*/  BRA `(.L_x_10386) ;  /* 0x0000000000947947 */ /* 0x000fea0003800000 */
.L_x_10409:
        /* <DEDUP_REMOVED lines=12> */
.L_x_10412:
[----:B------:R-:W-:Y:S05]  /*6700*/  BSYNC.RECONVERGENT B0 ;  /* 0x0000000000007941 */ /* 0x000fea0003800200 */
.L_x_10411:
[----:B------:R-:W-:-:S05]  /*6710*/  LOP3.LUT R3, R0, 0x80, R5, 0xf8, !PT ;  /* 0x0000008000037812 */ /* 0x000fca00078ef805 */
[----:B------:R3:W-:Y:S01]  /*6720*/  STG.E.U8 desc[UR36][R8.64], R3 ;  /* 0x0000000308007986 */ /* 0x0007e2000c101124 */
[----:B------:R-:W-:Y:S05]  /*6730*/  BRA `(.L_x_10386) ;  /* 0x0000000000547947 */ /* 0x000fea0003800000 */
.L_x_10408:
        /* <DEDUP_REMOVED lines=11> */
.L_x_10414:
[----:B------:R-:W-:Y:S01]  /*67f0*/  IMAD.MOV.U32 R0, RZ, RZ, 0x7f ;  /* 0x0000007fff007424 */ /* 0x000fe200078e00ff */
[----:B------:R-:W-:-:S04]  /*6800*/  ISETP.GT.U32.AND P0, PT, R4, 0x7f800000, PT ;  /* 0x7f8000000400780c */ /* 0x000fc80003f04070 */
[----:B------:R-:W-:-:S09]  /*6810*/  SEL R0, R0, 0x7c, P0 ;  /* 0x0000007c00007807 */ /* 0x000fd20000000000 */
.L_x_10415:
[----:B------:R-:W-:Y:S05]  /*6820*/  BSYNC.RECONVERGENT B0 ;  /* 0x0000000000007941 */ /* 0x000fea0003800200 */
.L_x_10413:
[----:B------:R-:W-:-:S04]  /*6830*/  SHF.R.U32.HI R3, RZ, 0x18, R22 ;  /* 0x00000018ff037819 */ /* 0x000fc80000011616 */
[----:B------:R-:W-:-:S05]  /*6840*/  LOP3.LUT R3, R0, 0x80, R3, 0xf8, !PT ;  /* 0x0000008000037812 */ /* 0x000fca00078ef803 */
[----:B------:R2:W-:Y:S01]  /*6850*/  STG.E.U8 desc[UR36][R8.64], R3 ;  /* 0x0000000308007986 */ /* 0x0005e2000c101124 */
[----:B------:R-:W-:Y:S05]  /*6860*/  BRA `(.L_x_10386) ;  /* 0x0000000000087947 */ /* 0x000fea0003800000 */
.L_x_10407:
[----:B------:R-:W-:-:S05]  /*6870*/  F2FP.BF16.F32.PACK_AB R22, RZ, R22 ;  /* 0x00000016ff16723e */ /* 0x000fca00000010ff */
[----:B------:R4:W-:Y:S02]  /*6880*/  STG.E.U16 desc[UR36][R8.64], R22 ;  /* 0x0000001608007986 */ /* 0x0009e4000c101524 */
.L_x_10386:
[----:B------:R-:W-:-:S07]  /*6890*/  VIADD R25, R25, 0x80 ;  /* 0x0000008019197836 */ /* 0x000fce0000000000 */
.L_x_10345:
[----:B------:R-:W-:Y:S05]  /*68a0*/  BSYNC.RECONVERGENT B6 ;  /* 0x0000000000067941 */ /* 0x000fea0003800200 */
.L_x_10344:
[----:B------:R-:W-:-:S13]  /*68b0*/  ISETP.GE.AND P0, PT, R25, R17, PT ;  /* 0x000000111900720c */ /* 0x000fda0003f06270 */
[----:B------:R-:W-:Y:S05]  /*68c0*/  @P0 EXIT ;  /* 0x000000000000094d */ /* 0x000fea0003800000 */
[----:B0---4-:R-:W0:Y:S01]  /*68d0*/  LDC.64 R4, c[0x0][0x388] ;  /* 0x0000e200ff047b82 */ /* 0x011e220000000a00 */
[----:B------:R-:W3:Y:S01]  /*68e0*/  LDCU UR4, c[0x0][0x3a8] ;  /* 0x00007500ff0477ac */ /* 0x000ee20008000800 */
[----:B-12---:R-:W-:Y:S01]  /*68f0*/  PRMT R0, R16, 0x9910, RZ ;  /* 0x0000991010007816 */ /* 0x006fe200000000ff */
[----:B------:R-:W-:-:S03]  /*6900*/  IMAD R2, R2, 0x200, R25 ;  /* 0x0000020002027824 */ /* 0x000fc600078e0219 */
[----:B------:R-:W-:Y:S01]  /*6910*/  ISETP.GT.AND P1, PT, R0, 0x9, PT ;  /* 0x000000090000780c */ /* 0x000fe20003f24270 */
[----:B---3--:R-:W-:-:S05]  /*6920*/  IMAD R3, R2, UR4, RZ ;  /* 0x0000000402037c24 */ /* 0x008fca000f8e02ff */
        /* <DEDUP_REMOVED lines=14> */
.L_x_10419:
[----:B------:R-:W0:Y:S02]  /*6a10*/  F2I.S64.TRUNC R24, R24 ;  /* 0x0000001800187311 */ /* 0x000e24000020d900 */
[----:B0-----:R-:W-:-:S05]  /*6a20*/  IMAD.MOV.U32 R5, RZ, RZ, R24 ;  /* 0x000000ffff057224 */ /* 0x001fca00078e0018 */
[----:B------:R-:W-:Y:S01]  /*6a30*/  STG.E.U8 desc[UR36][R2.64], R5 ;  /* 0x0000000502007986 */ /* 0x000fe2000c101124 */
[----:B------:R-:W-:Y:S05]  /*6a40*/  EXIT ;  /* 0x000000000000794d */ /* 0x000fea0003800000 */
.L_x_10418:
        /* <DEDUP_REMOVED lines=9> */
.L_x_10422:
[----:B------:R-:W0:Y:S02]  /*6ae0*/  F2I.FTZ.TRUNC.NTZ R5, R24 ;  /* 0x0000001800057305 */ /* 0x000e24000021f100 */
[----:B0-----:R-:W-:Y:S01]  /*6af0*/  STG.E desc[UR36][R2.64], R5 ;  /* 0x0000000502007986 */ /* 0x001fe2000c101924 */
[----:B------:R-:W-:Y:S05]  /*6b00*/  EXIT ;  /* 0x000000000000794d */ /* 0x000fea0003800000 */
.L_x_10421:
[----:B------:R-:W0:Y:S02]  /*6b10*/  F2I.FTZ.TRUNC.NTZ R5, R24 ;  /* 0x0000001800057305 */ /* 0x000e24000021f100 */
[----:B0-----:R-:W-:Y:S01]  /*6b20*/  STG.E.U16 desc[UR36][R2.64], R5 ;  /* 0x0000000502007986 */ /* 0x001fe2000c101524 */
[----:B------:R-:W-:Y:S05]  /*6b30*/  EXIT ;  /* 0x000000000000794d */ /* 0x000fea0003800000 */
.L_x_10417:
        /* <DEDUP_REMOVED lines=8> */
.L_x_10424:
[----:B------:R-:W-:-:S05]  /*6bc0*/  F2FP.F16.F32.PACK_AB R24, RZ, R24 ;  /* 0x00000018ff18723e */ /* 0x000fca00000000ff */
[----:B------:R-:W-:Y:S01]  /*6bd0*/  STG.E.U16 desc[UR36][R2.64], R24 ;  /* 0x0000001802007986 */ /* 0x000fe2000c101524 */
[----:B------:R-:W-:Y:S05]  /*6be0*/  EXIT ;  /* 0x000000000000794d */ /* 0x000fea0003800000 */
.L_x_10423:
        /* <DEDUP_REMOVED lines=9> */
.L_x_10426:
[----:B------:R-:W-:-:S04]  /*6c80*/  F2FP.F16.F32.PACK_AB R5, RZ, R24 ;  /* 0x00000018ff05723e */ /* 0x000fc800000000ff */
[----:B------:R-:W-:-:S05]  /*6c90*/  PRMT R5, R5, 0x5410, RZ ;  /* 0x0000541005057816 */ /* 0x000fca00000000ff */
[----:B------:R-:W-:Y:S01]  /*6ca0*/  STG.E desc[UR36][R2.64], R5 ;  /* 0x0000000502007986 */ /* 0x000fe2000c101924 */
[----:B------:R-:W-:Y:S05]  /*6cb0*/  EXIT ;  /* 0x000000000000794d */ /* 0x000fea0003800000 */
.L_x_10425:
[----:B------:R-:W-:-:S06]  /*6cc0*/  FMUL.FTZ R4, R24, 1 ;  /* 0x3f80000018047820 */ /* 0x000fcc0000410000 */
[----:B------:R-:W0:Y:S02]  /*6cd0*/  F2F.F64.F32 R4, R4 ;  /* 0x0000000400047310 */ /* 0x000e240000201800 */
[----:B0-----:R-:W-:Y:S01]  /*6ce0*/  STG.E.64 desc[UR36][R2.64], R4 ;  /* 0x0000000402007986 */ /* 0x001fe2000c101b24 */
[----:B------:R-:W-:Y:S05]  /*6cf0*/  EXIT ;  /* 0x000000000000794d */ /* 0x000fea0003800000 */
.L_x_10416:
        /* <DEDUP_REMOVED lines=13> */
.L_x_10430:
        /* <DEDUP_REMOVED lines=16> */
.L_x_10433:
[----:B------:R-:W-:-:S04]  /*6ed0*/  SHF.R.U32.HI R24, RZ, 0x18, R24 ;  /* 0x00000018ff187819 */ /* 0x000fc80000011618 */
[----:B------:R-:W-:-:S04]  /*6ee0*/  LOP3.LUT R5, R5, 0x80, R24, 0xf8, !PT ;  /* 0x0000008005057812 */ /* 0x000fc800078ef818 */
[----:B------:R-:W-:-:S07]  /*6ef0*/  PRMT R0, R5, 0x7610, R0 ;  /* 0x0000761005007816 */ /* 0x000fce0000000000 */
.L_x_10432:
[----:B------:R-:W-:Y:S05]  /*6f00*/  BSYNC.RECONVERGENT B0 ;  /* 0x0000000000007941 */ /* 0x000fea0003800200 */
.L_x_10431:
[----:B------:R-:W-:Y:S01]  /*6f10*/  STG.E.U8 desc[UR36][R2.64], R0 ;  /* 0x0000000002007986 */ /* 0x000fe2000c101124 */
[----:B------:R-:W-:Y:S05]  /*6f20*/  EXIT ;  /* 0x000000000000794d */ /* 0x000fea0003800000 */
.L_x_10429:
        /* <DEDUP_REMOVED lines=16> */
.L_x_10436:
[----:B------:R-:W-:-:S04]  /*7030*/  SHF.R.U32.HI R24, RZ, 0x18, R24 ;  /* 0x00000018ff187819 */ /* 0x000fc80000011618 */
[----:B------:R-:W-:-:S04]  /*7040*/  LOP3.LUT R5, R5, 0x80, R24, 0xf8, !PT ;  /* 0x0000008005057812 */ /* 0x000fc800078ef818 */
[----:B------:R-:W-:-:S07]  /*7050*/  PRMT R0, R5, 0x7610, R0 ;  /* 0x0000761005007816 */ /* 0x000fce0000000000 */
.L_x_10435:
[----:B------:R-:W-:Y:S05]  /*7060*/  BSYNC.RECONVERGENT B0 ;  /* 0x0000000000007941 */ /* 0x000fea0003800200 */
.L_x_10434:
[----:B------:R-:W-:Y:S01]  /*7070*/  STG.E.U8 desc[UR36][R2.64], R0 ;  /* 0x0000000002007986 */ /* 0x000fe2000c101124 */
[----:B------:R-:W-:Y:S05]  /*7080*/  EXIT ;  /* 0x000000000000794d */ /* 0x000fea0003800000 */
.L_x_10428:
        /* <DEDUP_REMOVED lines=21> */
.L_x_10438:
[----:B------:R-:W0:Y:S02]  /*71e0*/  F2I.U64.TRUNC R24, R24 ;  /* 0x0000001800187311 */ /* 0x000e24000020d800 */
[----:B0-----:R-:W-:Y:S01]  /*71f0*/  STG.E.64 desc[UR36][R2.64], R24 ;  /* 0x0000001802007986 */ /* 0x001fe2000c101b24 */
[----:B------:R-:W-:Y:S05]  /*7200*/  EXIT ;  /* 0x000000000000794d */ /* 0x000fea0003800000 */
.L_x_10437:
[----:B------:R-:W0:Y:S02]  /*7210*/  F2I.FTZ.U32.TRUNC.NTZ R5, R24 ;  /* 0x0000001800057305 */ /* 0x000e24000021f000 */
[----:B0-----:R-:W-:Y:S01]  /*7220*/  STG.E desc[UR36][R2.64], R5 ;  /* 0x0000000502007986 */ /* 0x001fe2000c101924 */
[----:B------:R-:W-:Y:S05]  /*7230*/  EXIT ;  /* 0x000000000000794d */ /* 0x000fea0003800000 */
.L_x_10427:
        /* <DEDUP_REMOVED lines=10> */
.L_x_10440:
[----:B------:R-:W-:Y:S01]  /*72e0*/  FMUL.FTZ R4, R24, 1 ;  /* 0x3f80000018047820 */ /* 0x000fe20000410000 */
[----:B------:R-:W-:-:S05]  /*72f0*/  CS2R R6, SRZ ;  /* 0x0000000000067805 */ /* 0x000fca000001ff00 */
[----:B------:R-:W0:Y:S02]  /*7300*/  F2F.F64.F32 R4, R4 ;  /* 0x0000000400047310 */ /* 0x000e240000201800 */
[----:B0-----:R-:W-:Y:S01]  /*7310*/  STG.E.128 desc[UR36][R2.64], R4 ;  /* 0x0000000402007986 */ /* 0x001fe2000c101d24 */
[----:B------:R-:W-:Y:S05]  /*7320*/  EXIT ;  /* 0x000000000000794d */ /* 0x000fea0003800000 */
.L_x_10439:
[----:B------:R-:W-:-:S13]  /*7330*/  ISETP.NE.AND P0, PT, R0, 0xf, PT ;  /* 0x0000000f0000780c */ /* 0x000fda0003f05270 */
[----:B------:R-:W-:Y:S05]  /*7340*/  @!P0 BRA `(.L_x_10441) ;  /* 0x0000000000e08947 */ /* 0x000fea0003800000 */
[----:B------:R-:W-:-:S13]  /*7350*/  ISETP.NE.AND P0, PT, R0, 0x17, PT ;  /* 0x000000170000780c */ /* 0x000fda0003f05270 */
[----:B------:R-:W-:Y:S05]  /*7360*/  @!P0 BRA `(.L_x_10442) ;  /* 0x00000000008c8947 */ /* 0x000fea0003800000 */
[----:B------:R-:W-:-:S13]  /*7370*/  ISETP.NE.AND P0, PT, R0, 0x18, PT ;  /* 0x000000180000780c */ /* 0x000fda0003f05270 */
[----:B------:R-:W-:Y:S05]  /*7380*/  @!P0 BRA `(.L_x_10443) ;  /* 0x0000000000448947 */ /* 0x000fea0003800000 */
.L_x_10420:
        /* <DEDUP_REMOVED lines=16> */
.L_x_10444:
[----:B------:R-:W-:Y:S05]  /*7490*/  EXIT ;  /* 0x000000000000794d */ /* 0x000fea0003800000 */
.L_x_10443:
        /* <DEDUP_REMOVED lines=12> */
.L_x_10446:
[----:B------:R-:W-:Y:S05]  /*7560*/  BSYNC.RECONVERGENT B0 ;  /* 0x0000000000007941 */ /* 0x000fea0003800200 */
.L_x_10445:
[----:B------:R-:W-:-:S05]  /*7570*/  LOP3.LUT R5, R0, 0x80, R7, 0xf8, !PT ;  /* 0x0000008000057812 */ /* 0x000fca00078ef807 */
[----:B------:R-:W-:Y:S01]  /*7580*/  STG.E.U8 desc[UR36][R2.64], R5 ;  /* 0x0000000502007986 */ /* 0x000fe2000c101124 */
[----:B------:R-:W-:Y:S05]  /*7590*/  EXIT ;  /* 0x000000000000794d */ /* 0x000fea0003800000 */
.L_x_10442:
        /* <DEDUP_REMOVED lines=11> */
.L_x_10448:
[----:B------:R-:W-:Y:S01]  /*7650*/  IMAD.MOV.U32 R0, RZ, RZ, 0x7f ;  /* 0x0000007fff007424 */ /* 0x000fe200078e00ff */
[----:B------:R-:W-:-:S04]  /*7660*/  ISETP.GT.U32.AND P0, PT, R4, 0x7f800000, PT ;  /* 0x7f8000000400780c */ /* 0x000fc80003f04070 */
[----:B------:R-:W-:-:S09]  /*7670*/  SEL R0, R0, 0x7c, P0 ;  /* 0x0000007c00007807 */ /* 0x000fd20000000000 */
.L_x_10449:
[----:B------:R-:W-:Y:S05]  /*7680*/  BSYNC.RECONVERGENT B0 ;  /* 0x0000000000007941 */ /* 0x000fea0003800200 */
.L_x_10447:
[----:B------:R-:W-:-:S04]  /*7690*/  SHF.R.U32.HI R5, RZ, 0x18, R24 ;  /* 0x00000018ff057819 */ /* 0x000fc80000011618 */
[----:B------:R-:W-:-:S05]  /*76a0*/  LOP3.LUT R5, R0, 0x80, R5, 0xf8, !PT ;  /* 0x0000008000057812 */ /* 0x000fca00078ef805 */
[----:B------:R-:W-:Y:S01]  /*76b0*/  STG.E.U8 desc[UR36][R2.64], R5 ;  /* 0x0000000502007986 */ /* 0x000fe2000c101124 */
[----:B------:R-:W-:Y:S05]  /*76c0*/  EXIT ;  /* 0x000000000000794d */ /* 0x000fea0003800000 */
.L_x_10441:
[----:B------:R-:W-:-:S05]  /*76d0*/  F2FP.BF16.F32.PACK_AB R24, RZ, R24 ;  /* 0x00000018ff18723e */ /* 0x000fca00000010ff */
[----:B------:R-:W-:Y:S01]  /*76e0*/  STG.E.U16 desc[UR36][R2.64], R24 ;  /* 0x0000001802007986 */ /* 0x000fe2000c101524 */
[----:B------:R-:W-:Y:S05]  /*76f0*/  EXIT ;  /* 0x000000000000794d */ /* 0x000fea0003800000 */
.L_x_10450:
        /* <DEDUP_REMOVED lines=16> */
.L_x_11439:


//--------------------- .text._ZN2at6native18elementwise_kernelILi128ELi2EZNS0_22gpu_kernel_impl_nocastIZZZNS0_61_GLOBAL__N__132982cb_23_ActivationSiluKernel_cu_9e10b42f_311311silu_kernelERNS_18TensorIteratorBaseEENKUlvE_clEvENKUlvE0_clEvEUlfE_EEvS5_RKT_EUliE_EEviT1_ --------------------------
	.section	.text._ZN2at6native18elementwise_kernelILi128ELi2EZNS0_22gpu_kernel_impl_nocastIZZZNS0_61_GLOBAL__N__132982cb_23_ActivationSiluKernel_cu_9e10b42f_311311silu_kernelERNS_18TensorIteratorBaseEENKUlvE_clEvENKUlvE0_clEvEUlfE_EEvS5_RKT_EUliE_EEviT1_,"ax",@progbits
	.align	128
        .global         _ZN2at6native18elementwise_kernelILi128ELi2EZNS0_22gpu_kernel_impl_nocastIZZZNS0_61_GLOBAL__N__132982cb_23_ActivationSiluKernel_cu_9e10b42f_311311silu_kernelERNS_18TensorIteratorBaseEENKUlvE_clEvENKUlvE0_clEvEUlfE_EEvS5_RKT_EUliE_EEviT1_
        .type           _ZN2at6native18elementwise_kernelILi128ELi2EZNS0_22gpu_kernel_impl_nocastIZZZNS0_61_GLOBAL__N__132982cb_23_ActivationSiluKernel_cu_9e10b42f_311311silu_kernelERNS_18TensorIteratorBaseEENKUlvE_clEvENKUlvE0_clEvEUlfE_EEvS5_RKT_EUliE_EEviT1_,@function
        .size           _ZN2at6native18elementwise_kernelILi128ELi2EZNS0_22gpu_kernel_impl_nocastIZZZNS0_61_GLOBAL__N__132982cb_23_ActivationSiluKernel_cu_9e10b42f_311311silu_kernelERNS_18TensorIteratorBaseEENKUlvE_clEvENKUlvE0_clEvEUlfE_EEvS5_RKT_EUliE_EEviT1_,(.L_x_11440 - _ZN2at6native18elementwise_kernelILi128ELi2EZNS0_22gpu_kernel_impl_nocastIZZZNS0_61_GLOBAL__N__132982cb_23_ActivationSiluKernel_cu_9e10b42f_311311silu_kernelERNS_18TensorIteratorBaseEENKUlvE_clEvENKUlvE0_clEvEUlfE_EEvS5_RKT_EUliE_EEviT1_)
        .other          _ZN2at6native18elementwise_kernelILi128ELi2EZNS0_22gpu_kernel_impl_nocastIZZZNS0_61_GLOBAL__N__132982cb_23_ActivationSiluKernel_cu_9e10b42f_311311silu_kernelERNS_18TensorIteratorBaseEENKUlvE_clEvENKUlvE0_clEvEUlfE_EEvS5_RKT_EUliE_EEviT1_,@"STO_CUDA_ENTRY STV_DEFAULT"
_ZN2at6native18elementwise_kernelILi128ELi2EZNS0_22gpu_kernel_impl_nocastIZZZNS0_61_GLOBAL__N__132982cb_23_ActivationSiluKernel_cu_9e10b42f_311311silu_kernelERNS_18TensorIteratorBaseEENKUlvE_clEvENKUlvE0_clEvEUlfE_EEvS5_RKT_EUliE_EEviT1_:
.text._ZN2at6native18elementwise_kernelILi128ELi2EZNS0_22gpu_kernel_impl_nocastIZZZNS0_61_GLOBAL__N__132982cb_23_ActivationSiluKernel_cu_9e10b42f_311311silu_kernelERNS_18TensorIteratorBaseEENKUlvE_clEvENKUlvE0_clEvEUlfE_EEvS5_RKT_EUliE_EEviT1_:
        /* <DEDUP_REMOVED lines=15> */
[----:B------:R-:W0:Y:S01]  /*00f0*/  LDC.64 R6, c[0x0][0x580] ;  /* 0x00016000ff067b82 */ /* 0x000e220000000a00 */
[----:B------:R-:W-:Y:S01]  /*0100*/  IADD3 R3, PT, PT, R3, 0x80, RZ ;  /* 0x0000008003037810 */ /* 0x000fe20007ffe0ff */
[----:B--2---:R-:W-:-:S06]  /*0110*/  FMUL.FTZ R0, R4, -1.4426950216293334961 ;  /* 0xbfb8aa3b04007820 */ /* 0x004fcc0000410000 */
[----:B------:R-:W1:Y:S02]  /*0120*/  MUFU.EX2 R0, R0 ;  /* 0x0000000000007308 */ /* 0x000e640000000800 */
[----:B-1----:R-:W-:-:S06]  /*0130*/  FADD.FTZ R2, R0, 1 ;  /* 0x3f80000000027421 */ /* 0x002fcc0000010000 */
[----:B------:R-:W1:Y:S02]  /*0140*/  MUFU.RCP R9, R2 ;  /* 0x0000000200097308 */ /* 0x000e640000001000 */
[----:B-1----:R-:W-:-:S05]  /*0150*/  FMUL.FTZ R9, R4, R9 ;  /* 0x0000000904097220 */ /* 0x002fca0000410000 */
[----:B0-----:R0:W-:Y:S02]  /*0160*/  STG.E desc[UR6][R6.64], R9 ;  /* 0x0000000906007986 */ /* 0x0011e4000c101906 */
.L_x_10453:
[----:B------:R-:W-:Y:S05]  /*0170*/  BSYNC.RECONVERGENT B0 ;  /* 0x0000000000007941 */ /* 0x000fea0003800200 */
.L_x_10452:
[----:B------:R-:W-:-:S13]  /*0180*/  ISETP.GE.AND P0, PT, R3, UR4, PT ;  /* 0x0000000403007c0c */ /* 0x000fda000bf06270 */
[----:B------:R-:W-:Y:S05]  /*0190*/  @P0 EXIT ;  /* 0x000000000000094d */ /* 0x000fea0003800000 */
[----:B------:R-:W1:Y:S02]  /*01a0*/  LDC.64 R2, c[0x0][0x588] ;  /* 0x00016200ff027b82 */ /* 0x000e640000000a00 */
[----:B-1----:R-:W2:Y:S06]  /*01b0*/  LDG.E R2, desc[UR6][R2.64] ;  /* 0x0000000602027981 */ /* 0x002eac000c1e1900 */
[----:B------:R-:W1:Y:S01]  /*01c0*/  LDC.64 R4, c[0x0][0x580] ;  /* 0x00016000ff047b82 */ /* 0x000e620000000a00 */
[----:B--2---:R-:W-:-:S06]  /*01d0*/  FMUL.FTZ R0, R2, -1.4426950216293334961 ;  /* 0xbfb8aa3b02007820 */ /* 0x004fcc0000410000 */
[----:B------:R-:W0:Y:S02]  /*01e0*/  MUFU.EX2 R0, R0 ;  /* 0x0000000000007308 */ /* 0x000e240000000800 */
[----:B0-----:R-:W-:-:S06]  /*01f0*/  FADD.FTZ R6, R0, 1 ;  /* 0x3f80000000067421 */ /* 0x001fcc0000010000 */
[----:B------:R-:W0:Y:S02]  /*0200*/  MUFU.RCP R7, R6 ;  /* 0x0000000600077308 */ /* 0x000e240000001000 */
[----:B0-----:R-:W-:-:S05]  /*0210*/  FMUL.FTZ R7, R2, R7 ;  /* 0x0000000702077220 */ /* 0x001fca0000410000 */
[----:B-1----:R-:W-:Y:S01]  /*0220*/  STG.E desc[UR6][R4.64], R7 ;  /* 0x0000000704007986 */ /* 0x002fe2000c101906 */
[----:B------:R-:W-:Y:S05]  /*0230*/  EXIT ;  /* 0x000000000000794d */ /* 0x000fea0003800000 */
.L_x_10451:
        /* <DEDUP_REMOVED lines=305> */
.L_x_10456:
[----:B------:R-:W0:Y:S02]  /*1550*/  LDCU.128 UR8, c[0x0][0x580] ;  /* 0x0000b000ff0877ac */ /* 0x000e240008000c00 */
[----:B0-----:R-:W-:-:S04]  /*1560*/  IADD3 R6, P0, PT, R4, UR10, RZ ;  /* 0x0000000a04067c10 */ /* 0x001fc8000ff1e0ff */
[----:B------:R-:W-:-:S05]  /*1570*/  IADD3.X R7, PT, PT, RZ, UR11, RZ, P0, !PT ;  /* 0x0000000bff077c10 */ /* 0x000fca00087fe4ff */
[----:B------:R-:W2:Y:S01]  /*1580*/  LDG.E R6, desc[UR6][R6.64] ;  /* 0x0000000606067981 */ /* 0x000ea2000c1e1900 */
[----:B------:R-:W-:Y:S02]  /*1590*/  IADD3 R4, P0, PT, R5, UR8, RZ ;  /* 0x0000000805047c10 */ /* 0x000fe4000ff1e0ff */
[----:B------:R-:W-:Y:S02]  /*15a0*/  IADD3 R3, PT, PT, R3, 0x80, RZ ;  /* 0x0000008003037810 */ /* 0x000fe40007ffe0ff */
[----:B------:R-:W-:Y:S01]  /*15b0*/  IADD3.X R5, PT, PT, RZ, UR9, RZ, P0, !PT ;  /* 0x00000009ff057c10 */ /* 0x000fe200087fe4ff */
[----:B--2---:R-:W-:-:S06]  /*15c0*/  FMUL.FTZ R8, R6, -1.4426950216293334961 ;  /* 0xbfb8aa3b06087820 */ /* 0x004fcc0000410000 */
[----:B------:R-:W0:Y:S02]  /*15d0*/  MUFU.EX2 R8, R8 ;  /* 0x0000000800087308 */ /* 0x000e240000000800 */
[----:B0-----:R-:W-:-:S06]  /*15e0*/  FADD.FTZ R9, R8, 1 ;  /* 0x3f80000008097421 */ /* 0x001fcc0000010000 */
[----:B------:R-:W0:Y:S02]  /*15f0*/  MUFU.RCP R9, R9 ;  /* 0x0000000900097308 */ /* 0x000e240000001000 */
[----:B0-----:R-:W-:-:S05]  /*1600*/  FMUL.FTZ R11, R6, R9 ;  /* 0x00000009060b7220 */ /* 0x001fca0000410000 */
[----:B------:R0:W-:Y:S02]  /*1610*/  STG.E desc[UR6][R4.64], R11 ;  /* 0x0000000b04007986 */ /* 0x0001e4000c101906 */
.L_x_10455:
[----:B------:R-:W-:Y:S05]  /*1620*/  BSYNC.RECONVERGENT B0 ;  /* 0x0000000000007941 */ /* 0x000fea0003800200 */
.L_x_10454:
        /* <DEDUP_REMOVED lines=300> */
.L_x_10457:
[----:B------:R-:W0:Y:S02]  /*28f0*/  LDCU.128 UR8, c[0x0][0x580] ;  /* 0x0000b000ff0877ac */ /* 0x000e240008000c00 */
[----:B0-----:R-:W-:-:S04]  /*2900*/  IADD3 R4, P0, PT, R2, UR10, RZ ;  /* 0x0000000a02047c10 */ /* 0x001fc8000ff1e0ff */
[----:B------:R-:W-:-:S05]  /*2910*/  IADD3.X R5, PT, PT, RZ, UR11, RZ, P0, !PT ;  /* 0x0000000bff057c10 */ /* 0x000fca00087fe4ff */
[----:B------:R-:W2:Y:S01]  /*2920*/  LDG.E R4, desc[UR6][R4.64] ;  /* 0x0000000604047981 */ /* 0x000ea2000c1e1900 */
[----:B------:R-:W-:-:S04]  /*2930*/  IADD3 R2, P0, PT, R3, UR8, RZ ;  /* 0x0000000803027c10 */ /* 0x000fc8000ff1e0ff */
[----:B------:R-:W-:Y:S01]  /*2940*/  IADD3.X R3, PT, PT, RZ, UR9, RZ, P0, !PT ;  /* 0x00000009ff037c10 */ /* 0x000fe200087fe4ff */
[----:B--2---:R-:W-:-:S06]  /*2950*/  FMUL.FTZ R0, R4, -1.4426950216293334961 ;  /* 0xbfb8aa3b04007820 */ /* 0x004fcc0000410000 */
[----:B------:R-:W0:Y:S02]  /*2960*/  MUFU.EX2 R0, R0 ;  /* 0x0000000000007308 */ /* 0x000e240000000800 */
[----:B0-----:R-:W-:-:S06]  /*2970*/  FADD.FTZ R6, R0, 1 ;  /* 0x3f80000000067421 */ /* 0x001fcc0000010000 */
[----:B------:R-:W0:Y:S02]  /*2980*/  MUFU.RCP R7, R6 ;  /* 0x0000000600077308 */ /* 0x000e240000001000 */
[----:B0-----:R-:W-:-:S05]  /*2990*/  FMUL.FTZ R7, R4, R7 ;  /* 0x0000000704077220 */ /* 0x001fca0000410000 */
[----:B------:R-:W-:Y:S01]  /*29a0*/  STG.E desc[UR6][R2.64], R7 ;  /* 0x0000000702007986 */ /* 0x000fe2000c101906 */
[----:B------:R-:W-:Y:S05]  /*29b0*/  EXIT ;  /* 0x000000000000794d */ /* 0x000fea0003800000 */
.L_x_10458:
        /* <DEDUP_REMOVED lines=12> */
.L_x_11440:


//--------------------- .text._ZN2at6native27unrolled_elementwise_kernelIZZZNS0_61_GLOBAL__N__132982cb_23_ActivationSiluKernel_cu_9e10b42f_311311silu_kernelERNS_18TensorIteratorBaseEENKUlvE_clEvENKUlvE0_clEvEUlfE_St5arrayIPcLm2EELi4E23TrivialOffsetCalculatorILi1EjESC_NS0_6memory15LoadWithoutCastENSD_16StoreWithoutCastEEEviT_T0_T2_T3_T4_T5_ --------------------------
	.section	.text._ZN2at6native27unrolled_elementwise_kernelIZZZNS0_61_GLOBAL__N__132982cb_23_ActivationSiluKernel_cu_9e10b42f_311311silu_kernelERNS_18TensorIteratorBaseEENKUlvE_clEvENKUlvE0_clEvEUlfE_St5arrayIPcLm2EELi4E23TrivialOffsetCalculatorILi1EjESC_NS0_6memory15LoadWithoutCastENSD_16StoreWithoutCastEEEviT_T0_T2_T3_T4_T5_,"ax",@progbits
	.align	128
        .global         _ZN2at6native27unrolled_elementwise_kernelIZZZNS0_61_GLOBAL__N__132982cb_23_ActivationSiluKernel_cu_9e10b42f_311311silu_kernelERNS_18TensorIteratorBaseEENKUlvE_clEvENKUlvE0_clEvEUlfE_St5arrayIPcLm2EELi4E23TrivialOffsetCalculatorILi1EjESC_NS0_6memory15LoadWithoutCastENSD_16StoreWithoutCastEEEviT_T0_T2_T3_T4_T5_
        .type           _ZN2at6native27unrolled_elementwise_kernelIZZZNS0_61_GLOBAL__N__132982cb_23_ActivationSiluKernel_cu_9e10b42f_311311silu_kernelERNS_18TensorIteratorBaseEENKUlvE_clEvENKUlvE0_clEvEUlfE_St5arrayIPcLm2EELi4E23TrivialOffsetCalculatorILi1EjESC_NS0_6memory15LoadWithoutCastENSD_16StoreWithoutCastEEEviT_T0_T2_T3_T4_T5_,@function
        .size           _ZN2at6native27unrolled_elementwise_kernelIZZZNS0_61_GLOBAL__N__132982cb_23_ActivationSiluKernel_cu_9e10b42f_311311silu_kernelERNS_18TensorIteratorBaseEENKUlvE_clEvENKUlvE0_clEvEUlfE_St5arrayIPcLm2EELi4E23TrivialOffsetCalculatorILi1EjESC_NS0_6memory15LoadWithoutCastENSD_16StoreWithoutCastEEEviT_T0_T2_T3_T4_T5_,(.L_x_11441 - _ZN2at6native27unrolled_elementwise_kernelIZZZNS0_61_GLOBAL__N__132982cb_23_ActivationSiluKernel_cu_9e10b42f_311311silu_kernelERNS_18TensorIteratorBaseEENKUlvE_clEvENKUlvE0_clEvEUlfE_St5arrayIPcLm2EELi4E23TrivialOffsetCalculatorILi1EjESC_NS0_6memory15LoadWithoutCastENSD_16StoreWithoutCastEEEviT_T0_T2_T3_T4_T5_)
        .other          _ZN2at6native27unrolled_elementwise_kernelIZZZNS0_61_GLOBAL__N__132982cb_23_ActivationSiluKernel_cu_9e10b42f_311311silu_kernelERNS_18TensorIteratorBaseEENKUlvE_clEvENKUlvE0_clEvEUlfE_St5arrayIPcLm2EELi4E23TrivialOffsetCalculatorILi1EjESC_NS0_6memory15LoadWithoutCastENSD_16StoreWithoutCastEEEviT_T0_T2_T3_T4_T5_,@"STO_CUDA_ENTRY STV_DEFAULT"
_ZN2at6native27unrolled_elementwise_kernelIZZZNS0_61_GLOBAL__N__132982cb_23_ActivationSiluKernel_cu_9e10b42f_311311silu_kernelERNS_18TensorIteratorBaseEENKUlvE_clEvENKUlvE0_clEvEUlfE_St5arrayIPcLm2EELi4E23TrivialOffsetCalculatorILi1EjESC_NS0_6memory15LoadWithoutCastENSD_16StoreWithoutCastEEEviT_T0_T2_T3_T4_T5_:
.text._ZN2at6native27unrolled_elementwise_kernelIZZZNS0_61_GLOBAL__N__132982cb_23_ActivationSiluKernel_cu_9e10b42f_311311silu_kernelERNS_18TensorIteratorBaseEENKUlvE_clEvENKUlvE0_clEvEUlfE_St5arrayIPcLm2EELi4E23TrivialOffsetCalculatorILi1EjESC_NS0_6memory15LoadWithoutCastENSD_16StoreWithoutCastEEEviT_T0_T2_T3_T4_T5_:
        /* <DEDUP_REMOVED lines=13> */
[----:B------:R-:W-:Y:S01]  /*00d0*/  @!P1 VIADD R21, R21, 0x80 ;  /* 0x0000008015159836 */ /* 0x000fe20000000000 */
[----:B------:R-:W2:Y:S04]  /*00e0*/  @!P1 LDC.64 R10, c[0x0][0x390] ;  /* 0x0000e400ff0a9b82 */ /* 0x000ea80000000a00 */
[----:B------:R-:W-:Y:S01]  /*00f0*/  ISETP.GE.AND P3, PT, R21, R2, PT ;  /* 0x000000021500720c */ /* 0x000fe20003f66270 */
[----:B0-----:R-:W-:-:S04]  /*0100*/  @!P0 IMAD.WIDE.U32 R12, R7, 0x4, R12 ;  /* 0x00000004070c8825 */ /* 0x001fc800078e000c */
[----:B------:R-:W-:-:S08]  /*0110*/  HFMA2 R7, -RZ, RZ, 0, 0 ;  /* 0x00000000ff077431 */ /* 0x000fd000000001ff */
[----:B------:R-:W0:Y:S01]  /*0120*/  @!P3 LDC.64 R8, c[0x0][0x390] ;  /* 0x0000e400ff08bb82 */ /* 0x000e220000000a00 */
[----:B-1----:R1:W3:Y:S01]  /*0130*/  @!P0 LDG.E R7, desc[UR4][R12.64] ;  /* 0x000000040c078981 */ /* 0x0022e2000c1e1900 */
[----:B------:R-:W-:Y:S01]  /*0140*/  @!P3 IMAD R19, R0, 0x200, R21 ;  /* 0x000002000013b824 */ /* 0x000fe200078e0215 */
[----:B------:R-:W-:-:S04]  /*0150*/  @!P3 IADD3 R21, PT, PT, R21, 0x80, RZ ;  /* 0x000000801515b810 */ /* 0x000fc80007ffe0ff */
[----:B------:R-:W-:Y:S01]  /*0160*/  ISETP.GE.AND P2, PT, R21, R2, PT ;  /* 0x000000021500720c */ /* 0x000fe20003f46270 */
[----:B--2---:R-:W-:Y:S01]  /*0170*/  @!P1 IMAD.WIDE.U32 R14, R15, 0x4, R10 ;  /* 0x000000040f0e9825 */ /* 0x004fe200078e000a */
[----:B------:R-:W-:-:S06]  /*0180*/  MOV R10, RZ ;  /* 0x000000ff000a7202 */ /* 0x000fcc0000000f00 */
[----:B------:R-:W2:Y:S05]  /*0190*/  @!P1 LDG.E R10, desc[UR4][R14.64] ;  /* 0x000000040e0a9981 */ /* 0x000eaa000c1e1900 */
[----:B------:R-:W4:Y:S01]  /*01a0*/  @!P2 LDC.64 R16, c[0x0][0x390] ;  /* 0x0000e400ff10ab82 */ /* 0x000f220000000a00 */
[----:B0-----:R-:W-:Y:S01]  /*01b0*/  @!P3 IMAD.WIDE.U32 R18, R19, 0x4, R8 ;  /* 0x000000041312b825 */ /* 0x001fe200078e0008 */
[----:B------:R-:W-:-:S06]  /*01c0*/  CS2R R8, SRZ ;  /* 0x0000000000087805 */ /* 0x000fcc000001ff00 */
[----:B------:R-:W5:Y:S01]  /*01d0*/  @!P3 LDG.E R9, desc[UR4][R18.64] ;  /* 0x000000041209b981 */ /* 0x000f62000c1e1900 */
[----:B------:R-:W-:-:S04]  /*01e0*/  @!P2 IMAD R11, R0, 0x200, R21 ;  /* 0x00000200000ba824 */ /* 0x000fc800078e0215 */
[----:B----4-:R-:W-:-:S05]  /*01f0*/  @!P2 IMAD.WIDE.U32 R16, R11, 0x4, R16 ;  /* 0x000000040b10a825 */ /* 0x010fca00078e0010 */
[----:B------:R0:W4:Y:S01]  /*0200*/  @!P2 LDG.E R8, desc[UR4][R16.64] ;  /* 0x000000041008a981 */ /* 0x000122000c1e1900 */
[C---:B------:R-:W-:Y:S02]  /*0210*/  ISETP.GE.AND P1, PT, R3.reuse, R2, PT ;  /* 0x000000020300720c */ /* 0x040fe40003f26270 */
[----:B------:R-:W-:-:S04]  /*0220*/  IADD3 R11, PT, PT, R3, 0x100, RZ ;  /* 0x00000100030b7810 */ /* 0x000fc80007ffe0ff */
[----:B------:R-:W-:Y:S02]  /*0230*/  ISETP.GE.AND P3, PT, R11, R2, PT ;  /* 0x000000020b00720c */ /* 0x000fe40003f66270 */
[----:B------:R-:W-:-:S04]  /*0240*/  IADD3 R21, PT, PT, R3, 0x80, RZ ;  /* 0x0000008003157810 */ /* 0x000fc80007ffe0ff */
[----:B------:R-:W-:Y:S01]  /*0250*/  ISETP.GE.AND P2, PT, R21, R2, PT ;  /* 0x000000021500720c */ /* 0x000fe20003f46270 */
[----:B-1----:R-:W1:Y:S01]  /*0260*/  @!P1 LDC.64 R12, c[0x0][0x388] ;  /* 0x0000e200ff0c9b82 */ /* 0x002e620000000a00 */
[----:B0-----:R-:W-:Y:S01]  /*0270*/  VIADD R17, R3, 0x180 ;  /* 0x0000018003117836 */ /* 0x001fe20000000000 */
[----:B------:R-:W-:-:S04]  /*0280*/  @!P1 LEA R19, R0, R3, 0x9 ;  /* 0x0000000300139211 */ /* 0x000fc800078e48ff */
[----:B------:R-:W-:Y:S02]  /*0290*/  ISETP.GE.AND P0, PT, R17, R2, PT ;  /* 0x000000021100720c */ /* 0x000fe40003f06270 */
[----:B------:R-:W-:-:S04]  /*02a0*/  @!P1 MOV R3, R21 ;  /* 0x0000001500039202 */ /* 0x000fc80000000f00 */
[----:B------:R-:W-:Y:S01]  /*02b0*/  ISETP.GE.AND P4, PT, R3, R2, PT ;  /* 0x000000020300720c */ /* 0x000fe20003f86270 */
[----:B-1----:R-:W-:Y:S01]  /*02c0*/  @!P1 IMAD.WIDE.U32 R12, R19, 0x4, R12 ;  /* 0x00000004130c9825 */ /* 0x002fe200078e000c */
[----:B------:R-:W-:Y:S03]  /*02d0*/  BSSY.RECONVERGENT B0, `(.L_x_10459) ;  /* 0x000001e000007945 */ /* 0x000fe60003800200 */
[----:B---3--:R-:W-:-:S06]  /*02e0*/  @!P1 FMUL.FTZ R11, R7, -1.4426950216293334961 ;  /* 0xbfb8aa3b070b9820 */ /* 0x008fcc0000410000 */
[----:B------:R-:W0:Y:S01]  /*02f0*/  @!P1 MUFU.EX2 R11, R11 ;  /* 0x0000000b000b9308 */ /* 0x000e220000000800 */
[----:B--2---:R-:W-:Y:S01]  /*0300*/  @!P2 FMUL.FTZ R15, R10, -1.4426950216293334961 ;  /* 0xbfb8aa3b0a0fa820 */ /* 0x004fe20000410000 */
[----:B0-----:R-:W-:-:S06]  /*0310*/  @!P1 FADD.FTZ R14, R11, 1 ;  /* 0x3f8000000b0e9421 */ /* 0x001fcc0000010000 */
[----:B------:R-:W0:Y:S01]  /*0320*/  @!P2 MUFU.EX2 R15, R15 ;  /* 0x0000000f000fa308 */ /* 0x000e220000000800 */
[----:B-----5:R-:W-:-:S07]  /*0330*/  @!P3 FMUL.FTZ R18, R9, -1.4426950216293334961 ;  /* 0xbfb8aa3b0912b820 */ /* 0x020fce0000410000 */
[----:B------:R-:W1:Y:S08]  /*0340*/  @!P1 MUFU.RCP R14, R14 ;  /* 0x0000000e000e9308 */ /* 0x000e700000001000 */
[----:B------:R-:W2:Y:S01]  /*0350*/  @!P3 MUFU.EX2 R18, R18 ;  /* 0x000000120012b308 */ /* 0x000ea20000000800 */
[----:B0-----:R-:W-:Y:S01]  /*0360*/  @!P2 FADD.FTZ R16, R15, 1 ;  /* 0x3f8000000f10a421 */ /* 0x001fe20000010000 */
[----:B-1----:R-:W-:Y:S01]  /*0370*/  @!P1 FMUL.FTZ R6, R14, R7 ;  /* 0x000000070e069220 */ /* 0x002fe20000410000 */
[----:B----4-:R-:W-:-:S05]  /*0380*/  @!P0 FMUL.FTZ R15, R8, -1.4426950216293334961 ;  /* 0xbfb8aa3b080f8820 */ /* 0x010fca0000410000 */
[----:B------:R-:W0:Y:S01]  /*0390*/  @!P2 MUFU.RCP R17, R16 ;  /* 0x000000100011a308 */ /* 0x000e220000001000 */
[----:B------:R1:W-:Y:S01]  /*03a0*/  @!P1 STG.E desc[UR4][R12.64], R6 ;  /* 0x000000060c009986 */ /* 0x0003e2000c101904 */
[----:B--2---:R-:W-:-:S06]  /*03b0*/  @!P3 FADD.FTZ R11, R18, 1 ;  /* 0x3f800000120bb421 */ /* 0x004fcc0000010000 */
[----:B------:R-:W2:Y:S08]  /*03c0*/  @!P3 MUFU.RCP R20, R11 ;  /* 0x0000000b0014b308 */ /* 0x000eb00000001000 */
[----:B------:R-:W3:Y:S01]  /*03d0*/  @!P0 MUFU.EX2 R15, R15 ;  /* 0x0000000f000f8308 */ /* 0x000ee20000000800 */
[----:B0-----:R-:W-:Y:S01]  /*03e0*/  @!P2 FMUL.FTZ R4, R17, R10 ;  /* 0x0000000a1104a220 */ /* 0x001fe20000410000 */
[----:B--2---:R-:W-:Y:S01]  /*03f0*/  @!P3 FMUL.FTZ R5, R20, R9 ;  /* 0x000000091405b220 */ /* 0x004fe20000410000 */
[----:B-1----:R-:W-:Y:S06]  /*0400*/  @P4 BRA `(.L_x_10460) ;  /* 0x0000000000284947 */ /* 0x002fec0003800000 */
[----:B------:R-:W0:Y:S01]  /*0410*/  LDC.64 R6, c[0x0][0x388] ;  /* 0x0000e200ff067b82 */ /* 0x000e220000000a00 */
[----:B------:R-:W-:Y:S01]  /*0420*/  LEA R11, R0, R3, 0x9 ;  /* 0x00000003000b7211 */ /* 0x000fe200078e48ff */
[----:B------:R-:W-:-:S05]  /*0430*/  VIADD R3, R3, 0x80 ;  /* 0x0000008003037836 */ /* 0x000fca0000000000 */
[----:B------:R-:W-:-:S13]  /*0440*/  ISETP.GE.AND P1, PT, R3, R2, PT ;  /* 0x000000020300720c */ /* 0x000fda0003f26270 */
[----:B------:R-:W-:Y:S02]  /*0450*/  @!P1 LEA R9, R0, R3, 0x9 ;  /* 0x0000000300099211 */ /* 0x000fe400078e48ff */
[----:B------:R-:W-:Y:S01]  /*0460*/  @!P1 IADD3 R3, PT, PT, R3, 0x80, RZ ;  /* 0x0000008003039810 */ /* 0x000fe20007ffe0ff */
[----:B0-----:R-:W-:-:S04]  /*0470*/  IMAD.WIDE.U32 R10, R11, 0x4, R6 ;  /* 0x000000040b0a7825 */ /* 0x001fc800078e0006 */
[----:B------:R-:W-:Y:S01]  /*0480*/  @!P1 IMAD.WIDE.U32 R6, R9, 0x4, R6 ;  /* 0x0000000409069825 */ /* 0x000fe200078e0006 */
[----:B------:R0:W-:Y:S04]  /*0490*/  STG.E desc[UR4][R10.64], R4 ;  /* 0x000000040a007986 */ /* 0x0001e8000c101904 */
[----:B------:R0:W-:Y:S02]  /*04a0*/  @!P1 STG.E desc[UR4][R6.64], R5 ;  /* 0x0000000506009986 */ /* 0x0001e4000c101904 */
.L_x_10460:
[----:B------:R-:W-:Y:S05]  /*04b0*/  BSYNC.RECONVERGENT B0 ;  /* 0x0000000000007941 */ /* 0x000fea0003800200 */
.L_x_10459:
[----:B------:R-:W-:-:S13]  /*04c0*/  ISETP.GE.AND P1, PT, R3, R2, PT ;  /* 0x000000020300720c */ /* 0x000fda0003f26270 */
[----:B------:R-:W-:Y:S05]  /*04d0*/  @P1 EXIT ;  /* 0x000000000000194d */ /* 0x000fea0003800000 */
[----:B0-----:R-:W0:Y:S01]  /*04e0*/  LDC.64 R4, c[0x0][0x388] ;  /* 0x0000e200ff047b82 */ /* 0x001e220000000a00 */
[----:B---3--:R-:W-:Y:S01]  /*04f0*/  @!P0 FADD.FTZ R15, R15, 1 ;  /* 0x3f8000000f0f8421 */ /* 0x008fe20000010000 */
[----:B------:R-:W-:-:S05]  /*0500*/  LEA R3, R0, R3, 0x9 ;  /* 0x0000000300037211 */ /* 0x000fca00078e48ff */
[----:B------:R-:W1:Y:S02]  /*0510*/  @!P0 MUFU.RCP R15, R15 ;  /* 0x0000000f000f8308 */ /* 0x000e640000001000 */
[----:B-1----:R-:W-:Y:S01]  /*0520*/  @!P0 FMUL.FTZ R7, R15, R8 ;  /* 0x000000080f078220 */ /* 0x002fe20000410000 */
[----:B0-----:R-:W-:-:S05]  /*0530*/  IMAD.WIDE.U32 R2, R3, 0x4, R4 ;  /* 0x0000000403027825 */ /* 0x001fca00078e0004 */
[----:B------:R-:W-:Y:S01]  /*0540*/  STG.E desc[UR4][R2.64], R7 ;  /* 0x0000000702007986 */ /* 0x000fe2000c101904 */
[----:B------:R-:W-:Y:S05]  /*0550*/  EXIT ;  /* 0x000000000000794d */ /* 0x000fea0003800000 */
.L_x_10461:
        /* <DEDUP_REMOVED lines=10> */
.L_x_11441:


//--------------------- .text._ZN2at6native29vectorized_elementwise_kernelILi2EZZZNS0_61_GLOBAL__N__132982cb_23_ActivationSiluKernel_cu_9e10b42f_311311silu_kernelERNS_18TensorIteratorBaseEENKUlvE_clEvENKUlvE0_clEvEUlfE_St5arrayIPcLm2EEEEviT0_T1_ --------------------------
	.section	.text._ZN2at6native29vectorized_elementwise_kernelILi2EZZZNS0_61_GLOBAL__N__132982cb_23_ActivationSiluKernel_cu_9e10b42f_311311silu_kernelERNS_18TensorIteratorBaseEENKUlvE_clEvENKUlvE0_clEvEUlfE_St5arrayIPcLm2EEEEviT0_T1_,"ax",@progbits
	.align	128
        .global         _ZN2at6native29vectorized_elementwise_kernelILi2EZZZNS0_61_GLOBAL__N__132982cb_23_ActivationSiluKernel_cu_9e10b42f_311311silu_kernelERNS_18TensorIteratorBaseEENKUlvE_clEvENKUlvE0_clEvEUlfE_St5arrayIPcLm2EEEEviT0_T1_
        .type           _ZN2at6native29vectorized_elementwise_kernelILi2EZZZNS0_61_GLOBAL__N__132982cb_23_ActivationSiluKernel_cu_9e10b42f_311311silu_kernelERNS_18TensorIteratorBaseEENKUlvE_clEvENKUlvE0_clEvEUlfE_St5arrayIPcLm2EEEEviT0_T1_,@function
        .size           _ZN2at6native29vectorized_elementwise_kernelILi2EZZZNS0_61_GLOBAL__N__132982cb_23_ActivationSiluKernel_cu_9e10b42f_311311silu_kernelERNS_18TensorIteratorBaseEENKUlvE_clEvENKUlvE0_clEvEUlfE_St5arrayIPcLm2EEEEviT0_T1_,(.L_x_11442 - _ZN2at6native29vectorized_elementwise_kernelILi2EZZZNS0_61_GLOBAL__N__132982cb_23_ActivationSiluKernel_cu_9e10b42f_311311silu_kernelERNS_18TensorIteratorBaseEENKUlvE_clEvENKUlvE0_clEvEUlfE_St5arrayIPcLm2EEEEviT0_T1_)
        .other          _ZN2at6native29vectorized_elementwise_kernelILi2EZZZNS0_61_GLOBAL__N__132982cb_23_ActivationSiluKernel_cu_9e10b42f_311311silu_kernelERNS_18TensorIteratorBaseEENKUlvE_clEvENKUlvE0_clEvEUlfE_St5arrayIPcLm2EEEEviT0_T1_,@"STO_CUDA_ENTRY STV_DEFAULT"
_ZN2at6native29vectorized_elementwise_kernelILi2EZZZNS0_61_GLOBAL__N__132982cb_23_ActivationSiluKernel_cu_9e10b42f_311311silu_kernelERNS_18TensorIteratorBaseEENKUlvE_clEvENKUlvE0_clEvEUlfE_St5arrayIPcLm2EEEEviT0_T1_:
.text._ZN2at6native29vectorized_elementwise_kernelILi2EZZZNS0_61_GLOBAL__N__132982cb_23_ActivationSiluKernel_cu_9e10b42f_311311silu_kernelERNS_18TensorIteratorBaseEENKUlvE_clEvENKUlvE0_clEvEUlfE_St5arrayIPcLm2EEEEviT0_T1_:
        /* <DEDUP_REMOVED lines=9> */
[----:B------:R-:W-:Y:S01]  /*0090*/  HFMA2 R20, -RZ, RZ, 0, 0 ;  /* 0x00000000ff147431 */ /* 0x000fe200000001ff */
        /* <DEDUP_REMOVED lines=11> */
[----:B------:R1:W2:Y:S07]  /*0150*/  @!P1 LDG.E R20, desc[UR4][R18.64] ;  /* 0x0000000412149981 */ /* 0x0002ae000c1e1900 */
[----:B------:R-:W-:Y:S01]  /*0160*/  @!P3 IADD3 R21, PT, PT, R3, R0, RZ ;  /* 0x000000000315b210 */ /* 0x000fe20007ffe0ff */
[----:B------:R-:W3:Y:S01]  /*0170*/  @!P3 LDC.64 R16, c[0x0][0x390] ;  /* 0x0000e400ff10bb82 */ /* 0x000ee20000000a00 */
[----:B------:R-:W-:-:S04]  /*0180*/  @!P3 IADD3 R0, PT, PT, R0, 0x80, RZ ;  /* 0x000000800000b810 */ /* 0x000fc80007ffe0ff */
[----:B------:R-:W-:-:S13]  /*0190*/  ISETP.GE.U32.AND P4, PT, R0, R5, PT ;  /* 0x000000050000720c */ /* 0x000fda0003f86070 */
[----:B------:R-:W-:Y:S01]  /*01a0*/  @!P4 IADD3 R25, PT, PT, R3, R0, RZ ;  /* 0x000000000319c210 */ /* 0x000fe20007ffe0ff */
[----:B------:R-:W4:Y:S01]  /*01b0*/  @!P4 LDC.64 R28, c[0x0][0x390] ;  /* 0x0000e400ff1ccb82 */ /* 0x000f220000000a00 */
[----:B------:R-:W-:-:S04]  /*01c0*/  @!P4 IADD3 R0, PT, PT, R0, 0x80, RZ ;  /* 0x000000800000c810 */ /* 0x000fc80007ffe0ff */
[----:B------:R-:W-:-:S13]  /*01d0*/  ISETP.GE.U32.AND P0, PT, R0, R5, PT ;  /* 0x000000050000720c */ /* 0x000fda0003f06070 */
[----:B------:R-:W-:Y:S01]  /*01e0*/  @!P0 IADD3 R15, PT, PT, R3, R0, RZ ;  /* 0x00000000030f8210 */ /* 0x000fe20007ffe0ff */
[----:B---3--:R-:W-:Y:S01]  /*01f0*/  @!P3 IMAD.WIDE.U32 R16, R21, 0x4, R16 ;  /* 0x000000041510b825 */ /* 0x008fe200078e0010 */
[----:B------:R-:W-:Y:S01]  /*0200*/  @!P0 IADD3 R0, PT, PT, R0, 0x80, RZ ;  /* 0x0000008000008810 */ /* 0x000fe20007ffe0ff */
[----:B-1----:R-:W1:Y:S03]  /*0210*/  @!P0 LDC.64 R18, c[0x0][0x390] ;  /* 0x0000e400ff128b82 */ /* 0x002e660000000a00 */
[----:B------:R-:W-:Y:S02]  /*0220*/  ISETP.GE.U32.AND P5, PT, R0, R5, PT ;  /* 0x000000050000720c */ /* 0x000fe40003fa6070 */
[----:B------:R-:W-:-:S06]  /*0230*/  MOV R21, RZ ;  /* 0x000000ff00157202 */ /* 0x000fcc0000000f00 */
[----:B------:R-:W3:Y:S05]  /*0240*/  @!P3 LDG.E R21, desc[UR4][R16.64] ;  /* 0x000000041015b981 */ /* 0x000eea000c1e1900 */
[----:B------:R-:W-:Y:S02]  /*0250*/  @!P5 IADD3 R27, PT, PT, R3, R0, RZ ;  /* 0x00000000031bd210 */ /* 0x000fe40007ffe0ff */
[----:B------:R-:W-:-:S04]  /*0260*/  @!P5 IADD3 R0, PT, PT, R0, 0x80, RZ ;  /* 0x000000800000d810 */ /* 0x000fc80007ffe0ff */
[----:B------:R-:W-:Y:S01]  /*0270*/  ISETP.GE.U32.AND P3, PT, R0, R5, PT ;  /* 0x000000050000720c */ /* 0x000fe20003f66070 */
[----:B----4-:R-:W-:-:S04]  /*0280*/  @!P4 IMAD.WIDE.U32 R28, R25, 0x4, R28 ;  /* 0x00000004191cc825 */ /* 0x010fc800078e001c */
[----:B0-----:R-:W-:-:S04]  /*0290*/  @!P2 IMAD.WIDE.U32 R12, R23, 0x4, R12 ;  /* 0x00000004170ca825 */ /* 0x001fc800078e000c */
[----:B------:R-:W-:-:S04]  /*02a0*/  HFMA2 R23, -RZ, RZ, 0, 0 ;  /* 0x00000000ff177431 */ /* 0x000fc800000001ff */
[----:B------:R-:W-:Y:S02]  /*02b0*/  @!P3 IADD3 R25, PT, PT, R3, R0, RZ ;  /* 0x000000000319b210 */ /* 0x000fe40007ffe0ff */
[----:B------:R-:W-:Y:S01]  /*02c0*/  @!P3 IADD3 R0, PT, PT, R0, 0x80, RZ ;  /* 0x000000800000b810 */ /* 0x000fe20007ffe0ff */
[----:B------:R0:W4:Y:S03]  /*02d0*/  @!P2 LDG.E R23, desc[UR4][R12.64] ;  /* 0x000000040c17a981 */ /* 0x000126000c1e1900 */
[----:B------:R-:W-:Y:S01]  /*02e0*/  ISETP.GE.U32.AND P1, PT, R0, R5, PT ;  /* 0x000000050000720c */ /* 0x000fe20003f26070 */
[----:B-1----:R-:W-:Y:S02]  /*02f0*/  @!P0 IMAD.WIDE.U32 R18, R15, 0x4, R18 ;  /* 0x000000040f128825 */ /* 0x002fe400078e0012 */
[----:B------:R-:W1:Y:S08]  /*0300*/  @!P3 LDC.64 R14, c[0x0][0x390] ;  /* 0x0000e400ff0ebb82 */ /* 0x000e700000000a00 */
[----:B0-----:R-:W0:Y:S08]  /*0310*/  @!P5 LDC.64 R12, c[0x0][0x390] ;  /* 0x0000e400ff0cdb82 */ /* 0x001e300000000a00 */
[----:B------:R-:W5:Y:S01]  /*0320*/  @!P1 LDC.64 R16, c[0x0][0x390] ;  /* 0x0000e400ff109b82 */ /* 0x000f620000000a00 */
[----:B------:R-:W-:Y:S01]  /*0330*/  MOV R24, RZ ;  /* 0x000000ff00187202 */ /* 0x000fe20000000f00 */
[----:B------:R-:W-:-:S05]  /*0340*/  HFMA2 R26, -RZ, RZ, 0, 0 ;  /* 0x00000000ff1a7431 */ /* 0x000fca00000001ff */
[----:B------:R0:W4:Y:S01]  /*0350*/  @!P4 LDG.E R24, desc[UR4][R28.64] ;  /* 0x000000041c18c981 */ /* 0x000122000c1e1900 */
[----:B-1----:R-:W-:-:S04]  /*0360*/  @!P3 IMAD.WIDE.U32 R14, R25, 0x4, R14 ;  /* 0x00000004190eb825 */ /* 0x002fc800078e000e */
[----:B------:R-:W-:Y:S01]  /*0370*/  IMAD.MOV.U32 R25, RZ, RZ, RZ ;  /* 0x000000ffff197224 */ /* 0x000fe200078e00ff */
[----:B------:R1:W4:Y:S01]  /*0380*/  @!P0 LDG.E R26, desc[UR4][R18.64] ;  /* 0x00000004121a8981 */ /* 0x000322000c1e1900 */
[----:B0-----:R-:W-:Y:S01]  /*0390*/  @!P5 IMAD.WIDE.U32 R12, R27, 0x4, R12 ;  /* 0x000000041b0cd825 */ /* 0x001fe200078e000c */
[----:B------:R-:W-:-:S03]  /*03a0*/  @!P1 IADD3 R29, PT, PT, R3, R0, RZ ;  /* 0x00000000031d9210 */ /* 0x000fc60007ffe0ff */
[----:B------:R-:W-:Y:S01]  /*03b0*/  HFMA2 R0, -RZ, RZ, 0, 0 ;  /* 0x00000000ff007431 */ /* 0x000fe200000001ff */
[----:B------:R-:W-:Y:S01]  /*03c0*/  MOV R27, RZ ;  /* 0x000000ff001b7202 */ /* 0x000fe20000000f00 */
[----:B------:R-:W4:Y:S01]  /*03d0*/  @!P3 LDG.E R25, desc[UR4][R14.64] ;  /* 0x000000040e19b981 */ /* 0x000f22000c1e1900 */
[----:B-----5:R-:W-:-:S04]  /*03e0*/  @!P1 IMAD.WIDE.U32 R16, R29, 0x4, R16 ;  /* 0x000000041d109825 */ /* 0x020fc800078e0010 */
[----:B------:R0:W5:Y:S04]  /*03f0*/  @!P5 LDG.E R27, desc[UR4][R12.64] ;  /* 0x000000040c1bd981 */ /* 0x000168000c1e1900 */
[----:B------:R2:W5:Y:S01]  /*0400*/  @!P1 LDG.E R0, desc[UR4][R16.64] ;  /* 0x0000000410009981 */ /* 0x000562000c1e1900 */
[C---:B------:R-:W-:Y:S02]  /*0410*/  ISETP.GE.U32.AND P0, PT, R2.reuse, R5, PT ;  /* 0x000000050200720c */ /* 0x040fe40003f06070 */
[----:B-1----:R-:W-:-:S04]  /*0420*/  IADD3 R18, PT, PT, R2, 0x100, RZ ;  /* 0x0000010002127810 */ /* 0x002fc80007ffe0ff */
[-C--:B------:R-:W-:Y:S02]  /*0430*/  ISETP.GE.U32.AND P6, PT, R18, R5.reuse, PT ;  /* 0x000000051200720c */ /* 0x080fe40003fc6070 */
[C---:B0-----:R-:W-:Y:S02]  /*0440*/  IADD3 R12, PT, PT, R2.reuse, 0x180, RZ ;  /* 0x00000180020c7810 */ /* 0x041fe40007ffe0ff */
[----:B------:R-:W-:Y:S02]  /*0450*/  IADD3 R18, PT, PT, R2, 0x80, RZ ;  /* 0x0000008002127810 */ /* 0x000fe40007ffe0ff */
[-C--:B------:R-:W-:Y:S02]  /*0460*/  ISETP.GE.U32.AND P2, PT, R12, R5.reuse, PT ;  /* 0x000000050c00720c */ /* 0x080fe40003f46070 */
[----:B------:R-:W-:Y:S02]  /*0470*/  ISETP.GE.U32.AND P1, PT, R18, R5, PT ;  /* 0x000000051200720c */ /* 0x000fe40003f26070 */
[----:B------:R-:W-:-:S04]  /*0480*/  IADD3 R28, PT, PT, R2, 0x200, RZ ;  /* 0x00000200021c7810 */ /* 0x000fc80007ffe0ff */
[----:B------:R-:W-:Y:S01]  /*0490*/  ISETP.GE.U32.AND P3, PT, R28, R5, PT ;  /* 0x000000051c00720c */ /* 0x000fe20003f66070 */
[----:B------:R-:W-:Y:S04]  /*04a0*/  BSSY.RECONVERGENT B0, `(.L_x_10463) ;  /* 0x0000060000007945 */ /* 0x000fe80003800200 */
[----:B------:R-:W-:Y:S01]  /*04b0*/  BSSY.RELIABLE B1, `(.L_x_10464) ;  /* 0x0000058000017945 */ /* 0x000fe20003800100 */
[----:B--2---:R-:W-:-:S06]  /*04c0*/  @!P0 FMUL.FTZ R19, R20, -1.4426950216293334961 ;  /* 0xbfb8aa3b14138820 */ /* 0x004fcc0000410000 */
[----:B------:R-:W0:Y:S02]  /*04d0*/  @!P0 MUFU.EX2 R19, R19 ;  /* 0x0000001300138308 */ /* 0x000e240000000800 */
[----:B0-----:R-:W-:-:S06]  /*04e0*/  @!P0 FADD.FTZ R12, R19, 1 ;  /* 0x3f800000130c8421 */ /* 0x001fcc0000010000 */
[----:B------:R-:W0:Y:S01]  /*04f0*/  @!P0 MUFU.RCP R17, R12 ;  /* 0x0000000c00118308 */ /* 0x000e220000001000 */
[----:B---3--:R-:W-:-:S07]  /*0500*/  @!P6 FMUL.FTZ R13, R21, -1.4426950216293334961 ;  /* 0xbfb8aa3b150de820 */ /* 0x008fce0000410000 */
[----:B------:R-:W1:Y:S01]  /*0510*/  @!P6 MUFU.EX2 R13, R13 ;  /* 0x0000000d000de308 */ /* 0x000e620000000800 */
[----:B0-----:R-:W-:Y:S01]  /*0520*/  @!P0 FMUL.FTZ R22, R17, R20 ;  /* 0x0000001411168220 */ /* 0x001fe20000410000 */
[----:B------:R-:W-:Y:S01]  /*0530*/  IADD3 R20, PT, PT, R2, 0x280, RZ ;  /* 0x0000028002147810 */ /* 0x000fe20007ffe0ff */
[----:B-1----:R-:W-:Y:S02]  /*0540*/  @!P6 FADD.FTZ R16, R13, 1 ;  /* 0x3f8000000d10e421 */ /* 0x002fe40000010000 */
[----:B------:R-:W0:Y:S01]  /*0550*/  @!P0 LDC.64 R12, c[0x0][0x388] ;  /* 0x0000e200ff0c8b82 */ /* 0x000e220000000a00 */
[----:B----4-:R-:W-:-:S03]  /*0560*/  @!P1 FMUL.FTZ R14, R23, -1.4426950216293334961 ;  /* 0xbfb8aa3b170e9820 */ /* 0x010fc60000410000 */
[----:B------:R-:W1:Y:S01]  /*0570*/  @!P6 MUFU.RCP R16, R16 ;  /* 0x000000100010e308 */ /* 0x000e620000001000 */
[----:B------:R-:W-:Y:S02]  /*0580*/  ISETP.GE.U32.AND P4, PT, R20, R5, PT ;  /* 0x000000051400720c */ /* 0x000fe40003f86070 */
[----:B------:R-:W-:-:S05]  /*0590*/  IADD3 R20, PT, PT, R2, 0x300, RZ ;  /* 0x0000030002147810 */ /* 0x000fca0007ffe0ff */
[----:B------:R-:W2:Y:S01]  /*05a0*/  @!P1 MUFU.EX2 R14, R14 ;  /* 0x0000000e000e9308 */ /* 0x000ea20000000800 */
[----:B------:R-:W-:Y:S02]  /*05b0*/  ISETP.GE.U32.AND P5, PT, R20, R5, PT ;  /* 0x000000051400720c */ /* 0x000fe40003fa6070 */
[----:B------:R-:W-:Y:S01]  /*05c0*/  IADD3 R20, PT, PT, R2, 0x380, RZ ;  /* 0x0000038002147810 */ /* 0x000fe20007ffe0ff */
[----:B-1----:R-:W-:-:S03]  /*05d0*/  @!P6 FMUL.FTZ R4, R16, R21 ;  /* 0x000000151004e220 */ /* 0x002fc60000410000 */
[----:B------:R-:W-:Y:S02]  /*05e0*/  ISETP.GE.U32.AND P6, PT, R20, R5, PT ;  /* 0x000000051400720c */ /* 0x000fe40003fc6070 */
[----:B------:R-:W-:Y:S01]  /*05f0*/  @!P0 IADD3 R19, PT, PT, R3, R2, RZ ;  /* 0x0000000203138210 */ /* 0x000fe20007ffe0ff */
[----:B--2---:R-:W-:-:S04]  /*0600*/  @!P1 FADD.FTZ R17, R14, 1 ;  /* 0x3f8000000e119421 */ /* 0x004fc80000010000 */
[----:B0-----:R-:W-:-:S04]  /*0610*/  @!P0 IMAD.WIDE.U32 R12, R19, 0x4, R12 ;  /* 0x00000004130c8825 */ /* 0x001fc800078e000c */
[----:B------:R-:W-:Y:S01]  /*0620*/  @!P2 FMUL.FTZ R15, R24, -1.4426950216293334961 ;  /* 0xbfb8aa3b180fa820 */ /* 0x000fe20000410000 */
[----:B------:R5:W-:Y:S01]  /*0630*/  @!P1 MUFU.RCP R14, R17 ;  /* 0x00000011000e9308 */ /* 0x000be20000001000 */
[----:B------:R-:W-:Y:S01]  /*0640*/  @!P3 FMUL.FTZ R16, R26, -1.4426950216293334961 ;  /* 0xbfb8aa3b1a10b820 */ /* 0x000fe20000410000 */
[----:B------:R-:W-:Y:S01]  /*0650*/  @!P5 FMUL.FTZ R19, R25, -1.4426950216293334961 ;  /* 0xbfb8aa3b1913d820 */ /* 0x000fe20000410000 */
[----:B-----5:R-:W-:Y:S01]  /*0660*/  @!P4 FMUL.FTZ R17, R27, -1.4426950216293334961 ;  /* 0xbfb8aa3b1b11c820 */ /* 0x020fe20000410000 */
[----:B------:R-:W-:-:S04]  /*0670*/  @!P6 FMUL.FTZ R21, R0, -1.4426950216293334961 ;  /* 0xbfb8aa3b0015e820 */ /* 0x000fc80000410000 */
[----:B------:R-:W-:Y:S08]  /*0680*/  @!P2 MUFU.EX2 R15, R15 ;  /* 0x0000000f000fa308 */ /* 0x000ff00000000800 */
[----:B------:R-:W0:Y:S08]  /*0690*/  @!P4 MUFU.EX2 R17, R17 ;  /* 0x000000110011c308 */ /* 0x000e300000000800 */
[----:B------:R-:W1:Y:S08]  /*06a0*/  @!P5 MUFU.EX2 R19, R19 ;  /* 0x000000130013d308 */ /* 0x000e700000000800 */
[----:B------:R-:W2:Y:S08]  /*06b0*/  @!P3 MUFU.EX2 R16, R16 ;  /* 0x000000100010b308 */ /* 0x000eb00000000800 */
[----:B------:R-:W3:Y:S01]  /*06c0*/  @!P6 MUFU.EX2 R21, R21 ;  /* 0x000000150015e308 */ /* 0x000ee20000000800 */
[----:B0-----:R-:W-:Y:S01]  /*06d0*/  @!P4 FADD.FTZ R20, R17, 1 ;  /* 0x3f8000001114c421 */ /* 0x001fe20000010000 */
[----:B------:R-:W-:Y:S01]  /*06e0*/  @!P2 FADD.FTZ R15, R15, 1 ;  /* 0x3f8000000f0fa421 */ /* 0x000fe20000010000 */
[----:B-1----:R-:W-:Y:S01]  /*06f0*/  @!P5 FADD.FTZ R17, R19, 1 ;  /* 0x3f8000001311d421 */ /* 0x002fe20000010000 */
[----:B------:R-:W-:Y:S01]  /*0700*/  @!P0 MOV R2, R18 ;  /* 0x0000001200028202 */ /* 0x000fe20000000f00 */
[----:B--2---:R-:W-:-:S03]  /*0710*/  @!P3 FADD.FTZ R16, R16, 1 ;  /* 0x3f8000001010b421 */ /* 0x004fc60000010000 */
[----:B------:R-:W0:Y:S01]  /*0720*/  @!P2 MUFU.RCP R15, R15 ;  /* 0x0000000f000fa308 */ /* 0x000e220000001000 */
[----:B------:R1:W-:Y:S01]  /*0730*/  @!P0 STG.E desc[UR4][R12.64], R22 ;  /* 0x000000160c008986 */ /* 0x0003e2000c101904 */
[----:B---3--:R-:W-:-:S06]  /*0740*/  @!P6 FADD.FTZ R28, R21, 1 ;  /* 0x3f800000151ce421 */ /* 0x008fcc0000010000 */
[----:B------:R-:W2:Y:S01]  /*0750*/  @!P3 MUFU.RCP R29, R16 ;  /* 0x00000010001db308 */ /* 0x000ea20000001000 */
[----:B------:R-:W-:-:S07]  /*0760*/  ISETP.GE.U32.AND P0, PT, R2, R5, PT ;  /* 0x000000050200720c */ /* 0x000fce0003f06070 */
[----:B------:R-:W3:Y:S08]  /*0770*/  @!P4 MUFU.RCP R20, R20 ;  /* 0x000000140014c308 */ /* 0x000ef00000001000 */
[----:B------:R-:W4:Y:S08]  /*0780*/  @!P5 MUFU.RCP R17, R17 ;  /* 0x000000110011d308 */ /* 0x000f300000001000 */
[----:B------:R-:W5:Y:S01]  /*0790*/  @!P6 MUFU.RCP R19, R28 ;  /* 0x0000001c0013e308 */ /* 0x000f620000001000 */
[----:B------:R-:W-:Y:S01]  /*07a0*/  @!P1 FMUL.FTZ R6, R14, R23 ;  /* 0x000000170e069220 */ /* 0x000fe20000410000 */
[----:B0-----:R-:W-:Y:S01]  /*07b0*/  @!P2 FMUL.FTZ R7, R15, R24 ;  /* 0x000000180f07a220 */ /* 0x001fe20000410000 */
[----:B--2---:R-:W-:Y:S01]  /*07c0*/  @!P3 FMUL.FTZ R8, R29, R26 ;  /* 0x0000001a1d08b220 */ /* 0x004fe20000410000 */
[----:B---3--:R-:W-:Y:S01]  /*07d0*/  @!P4 FMUL.FTZ R9, R20, R27 ;  /* 0x0000001b1409c220 */ /* 0x008fe20000410000 */
[----:B----4-:R-:W-:Y:S01]  /*07e0*/  @!P5 FMUL.FTZ R10, R17, R25 ;  /* 0x00000019110ad220 */ /* 0x010fe20000410000 */
[----:B-----5:R-:W-:Y:S01]  /*07f0*/  @!P6 FMUL.FTZ R11, R19, R0 ;  /* 0x00000000130be220 */ /* 0x020fe20000410000 */
[----:B-1----:R-:W-:Y:S06]  /*0800*/  @P0 BRA `(.L_x_10465) ;  /* 0x0000000000300947 */ /* 0x002fec0003800000 */
[----:B------:R-:W0:Y:S01]  /*0810*/  LDC.64 R12, c[0x0][0x388] ;  /* 0x0000e200ff0c7b82 */ /* 0x000e220000000a00 */
[----:B------:R-:W-:Y:S01]  /*0820*/  IMAD.IADD R15, R3, 0x1, R2 ;  /* 0x00000001030f7824 */ /* 0x000fe200078e0202 */
        /* <DEDUP_REMOVED lines=10> */
.L_x_10465:
[----:B------:R-:W-:-:S13]  /*08d0*/  ISETP.GE.U32.AND P0, PT, R2, R5, PT ;  /* 0x000000050200720c */ /* 0x000fda0003f06070 */
[----:B------:R-:W-:Y:S05]  /*08e0*/  @P0 BRA `(.L_x_10467) ;  /* 0x0000000000300947 */ /* 0x000fea0003800000 */
[----:B0-----:R-:W0:Y:S01]  /*08f0*/  LDC.64 R12, c[0x0][0x388] ;  /* 0x0000e200ff0c7b82 */ /* 0x001e220000000a00 */
[----:B------:R-:W-:Y:S02]  /*0900*/  IADD3 R15, PT, PT, R3, R2, RZ ;  /* 0x00000002030f7210 */ /* 0x000fe40007ffe0ff */
[----:B------:R-:W-:-:S03]  /*0910*/  IADD3 R2, PT, PT, R2, 0x80, RZ ;  /* 0x0000008002027810 */ /* 0x000fc60007ffe0ff */
[----:B0-----:R-:W-:-:S05]  /*0920*/  IMAD.WIDE.U32 R12, R15, 0x4, R12 ;  /* 0x000000040f0c7825 */ /* 0x001fca00078e000c */
[----:B------:R1:W-:Y:S02]  /*0930*/  STG.E desc[UR4][R12.64], R7 ;  /* 0x000000070c007986 */ /* 0x0003e4000c101904 */
.L_x_10466:
[----:B------:R-:W-:-:S13]  /*0940*/  ISETP.GE.U32.AND P0, PT, R2, R5, PT ;  /* 0x000000050200720c */ /* 0x000fda0003f06070 */
[----:B------:R-:W-:Y:S05]  /*0950*/  @P0 BRA `(.L_x_10468) ;  /* 0x0000000000340947 */ /* 0x000fea0003800000 */
[----:B01----:R-:W0:Y:S01]  /*0960*/  LDC.64 R6, c[0x0][0x388] ;  /* 0x0000e200ff067b82 */ /* 0x003e220000000a00 */
[----:B------:R-:W-:Y:S02]  /*0970*/  IADD3 R13, PT, PT, R3, R2, RZ ;  /* 0x00000002030d7210 */ /* 0x000fe40007ffe0ff */
[----:B------:R-:W-:-:S03]  /*0980*/  IADD3 R2, PT, PT, R2, 0x80, RZ ;  /* 0x0000008002027810 */ /* 0x000fc60007ffe0ff */
[----:B0-----:R-:W-:-:S05]  /*0990*/  IMAD.WIDE.U32 R6, R13, 0x4, R6 ;  /* 0x000000040d067825 */ /* 0x001fca00078e0006 */
[----:B------:R1:W-:Y:S02]  /*09a0*/  STG.E desc[UR4][R6.64], R8 ;  /* 0x0000000806007986 */ /* 0x0003e4000c101904 */
.L_x_10467:
[----:B------:R-:W-:-:S13]  /*09b0*/  ISETP.GE.U32.AND P0, PT, R2, R5, PT ;  /* 0x000000050200720c */ /* 0x000fda0003f06070 */
[----:B------:R-:W-:Y:S05]  /*09c0*/  @P0 BREAK.RELIABLE B1 ;  /* 0x0000000000010942 */ /* 0x000fea0003800100 */
[----:B------:R-:W-:Y:S05]  /*09d0*/  @P0 BRA `(.L_x_10469) ;  /* 0x0000000000300947 */ /* 0x000fea0003800000 */
[----:B-1----:R-:W1:Y:S01]  /*09e0*/  LDC.64 R6, c[0x0][0x388] ;  /* 0x0000e200ff067b82 */ /* 0x002e620000000a00 */
[----:B0-----:R-:W-:Y:S02]  /*09f0*/  IADD3 R13, PT, PT, R3, R2, RZ ;  /* 0x00000002030d7210 */ /* 0x001fe40007ffe0ff */
[----:B------:R-:W-:-:S03]  /*0a00*/  IADD3 R2, PT, PT, R2, 0x80, RZ ;  /* 0x0000008002027810 */ /* 0x000fc60007ffe0ff */
[----:B-1----:R-:W-:-:S05]  /*0a10*/  IMAD.WIDE.U32 R6, R13, 0x4, R6 ;  /* 0x000000040d067825 */ /* 0x002fca00078e0006 */
[----:B------:R2:W-:Y:S02]  /*0a20*/  STG.E desc[UR4][R6.64], R9 ;  /* 0x0000000906007986 */ /* 0x0005e4000c101904 */
.L_x_10468:
[----:B------:R-:W-:Y:S05]  /*0a30*/  BSYNC.RELIABLE B1 ;  /* 0x0000000000017941 */ /* 0x000fea0003800100 */
.L_x_10464:
[----:B------:R-:W-:-:S13]  /*0a40*/  ISETP.GE.U32.AND P0, PT, R2, R5, PT ;  /* 0x000000050200720c */ /* 0x000fda0003f06070 */
[----:B012---:R-:W0:Y:S01]  /*0a50*/  @!P0 LDC.64 R6, c[0x0][0x388] ;  /* 0x0000e200ff068b82 */ /* 0x007e220000000a00 */
[----:B------:R-:W-:Y:S02]  /*0a60*/  @!P0 IADD3 R9, PT, PT, R3, R2, RZ ;  /* 0x0000000203098210 */ /* 0x000fe40007ffe0ff */
[----:B------:R-:W-:-:S03]  /*0a70*/  @!P0 IADD3 R2, PT, PT, R2, 0x80, RZ ;  /* 0x0000008002028810 */ /* 0x000fc60007ffe0ff */
[----:B0-----:R-:W-:-:S05]  /*0a80*/  @!P0 IMAD.WIDE.U32 R6, R9, 0x4, R6 ;  /* 0x0000000409068825 */ /* 0x001fca00078e0006 */
[----:B------:R2:W-:Y:S02]  /*0a90*/  @!P0 STG.E desc[UR4][R6.64], R10 ;  /* 0x0000000a06008986 */ /* 0x0005e4000c101904 */
.L_x_10469:
[----:B------:R-:W-:Y:S05]  /*0aa0*/  BSYNC.RECONVERGENT B0 ;  /* 0x0000000000007941 */ /* 0x000fea0003800200 */
.L_x_10463:
[----:B------:R-:W-:Y:S05]  /*0ab0*/  WARPSYNC.ALL ;  /* 0x0000000000007948 */ /* 0x000fea0003800000 */
[----:B------:R-:W-:-:S13]  /*0ac0*/  ISETP.GE.U32.AND P0, PT, R2, R5, PT ;  /* 0x000000050200720c */ /* 0x000fda0003f06070 */
[----:B------:R-:W-:Y:S05]  /*0ad0*/  @P0 EXIT ;  /* 0x000000000000094d */ /* 0x000fea0003800000 */
[----:B0-----:R-:W0:Y:S01]  /*0ae0*/  LDC.64 R4, c[0x0][0x388] ;  /* 0x0000e200ff047b82 */ /* 0x001e220000000a00 */
[----:B------:R-:W-:-:S05]  /*0af0*/  IADD3 R3, PT, PT, R3, R2, RZ ;  /* 0x0000000203037210 */ /* 0x000fca0007ffe0ff */
[----:B0-----:R-:W-:-:S05]  /*0b00*/  IMAD.WIDE.U32 R2, R3, 0x4, R4 ;  /* 0x0000000403027825 */ /* 0x001fca00078e0004 */
[----:B------:R-:W-:Y:S01]  /*0b10*/  STG.E desc[UR4][R2.64], R11 ;  /* 0x0000000b02007986 */ /* 0x000fe2000c101904 */
[----:B------:R-:W-:Y:S05]  /*0b20*/  EXIT ;  /* 0x000000000000794d */ /* 0x000fea0003800000 */
.L_x_10462:
[----:B------:R-:W0:Y:S01]  /*0b30*/  S2R R2, SR_TID.X ;  /* 0x0000000000027919 */ /* 0x000e220000002100 */
[----:B------:R-:W1:Y:S02]  /*0b40*/  LDC.64 R4, c[0x0][0x390] ;  /* 0x0000e400ff047b82 */ /* 0x000e640000000a00 */
[----:B-1----:R-:W-:-:S04]  /*0b50*/  IMAD.WIDE.U32 R4, R3, 0x4, R4 ;  /* 0x0000000403047825 */ /* 0x002fc800078e0004 */
[----:B0-----:R-:W-:-:S05]  /*0b60*/  IMAD.WIDE.U32 R12, R2, 0x8, R4 ;  /* 0x00000008020c7825 */ /* 0x001fca00078e0004 */
[----:B------:R-:W2:Y:S04]  /*0b70*/  LDG.E.64 R10, desc[UR4][R12.64] ;  /* 0x000000040c0a7981 */ /* 0x000ea8000c1e1b00 */
[----:B------:R-:W3:Y:S04]  /*0b80*/  LDG.E.64 R8, desc[UR4][R12.64+0x400] ;  /* 0x000400040c087981 */ /* 0x000ee8000c1e1b00 */
[----:B------:R-:W4:Y:S04]  /*0b90*/  LDG.E.64 R6, desc[UR4][R12.64+0x800] ;  /* 0x000800040c067981 */ /* 0x000f28000c1e1b00 */
        /* <DEDUP_REMOVED lines=14> */
[----:B------:R-:W2:Y:S01]  /*0c80*/  MUFU.EX2 R15, R15 ;  /* 0x0000000f000f7308 */ /* 0x000ea20000000800 */
        /* <DEDUP_REMOVED lines=16> */
[----:B--2---:R-:W-:-:S07]  /*0d90*/  FMUL.FTZ R10, R10, R17 ;  /* 0x000000110a0a7220 */ /* 0x004fce0000410000 */
[----:B------:R-:W2:Y:S01]  /*0da0*/  MUFU.RCP R0, R0 ;  /* 0x0000000000007308 */ /* 0x000ea20000001000 */
[----:B0-----:R-:W-:-:S05]  /*0db0*/  FMUL.FTZ R11, R11, R14 ;  /* 0x0000000e0b0b7220 */ /* 0x001fca0000410000 */
[----:B------:R-:W-:Y:S02]  /*0dc0*/  STG.E.64 desc[UR4][R2.64], R10 ;  /* 0x0000000a02007986 */ /* 0x000fe4000c101b04 */
[----:B------:R-:W0:Y:S01]  /*0dd0*/  MUFU.RCP R19, R19 ;  /* 0x0000001300137308 */ /* 0x000e220000001000 */
[----:B-1----:R-:W-:-:S07]  /*0de0*/  FMUL.FTZ R8, R8, R15 ;  /* 0x0000000f08087220 */ /* 0x002fce0000410000 */
[----:B------:R-:W1:Y:S01]  /*0df0*/  MUFU.RCP R16, R16 ;  /* 0x0000001000107308 */ /* 0x000e620000001000 */
[----:B--2---:R-:W-:-:S05]  /*0e00*/  FMUL.FTZ R9, R9, R0 ;  /* 0x0000000009097220 */ /* 0x004fca0000410000 */
[----:B------:R-:W-:Y:S02]  /*0e10*/  STG.E.64 desc[UR4][R2.64+0x400], R8 ;  /* 0x0004000802007986 */ /* 0x000fe4000c101b04 */
[----:B------:R-:W2:Y:S01]  /*0e20*/  MUFU.RCP R21, R20 ;  /* 0x0000001400157308 */ /* 0x000ea20000001000 */
[----:B0-----:R-:W-:-:S07]  /*0e30*/  FMUL.FTZ R6, R6, R19 ;  /* 0x0000001306067220 */ /* 0x001fce0000410000 */
[----:B------:R-:W0:Y:S01]  /*0e40*/  MUFU.RCP R18, R18 ;  /* 0x0000001200127308 */ /* 0x000e220000001000 */
[----:B-1----:R-:W-:-:S05]  /*0e50*/  FMUL.FTZ R7, R7, R16 ;  /* 0x0000001007077220 */ /* 0x002fca0000410000 */
[----:B------:R-:W-:Y:S01]  /*0e60*/  STG.E.64 desc[UR4][R2.64+0x800], R6 ;  /* 0x0008000602007986 */ /* 0x000fe2000c101b04 */
[----:B--2---:R-:W-:Y:S01]  /*0e70*/  FMUL.FTZ R4, R4, R21 ;  /* 0x0000001504047220 */ /* 0x004fe20000410000 */
[----:B0-----:R-:W-:-:S05]  /*0e80*/  FMUL.FTZ R5, R5, R18 ;  /* 0x0000001205057220 */ /* 0x001fca0000410000 */
[----:B------:R-:W-:Y:S01]  /*0e90*/  STG.E.64 desc[UR4][R2.64+0xc00], R4 ;  /* 0x000c000402007986 */ /* 0x000fe2000c101b04 */
[----:B------:R-:W-:Y:S05]  /*0ea0*/  EXIT ;  /* 0x000000000000794d */ /* 0x000fea0003800000 */
.L_x_10470:
        /* <DEDUP_REMOVED lines=13> */
.L_x_11442:


//--------------------- .text._ZN2at6native29vectorized_elementwise_kernelILi4EZZZNS0_61_GLOBAL__N__132982cb_23_ActivationSiluKernel_cu_9e10b42f_311311silu_kernelERNS_18TensorIteratorBaseEENKUlvE_clEvENKUlvE0_clEvEUlfE_St5arrayIPcLm2EEEEviT0_T1_ --------------------------
	.section	.text._ZN2at6native29vectorized_elementwise_kernelILi4EZZZNS0_61_GLOBAL__N__132982cb_23_ActivationSiluKernel_cu_9e10b42f_311311silu_kernelERNS_18TensorIteratorBaseEENKUlvE_clEvENKUlvE0_clEvEUlfE_St5arrayIPcLm2EEEEviT0_T1_,"ax",@progbits
	.align	128
        .global         _ZN2at6native29vectorized_elementwise_kernelILi4EZZZNS0_61_GLOBAL__N__132982cb_23_ActivationSiluKernel_cu_9e10b42f_311311silu_kernelERNS_18TensorIteratorBaseEENKUlvE_clEvENKUlvE0_clEvEUlfE_St5arrayIPcLm2EEEEviT0_T1_
        .type           _ZN2at6native29vectorized_elementwise_kernelILi4EZZZNS0_61_GLOBAL__N__132982cb_23_ActivationSiluKernel_cu_9e10b42f_311311silu_kernelERNS_18TensorIteratorBaseEENKUlvE_clEvENKUlvE0_clEvEUlfE_St5arrayIPcLm2EEEEviT0_T1_,@function
        .size           _ZN2at6native29vectorized_elementwise_kernelILi4EZZZNS0_61_GLOBAL__N__132982cb_23_ActivationSiluKernel_cu_9e10b42f_311311silu_kernelERNS_18TensorIteratorBaseEENKUlvE_clEvENKUlvE0_clEvEUlfE_St5arrayIPcLm2EEEEviT0_T1_,(.L_x_11443 - _ZN2at6native29vectorized_elementwise_kernelILi4EZZZNS0_61_GLOBAL__N__132982cb_23_ActivationSiluKernel_cu_9e10b42f_311311silu_kernelERNS_18TensorIteratorBaseEENKUlvE_clEvENKUlvE0_clEvEUlfE_St5arrayIPcLm2EEEEviT0_T1_)
        .other          _ZN2at6native29vectorized_elementwise_kernelILi4EZZZNS0_61_GLOBAL__N__132982cb_23_ActivationSiluKernel_cu_9e10b42f_311311silu_kernelERNS_18TensorIteratorBaseEENKUlvE_clEvENKUlvE0_clEvEUlfE_St5arrayIPcLm2EEEEviT0_T1_,@"STO_CUDA_ENTRY STV_DEFAULT"
_ZN2at6native29vectorized_elementwise_kernelILi4EZZZNS0_61_GLOBAL__N__132982cb_23_ActivationSiluKernel_cu_9e10b42f_311311silu_kernelERNS_18TensorIteratorBaseEENKUlvE_clEvENKUlvE0_clEvEUlfE_St5arrayIPcLm2EEEEviT0_T1_:
.text._ZN2at6native29vectorized_elementwise_kernelILi4EZZZNS0_61_GLOBAL__N__132982cb_23_ActivationSiluKernel_cu_9e10b42f_311311silu_kernelERNS_18TensorIteratorBaseEENKUlvE_clEvENKUlvE0_clEvEUlfE_St5arrayIPcLm2EEEEviT0_T1_:
        /* <DEDUP_REMOVED lines=141> */
.L_x_10474:
[----:B------:R-:W-:-:S13]  /*08d0*/  ISETP.GE.U32.AND P0, PT, R2, R5, PT ;  /* 0x000000050200720c */ /* 0x000fda0003f06070 */
[----:B------:R-:W-:Y:S05]  /*08e0*/  @P0 BRA `(.L_x_10476) ;  /* 0x0000000000300947 */ /* 0x000fea0003800000 */
[----:B0-----:R-:W0:Y:S01]  /*08f0*/  LDC.64 R12, c[0x0][0x388] ;  /* 0x0000e200ff0c7b82 */ /* 0x001e220000000a00 */
[----:B------:R-:W-:Y:S02]  /*0900*/  IADD3 R15, PT, PT, R3, R2, RZ ;  /* 0x00000002030f7210 */ /* 0x000fe40007ffe0ff */
[----:B------:R-:W-:-:S03]  /*0910*/  IADD3 R2, PT, PT, R2, 0x80, RZ ;  /* 0x0000008002027810 */ /* 0x000fc60007ffe0ff */
[----:B0-----:R-:W-:-:S05]  /*0920*/  IMAD.WIDE.U32 R12, R15, 0x4, R12 ;  /* 0x000000040f0c7825 */ /* 0x001fca00078e000c */
[----:B------:R1:W-:Y:S02]  /*0930*/  STG.E desc[UR4][R12.64], R7 ;  /* 0x000000070c007986 */ /* 0x0003e4000c101904 */
.L_x_10475:
[----:B------:R-:W-:-:S13]  /*0940*/  ISETP.GE.U32.AND P0, PT, R2, R5, PT ;  /* 0x000000050200720c */ /* 0x000fda0003f06070 */
[----:B------:R-:W-:Y:S05]  /*0950*/  @P0 BRA `(.L_x_10477) ;  /* 0x0000000000340947 */ /* 0x000fea0003800000 */
[----:B01----:R-:W0:Y:S01]  /*0960*/  LDC.64 R6, c[0x0][0x388] ;  /* 0x0000e200ff067b82 */ /* 0x003e220000000a00 */
[----:B------:R-:W-:Y:S02]  /*0970*/  IADD3 R13, PT, PT, R3, R2, RZ ;  /* 0x00000002030d7210 */ /* 0x000fe40007ffe0ff */
[----:B------:R-:W-:-:S03]  /*0980*/  IADD3 R2, PT, PT, R2, 0x80, RZ ;  /* 0x0000008002027810 */ /* 0x000fc60007ffe0ff */
[----:B0-----:R-:W-:-:S05]  /*0990*/  IMAD.WIDE.U32 R6, R13, 0x4, R6 ;  /* 0x000000040d067825 */ /* 0x001fca00078e0006 */
[----:B------:R1:W-:Y:S02]  /*09a0*/  STG.E desc[UR4][R6.64], R8 ;  /* 0x0000000806007986 */ /* 0x0003e4000c101904 */
.L_x_10476:
        /* <DEDUP_REMOVED lines=8> */
.L_x_10477:
[----:B------:R-:W-:Y:S05]  /*0a30*/  BSYNC.RELIABLE B1 ;  /* 0x0000000000017941 */ /* 0x000fea0003800100 */
.L_x_10473:
[----:B------:R-:W-:-:S13]  /*0a40*/  ISETP.GE.U32.AND P0, PT, R2, R5, PT ;  /* 0x000000050200720c */ /* 0x000fda0003f06070 */
[----:B012---:R-:W0:Y:S01]  /*0a50*/  @!P0 LDC.64 R6, c[0x0][0x388] ;  /* 0x0000e200ff068b82 */ /* 0x007e220000000a00 */
[----:B------:R-:W-:Y:S02]  /*0a60*/  @!P0 IADD3 R9, PT, PT, R3, R2, RZ ;  /* 0x0000000203098210 */ /* 0x000fe40007ffe0ff */
[----:B------:R-:W-:-:S03]  /*0a70*/  @!P0 IADD3 R2, PT, PT, R2, 0x80, RZ ;  /* 0x0000008002028810 */ /* 0x000fc60007ffe0ff */
[----:B0-----:R-:W-:-:S05]  /*0a80*/  @!P0 IMAD.WIDE.U32 R6, R9, 0x4, R6 ;  /* 0x0000000409068825 */ /* 0x001fca00078e0006 */
[----:B------:R2:W-:Y:S02]  /*0a90*/  @!P0 STG.E desc[UR4][R6.64], R10 ;  /* 0x0000000a06008986 */ /* 0x0005e4000c101904 */
.L_x_10478:
[----:B------:R-:W-:Y:S05]  /*0aa0*/  BSYNC.RECONVERGENT B0 ;  /* 0x0000000000007941 */ /* 0x000fea0003800200 */
.L_x_10472:
        /* <DEDUP_REMOVED lines=8> */
.L_x_10471:
[----:B------:R-:W0:Y:S01]  /*0b30*/  S2R R2, SR_TID.X ;  /* 0x0000000000027919 */ /* 0x000e220000002100 */
[----:B------:R-:W1:Y:S02]  /*0b40*/  LDC.64 R4, c[0x0][0x390] ;  /* 0x0000e400ff047b82 */ /* 0x000e640000000a00 */
[----:B-1----:R-:W-:-:S04]  /*0b50*/  IMAD.WIDE.U32 R4, R3, 0x4, R4 ;  /* 0x0000000403047825 */ /* 0x002fc800078e0004 */
[----:B0-----:R-:W-:-:S05]  /*0b60*/  IMAD.WIDE.U32 R12, R2, 0x10, R4 ;  /* 0x00000010020c7825 */ /* 0x001fca00078e0004 */
[----:B------:R-:W2:Y:S04]  /*0b70*/  LDG.E.128 R8, desc[UR4][R12.64] ;  /* 0x000000040c087981 */ /* 0x000ea8000c1e1d00 */
[----:B------:R0:W3:Y:S02]  /*0b80*/  LDG.E.128 R4, desc[UR4][R12.64+0x800] ;  /* 0x000800040c047981 */ /* 0x0000e4000c1e1d00 */
[----:B0-----:R-:W0:Y:S02]  /*0b90*/  LDC.64 R12, c[0x0][0x388] ;  /* 0x0000e200ff0c7b82 */ /* 0x001e240000000a00 */
[----:B0-----:R-:W-:-:S04]  /*0ba0*/  IMAD.WIDE.U32 R12, R3, 0x4, R12 ;  /* 0x00000004030c7825 */ /* 0x001fc800078e000c */
[----:B------:R-:W-:-:S04]  /*0bb0*/  IMAD.WIDE.U32 R2, R2, 0x10, R12 ;  /* 0x0000001002027825 */ /* 0x000fc800078e000c */
[----:B--2---:R-:W-:Y:S01]  /*0bc0*/  FMUL.FTZ R14, R8, -1.4426950216293334961 ;  /* 0xbfb8aa3b080e7820 */ /* 0x004fe20000410000 */
[----:B------:R-:W-:Y:S01]  /*0bd0*/  FMUL.FTZ R16, R9, -1.4426950216293334961 ;  /* 0xbfb8aa3b09107820 */ /* 0x000fe20000410000 */
[----:B------:R-:W-:Y:S01]  /*0be0*/  FMUL.FTZ R17, R10, -1.4426950216293334961 ;  /* 0xbfb8aa3b0a117820 */ /* 0x000fe20000410000 */
[----:B------:R-:W-:Y:S01]  /*0bf0*/  FMUL.FTZ R21, R11, -1.4426950216293334961 ;  /* 0xbfb8aa3b0b157820 */ /* 0x000fe20000410000 */
[----:B---3--:R-:W-:Y:S01]  /*0c00*/  FMUL.FTZ R15, R4, -1.4426950216293334961 ;  /* 0xbfb8aa3b040f7820 */ /* 0x008fe20000410000 */
[----:B------:R-:W-:Y:S01]  /*0c10*/  FMUL.FTZ R0, R5, -1.4426950216293334961 ;  /* 0xbfb8aa3b05007820 */ /* 0x000fe20000410000 */
[----:B------:R-:W-:Y:S01]  /*0c20*/  FMUL.FTZ R18, R7, -1.4426950216293334961 ;  /* 0xbfb8aa3b07127820 */ /* 0x000fe20000410000 */
[----:B------:R-:W-:Y:S01]  /*0c30*/  FMUL.FTZ R20, R6, -1.4426950216293334961 ;  /* 0xbfb8aa3b06147820 */ /* 0x000fe20000410000 */
[----:B------:R-:W0:Y:S08]  /*0c40*/  MUFU.EX2 R14, R14 ;  /* 0x0000000e000e7308 */ /* 0x000e300000000800 */
        /* <DEDUP_REMOVED lines=24> */
[----:B--2---:R-:W-:-:S05]  /*0dd0*/  FMUL.FTZ R11, R11, R14 ;  /* 0x0000000e0b0b7220 */ /* 0x004fca0000410000 */
[----:B------:R-:W-:Y:S02]  /*0de0*/  STG.E.128 desc[UR4][R2.64], R8 ;  /* 0x0000000802007986 */ /* 0x000fe4000c101d04 */
[----:B------:R-:W2:Y:S01]  /*0df0*/  MUFU.RCP R21, R20 ;  /* 0x0000001400157308 */ /* 0x000ea20000001000 */
[----:B0-----:R-:W-:-:S07]  /*0e00*/  FMUL.FTZ R4, R4, R15 ;  /* 0x0000000f04047220 */ /* 0x001fce0000410000 */
[----:B------:R-:W0:Y:S01]  /*0e10*/  MUFU.RCP R18, R18 ;  /* 0x0000001200127308 */ /* 0x000e220000001000 */
[----:B-1----:R-:W-:Y:S01]  /*0e20*/  FMUL.FTZ R5, R5, R0 ;  /* 0x0000000005057220 */ /* 0x002fe20000410000 */
[----:B--2---:R-:W-:Y:S01]  /*0e30*/  FMUL.FTZ R6, R6, R21 ;  /* 0x0000001506067220 */ /* 0x004fe20000410000 */
[----:B0-----:R-:W-:-:S05]  /*0e40*/  FMUL.FTZ R7, R7, R18 ;  /* 0x0000001207077220 */ /* 0x001fca0000410000 */
[----:B------:R-:W-:Y:S01]  /*0e50*/  STG.E.128 desc[UR4][R2.64+0x800], R4 ;  /* 0x0008000402007986 */ /* 0x000fe2000c101d04 */
[----:B------:R-:W-:Y:S05]  /*0e60*/  EXIT ;  /* 0x000000000000794d */ /* 0x000fea0003800000 */
.L_x_10479:
        /* <DEDUP_REMOVED lines=9> */
.L_x_11443:


//--------------------- .text._ZN2at6native29vectorized_elementwise_kernelILi8EZZZNS0_61_GLOBAL__N__132982cb_23_ActivationSiluKernel_cu_9e10b42f_311311silu_kernelERNS_18TensorIteratorBaseEENKUlvE_clEvENKUlvE0_clEvEUlfE_St5arrayIPcLm2EEEEviT0_T1_ --------------------------
	.section	.text._ZN2at6native29vectorized_elementwise_kernelILi8EZZZNS0_61_GLOBAL__N__132982cb_23_ActivationSiluKernel_cu_9e10b42f_311311silu_kernelERNS_18TensorIteratorBaseEENKUlvE_clEvENKUlvE0_clEvEUlfE_St5arrayIPcLm2EEEEviT0_T1_,"ax",@progbits
	.align	128
        .global         _ZN2at6native29vectorized_elementwise_kernelILi8EZZZNS0_61_GLOBAL__N__132982cb_23_ActivationSiluKernel_cu_9e10b42f_311311silu_kernelERNS_18TensorIteratorBaseEENKUlvE_clEvENKUlvE0_clEvEUlfE_St5arrayIPcLm2EEEEviT0_T1_
        .type           _ZN2at6native29vectorized_elementwise_kernelILi8EZZZNS0_61_GLOBAL__N__132982cb_23_ActivationSiluKernel_cu_9e10b42f_311311silu_kernelERNS_18TensorIteratorBaseEENKUlvE_clEvENKUlvE0_clEvEUlfE_St5arrayIPcLm2EEEEviT0_T1_,@function
        .size           _ZN2at6native29vectorized_elementwise_kernelILi8EZZZNS0_61_GLOBAL__N__132982cb_23_ActivationSiluKernel_cu_9e10b42f_311311silu_kernelERNS_18TensorIteratorBaseEENKUlvE_clEvENKUlvE0_clEvEUlfE_St5arrayIPcLm2EEEEviT0_T1_,(.L_x_11444 - _ZN2at6native29vectorized_elementwise_kernelILi8EZZZNS0_61_GLOBAL__N__132982cb_23_ActivationSiluKernel_cu_9e10b42f_311311silu_kernelERNS_18TensorIteratorBaseEENKUlvE_clEvENKUlvE0_clEvEUlfE_St5arrayIPcLm2EEEEviT0_T1_)
        .other          _ZN2at6native29vectorized_elementwise_kernelILi8EZZZNS0_61_GLOBAL__N__132982cb_23_ActivationSiluKernel_cu_9e10b42f_311311silu_kernelERNS_18TensorIteratorBaseEENKUlvE_clEvENKUlvE0_clEvEUlfE_St5arrayIPcLm2EEEEviT0_T1_,@"STO_CUDA_ENTRY STV_DEFAULT"
_ZN2at6native29vectorized_elementwise_kernelILi8EZZZNS0_61_GLOBAL__N__132982cb_23_ActivationSiluKernel_cu_9e10b42f_311311silu_kernelERNS_18TensorIteratorBaseEENKUlvE_clEvENKUlvE0_clEvEUlfE_St5arrayIPcLm2EEEEviT0_T1_:
.text._ZN2at6native29vectorized_elementwise_kernelILi8EZZZNS0_61_GLOBAL__N__132982cb_23_ActivationSiluKernel_cu_9e10b42f_311311silu_kernelERNS_18TensorIteratorBaseEENKUlvE_clEvENKUlvE0_clEvEUlfE_St5arrayIPcLm2EEEEviT0_T1_:
        /* <DEDUP_REMOVED lines=141> */
.L_x_10483:
[----:B------:R-:W-:-:S13]  /*08d0*/  ISETP.GE.U32.AND P0, PT, R2, R5, PT ;  /* 0x000000050200720c */ /* 0x000fda0003f06070 */
[----:B------:R-:W-:Y:S05]  /*08e0*/  @P0 BRA `(.L_x_10485) ;  /* 0x0000000000300947 */ /* 0x000fea0003800000 */
[----:B0-----:R-:W0:Y:S01]  /*08f0*/  LDC.64 R12, c[0x0][0x388] ;  /* 0x0000e200ff0c7b82 */ /* 0x001e220000000a00 */
[----:B------:R-:W-:Y:S02]  /*0900*/  IADD3 R15, PT, PT, R3, R2, RZ ;  /* 0x00000002030f7210 */ /* 0x000fe40007ffe0ff */
[----:B------:R-:W-:-:S03]  /*0910*/  IADD3 R2, PT, PT, R2, 0x80, RZ ;  /* 0x0000008002027810 */ /* 0x000fc60007ffe0ff */
[----:B0-----:R-:W-:-:S05]  /*0920*/  IMAD.WIDE.U32 R12, R15, 0x4, R12 ;  /* 0x000000040f0c7825 */ /* 0x001fca00078e000c */
[----:B------:R1:W-:Y:S02]  /*0930*/  STG.E desc[UR4][R12.64], R7 ;  /* 0x000000070c007986 */ /* 0x0003e4000c101904 */
.L_x_10484:
[----:B------:R-:W-:-:S13]  /*0940*/  ISETP.GE.U32.AND P0, PT, R2, R5, PT ;  /* 0x000000050200720c */ /* 0x000fda0003f06070 */
[----:B------:R-:W-:Y:S05]  /*0950*/  @P0 BRA `(.L_x_10486) ;  /* 0x0000000000340947 */ /* 0x000fea0003800000 */
[----:B01----:R-:W0:Y:S01]  /*0960*/  LDC.64 R6, c[0x0][0x388] ;  /* 0x0000e200ff067b82 */ /* 0x003e220000000a00 */
[----:B------:R-:W-:Y:S02]  /*0970*/  IADD3 R13, PT, PT, R3, R2, RZ ;  /* 0x00000002030d7210 */ /* 0x000fe40007ffe0ff */
[----:B------:R-:W-:-:S03]  /*0980*/  IADD3 R2, PT, PT, R2, 0x80, RZ ;  /* 0x0000008002027810 */ /* 0x000fc60007ffe0ff */
[----:B0-----:R-:W-:-:S05]  /*0990*/  IMAD.WIDE.U32 R6, R13, 0x4, R6 ;  /* 0x000000040d067825 */ /* 0x001fca00078e0006 */
[----:B------:R1:W-:Y:S02]  /*09a0*/  STG.E desc[UR4][R6.64], R8 ;  /* 0x0000000806007986 */ /* 0x0003e4000c101904 */
.L_x_10485:
        /* <DEDUP_REMOVED lines=8> */
.L_x_10486:
[----:B------:R-:W-:Y:S05]  /*0a30*/  BSYNC.RELIABLE B1 ;  /* 0x0000000000017941 */ /* 0x000fea0003800100 */
.L_x_10482:
[----:B------:R-:W-:-:S13]  /*0a40*/  ISETP.GE.U32.AND P0, PT, R2, R5, PT ;  /* 0x000000050200720c */ /* 0x000fda0003f06070 */
[----:B012---:R-:W0:Y:S01]  /*0a50*/  @!P0 LDC.64 R6, c[0x0][0x388] ;  /* 0x0000e200ff068b82 */ /* 0x007e220000000a00 */
[----:B------:R-:W-:Y:S02]  /*0a60*/  @!P0 IADD3 R9, PT, PT, R3, R2, RZ ;  /* 0x0000000203098210 */ /* 0x000fe40007ffe0ff */
[----:B------:R-:W-:-:S03]  /*0a70*/  @!P0 IADD3 R2, PT, PT, R2, 0x80, RZ ;  /* 0x0000008002028810 */ /* 0x000fc60007ffe0ff */
[----:B0-----:R-:W-:-:S05]  /*0a80*/  @!P0 IMAD.WIDE.U32 R6, R9, 0x4, R6 ;  /* 0x0000000409068825 */ /* 0x001fca00078e0006 */
[----:B------:R2:W-:Y:S02]  /*0a90*/  @!P0 STG.E desc[UR4][R6.64], R10 ;  /* 0x0000000a06008986 */ /* 0x0005e4000c101904 */
.L_x_10487:
[----:B------:R-:W-:Y:S05]  /*0aa0*/  BSYNC.RECONVERGENT B0 ;  /* 0x0000000000007941 */ /* 0x000fea0003800200 */
.L_x_10481:
        /* <DEDUP_REMOVED lines=8> */
.L_x_10480:
[----:B------:R-:W0:Y:S01]  /*0b30*/  S2R R2, SR_TID.X ;  /* 0x0000000000027919 */ /* 0x000e220000002100 */
[----:B------:R-:W1:Y:S02]  /*0b40*/  LDC.64 R4, c[0x0][0x390] ;  /* 0x0000e400ff047b82 */ /* 0x000e640000000a00 */
[----:B-1----:R-:W-:-:S04]  /*0b50*/  IMAD.WIDE.U32 R4, R3, 0x4, R4 ;  /* 0x0000000403047825 */ /* 0x002fc800078e0004 */
[----:B0-----:R-:W-:-:S06]  /*0b60*/  IMAD.WIDE.U32 R4, R2, 0x20, R4 ;  /* 0x0000002002047825 */ /* 0x001fcc00078e0004 */
[----:B------:R-:W2:Y:S02]  /*0b70*/  LDG.E.ENL2.256 R4, R8, desc[UR4][R4.64] ;  /* 0xfe0000040408797e */ /* 0x000ea40008121904 */
[----:B--2---:R-:W-:Y:S01]  /*0b80*/  FMUL.FTZ R12, R9, -1.4426950216293334961 ;  /* 0xbfb8aa3b090c7820 */ /* 0x004fe20000410000 */
[----:B------:R-:W-:Y:S01]  /*0b90*/  FMUL.FTZ R13, R10, -1.4426950216293334961 ;  /* 0xbfb8aa3b0a0d7820 */ /* 0x000fe20000410000 */
[----:B------:R-:W-:Y:S01]  /*0ba0*/  FMUL.FTZ R0, R8, -1.4426950216293334961 ;  /* 0xbfb8aa3b08007820 */ /* 0x000fe20000410000 */
[----:B------:R-:W-:Y:S01]  /*0bb0*/  FMUL.FTZ R17, R4, -1.4426950216293334961 ;  /* 0xbfb8aa3b04117820 */ /* 0x000fe20000410000 */
[----:B------:R-:W-:Y:S01]  /*0bc0*/  FMUL.FTZ R14, R5, -1.4426950216293334961 ;  /* 0xbfb8aa3b050e7820 */ /* 0x000fe20000410000 */
[----:B------:R-:W-:Y:S01]  /*0bd0*/  FMUL.FTZ R18, R7, -1.4426950216293334961 ;  /* 0xbfb8aa3b07127820 */ /* 0x000fe20000410000 */
[----:B------:R-:W0:Y:S01]  /*0be0*/  MUFU.EX2 R12, R12 ;  /* 0x0000000c000c7308 */ /* 0x000e220000000800 */
[----:B------:R-:W-:Y:S01]  /*0bf0*/  FMUL.FTZ R15, R11, -1.4426950216293334961 ;  /* 0xbfb8aa3b0b0f7820 */ /* 0x000fe20000410000 */
[----:B------:R-:W-:-:S06]  /*0c00*/  FMUL.FTZ R20, R6, -1.4426950216293334961 ;  /* 0xbfb8aa3b06147820 */ /* 0x000fcc0000410000 */
[----:B------:R-:W1:Y:S08]  /*0c10*/  MUFU.EX2 R13, R13 ;  /* 0x0000000d000d7308 */ /* 0x000e700000000800 */
[----:B------:R-:W2:Y:S01]  /*0c20*/  MUFU.EX2 R0, R0 ;  /* 0x0000000000007308 */ /* 0x000ea20000000800 */
[----:B0-----:R-:W-:-:S07]  /*0c30*/  FADD.FTZ R16, R12, 1 ;  /* 0x3f8000000c107421 */ /* 0x001fce0000010000 */
[----:B------:R1:W0:Y:S08]  /*0c40*/  MUFU.EX2 R21, R15 ;  /* 0x0000000f00157308 */ /* 0x0002300000000800 */
[----:B------:R-:W3:Y:S01]  /*0c50*/  MUFU.EX2 R17, R17 ;  /* 0x0000001100117308 */ /* 0x000ee20000000800 */
[----:B-1----:R-:W-:Y:S01]  /*0c60*/  FADD.FTZ R15, R13, 1 ;  /* 0x3f8000000d0f7421 */ /* 0x002fe20000010000 */
[----:B--2---:R-:W-:Y:S01]  /*0c70*/  FADD.FTZ R19, R0, 1 ;  /* 0x3f80000000137421 */ /* 0x004fe20000010000 */
[----:B------:R-:W1:Y:S05]  /*0c80*/  LDC.64 R12, c[0x0][0x388] ;  /* 0x0000e200ff0c7b82 */ /* 0x000e6a0000000a00 */
[----:B------:R-:W2:Y:S01]  /*0c90*/  MUFU.EX2 R14, R14 ;  /* 0x0000000e000e7308 */ /* 0x000ea20000000800 */
[----:B0-----:R-:W-:-:S07]  /*0ca0*/  FADD.FTZ R0, R21, 1 ;  /* 0x3f80000015007421 */ /* 0x001fce0000010000 */
[----:B------:R-:W0:Y:S01]  /*0cb0*/  MUFU.EX2 R18, R18 ;  /* 0x0000001200127308 */ /* 0x000e220000000800 */
[----:B---3--:R-:W-:-:S07]  /*0cc0*/  FADD.FTZ R17, R17, 1 ;  /* 0x3f80000011117421 */ /* 0x008fce0000010000 */
[----:B------:R-:W3:Y:S01]  /*0cd0*/  MUFU.EX2 R20, R20 ;  /* 0x0000001400147308 */ /* 0x000ee20000000800 */
[----:B--2---:R-:W-:Y:S01]  /*0ce0*/  FADD.FTZ R14, R14, 1 ;  /* 0x3f8000000e0e7421 */ /* 0x004fe20000010000 */
[----:B-1----:R-:W-:-:S06]  /*0cf0*/  IMAD.WIDE.U32 R12, R3, 0x4, R12 ;  /* 0x00000004030c7825 */ /* 0x002fcc00078e000c */
[----:B------:R-:W1:Y:S01]  /*0d00*/  MUFU.RCP R19, R19 ;  /* 0x0000001300137308 */ /* 0x000e620000001000 */
[----:B0-----:R-:W-:Y:S01]  /*0d10*/  FADD.FTZ R18, R18, 1 ;  /* 0x3f80000012127421 */ /* 0x001fe20000010000 */
[----:B------:R-:W-:-:S06]  /*0d20*/  IMAD.WIDE.U32 R2, R2, 0x20, R12 ;  /* 0x0000002002027825 */ /* 0x000fcc00078e000c */
[----:B------:R-:W0:Y:S01]  /*0d30*/  MUFU.RCP R16, R16 ;  /* 0x0000001000107308 */ /* 0x000e220000001000 */
[----:B---3--:R-:W-:-:S07]  /*0d40*/  FADD.FTZ R20, R20, 1 ;  /* 0x3f80000014147421 */ /* 0x008fce0000010000 */
[----:B------:R-:W2:Y:S01]  /*0d50*/  MUFU.RCP R15, R15 ;  /* 0x0000000f000f7308 */ /* 0x000ea20000001000 */
[----:B-1----:R-:W-:-:S07]  /*0d60*/  FMUL.FTZ R8, R8, R19 ;  /* 0x0000001308087220 */ /* 0x002fce0000410000 */
[----:B------:R-:W1:Y:S01]  /*0d70*/  MUFU.RCP R0, R0 ;  /* 0x0000000000007308 */ /* 0x000e620000001000 */
[----:B0-----:R-:W-:-:S07]  /*0d80*/  FMUL.FTZ R9, R9, R16 ;  /* 0x0000001009097220 */ /* 0x001fce0000410000 */
[----:B------:R-:W0:Y:S01]  /*0d90*/  MUFU.RCP R17, R17 ;  /* 0x0000001100117308 */ /* 0x000e220000001000 */
[----:B--2---:R-:W-:-:S07]  /*0da0*/  FMUL.FTZ R10, R10, R15 ;  /* 0x0000000f0a0a7220 */ /* 0x004fce0000410000 */
[----:B------:R-:W2:Y:S01]  /*0db0*/  MUFU.RCP R14, R14 ;  /* 0x0000000e000e7308 */ /* 0x000ea20000001000 */
[----:B-1----:R-:W-:-:S07]  /*0dc0*/  FMUL.FTZ R11, R11, R0 ;  /* 0x000000000b0b7220 */ /* 0x002fce0000410000 */
[----:B------:R-:W1:Y:S01]  /*0dd0*/  MUFU.RCP R21, R20 ;  /* 0x0000001400157308 */ /* 0x000e620000001000 */
[----:B0-----:R-:W-:-:S07]  /*0de0*/  FMUL.FTZ R4, R4, R17 ;  /* 0x0000001104047220 */ /* 0x001fce0000410000 */
[----:B------:R-:W0:Y:S01]  /*0df0*/  MUFU.RCP R18, R18 ;  /* 0x0000001200127308 */ /* 0x000e220000001000 */
[----:B--2---:R-:W-:Y:S01]  /*0e00*/  FMUL.FTZ R5, R5, R14 ;  /* 0x0000000e05057220 */ /* 0x004fe20000410000 */
[----:B-1----:R-:W-:Y:S01]  /*0e10*/  FMUL.FTZ R6, R6, R21 ;  /* 0x0000001506067220 */ /* 0x002fe20000410000 */
[----:B0-----:R-:W-:-:S05]  /*0e20*/  FMUL.FTZ R7, R7, R18 ;  /* 0x0000001207077220 */ /* 0x001fca0000410000 */
[----:B------:R-:W-:Y:S01]  /*0e30*/  STG.E.ENL2.256 desc[UR4][R2.64], R8, R4 ;  /* 0xf80000080204797f */ /* 0x000fe2000f121804 */
[----:B------:R-:W-:Y:S05]  /*0e40*/  EXIT ;  /* 0x000000000000794d */ /* 0x000fea0003800000 */
.L_x_10488:
        /* <DEDUP_REMOVED lines=11> */
.L_x_11444:


//--------------------- .text._ZN2at6native18elementwise_kernelILi128ELi4EZNS0_15gpu_kernel_implIZZZNS0_61_GLOBAL__N__132982cb_23_ActivationSiluKernel_cu_9e10b42f_311311silu_kernelERNS_18TensorIteratorBaseEENKUlvE_clEvENKUlvE_clEvEUldE_EEvS5_RKT_EUliE_EEviT1_ --------------------------
	.section	.text._ZN2at6native18elementwise_kernelILi128ELi4EZNS0_15gpu_kernel_implIZZZNS0_61_GLOBAL__N__132982cb_23_ActivationSiluKernel_cu_9e10b42f_311311silu_kernelERNS_18TensorIteratorBaseEENKUlvE_clEvENKUlvE_clEvEUldE_EEvS5_RKT_EUliE_EEviT1_,"ax",@progbits
	.align	128
        .global         _ZN2at6native18elementwise_kernelILi128ELi4EZNS0_15gpu_kernel_implIZZZNS0_61_GLOBAL__N__132982cb_23_ActivationSiluKernel_cu_9e10b42f_311311silu_kernelERNS_18TensorIteratorBaseEENKUlvE_clEvENKUlvE_clEvEUldE_EEvS5_RKT_EUliE_EEviT1_
        .type           _ZN2at6native18elementwise_kernelILi128ELi4EZNS0_15gpu_kernel_implIZZZNS0_61_GLOBAL__N__132982cb_23_ActivationSiluKernel_cu_9e10b42f_311311silu_kernelERNS_18TensorIteratorBaseEENKUlvE_clEvENKUlvE_clEvEUldE_EEvS5_RKT_EUliE_EEviT1_,@function
        .size           _ZN2at6native18elementwise_kernelILi128ELi4EZNS0_15gpu_kernel_implIZZZNS0_61_GLOBAL__N__132982cb_23_ActivationSiluKernel_cu_9e10b42f_311311silu_kernelERNS_18TensorIteratorBaseEENKUlvE_clEvENKUlvE_clEvEUldE_EEvS5_RKT_EUliE_EEviT1_,(.L_x_11375 - _ZN2at6native18elementwise_kernelILi128ELi4EZNS0_15gpu_kernel_implIZZZNS0_61_GLOBAL__N__132982cb_23_ActivationSiluKernel_cu_9e10b42f_311311silu_kernelERNS_18TensorIteratorBaseEENKUlvE_clEvENKUlvE_clEvEUldE_EEvS5_RKT_EUliE_EEviT1_)
        .other          _ZN2at6native18elementwise_kernelILi128ELi4EZNS0_15gpu_kernel_implIZZZNS0_61_GLOBAL__N__132982cb_23_ActivationSiluKernel_cu_9e10b42f_311311silu_kernelERNS_18TensorIteratorBaseEENKUlvE_clEvENKUlvE_clEvEUldE_EEvS5_RKT_EUliE_EEviT1_,@"STO_CUDA_ENTRY STV_DEFAULT"
_ZN2at6native18elementwise_kernelILi128ELi4EZNS0_15gpu_kernel_implIZZZNS0_61_GLOBAL__N__132982cb_23_ActivationSiluKernel_cu_9e10b42f_311311silu_kernelERNS_18TensorIteratorBaseEENKUlvE_clEvENKUlvE_clEvEUldE_EEvS5_RKT_EUliE_EEviT1_:
.text._ZN2at6native18elementwise_kernelILi128ELi4EZNS0_15gpu_kernel_implIZZZNS0_61_GLOBAL__N__132982cb_23_ActivationSiluKernel_cu_9e10b42f_311311silu_kernelERNS_18TensorIteratorBaseEENKUlvE_clEvENKUlvE_clEvEUldE_EEvS5_RKT_EUliE_EEviT1_:
        /* <DEDUP_REMOVED lines=319> */
.L_x_10491:
        /* <DEDUP_REMOVED lines=18> */
.L_x_10496:
[----:B------:R-:W2:Y:S02]  /*1510*/  LDG.E.U8 R2, desc[UR36][R2.64] ;  /* 0x0000002402027981 */ /* 0x000ea4000c1e1100 */
[----:B--2---:R0:W1:Y:S01]  /*1520*/  I2F.F64.U16 R10, R2 ;  /* 0x00000002000a7312 */ /* 0x0040620000101800 */
[----:B------:R-:W-:Y:S05]  /*1530*/  BRA `(.L_x_10498) ;  /* 0x0000000c00607947 */ /* 0x000fea0003800000 */
.L_x_10495:
        /* <DEDUP_REMOVED lines=9> */
.L_x_10500:
[----:B------:R-:W2:Y:S02]  /*15d0*/  LDG.E R2, desc[UR36][R2.64] ;  /* 0x0000002402027981 */ /* 0x000ea4000c1e1900 */
[----:B--2---:R0:W1:Y:S01]  /*15e0*/  I2F.F64 R10, R2 ;  /* 0x00000002000a7312 */ /* 0x0040620000201c00 */
[----:B------:R-:W-:Y:S05]  /*15f0*/  BRA `(.L_x_10498) ;  /* 0x0000000c00307947 */ /* 0x000fea0003800000 */
.L_x_10499:
[----:B------:R-:W2:Y:S02]  /*1600*/  LDG.E.U16 R2, desc[UR36][R2.64] ;  /* 0x0000002402027981 */ /* 0x000ea4000c1e1500 */
[----:B--2---:R0:W1:Y:S01]  /*1610*/  I2F.F64.S16 R10, R2 ;  /* 0x00000002000a7312 */ /* 0x0040620000101c00 */
[----:B------:R-:W-:Y:S05]  /*1620*/  BRA `(.L_x_10498) ;  /* 0x0000000c00247947 */ /* 0x000fea0003800000 */
.L_x_10494:
        /* <DEDUP_REMOVED lines=10> */
.L_x_10502:
[----:B------:R-:W2:Y:S02]  /*16d0*/  LDG.E.U16 R0, desc[UR36][R2.64] ;  /* 0x0000002402007981 */ /* 0x000ea4000c1e1500 */
[----:B--2---:R-:W-:-:S05]  /*16e0*/  HADD2.F32 R0, -RZ, R0.H0_H0 ;  /* 0x20000000ff007230 */ /* 0x004fca0000004100 */
[----:B------:R-:W-:-:S04]  /*16f0*/  FMUL.FTZ R0, R0, 1 ;  /* 0x3f80000000007820 */ /* 0x000fc80000410000 */
[----:B------:R0:W1:Y:S01]  /*1700*/  F2F.F64.F32 R10, R0 ;  /* 0x00000000000a7310 */ /* 0x0000620000201800 */
[----:B------:R-:W-:Y:S05]  /*1710*/  BRA `(.L_x_10498) ;  /* 0x0000000800e87947 */ /* 0x000fea0003800000 */
.L_x_10501:
        /* <DEDUP_REMOVED lines=10> */
.L_x_10504:
[----:B------:R-:W2:Y:S02]  /*17c0*/  LDG.E.U16 R2, desc[UR36][R2.64] ;  /* 0x0000002402027981 */ /* 0x000ea4000c1e1500 */
[----:B--2---:R-:W-:-:S05]  /*17d0*/  HADD2.F32 R0, -RZ, R2.H0_H0 ;  /* 0x20000002ff007230 */ /* 0x004fca0000004100 */
[----:B------:R-:W-:-:S04]  /*17e0*/  FMUL.FTZ R0, R0, 1 ;  /* 0x3f80000000007820 */ /* 0x000fc80000410000 */
[----:B------:R0:W1:Y:S01]  /*17f0*/  F2F.F64.F32 R10, R0 ;  /* 0x00000000000a7310 */ /* 0x0000620000201800 */
[----:B------:R-:W-:Y:S05]  /*1800*/  BRA `(.L_x_10498) ;  /* 0x0000000800ac7947 */ /* 0x000fea0003800000 */
.L_x_10503:
[----:B------:R0:W5:Y:S01]  /*1810*/  LDG.E.64 R10, desc[UR36][R2.64] ;  /* 0x00000024020a7981 */ /* 0x000162000c1e1b00 */
[----:B------:R-:W-:Y:S05]  /*1820*/  BRA `(.L_x_10498) ;  /* 0x0000000800a47947 */ /* 0x000fea0003800000 */
.L_x_10493:
        /* <DEDUP_REMOVED lines=13> */
.L_x_10507:
[----:B------:R0:W5:Y:S01]  /*1900*/  LDG.E.64 R10, desc[UR36][R2.64] ;  /* 0x00000024020a7981 */ /* 0x000162000c1e1b00 */
[----:B------:R-:W-:Y:S05]  /*1910*/  BRA `(.L_x_10498) ;  /* 0x0000000800687947 */ /* 0x000fea0003800000 */
.L_x_10506:
        /* <DEDUP_REMOVED lines=27> */
.L_x_10509:
[----:B------:R-:W2:Y:S02]  /*1ad0*/  LDG.E.U8 R2, desc[UR36][R2.64] ;  /* 0x0000002402027981 */ /* 0x000ea4000c1e1100 */
        /* <DEDUP_REMOVED lines=13> */
.L_x_10508:
[----:B------:R-:W2:Y:S02]  /*1bb0*/  LDG.E.U16 R0, desc[UR36][R2.64] ;  /* 0x0000002402007981 */ /* 0x000ea4000c1e1500 */
[----:B--2---:R-:W-:-:S04]  /*1bc0*/  IMAD.U32 R0, R0, 0x10000, RZ ;  /* 0x0001000000007824 */ /* 0x004fc800078e00ff */
[----:B------:R-:W-:-:S04]  /*1bd0*/  FMUL.FTZ R0, R0, 1 ;  /* 0x3f80000000007820 */ /* 0x000fc80000410000 */
[----:B------:R0:W1:Y:S01]  /*1be0*/  F2F.F64.F32 R10, R0 ;  /* 0x00000000000a7310 */ /* 0x0000620000201800 */
[----:B------:R-:W-:Y:S05]  /*1bf0*/  BRA `(.L_x_10498) ;  /* 0x0000000400b07947 */ /* 0x000fea0003800000 */
.L_x_10505:
        /* <DEDUP_REMOVED lines=11> */
.L_x_10512:
        /* <DEDUP_REMOVED lines=21> */
.L_x_10514:
[----:B------:R-:W-:Y:S05]  /*1e00*/  BSYNC.RECONVERGENT B0 ;  /* 0x0000000000007941 */ /* 0x000fea0003800200 */
.L_x_10513:
[----:B------:R-:W-:Y:S02]  /*1e10*/  SHF.L.U32 R0, R0, 0x14, RZ ;  /* 0x0000001400007819 */ /* 0x000fe400000006ff */
[----:B------:R-:W-:-:S04]  /*1e20*/  LEA R2, R2, 0x3b800000, 0x17 ;  /* 0x3b80000002027811 */ /* 0x000fc800078eb8ff */
[----:B------:R-:W-:-:S05]  /*1e30*/  LOP3.LUT R0, R2, R0, R7, 0xfe, !PT ;  /* 0x0000000002007212 */ /* 0x000fca00078efe07 */
[----:B------:R-:W-:-:S04]  /*1e40*/  FMUL.FTZ R0, R0, 1 ;  /* 0x3f80000000007820 */ /* 0x000fc80000410000 */
[----:B------:R0:W1:Y:S01]  /*1e50*/  F2F.F64.F32 R10, R0 ;  /* 0x00000000000a7310 */ /* 0x0000620000201800 */
[----:B------:R-:W-:Y:S05]  /*1e60*/  BRA `(.L_x_10498) ;  /* 0x0000000400147947 */ /* 0x000fea0003800000 */
.L_x_10511:
        /* <DEDUP_REMOVED lines=21> */
.L_x_10516:
[----:B------:R-:W-:Y:S05]  /*1fc0*/  BSYNC.RECONVERGENT B0 ;  /* 0x0000000000007941 */ /* 0x000fea0003800200 */
.L_x_10515:
[----:B------:R-:W-:Y:S01]  /*1fd0*/  IMAD.SHL.U32 R0, R0, 0x200000, RZ ;  /* 0x0020000000007824 */ /* 0x000fe200078e00ff */
[----:B------:R-:W-:-:S04]  /*1fe0*/  LEA R2, R2, 0x37800000, 0x17 ;  /* 0x3780000002027811 */ /* 0x000fc800078eb8ff */
[----:B------:R-:W-:-:S05]  /*1ff0*/  LOP3.LUT R0, R2, R0, R7, 0xfe, !PT ;  /* 0x0000000002007212 */ /* 0x000fca00078efe07 */
[----:B------:R-:W-:-:S04]  /*2000*/  FMUL.FTZ R0, R0, 1 ;  /* 0x3f80000000007820 */ /* 0x000fc80000410000 */
[----:B------:R0:W1:Y:S01]  /*2010*/  F2F.F64.F32 R10, R0 ;  /* 0x00000000000a7310 */ /* 0x0000620000201800 */
[----:B------:R-:W-:Y:S05]  /*2020*/  BRA `(.L_x_10498) ;  /* 0x0000000000a47947 */ /* 0x000fea0003800000 */
.L_x_10510:
[----:B------:R-:W-:-:S09]  /*2030*/  UISETP.NE.AND UP0, UPT, UR4, 0x1c, UPT ;  /* 0x0000001c0400788c */ /* 0x000fd2000bf05270 */
[----:B------:R-:W-:Y:S05]  /*2040*/  BRA.U !UP0, `(.L_x_10517) ;  /* 0x0000000108947547 */ /* 0x000fea000b800000 */
[----:B------:R-:W-:-:S09]  /*2050*/  UISETP.NE.AND UP0, UPT, UR4, 0x1d, UPT ;  /* 0x0000001d0400788c */ /* 0x000fd2000bf05270 */
[----:B------:R-:W-:Y:S05]  /*2060*/  BRA.U !UP0, `(.L_x_10518) ;  /* 0x0000000108807547 */ /* 0x000fea000b800000 */
[----:B------:R-:W-:-:S09]  /*2070*/  UISETP.NE.AND UP0, UPT, UR4, 0x2c, UPT ;  /* 0x0000002c0400788c */ /* 0x000fd2000bf05270 */
[----:B------:R-:W-:Y:S05]  /*2080*/  BRA.U !UP0, `(.L_x_10519) ;  /* 0x0000000108487547 */ /* 0x000fea000b800000 */
.L_x_10497:
        /* <DEDUP_REMOVED lines=16> */
.L_x_10520:
[----:B------:R-:W-:Y:S01]  /*2190*/  CS2R R10, SRZ ;  /* 0x00000000000a7805 */ /* 0x000fe2000001ff00 */
[----:B------:R-:W-:Y:S06]  /*21a0*/  BRA `(.L_x_10498) ;  /* 0x0000000000447947 */ /* 0x000fec0003800000 */
.L_x_10519:
[----:B------:R-:W2:Y:S01]  /*21b0*/  LDG.E.U8 R0, desc[UR36][R2.64] ;  /* 0x0000002402007981 */ /* 0x000ea2000c1e1100 */
[----:B------:R-:W-:Y:S01]  /*21c0*/  MOV R10, 0x0 ;  /* 0x00000000000a7802 */ /* 0x000fe20000000f00 */
        /* <DEDUP_REMOVED lines=10> */
.L_x_10518:
[----:B------:R-:W2:Y:S02]  /*2270*/  LDG.E.64 R10, desc[UR36][R2.64] ;  /* 0x00000024020a7981 */ /* 0x000ea4000c1e1b00 */
[----:B--2---:R-:W4:Y:S01]  /*2280*/  I2F.F64.U64 R10, R10 ;  /* 0x0000000a000a7312 */ /* 0x004f220000301800 */
[----:B------:R-:W-:Y:S05]  /*2290*/  BRA `(.L_x_10498) ;  /* 0x0000000000087947 */ /* 0x000fea0003800000 */
.L_x_10517:
[----:B------:R-:W2:Y:S02]  /*22a0*/  LDG.E R2, desc[UR36][R2.64] ;  /* 0x0000002402027981 */ /* 0x000ea4000c1e1900 */
[----:B--2---:R0:W1:Y:S02]  /*22b0*/  I2F.F64.U32 R10, R2 ;  /* 0x00000002000a7312 */ /* 0x0040640000201800 */
.L_x_10498:
[----:B------:R-:W-:Y:S05]  /*22c0*/  BSYNC.RECONVERGENT B6 ;  /* 0x0000000000067941 */ /* 0x000fea0003800200 */
.L_x_10492:
[----:B0-----:R-:W-:Y:S02]  /*22d0*/  HFMA2 R3, -RZ, RZ, 1.9912109375, 0.00128841400146484375 ;  /* 0x3ff71547ff037431 */ /* 0x001fe400000001ff */
[----:B------:R-:W-:Y:S01]  /*22e0*/  IMAD.MOV.U32 R2, RZ, RZ, 0x652b82fe ;  /* 0x652b82feff027424 */ /* 0x000fe200078e00ff */
[----:B------:R-:W-:Y:S01]  /*22f0*/  UMOV UR4, 0xfefa39ef ;  /* 0xfefa39ef00047882 */ /* 0x000fe20000000000 */
[----:B------:R-:W-:Y:S01]  /*2300*/  UMOV UR5, 0x3fe62e42 ;  /* 0x3fe62e4200057882 */ /* 0x000fe20000000000 */
[----:B-1-345:R-:W-:Y:S01]  /*2310*/  DADD R8, -RZ, -R10 ;  /* 0x00000000ff087229 */ /* 0x03afe2000000090a */
        /* <DEDUP_REMOVED lines=55> */
.L_x_10522:
[----:B------:R-:W-:Y:S05]  /*2690*/  BSYNC.RECONVERGENT B0 ;  /* 0x0000000000007941 */ /* 0x000fea0003800200 */
.L_x_10521:
[----:B------:R-:W-:Y:S01]  /*26a0*/  DADD R2, R4, 1 ;  /* 0x3ff0000004027429 */ /* 0x000fe20000000000 */
[----:B------:R-:W0:Y:S01]  /*26b0*/  LDCU.64 UR4, c[0x0][0x580] ;  /* 0x0000b000ff0477ac */ /* 0x000e220008000a00 */
[----:B------:R-:W-:Y:S01]  /*26c0*/  MOV R4, 0x1 ;  /* 0x0000000100047802 */ /* 0x000fe20000000f00 */
[----:B------:R-:W-:Y:S01]  /*26d0*/  BSSY.RECONVERGENT B0, `(.L_x_10523) ;  /* 0x0000013000007945 */ /* 0x000fe20003800200 */
[----:B------:R-:W-:Y:S02]  /*26e0*/  FSETP.GEU.AND P2, PT, |R11|, 6.5827683646048100446e-37, PT ;  /* 0x036000000b00780b */ /* 0x000fe40003f4e200 */
[----:B------:R-:W1:Y:S01]  /*26f0*/  MUFU.RCP64H R5, R3 ;  /* 0x0000000300057308 */ /* 0x000e620000001800 */
[----:B0-----:R-:W-:Y:S01]  /*2700*/  IADD3 R22, P1, PT, R22, UR4, RZ ;  /* 0x0000000416167c10 */ /* 0x001fe2000ff3e0ff */
[----:B-1----:R-:W-:-:S04]  /*2710*/  DFMA R6, -R2, R4, 1 ;  /* 0x3ff000000206742b */ /* 0x002fc80000000104 */
[----:B------:R-:W-:-:S04]  /*2720*/  IMAD.X R23, RZ, RZ, UR5, P1 ;  /* 0x00000005ff177e24 */ /* 0x000fc800088e06ff */
[----:B------:R-:W-:-:S08]  /*2730*/  DFMA R6, R6, R6, R6 ;  /* 0x000000060606722b */ /* 0x000fd00000000006 */
[----:B------:R-:W-:-:S08]  /*2740*/  DFMA R6, R4, R6, R4 ;  /* 0x000000060406722b */ /* 0x000fd00000000004 */
[----:B------:R-:W-:-:S08]  /*2750*/  DFMA R4, -R2, R6, 1 ;  /* 0x3ff000000204742b */ /* 0x000fd00000000106 */
[----:B------:R-:W-:-:S08]  /*2760*/  DFMA R4, R6, R4, R6 ;  /* 0x000000040604722b */ /* 0x000fd00000000006 */
[----:B------:R-:W-:-:S08]  /*2770*/  DMUL R6, R4, R10 ;  /* 0x0000000a04067228 */ /* 0x000fd00000000000 */
[----:B------:R-:W-:-:S08]  /*2780*/  DFMA R8, -R2, R6, R10 ;  /* 0x000000060208722b */ /* 0x000fd0000000010a */
[----:B------:R-:W-:-:S10]  /*2790*/  DFMA R4, R4, R8, R6 ;  /* 0x000000080404722b */ /* 0x000fd40000000006 */
[----:B--2---:R-:W-:-:S05]  /*27a0*/  FFMA R0, RZ, R3, R5 ;  /* 0x00000003ff007223 */ /* 0x004fca0000000005 */
[----:B------:R-:W-:-:S13]  /*27b0*/  FSETP.GT.AND P0, PT, |R0|, 1.469367938527859385e-39, PT ;  /* 0x001000000000780b */ /* 0x000fda0003f04200 */
[----:B------:R-:W-:Y:S05]  /*27c0*/  @P0 BRA P2, `(.L_x_10524) ;  /* 0x00000000000c0947 */ /* 0x000fea0001000000 */
[----:B------:R-:W-:Y:S01]  /*27d0*/  IMAD.MOV.U32 R9, RZ, RZ, R3 ;  /* 0x000000ffff097224 */ /* 0x000fe200078e0003 */
[----:B------:R-:W-:-:S07]  /*27e0*/  MOV R0, 0x2800 ;  /* 0x0000280000007802 */ /* 0x000fce0000000f00 */
[----:B------:R-:W-:Y:S05]  /*27f0*/  CALL.REL.NOINC `($__internal_21_$__cuda_sm20_div_rn_f64_full) ;  /* 0x000000b800387944 */ /* 0x000fea0003c00000 */
.L_x_10524:
[----:B------:R-:W-:Y:S05]  /*2800*/  BSYNC.RECONVERGENT B0 ;  /* 0x0000000000007941 */ /* 0x000fea0003800200 */
.L_x_10523:
        /* <DEDUP_REMOVED lines=14> */
.L_x_10528:
[----:B------:R-:W0:Y:S02]  /*28f0*/  F2I.S64.F64.TRUNC R4, R4 ;  /* 0x0000000400047311 */ /* 0x000e24000030d900 */
[----:B0-----:R-:W-:-:S05]  /*2900*/  MOV R3, R4 ;  /* 0x0000000400037202 */ /* 0x001fca0000000f00 */
[----:B------:R0:W-:Y:S01]  /*2910*/  STG.E.U8 desc[UR36][R22.64], R3 ;  /* 0x0000000316007986 */ /* 0x0001e2000c101124 */
[----:B------:R-:W-:Y:S05]  /*2920*/  BRA `(.L_x_10530) ;  /* 0x0000000c00e47947 */ /* 0x000fea0003800000 */
.L_x_10527:
        /* <DEDUP_REMOVED lines=9> */
.L_x_10532:
[----:B------:R-:W0:Y:S02]  /*29c0*/  F2I.F64.TRUNC R5, R4 ;  /* 0x0000000400057311 */ /* 0x000e24000030d100 */
[----:B0-----:R0:W-:Y:S01]  /*29d0*/  STG.E desc[UR36][R22.64], R5 ;  /* 0x0000000516007986 */ /* 0x0011e2000c101924 */
[----:B------:R-:W-:Y:S05]  /*29e0*/  BRA `(.L_x_10530) ;  /* 0x0000000c00b47947 */ /* 0x000fea0003800000 */
.L_x_10531:
[----:B------:R-:W0:Y:S02]  /*29f0*/  F2I.F64.TRUNC R5, R4 ;  /* 0x0000000400057311 */ /* 0x000e24000030d100 */
[----:B0-----:R0:W-:Y:S01]  /*2a00*/  STG.E.U16 desc[UR36][R22.64], R5 ;  /* 0x0000000516007986 */ /* 0x0011e2000c101524 */
[----:B------:R-:W-:Y:S05]  /*2a10*/  BRA `(.L_x_10530) ;  /* 0x0000000c00a87947 */ /* 0x000fea0003800000 */
.L_x_10526:
        /* <DEDUP_REMOVED lines=13> */
.L_x_10534:
        /* <DEDUP_REMOVED lines=8> */
.L_x_10533:
        /* <DEDUP_REMOVED lines=14> */
.L_x_10536:
        /* <DEDUP_REMOVED lines=9> */
.L_x_10535:
[----:B------:R0:W-:Y:S01]  /*2ce0*/  STG.E.64 desc[UR36][R22.64], R4 ;  /* 0x0000000416007986 */ /* 0x0001e2000c101b24 */
[----:B------:R-:W-:Y:S05]  /*2cf0*/  BRA `(.L_x_10530) ;  /* 0x0000000800f07947 */ /* 0x000fea0003800000 */
.L_x_10525:
        /* <DEDUP_REMOVED lines=12> */
.L_x_10539:
[----:B------:R-:W-:-:S05]  /*2dc0*/  CS2R R6, SRZ ;  /* 0x0000000000067805 */ /* 0x000fca000001ff00 */
[----:B------:R3:W-:Y:S01]  /*2dd0*/  STG.E.128 desc[UR36][R22.64], R4 ;  /* 0x0000000416007986 */ /* 0x0007e2000c101d24 */
[----:B------:R-:W-:Y:S05]  /*2de0*/  BRA `(.L_x_10530) ;  /* 0x0000000800b47947 */ /* 0x000fea0003800000 */
.L_x_10538:
        /* <DEDUP_REMOVED lines=23> */
.L_x_10543:
[----:B------:R-:W-:Y:S05]  /*2f60*/  BSYNC.RECONVERGENT B0 ;  /* 0x0000000000007941 */ /* 0x000fea0003800200 */
.L_x_10542:
[----:B------:R-:W-:-:S05]  /*2f70*/  LOP3.LUT R3, R0, 0x80, R3, 0xf8, !PT ;  /* 0x0000008000037812 */ /* 0x000fca00078ef803 */
[----:B------:R0:W-:Y:S01]  /*2f80*/  STG.E.U8 desc[UR36][R22.64], R3 ;  /* 0x0000000316007986 */ /* 0x0001e2000c101124 */
[----:B------:R-:W-:Y:S05]  /*2f90*/  BRA `(.L_x_10530) ;  /* 0x0000000800487947 */ /* 0x000fea0003800000 */
.L_x_10541:
        /* <DEDUP_REMOVED lines=19> */
.L_x_10545:
[----:B------:R-:W-:Y:S05]  /*30d0*/  BSYNC.RECONVERGENT B0 ;  /* 0x0000000000007941 */ /* 0x000fea0003800200 */
.L_x_10544:
[----:B------:R-:W-:-:S05]  /*30e0*/  LOP3.LUT R3, R0, 0x80, R3, 0xf8, !PT ;  /* 0x0000008000037812 */ /* 0x000fca00078ef803 */
[----:B------:R1:W-:Y:S01]  /*30f0*/  STG.E.U8 desc[UR36][R22.64], R3 ;  /* 0x0000000316007986 */ /* 0x0003e2000c101124 */
[----:B------:R-:W-:Y:S05]  /*3100*/  BRA `(.L_x_10530) ;  /* 0x0000000400ec7947 */ /* 0x000fea0003800000 */
.L_x_10540:
        /* <DEDUP_REMOVED lines=8> */
.L_x_10537:
        /* <DEDUP_REMOVED lines=11> */
.L_x_10548:
        /* <DEDUP_REMOVED lines=17> */
.L_x_10551:
[----:B------:R-:W-:-:S04]  /*3350*/  SHF.R.U32.HI R0, RZ, 0x14, R3 ;  /* 0x00000014ff007819 */ /* 0x000fc80000011603 */
[----:B------:R-:W-:-:S04]  /*3360*/  LOP3.LUT R0, R0, 0x1, RZ, 0xc0, !PT ;  /* 0x0000000100007812 */ /* 0x000fc800078ec0ff */
[----:B------:R-:W-:-:S04]  /*3370*/  IADD3 R0, PT, PT, R3, 0x487ffff, R0 ;  /* 0x0487ffff03007810 */ /* 0x000fc80007ffe000 */
[----:B------:R-:W-:-:S04]  /*3380*/  SHF.R.U32.HI R0, RZ, 0x14, R0 ;  /* 0x00000014ff007819 */ /* 0x000fc80000011600 */
[----:B------:R-:W-:-:S07]  /*3390*/  LOP3.LUT R0, R0, 0xff, RZ, 0xc0, !PT ;  /* 0x000000ff00007812 */ /* 0x000fce00078ec0ff */
.L_x_10552:
[----:B------:R-:W-:-:S04]  /*33a0*/  SHF.R.U32.HI R3, RZ, 0x18, R3 ;  /* 0x00000018ff037819 */ /* 0x000fc80000011603 */
[----:B------:R-:W-:-:S04]  /*33b0*/  LOP3.LUT R0, R0, 0x80, R3, 0xf8, !PT ;  /* 0x0000008000007812 */ /* 0x000fc800078ef803 */
[----:B------:R-:W-:-:S07]  /*33c0*/  PRMT R11, R0, 0x7610, R11 ;  /* 0x00007610000b7816 */ /* 0x000fce000000000b */
.L_x_10550:
[----:B------:R-:W-:Y:S05]  /*33d0*/  BSYNC.RECONVERGENT B0 ;  /* 0x0000000000007941 */ /* 0x000fea0003800200 */
.L_x_10549:
[----:B------:R0:W-:Y:S01]  /*33e0*/  STG.E.U8 desc[UR36][R22.64], R11 ;  /* 0x0000000b16007986 */ /* 0x0001e2000c101124 */
[----:B------:R-:W-:Y:S05]  /*33f0*/  BRA `(.L_x_10530) ;  /* 0x0000000400307947 */ /* 0x000fea0003800000 */
.L_x_10547:
        /* <DEDUP_REMOVED lines=17> */
.L_x_10555:
[----:B------:R-:W-:-:S04]  /*3510*/  SHF.R.U32.HI R0, RZ, 0x15, R3 ;  /* 0x00000015ff007819 */ /* 0x000fc80000011603 */
[----:B------:R-:W-:-:S04]  /*3520*/  LOP3.LUT R0, R0, 0x1, RZ, 0xc0, !PT ;  /* 0x0000000100007812 */ /* 0x000fc800078ec0ff */
[----:B------:R-:W-:-:S04]  /*3530*/  IADD3 R0, PT, PT, R3, 0x88fffff, R0 ;  /* 0x088fffff03007810 */ /* 0x000fc80007ffe000 */
[----:B------:R-:W-:-:S04]  /*3540*/  SHF.R.U32.HI R0, RZ, 0x15, R0 ;  /* 0x00000015ff007819 */ /* 0x000fc80000011600 */
[----:B------:R-:W-:-:S07]  /*3550*/  LOP3.LUT R0, R0, 0xff, RZ, 0xc0, !PT ;  /* 0x000000ff00007812 */ /* 0x000fce00078ec0ff */
.L_x_10556:
[----:B------:R-:W-:-:S04]  /*3560*/  SHF.R.U32.HI R3, RZ, 0x18, R3 ;  /* 0x00000018ff037819 */ /* 0x000fc80000011603 */
[----:B------:R-:W-:-:S04]  /*3570*/  LOP3.LUT R0, R0, 0x80, R3, 0xf8, !PT ;  /* 0x0000008000007812 */ /* 0x000fc800078ef803 */
[----:B------:R-:W-:-:S07]  /*3580*/  PRMT R11, R0, 0x7610, R11 ;  /* 0x00007610000b7816 */ /* 0x000fce000000000b */
.L_x_10554:
[----:B------:R-:W-:Y:S05]  /*3590*/  BSYNC.RECONVERGENT B0 ;  /* 0x0000000000007941 */ /* 0x000fea0003800200 */
.L_x_10553:
[----:B------:R0:W-:Y:S01]  /*35a0*/  STG.E.U8 desc[UR36][R22.64], R11 ;  /* 0x0000000b16007986 */ /* 0x0001e2000c101124 */
[----:B------:R-:W-:Y:S05]  /*35b0*/  BRA `(.L_x_10530) ;  /* 0x0000000000c07947 */ /* 0x000fea0003800000 */
.L_x_10546:
[----:B------:R-:W-:-:S09]  /*35c0*/  UISETP.NE.AND UP0, UPT, UR4, 0x1c, UPT ;  /* 0x0000001c0400788c */ /* 0x000fd2000bf05270 */
[----:B------:R-:W-:Y:S05]  /*35d0*/  BRA.U !UP0, `(.L_x_10557) ;  /* 0x0000000108b07547 */ /* 0x000fea000b800000 */
[----:B------:R-:W-:-:S09]  /*35e0*/  UISETP.NE.AND UP0, UPT, UR4, 0x1d, UPT ;  /* 0x0000001d0400788c */ /* 0x000fd2000bf05270 */
[----:B------:R-:W-:Y:S05]  /*35f0*/  BRA.U !UP0, `(.L_x_10558) ;  /* 0x00000001089c7547 */ /* 0x000fea000b800000 */
[----:B------:R-:W-:-:S09]  /*3600*/  UISETP.NE.AND UP0, UPT, UR4, 0x2c, UPT ;  /* 0x0000002c0400788c */ /* 0x000fd2000bf05270 */
[----:B------:R-:W-:Y:S05]  /*3610*/  BRA.U !UP0, `(.L_x_10559) ;  /* 0x0000000108447547 */ /* 0x000fea000b800000 */
.L_x_10529:
        /* <DEDUP_REMOVED lines=16> */
.L_x_10560:
[----:B------:R-:W-:Y:S05]  /*3720*/  BRA `(.L_x_10530) ;  /* 0x0000000000647947 */ /* 0x000fea0003800000 */
.L_x_10559:
        /* <DEDUP_REMOVED lines=20> */
.L_x_10558:
[----:B------:R-:W0:Y:S02]  /*3870*/  F2I.U64.F64.TRUNC R4, R4 ;  /* 0x0000000400047311 */ /* 0x000e24000030d800 */
[----:B0-----:R0:W-:Y:S01]  /*3880*/  STG.E.64 desc[UR36][R22.64], R4 ;  /* 0x0000000416007986 */ /* 0x0011e2000c101b24 */
[----:B------:R-:W-:Y:S05]  /*3890*/  BRA `(.L_x_10530) ;  /* 0x0000000000087947 */ /* 0x000fea0003800000 */
.L_x_10557:
[----:B------:R-:W0:Y:S02]  /*38a0*/  F2I.U32.F64.TRUNC R5, R4 ;  /* 0x0000000400057311 */ /* 0x000e24000030d000 */
[----:B0-----:R0:W-:Y:S02]  /*38b0*/  STG.E desc[UR36][R22.64], R5 ;  /* 0x0000000516007986 */ /* 0x0011e4000c101924 */
.L_x_10530:
[----:B------:R-:W-:-:S07]  /*38c0*/  VIADD R17, R17, 0x80 ;  /* 0x0000008011117836 */ /* 0x000fce0000000000 */
.L_x_10490:
[----:B------:R-:W-:Y:S05]  /*38d0*/  BSYNC.RECONVERGENT B7 ;  /* 0x0000000000077941 */ /* 0x000fea0003800200 */
.L_x_10489:
[----:B------:R-:W5:Y:S01]  /*38e0*/  LDCU UR4, c[0x0][0x380] ;  /* 0x00007000ff0477ac */ /* 0x000f620008000800 */
[----:B------:R-:W-:Y:S01]  /*38f0*/  BSSY.RECONVERGENT B7, `(.L_x_10561) ;  /* 0x000037f000077945 */ /* 0x000fe20003800200 */
[----:B-----5:R-:W-:-:S13]  /*3900*/  ISETP.GE.AND P0, PT, R17, UR4, PT ;  /* 0x0000000411007c0c */ /* 0x020fda000bf06270 */
[----:B------:R-:W-:Y:S05]  /*3910*/  @P0 BRA `(.L_x_10562) ;  /* 0x0000003400f00947 */ /* 0x000fea0003800000 */
[----:B------:R-:W5:Y:S01]  /*3920*/  LDCU UR4, c[0x0][0x388] ;  /* 0x00007100ff0477ac */ /* 0x000f620008000800 */
[----:B01234-:R-:W-:Y:S02]  /*3930*/  HFMA2 R22, -RZ, RZ, 0, 0 ;  /* 0x00000000ff167431 */ /* 0x01ffe400000001ff */
[----:B------:R-:W-:Y:S01]  /*3940*/  IMAD.MOV.U32 R0, RZ, RZ, RZ ;  /* 0x000000ffff007224 */ /* 0x000fe200078e00ff */
[----:B-----5:R-:W-:-:S09]  /*3950*/  UISETP.NE.AND UP0, UPT, UR4, URZ, UPT ;  /* 0x000000ff0400728c */ /* 0x020fd2000bf05270 */
        /* <DEDUP_REMOVED lines=299> */
.L_x_10563:
        /* <DEDUP_REMOVED lines=18> */
.L_x_10568:
[----:B------:R-:W2:Y:S02]  /*4d30*/  LDG.E.U8 R2, desc[UR36][R2.64] ;  /* 0x0000002402027981 */ /* 0x000ea4000c1e1100 */
[----:B--2---:R0:W1:Y:S01]  /*4d40*/  I2F.F64.U16 R10, R2 ;  /* 0x00000002000a7312 */ /* 0x0040620000101800 */
[----:B------:R-:W-:Y:S05]  /*4d50*/  BRA `(.L_x_10570) ;  /* 0x0000000c00607947 */ /* 0x000fea0003800000 */
.L_x_10567:
        /* <DEDUP_REMOVED lines=9> */
.L_x_10572:
[----:B------:R-:W2:Y:S02]  /*4df0*/  LDG.E R2, desc[UR36][R2.64] ;  /* 0x0000002402027981 */ /* 0x000ea4000c1e1900 */
[----:B--2---:R1:W2:Y:S01]  /*4e00*/  I2F.F64 R10, R2 ;  /* 0x00000002000a7312 */ /* 0x0042a20000201c00 */
[----:B------:R-:W-:Y:S05]  /*4e10*/  BRA `(.L_x_10570) ;  /* 0x0000000c00307947 */ /* 0x000fea0003800000 */
.L_x_10571:
[----:B------:R-:W2:Y:S02]  /*4e20*/  LDG.E.U16 R2, desc[UR36][R2.64] ;  /* 0x0000002402027981 */ /* 0x000ea4000c1e1500 */
[----:B--2---:R3:W4:Y:S01]  /*4e30*/  I2F.F64.S16 R10, R2 ;  /* 0x00000002000a7312 */ /* 0x0047220000101c00 */
[----:B------:R-:W-:Y:S05]  /*4e40*/  BRA `(.L_x_10570) ;  /* 0x0000000c00247947 */ /* 0x000fea0003800000 */
.L_x_10566:
        /* <DEDUP_REMOVED lines=10> */
.L_x_10574:
[----:B------:R-:W2:Y:S02]  /*4ef0*/  LDG.E.U16 R0, desc[UR36][R2.64] ;  /* 0x0000002402007981 */ /* 0x000ea4000c1e1500 */
[----:B--2---:R-:W-:-:S05]  /*4f00*/  HADD2.F32 R0, -RZ, R0.H0_H0 ;  /* 0x20000000ff007230 */ /* 0x004fca0000004100 */
[----:B------:R-:W-:-:S04]  /*4f10*/  FMUL.FTZ R0, R0, 1 ;  /* 0x3f80000000007820 */ /* 0x000fc80000410000 */
[----:B------:R0:W1:Y:S01]  /*4f20*/  F2F.F64.F32 R10, R0 ;  /* 0x00000000000a7310 */ /* 0x0000620000201800 */
[----:B------:R-:W-:Y:S05]  /*4f30*/  BRA `(.L_x_10570) ;  /* 0x0000000800e87947 */ /* 0x000fea0003800000 */
.L_x_10573:
        /* <DEDUP_REMOVED lines=10> */
.L_x_10576:
[----:B------:R-:W2:Y:S02]  /*4fe0*/  LDG.E.U16 R2, desc[UR36][R2.64] ;  /* 0x0000002402027981 */ /* 0x000ea4000c1e1500 */
[----:B--2---:R-:W-:-:S05]  /*4ff0*/  HADD2.F32 R0, -RZ, R2.H0_H0 ;  /* 0x20000002ff007230 */ /* 0x004fca0000004100 */
[----:B------:R-:W-:-:S04]  /*5000*/  FMUL.FTZ R0, R0, 1 ;  /* 0x3f80000000007820 */ /* 0x000fc80000410000 */
[----:B------:R0:W1:Y:S01]  /*5010*/  F2F.F64.F32 R10, R0 ;  /* 0x00000000000a7310 */ /* 0x0000620000201800 */
[----:B------:R-:W-:Y:S05]  /*5020*/  BRA `(.L_x_10570) ;  /* 0x0000000800ac7947 */ /* 0x000fea0003800000 */
.L_x_10575:
[----:B------:R0:W5:Y:S01]  /*5030*/  LDG.E.64 R10, desc[UR36][R2.64] ;  /* 0x00000024020a7981 */ /* 0x000162000c1e1b00 */
[----:B------:R-:W-:Y:S05]  /*5040*/  BRA `(.L_x_10570) ;  /* 0x0000000800a47947 */ /* 0x000fea0003800000 */
.L_x_10565:
        /* <DEDUP_REMOVED lines=13> */
.L_x_10579:
[----:B------:R0:W5:Y:S01]  /*5120*/  LDG.E.64 R10, desc[UR36][R2.64] ;  /* 0x00000024020a7981 */ /* 0x000162000c1e1b00 */
[----:B------:R-:W-:Y:S05]  /*5130*/  BRA `(.L_x_10570) ;  /* 0x0000000800687947 */ /* 0x000fea0003800000 */
.L_x_10578:
        /* <DEDUP_REMOVED lines=27> */
.L_x_10581:
        /* <DEDUP_REMOVED lines=14> */
.L_x_10580:
[----:B------:R-:W2:Y:S02]  /*53d0*/  LDG.E.U16 R0, desc[UR36][R2.64] ;  /* 0x0000002402007981 */ /* 0x000ea4000c1e1500 */
[----:B--2---:R-:W-:-:S04]  /*53e0*/  IMAD.U32 R0, R0, 0x10000, RZ ;  /* 0x0001000000007824 */ /* 0x004fc800078e00ff */
[----:B------:R-:W-:-:S04]  /*53f0*/  FMUL.FTZ R0, R0, 1 ;  /* 0x3f80000000007820 */ /* 0x000fc80000410000 */
[----:B------:R0:W1:Y:S01]  /*5400*/  F2F.F64.F32 R10, R0 ;  /* 0x00000000000a7310 */ /* 0x0000620000201800 */
[----:B------:R-:W-:Y:S05]  /*5410*/  BRA `(.L_x_10570) ;  /* 0x0000000400b07947 */ /* 0x000fea0003800000 */
.L_x_10577:
        /* <DEDUP_REMOVED lines=11> */
.L_x_10584:
        /* <DEDUP_REMOVED lines=21> */
.L_x_10586:
[----:B------:R-:W-:Y:S05]  /*5620*/  BSYNC.RECONVERGENT B0 ;  /* 0x0000000000007941 */ /* 0x000fea0003800200 */
.L_x_10585:
[----:B------:R-:W-:Y:S01]  /*5630*/  IMAD.SHL.U32 R0, R0, 0x100000, RZ ;  /* 0x0010000000007824 */ /* 0x000fe200078e00ff */
[----:B------:R-:W-:-:S04]  /*5640*/  LEA R2, R2, 0x3b800000, 0x17 ;  /* 0x3b80000002027811 */ /* 0x000fc800078eb8ff */
[----:B------:R-:W-:-:S05]  /*5650*/  LOP3.LUT R0, R2, R0, R7, 0xfe, !PT ;  /* 0x0000000002007212 */ /* 0x000fca00078efe07 */
[----:B------:R-:W-:-:S04]  /*5660*/  FMUL.FTZ R0, R0, 1 ;  /* 0x3f80000000007820 */ /* 0x000fc80000410000 */
[----:B------:R0:W1:Y:S01]  /*5670*/  F2F.F64.F32 R10, R0 ;  /* 0x00000000000a7310 */ /* 0x0000620000201800 */
[----:B------:R-:W-:Y:S05]  /*5680*/  BRA `(.L_x_10570) ;  /* 0x0000000400147947 */ /* 0x000fea0003800000 */
.L_x_10583:
        /* <DEDUP_REMOVED lines=21> */
.L_x_10588:
[----:B------:R-:W-:Y:S05]  /*57e0*/  BSYNC.RECONVERGENT B0 ;  /* 0x0000000000007941 */ /* 0x000fea0003800200 */
.L_x_10587:
[----:B------:R-:W-:Y:S02]  /*57f0*/  SHF.L.U32 R0, R0, 0x15, RZ ;  /* 0x0000001500007819 */ /* 0x000fe400000006ff */
[----:B------:R-:W-:-:S04]  /*5800*/  LEA R2, R2, 0x37800000, 0x17 ;  /* 0x3780000002027811 */ /* 0x000fc800078eb8ff */
[----:B------:R-:W-:-:S05]  /*5810*/  LOP3.LUT R0, R2, R0, R7, 0xfe, !PT ;  /* 0x0000000002007212 */ /* 0x000fca00078efe07 */
[----:B------:R-:W-:-:S04]  /*5820*/  FMUL.FTZ R0, R0, 1 ;  /* 0x3f80000000007820 */ /* 0x000fc80000410000 */
[----:B------:R0:W1:Y:S01]  /*5830*/  F2F.F64.F32 R10, R0 ;  /* 0x00000000000a7310 */ /* 0x0000620000201800 */
[----:B------:R-:W-:Y:S05]  /*5840*/  BRA `(.L_x_10570) ;  /* 0x0000000000a47947 */ /* 0x000fea0003800000 */
.L_x_10582:
        /* <DEDUP_REMOVED lines=16> */
[----:B------:R0:W1:Y:S01]  /*5950*/  @P0 F2F.F64.F32 R10, R0 ;  /* 0x00000000000a0310 */ /* 0x0000620000201800 */
[----:B------:R-:W-:Y:S05]  /*5960*/  BRA `(.L_x_10570) ;  /* 0x00000000005c7947 */ /* 0x000fea0003800000 */
.L_x_10569:
        /* <DEDUP_REMOVED lines=16> */
.L_x_10591:
[----:B------:R-:W-:Y:S01]  /*5a70*/  CS2R R10, SRZ ;  /* 0x00000000000a7805 */ /* 0x000fe2000001ff00 */
[----:B------:R-:W-:Y:S06]  /*5a80*/  BRA `(.L_x_10570) ;  /* 0x0000000000147947 */ /* 0x000fec0003800000 */
.L_x_10590:
[----:B------:R-:W2:Y:S02]  /*5a90*/  LDG.E.64 R10, desc[UR36][R2.64] ;  /* 0x00000024020a7981 */ /* 0x000ea4000c1e1b00 */
[----:B--2---:R-:W0:Y:S01]  /*5aa0*/  I2F.F64.U64 R10, R10 ;  /* 0x0000000a000a7312 */ /* 0x004e220000301800 */
[----:B------:R-:W-:Y:S05]  /*5ab0*/  BRA `(.L_x_10570) ;  /* 0x0000000000087947 */ /* 0x000fea0003800000 */
.L_x_10589:
[----:B------:R-:W2:Y:S02]  /*5ac0*/  LDG.E R2, desc[UR36][R2.64] ;  /* 0x0000002402027981 */ /* 0x000ea4000c1e1900 */
[----:B--2---:R0:W1:Y:S02]  /*5ad0*/  I2F.F64.U32 R10, R2 ;  /* 0x00000002000a7312 */ /* 0x0040640000201800 */
.L_x_10570:
[----:B------:R-:W-:Y:S05]  /*5ae0*/  BSYNC.RECONVERGENT B6 ;  /* 0x0000000000067941 */ /* 0x000fea0003800200 */
.L_x_10564:
[----:B01-3--:R-:W-:Y:S01]  /*5af0*/  MOV R2, 0x652b82fe ;  /* 0x652b82fe00027802 */ /* 0x00bfe20000000f00 */
[----:B------:R-:W-:Y:S01]  /*5b00*/  IMAD.MOV.U32 R3, RZ, RZ, 0x3ff71547 ;  /* 0x3ff71547ff037424 */ /* 0x000fe200078e00ff */
[----:B------:R-:W-:Y:S01]  /*5b10*/  UMOV UR4, 0xfefa39ef ;  /* 0xfefa39ef00047882 */ /* 0x000fe20000000000 */
[----:B------:R-:W-:Y:S01]  /*5b20*/  UMOV UR5, 0x3fe62e42 ;  /* 0x3fe62e4200057882 */ /* 0x000fe20000000000 */
[----:B--2-45:R-:W-:Y:S01]  /*5b30*/  DADD R8, -RZ, -R10 ;  /* 0x00000000ff087229 */ /* 0x034fe2000000090a */
        /* <DEDUP_REMOVED lines=55> */
.L_x_10593:
[----:B------:R-:W-:Y:S05]  /*5eb0*/  BSYNC.RECONVERGENT B0 ;  /* 0x0000000000007941 */ /* 0x000fea0003800200 */
.L_x_10592:
[----:B------:R-:W-:Y:S01]  /*5ec0*/  DADD R2, R4, 1 ;  /* 0x3ff0000004027429 */ /* 0x000fe20000000000 */
[----:B------:R-:W0:Y:S01]  /*5ed0*/  LDCU.64 UR4, c[0x0][0x580] ;  /* 0x0000b000ff0477ac */ /* 0x000e220008000a00 */
[----:B------:R-:W-:Y:S01]  /*5ee0*/  IMAD.MOV.U32 R4, RZ, RZ, 0x1 ;  /* 0x00000001ff047424 */ /* 0x000fe200078e00ff */
[----:B------:R-:W-:Y:S01]  /*5ef0*/  FSETP.GEU.AND P2, PT, |R11|, 6.5827683646048100446e-37, PT ;  /* 0x036000000b00780b */ /* 0x000fe20003f4e200 */
[----:B------:R-:W-:Y:S02]  /*5f00*/  BSSY.RECONVERGENT B0, `(.L_x_10594) ;  /* 0x0000012000007945 */ /* 0x000fe40003800200 */
        /* <DEDUP_REMOVED lines=14> */
[----:B------:R-:W-:Y:S02]  /*5ff0*/  MOV R9, R3 ;  /* 0x0000000300097202 */ /* 0x000fe40000000f00 */
[----:B------:R-:W-:-:S07]  /*6000*/  MOV R0, 0x6020 ;  /* 0x0000602000007802 */ /* 0x000fce0000000f00 */
[----:B------:R-:W-:Y:S05]  /*6010*/  CALL.REL.NOINC `($__internal_21_$__cuda_sm20_div_rn_f64_full) ;  /* 0x0000008000307944 */ /* 0x000fea0003c00000 */
.L_x_10595:
[----:B------:R-:W-:Y:S05]  /*6020*/  BSYNC.RECONVERGENT B0 ;  /* 0x0000000000007941 */ /* 0x000fea0003800200 */
.L_x_10594:
        /* <DEDUP_REMOVED lines=14> */
.L_x_10599:
[----:B------:R-:W0:Y:S02]  /*6110*/  F2I.S64.F64.TRUNC R4, R4 ;  /* 0x0000000400047311 */ /* 0x000e24000030d900 */
[----:B0-----:R-:W-:-:S05]  /*6120*/  IMAD.MOV.U32 R3, RZ, RZ, R4 ;  /* 0x000000ffff037224 */ /* 0x001fca00078e0004 */
[----:B------:R0:W-:Y:S01]  /*6130*/  STG.E.U8 desc[UR36][R22.64], R3 ;  /* 0x0000000316007986 */ /* 0x0001e2000c101124 */
[----:B------:R-:W-:Y:S05]  /*6140*/  BRA `(.L_x_10601) ;  /* 0x0000000c00e07947 */ /* 0x000fea0003800000 */
.L_x_10598:
        /* <DEDUP_REMOVED lines=9> */
.L_x_10603:
[----:B------:R-:W0:Y:S02]  /*61e0*/  F2I.F64.TRUNC R5, R4 ;  /* 0x0000000400057311 */ /* 0x000e24000030d100 */
[----:B0-----:R0:W-:Y:S01]  /*61f0*/  STG.E desc[UR36][R22.64], R5 ;  /* 0x0000000516007986 */ /* 0x0011e2000c101924 */
[----:B------:R-:W-:Y:S05]  /*6200*/  BRA `(.L_x_10601) ;  /* 0x0000000c00b07947 */ /* 0x000fea0003800000 */
.L_x_10602:
[----:B------:R-:W0:Y:S02]  /*6210*/  F2I.F64.TRUNC R5, R4 ;  /* 0x0000000400057311 */ /* 0x000e24000030d100 */
[----:B0-----:R0:W-:Y:S01]  /*6220*/  STG.E.U16 desc[UR36][R22.64], R5 ;  /* 0x0000000516007986 */ /* 0x0011e2000c101524 */
[----:B------:R-:W-:Y:S05]  /*6230*/  BRA `(.L_x_10601) ;  /* 0x0000000c00a47947 */ /* 0x000fea0003800000 */
.L_x_10597:
        /* <DEDUP_REMOVED lines=13> */
.L_x_10605:
        /* <DEDUP_REMOVED lines=8> */
.L_x_10604:
        /* <DEDUP_REMOVED lines=14> */
.L_x_10607:
        /* <DEDUP_REMOVED lines=9> */
.L_x_10606:
[----:B------:R0:W-:Y:S01]  /*6500*/  STG.E.64 desc[UR36][R22.64], R4 ;  /* 0x0000000416007986 */ /* 0x0001e2000c101b24 */
[----:B------:R-:W-:Y:S05]  /*6510*/  BRA `(.L_x_10601) ;  /* 0x0000000800ec7947 */ /* 0x000fea0003800000 */
.L_x_10596:
        /* <DEDUP_REMOVED lines=13> */
.L_x_10611:
        /* <DEDUP_REMOVED lines=21> */
.L_x_10614:
[----:B------:R-:W-:-:S04]  /*6740*/  SHF.R.U32.HI R3, RZ, 0x18, R3 ;  /* 0x00000018ff037819 */ /* 0x000fc80000011603 */
[----:B------:R-:W-:-:S04]  /*6750*/  LOP3.LUT R0, R0, 0x80, R3, 0xf8, !PT ;  /* 0x0000008000007812 */ /* 0x000fc800078ef803 */
[----:B------:R-:W-:-:S07]  /*6760*/  PRMT R11, R0, 0x7610, R11 ;  /* 0x00007610000b7816 */ /* 0x000fce000000000b */
.L_x_10613:
[----:B------:R-:W-:Y:S05]  /*6770*/  BSYNC.RECONVERGENT B0 ;  /* 0x0000000000007941 */ /* 0x000fea0003800200 */
.L_x_10612:
[----:B------:R0:W-:Y:S01]  /*6780*/  STG.E.U8 desc[UR36][R22.64], R11 ;  /* 0x0000000b16007986 */ /* 0x0001e2000c101124 */
[----:B------:R-:W-:Y:S05]  /*6790*/  BRA `(.L_x_10601) ;  /* 0x00000008004c7947 */ /* 0x000fea0003800000 */
.L_x_10610:
        /* <DEDUP_REMOVED lines=21> */
.L_x_10617:
[----:B------:R-:W-:-:S04]  /*68f0*/  SHF.R.U32.HI R3, RZ, 0x18, R3 ;  /* 0x00000018ff037819 */ /* 0x000fc80000011603 */
[----:B------:R-:W-:-:S04]  /*6900*/  LOP3.LUT R0, R0, 0x80, R3, 0xf8, !PT ;  /* 0x0000008000007812 */ /* 0x000fc800078ef803 */
[----:B------:R-:W-:-:S07]  /*6910*/  PRMT R11, R0, 0x7610, R11 ;  /* 0x00007610000b7816 */ /* 0x000fce000000000b */
.L_x_10616:
[----:B------:R-:W-:Y:S05]  /*6920*/  BSYNC.RECONVERGENT B0 ;  /* 0x0000000000007941 */ /* 0x000fea0003800200 */
.L_x_10615:
[----:B------:R0:W-:Y:S01]  /*6930*/  STG.E.U8 desc[UR36][R22.64], R11 ;  /* 0x0000000b16007986 */ /* 0x0001e2000c101124 */
[----:B------:R-:W-:Y:S05]  /*6940*/  BRA `(.L_x_10601) ;  /* 0x0000000400e07947 */ /* 0x000fea0003800000 */
.L_x_10609:
        /* <DEDUP_REMOVED lines=26> */
.L_x_10619:
[----:B------:R-:W0:Y:S02]  /*6af0*/  F2I.U64.F64.TRUNC R4, R4 ;  /* 0x0000000400047311 */ /* 0x000e24000030d800 */
[----:B0-----:R0:W-:Y:S01]  /*6b00*/  STG.E.64 desc[UR36][R22.64], R4 ;  /* 0x0000000416007986 */ /* 0x0011e2000c101b24 */
[----:B------:R-:W-:Y:S05]  /*6b10*/  BRA `(.L_x_10601) ;  /* 0x00000004006c7947 */ /* 0x000fea0003800000 */
.L_x_10618:
[----:B------:R-:W0:Y:S02]  /*6b20*/  F2I.U32.F64.TRUNC R5, R4 ;  /* 0x0000000400057311 */ /* 0x000e24000030d000 */
[----:B0-----:R0:W-:Y:S01]  /*6b30*/  STG.E desc[UR36][R22.64], R5 ;  /* 0x0000000516007986 */ /* 0x0011e2000c101924 */
[----:B------:R-:W-:Y:S05]  /*6b40*/  BRA `(.L_x_10601) ;  /* 0x0000000400607947 */ /* 0x000fea0003800000 */
.L_x_10608:
        /* <DEDUP_REMOVED lines=10> */
.L_x_10621:
[----:B------:R-:W-:-:S05]  /*6bf0*/  CS2R R6, SRZ ;  /* 0x0000000000067805 */ /* 0x000fca000001ff00 */
[----:B------:R0:W-:Y:S01]  /*6c00*/  STG.E.128 desc[UR36][R22.64], R4 ;  /* 0x0000000416007986 */ /* 0x0001e2000c101d24 */
[----:B------:R-:W-:Y:S05]  /*6c10*/  BRA `(.L_x_10601) ;  /* 0x00000004002c7947 */ /* 0x000fea0003800000 */
.L_x_10620:
[----:B------:R-:W-:-:S09]  /*6c20*/  UISETP.NE.AND UP0, UPT, UR4, 0xf, UPT ;  /* 0x0000000f0400788c */ /* 0x000fd2000bf05270 */
[----:B------:R-:W-:Y:S05]  /*6c30*/  BRA.U !UP0, `(.L_x_10622) ;  /* 0x0000000508087547 */ /* 0x000fea000b800000 */
[----:B------:R-:W-:-:S09]  /*6c40*/  UISETP.NE.AND UP0, UPT, UR4, 0x17, UPT ;  /* 0x000000170400788c */ /* 0x000fd2000bf05270 */
[----:B------:R-:W-:Y:S05]  /*6c50*/  BRA.U !UP0, `(.L_x_10623) ;  /* 0x0000000108a07547 */ /* 0x000fea000b800000 */
[----:B------:R-:W-:-:S09]  /*6c60*/  UISETP.NE.AND UP0, UPT, UR4, 0x18, UPT ;  /* 0x000000180400788c */ /* 0x000fd2000bf05270 */
[----:B------:R-:W-:Y:S05]  /*6c70*/  BRA.U !UP0, `(.L_x_10624) ;  /* 0x0000000108447547 */ /* 0x000fea000b800000 */
.L_x_10600:
        /* <DEDUP_REMOVED lines=16> */
.L_x_10625:
[----:B------:R-:W-:Y:S05]  /*6d80*/  BRA `(.L_x_10601) ;  /* 0x0000000000d07947 */ /* 0x000fea0003800000 */
.L_x_10624:
        /* <DEDUP_REMOVED lines=17> */
.L_x_10627:
[----:B------:R-:W-:Y:S05]  /*6ea0*/  BSYNC.RECONVERGENT B0 ;  /* 0x0000000000007941 */ /* 0x000fea0003800200 */
.L_x_10626:
[----:B------:R-:W-:-:S05]  /*6eb0*/  LOP3.LUT R3, R0, 0x80, R3, 0xf8, !PT ;  /* 0x0000008000037812 */ /* 0x000fca00078ef803 */
[----:B------:R3:W-:Y:S01]  /*6ec0*/  STG.E.U8 desc[UR36][R22.64], R3 ;  /* 0x0000000316007986 */ /* 0x0007e2000c101124 */
[----:B------:R-:W-:Y:S05]  /*6ed0*/  BRA `(.L_x_10601) ;  /* 0x00000000007c7947 */ /* 0x000fea0003800000 */
.L_x_10623:
        /* <DEDUP_REMOVED lines=16> */
.L_x_10629:
[----:B------:R-:W-:Y:S01]  /*6fe0*/  IMAD.MOV.U32 R0, RZ, RZ, 0x7f ;  /* 0x0000007fff007424 */ /* 0x000fe200078e00ff */
[----:B------:R-:W-:-:S04]  /*6ff0*/  ISETP.GT.U32.AND P0, PT, R2, 0x7f800000, PT ;  /* 0x7f8000000200780c */ /* 0x000fc80003f04070 */
[----:B------:R-:W-:-:S09]  /*7000*/  SEL R0, R0, 0x7c, P0 ;  /* 0x0000007c00007807 */ /* 0x000fd20000000000 */
.L_x_10630:
[----:B------:R-:W-:Y:S05]  /*7010*/  BSYNC.RECONVERGENT B0 ;  /* 0x0000000000007941 */ /* 0x000fea0003800200 */
.L_x_10628:
[----:B------:R-:W-:-:S04]  /*7020*/  SHF.R.U32.HI R3, RZ, 0x18, R3 ;  /* 0x00000018ff037819 */ /* 0x000fc80000011603 */
[----:B------:R-:W-:-:S05]  /*7030*/  LOP3.LUT R3, R0, 0x80, R3, 0xf8, !PT ;  /* 0x0000008000037812 */ /* 0x000fca00078ef803 */
[----:B------:R2:W-:Y:S01]  /*7040*/  STG.E.U8 desc[UR36][R22.64], R3 ;  /* 0x0000000316007986 */ /* 0x0005e2000c101124 */
[----:B------:R-:W-:Y:S05]  /*7050*/  BRA `(.L_x_10601) ;  /* 0x00000000001c7947 */ /* 0x000fea0003800000 */
.L_x_10622:
[----:B------:R-:W-:Y:S01]  /*7060*/  UMOV UR4, 0xf0000000 ;  /* 0xf000000000047882 */ /* 0x000fe20000000000 */
[----:B------:R-:W-:Y:S01]  /*7070*/  UMOV UR5, 0x380fffff ;  /* 0x380fffff00057882 */ /* 0x000fe20000000000 */
[----:B------:R-:W0:Y:S01]  /*7080*/  F2F.F32.F64 R0, R4 ;  /* 0x0000000400007310 */ /* 0x000e220000301000 */
[----:B------:R-:W-:-:S14]  /*7090*/  DSETP.GEU.AND P0, PT, |R4|, UR4, PT ;  /* 0x0000000404007e2a */ /* 0x000fdc000bf0e200 */
[----:B0-----:R-:W-:-:S05]  /*70a0*/  @!P0 FMUL R0, R0, 1.175494350822287508e-38 ;  /* 0x0080000000008820 */ /* 0x001fca0000400000 */
[----:B------:R-:W-:-:S05]  /*70b0*/  F2FP.BF16.F32.PACK_AB R0, RZ, R0 ;  /* 0x00000000ff00723e */ /* 0x000fca00000010ff */
[----:B------:R4:W-:Y:S02]  /*70c0*/  STG.E.U16 desc[UR36][R22.64], R0 ;  /* 0x0000000016007986 */ /* 0x0009e4000c101524 */
.L_x_10601:
[----:B------:R-:W-:-:S07]  /*70d0*/  VIADD R17, R17, 0x80 ;  /* 0x0000008011117836 */ /* 0x000fce0000000000 */
.L_x_10562:
[----:B------:R-:W-:Y:S05]  /*70e0*/  BSYNC.RECONVERGENT B7 ;  /* 0x0000000000077941 */ /* 0x000fea0003800200 */
.L_x_10561:
[----:B------:R-:W5:Y:S01]  /*70f0*/  LDCU UR4, c[0x0][0x380] ;  /* 0x00007000ff0477ac */ /* 0x000f620008000800 */
[----:B------:R-:W-:Y:S01]  /*7100*/  BSSY.RECONVERGENT B7, `(.L_x_10631) ;  /* 0x000037f000077945 */ /* 0x000fe20003800200 */
[----:B-----5:R-:W-:-:S13]  /*7110*/  ISETP.GE.AND P0, PT, R17, UR4, PT ;  /* 0x0000000411007c0c */ /* 0x020fda000bf06270 */
[----:B------:R-:W-:Y:S05]  /*7120*/  @P0 BRA `(.L_x_10632) ;  /* 0x0000003400f00947 */ /* 0x000fea0003800000 */
[----:B------:R-:W5:Y:S01]  /*7130*/  LDCU UR4, c[0x0][0x388] ;  /* 0x00007100ff0477ac */ /* 0x000f620008000800 */
[----:B0-2-4-:R-:W-:Y:S01]  /*7140*/  MOV R0, RZ ;  /* 0x000000ff00007202 */ /* 0x015fe20000000f00 */
[----:B-1-3--:R-:W-:Y:S01]  /*7150*/  IMAD.MOV.U32 R22, RZ, RZ, RZ ;  /* 0x000000ffff167224 */ /* 0x00afe200078e00ff */
        /* <DEDUP_REMOVED lines=300> */
.L_x_10633:
        /* <DEDUP_REMOVED lines=18> */
.L_x_10638:
[----:B------:R-:W2:Y:S02]  /*8540*/  LDG.E.U8 R2, desc[UR36][R2.64] ;  /* 0x0000002402027981 */ /* 0x000ea4000c1e1100 */
[----:B--2---:R0:W1:Y:S01]  /*8550*/  I2F.F64.U16 R10, R2 ;  /* 0x00000002000a7312 */ /* 0x0040620000101800 */
[----:B------:R-:W-:Y:S05]  /*8560*/  BRA `(.L_x_10640) ;  /* 0x0000000c00607947 */ /* 0x000fea0003800000 */
.L_x_10637:
        /* <DEDUP_REMOVED lines=9> */
.L_x_10642:
[----:B------:R-:W2:Y:S02]  /*8600*/  LDG.E R2, desc[UR36][R2.64] ;  /* 0x0000002402027981 */ /* 0x000ea4000c1e1900 */
[----:B--2---:R0:W1:Y:S01]  /*8610*/  I2F.F64 R10, R2 ;  /* 0x00000002000a7312 */ /* 0x0040620000201c00 */
[----:B------:R-:W-:Y:S05]  /*8620*/  BRA `(.L_x_10640) ;  /* 0x0000000c00307947 */ /* 0x000fea0003800000 */
.L_x_10641:
[----:B------:R-:W2:Y:S02]  /*8630*/  LDG.E.U16 R2, desc[UR36][R2.64] ;  /* 0x0000002402027981 */ /* 0x000ea4000c1e1500 */
[----:B--2---:R0:W1:Y:S01]  /*8640*/  I2F.F64.S16 R10, R2 ;  /* 0x00000002000a7312 */ /* 0x0040620000101c00 */
[----:B------:R-:W-:Y:S05]  /*8650*/  BRA `(.L_x_10640) ;  /* 0x0000000c00247947 */ /* 0x000fea0003800000 */
.L_x_10636:
        /* <DEDUP_REMOVED lines=10> */
.L_x_10644:
[----:B------:R-:W2:Y:S02]  /*8700*/  LDG.E.U16 R0, desc[UR36][R2.64] ;  /* 0x0000002402007981 */ /* 0x000ea4000c1e1500 */
[----:B--2---:R-:W-:-:S05]  /*8710*/  HADD2.F32 R0, -RZ, R0.H0_H0 ;  /* 0x20000000ff007230 */ /* 0x004fca0000004100 */
[----:B------:R-:W-:-:S04]  /*8720*/  FMUL.FTZ R0, R0, 1 ;  /* 0x3f80000000007820 */ /* 0x000fc80000410000 */
[----:B------:R0:W1:Y:S01]  /*8730*/  F2F.F64.F32 R10, R0 ;  /* 0x00000000000a7310 */ /* 0x0000620000201800 */
[----:B------:R-:W-:Y:S05]  /*8740*/  BRA `(.L_x_10640) ;  /* 0x0000000800e87947 */ /* 0x000fea0003800000 */
.L_x_10643:
        /* <DEDUP_REMOVED lines=10> */
.L_x_10646:
[----:B------:R-:W2:Y:S02]  /*87f0*/  LDG.E.U16 R2, desc[UR36][R2.64] ;  /* 0x0000002402027981 */ /* 0x000ea4000c1e1500 */
[----:B--2---:R-:W-:-:S05]  /*8800*/  HADD2.F32 R0, -RZ, R2.H0_H0 ;  /* 0x20000002ff007230 */ /* 0x004fca0000004100 */
[----:B------:R-:W-:-:S04]  /*8810*/  FMUL.FTZ R0, R0, 1 ;  /* 0x3f80000000007820 */ /* 0x000fc80000410000 */
[----:B------:R0:W1:Y:S01]  /*8820*/  F2F.F64.F32 R10, R0 ;  /* 0x00000000000a7310 */ /* 0x0000620000201800 */
[----:B------:R-:W-:Y:S05]  /*8830*/  BRA `(.L_x_10640) ;  /* 0x0000000800ac7947 */ /* 0x000fea0003800000 */
.L_x_10645:
[----:B------:R0:W5:Y:S01]  /*8840*/  LDG.E.64 R10, desc[UR36][R2.64] ;  /* 0x00000024020a7981 */ /* 0x000162000c1e1b00 */
[----:B------:R-:W-:Y:S05]  /*8850*/  BRA `(.L_x_10640) ;  /* 0x0000000800a47947 */ /* 0x000fea0003800000 */
.L_x_10635:
        /* <DEDUP_REMOVED lines=13> */
.L_x_10649:
[----:B------:R0:W5:Y:S01]  /*8930*/  LDG.E.64 R10, desc[UR36][R2.64] ;  /* 0x00000024020a7981 */ /* 0x000162000c1e1b00 */
[----:B------:R-:W-:Y:S05]  /*8940*/  BRA `(.L_x_10640) ;  /* 0x0000000800687947 */ /* 0x000fea0003800000 */
.L_x_10648:
        /* <DEDUP_REMOVED lines=25> */
[----:B------:R2:W3:Y:S01]  /*8ae0*/  F2F.F64.F32 R10, R5 ;  /* 0x00000005000a7310 */ /* 0x0004e20000201800 */
[----:B------:R-:W-:Y:S05]  /*8af0*/  BRA `(.L_x_10640) ;  /* 0x0000000400fc7947 */ /* 0x000fea0003800000 */
.L_x_10651:
        /* <DEDUP_REMOVED lines=14> */
.L_x_10650:
[----:B------:R-:W2:Y:S02]  /*8be0*/  LDG.E.U16 R0, desc[UR36][R2.64] ;  /* 0x0000002402007981 */ /* 0x000ea4000c1e1500 */
[----:B--2---:R-:W-:-:S05]  /*8bf0*/  SHF.L.U32 R0, R0, 0x10, RZ ;  /* 0x0000001000007819 */ /* 0x004fca00000006ff */
[----:B------:R-:W-:-:S04]  /*8c00*/  FMUL.FTZ R0, R0, 1 ;  /* 0x3f80000000007820 */ /* 0x000fc80000410000 */
[----:B------:R0:W1:Y:S01]  /*8c10*/  F2F.F64.F32 R10, R0 ;  /* 0x00000000000a7310 */ /* 0x0000620000201800 */
[----:B------:R-:W-:Y:S05]  /*8c20*/  BRA `(.L_x_10640) ;  /* 0x0000000400b07947 */ /* 0x000fea0003800000 */
.L_x_10647:
        /* <DEDUP_REMOVED lines=11> */
.L_x_10654:
        /* <DEDUP_REMOVED lines=21> */
.L_x_10656:
[----:B------:R-:W-:Y:S05]  /*8e30*/  BSYNC.RECONVERGENT B0 ;  /* 0x0000000000007941 */ /* 0x000fea0003800200 */
.L_x_10655:
[----:B------:R-:W-:Y:S01]  /*8e40*/  IMAD.SHL.U32 R0, R0, 0x100000, RZ ;  /* 0x0010000000007824 */ /* 0x000fe200078e00ff */
[----:B------:R-:W-:-:S04]  /*8e50*/  LEA R2, R2, 0x3b800000, 0x17 ;  /* 0x3b80000002027811 */ /* 0x000fc800078eb8ff */
[----:B------:R-:W-:-:S05]  /*8e60*/  LOP3.LUT R0, R2, R0, R7, 0xfe, !PT ;  /* 0x0000000002007212 */ /* 0x000fca00078efe07 */
[----:B------:R-:W-:-:S04]  /*8e70*/  FMUL.FTZ R0, R0, 1 ;  /* 0x3f80000000007820 */ /* 0x000fc80000410000 */
[----:B------:R0:W1:Y:S01]  /*8e80*/  F2F.F64.F32 R10, R0 ;  /* 0x00000000000a7310 */ /* 0x0000620000201800 */
[----:B------:R-:W-:Y:S05]  /*8e90*/  BRA `(.L_x_10640) ;  /* 0x0000000400147947 */ /* 0x000fea0003800000 */
.L_x_10653:
        /* <DEDUP_REMOVED lines=21> */
.L_x_10658:
[----:B------:R-:W-:Y:S05]  /*8ff0*/  BSYNC.RECONVERGENT B0 ;  /* 0x0000000000007941 */ /* 0x000fea0003800200 */
.L_x_10657:
[----:B------:R-:W-:Y:S01]  /*9000*/  IMAD.SHL.U32 R0, R0, 0x200000, RZ ;  /* 0x0020000000007824 */ /* 0x000fe200078e00ff */
[----:B------:R-:W-:-:S04]  /*9010*/  LEA R2, R2, 0x37800000, 0x17 ;  /* 0x3780000002027811 */ /* 0x000fc800078eb8ff */
[----:B------:R-:W-:-:S05]  /*9020*/  LOP3.LUT R0, R2, R0, R7, 0xfe, !PT ;  /* 0x0000000002007212 */ /* 0x000fca00078efe07 */
[----:B------:R-:W-:-:S04]  /*9030*/  FMUL.FTZ R0, R0, 1 ;  /* 0x3f80000000007820 */ /* 0x000fc80000410000 */
[----:B------:R0:W1:Y:S01]  /*9040*/  F2F.F64.F32 R10, R0 ;  /* 0x00000000000a7310 */ /* 0x0000620000201800 */
[----:B------:R-:W-:Y:S05]  /*9050*/  BRA `(.L_x_10640) ;  /* 0x0000000000a47947 */ /* 0x000fea0003800000 */
.L_x_10652:
        /* <DEDUP_REMOVED lines=18> */
.L_x_10639:
        /* <DEDUP_REMOVED lines=16> */
.L_x_10661:
[----:B------:R-:W-:Y:S01]  /*9280*/  CS2R R10, SRZ ;  /* 0x00000000000a7805 */ /* 0x000fe2000001ff00 */
[----:B------:R-:W-:Y:S06]  /*9290*/  BRA `(.L_x_10640) ;  /* 0x0000000000147947 */ /* 0x000fec0003800000 */
.L_x_10660:
[----:B------:R-:W2:Y:S02]  /*92a0*/  LDG.E.64 R10, desc[UR36][R2.64] ;  /* 0x00000024020a7981 */ /* 0x000ea4000c1e1b00 */
[----:B--2---:R-:W0:Y:S01]  /*92b0*/  I2F.F64.U64 R10, R10 ;  /* 0x0000000a000a7312 */ /* 0x004e220000301800 */
[----:B------:R-:W-:Y:S05]  /*92c0*/  BRA `(.L_x_10640) ;  /* 0x0000000000087947 */ /* 0x000fea0003800000 */
.L_x_10659:
[----:B------:R-:W2:Y:S02]  /*92d0*/  LDG.E R2, desc[UR36][R2.64] ;  /* 0x0000002402027981 */ /* 0x000ea4000c1e1900 */
[----:B--2---:R0:W1:Y:S02]  /*92e0*/  I2F.F64.U32 R10, R2 ;  /* 0x00000002000a7312 */ /* 0x0040640000201800 */
.L_x_10640:
[----:B------:R-:W-:Y:S05]  /*92f0*/  BSYNC.RECONVERGENT B6 ;  /* 0x0000000000067941 */ /* 0x000fea0003800200 */
.L_x_10634:
[----:B0-----:R-:W-:Y:S01]  /*9300*/  IMAD.MOV.U32 R2, RZ, RZ, 0x652b82fe ;  /* 0x652b82feff027424 */ /* 0x001fe200078e00ff */
[----:B------:R-:W-:Y:S01]  /*9310*/  UMOV UR4, 0xfefa39ef ;  /* 0xfefa39ef00047882 */ /* 0x000fe20000000000 */
[----:B------:R-:W-:Y:S01]  /*9320*/  IMAD.MOV.U32 R3, RZ, RZ, 0x3ff71547 ;  /* 0x3ff71547ff037424 */ /* 0x000fe200078e00ff */
[----:B------:R-:W-:Y:S01]  /*9330*/  UMOV UR5, 0x3fe62e42 ;  /* 0x3fe62e4200057882 */ /* 0x000fe20000000000 */
[----:B-1-3-5:R-:W-:Y:S01]  /*9340*/  DADD R8, -RZ, -R10 ;  /* 0x00000000ff087229 */ /* 0x02afe2000000090a */
[----:B------:R-:W-:Y:S03]  /*9350*/  BSSY.RECONVERGENT B0, `(.L_x_10662) ;  /* 0x0000037000007945 */ /* 0x000fe60003800200 */
[----:B------:R-:W-:-:S06]  /*9360*/  DFMA R2, R10, -R2, 6.75539944105574400000e+15 ;  /* 0x433800000a02742b */ /* 0x000fcc0000000802 */
[----:B------:R-:W-:Y:S02]  /*9370*/  FSETP.GEU.FTZ.AND P0, PT, |R9|, 4.1917929649353027344, PT ;  /* 0x4086232b0900780b */ /* 0x000fe40003f1e200 */
[----:B--2---:R-:W-:-:S08]  /*9380*/  DADD R4, R2, -6.75539944105574400000e+15 ;  /* 0xc338000002047429 */ /* 0x004fd00000000000 */
        /* <DEDUP_REMOVED lines=42> */
[----:B----4-:R-:W-:Y:S02]  /*9630*/  @!P1 LEA.HI R0, R2, R2, RZ, 0x1 ;  /* 0x0000000202009211 */ /* 0x010fe400078f08ff */
        /* <DEDUP_REMOVED lines=8> */
.L_x_10663:
[----:B------:R-:W-:Y:S05]  /*96c0*/  BSYNC.RECONVERGENT B0 ;  /* 0x0000000000007941 */ /* 0x000fea0003800200 */
.L_x_10662:
[----:B------:R-:W-:Y:S01]  /*96d0*/  DADD R2, R4, 1 ;  /* 0x3ff0000004027429 */ /* 0x000fe20000000000 */
[----:B------:R-:W0:Y:S01]  /*96e0*/  LDCU.64 UR4, c[0x0][0x580] ;  /* 0x0000b000ff0477ac */ /* 0x000e220008000a00 */
[----:B------:R-:W-:Y:S01]  /*96f0*/  IMAD.MOV.U32 R4, RZ, RZ, 0x1 ;  /* 0x00000001ff047424 */ /* 0x000fe200078e00ff */
[----:B------:R-:W-:Y:S01]  /*9700*/  FSETP.GEU.AND P2, PT, |R11|, 6.5827683646048100446e-37, PT ;  /* 0x036000000b00780b */ /* 0x000fe20003f4e200 */
[----:B------:R-:W-:Y:S02]  /*9710*/  BSSY.RECONVERGENT B0, `(.L_x_10664) ;  /* 0x0000012000007945 */ /* 0x000fe40003800200 */
[----:B------:R-:W1:Y:S01]  /*9720*/  MUFU.RCP64H R5, R3 ;  /* 0x0000000300057308 */ /* 0x000e620000001800 */
[----:B0-----:R-:W-:Y:S01]  /*9730*/  IADD3 R22, P1, PT, R22, UR4, RZ ;  /* 0x0000000416167c10 */ /* 0x001fe2000ff3e0ff */
[----:B-1----:R-:W-:-:S03]  /*9740*/  DFMA R6, -R2, R4, 1 ;  /* 0x3ff000000206742b */ /* 0x002fc60000000104 */
[----:B------:R-:W-:-:S05]  /*9750*/  IADD3.X R23, PT, PT, RZ, UR5, RZ, P1, !PT ;  /* 0x00000005ff177c10 */ /* 0x000fca0008ffe4ff */
[----:B------:R-:W-:-:S08]  /*9760*/  DFMA R6, R6, R6, R6 ;  /* 0x000000060606722b */ /* 0x000fd00000000006 */
[----:B------:R-:W-:-:S08]  /*9770*/  DFMA R6, R4, R6, R4 ;  /* 0x000000060406722b */ /* 0x000fd00000000004 */
[----:B------:R-:W-:-:S08]  /*9780*/  DFMA R4, -R2, R6, 1 ;  /* 0x3ff000000204742b */ /* 0x000fd00000000106 */
[----:B------:R-:W-:-:S08]  /*9790*/  DFMA R4, R6, R4, R6 ;  /* 0x000000040604722b */ /* 0x000fd00000000006 */
[----:B------:R-:W-:-:S08]  /*97a0*/  DMUL R6, R4, R10 ;  /* 0x0000000a04067228 */ /* 0x000fd00000000000 */
[----:B------:R-:W-:-:S08]  /*97b0*/  DFMA R8, -R2, R6, R10 ;  /* 0x000000060208722b */ /* 0x000fd0000000010a */
[----:B------:R-:W-:-:S10]  /*97c0*/  DFMA R4, R4, R8, R6 ;  /* 0x000000080404722b */ /* 0x000fd40000000006 */
[----:B----4-:R-:W-:-:S05]  /*97d0*/  FFMA R0, RZ, R3, R5 ;  /* 0x00000003ff007223 */ /* 0x010fca0000000005 */
[----:B------:R-:W-:-:S13]  /*97e0*/  FSETP.GT.AND P0, PT, |R0|, 1.469367938527859385e-39, PT ;  /* 0x001000000000780b */ /* 0x000fda0003f04200 */
[----:B------:R-:W-:Y:S05]  /*97f0*/  @P0 BRA P2, `(.L_x_10665) ;  /* 0x00000000000c0947 */ /* 0x000fea0001000000 */
[----:B------:R-:W-:Y:S01]  /*9800*/  IMAD.MOV.U32 R9, RZ, RZ, R3 ;  /* 0x000000ffff097224 */ /* 0x000fe200078e0003 */
[----:B------:R-:W-:-:S07]  /*9810*/  MOV R0, 0x9830 ;  /* 0x0000983000007802 */ /* 0x000fce0000000f00 */
[----:B------:R-:W-:Y:S05]  /*9820*/  CALL.REL.NOINC `($__internal_21_$__cuda_sm20_div_rn_f64_full) ;  /* 0x00000048002c7944 */ /* 0x000fea0003c00000 */
.L_x_10665:
[----:B------:R-:W-:Y:S05]  /*9830*/  BSYNC.RECONVERGENT B0 ;  /* 0x0000000000007941 */ /* 0x000fea0003800200 */
.L_x_10664:
        /* <DEDUP_REMOVED lines=14> */
.L_x_10669:
[----:B------:R-:W0:Y:S02]  /*9920*/  F2I.S64.F64.TRUNC R4, R4 ;  /* 0x0000000400047311 */ /* 0x000e24000030d900 */
[----:B0-----:R-:W-:-:S05]  /*9930*/  IMAD.MOV.U32 R3, RZ, RZ, R4 ;  /* 0x000000ffff037224 */ /* 0x001fca00078e0004 */
[----:B------:R0:W-:Y:S01]  /*9940*/  STG.E.U8 desc[UR36][R22.64], R3 ;  /* 0x0000000316007986 */ /* 0x0001e2000c101124 */
[----:B------:R-:W-:Y:S05]  /*9950*/  BRA `(.L_x_10671) ;  /* 0x0000000c00e07947 */ /* 0x000fea0003800000 */
.L_x_10668:
        /* <DEDUP_REMOVED lines=9> */
.L_x_10673:
[----:B------:R-:W0:Y:S02]  /*99f0*/  F2I.F64.TRUNC R5, R4 ;  /* 0x0000000400057311 */ /* 0x000e24000030d100 */
[----:B0-----:R0:W-:Y:S01]  /*9a00*/  STG.E desc[UR36][R22.64], R5 ;  /* 0x0000000516007986 */ /* 0x0011e2000c101924 */
[----:B------:R-:W-:Y:S05]  /*9a10*/  BRA `(.L_x_10671) ;  /* 0x0000000c00b07947 */ /* 0x000fea0003800000 */
.L_x_10672:
[----:B------:R-:W0:Y:S02]  /*9a20*/  F2I.F64.TRUNC R5, R4 ;  /* 0x0000000400057311 */ /* 0x000e24000030d100 */
[----:B0-----:R0:W-:Y:S01]  /*9a30*/  STG.E.U16 desc[UR36][R22.64], R5 ;  /* 0x0000000516007986 */ /* 0x0011e2000c101524 */
[----:B------:R-:W-:Y:S05]  /*9a40*/  BRA `(.L_x_10671) ;  /* 0x0000000c00a47947 */ /* 0x000fea0003800000 */
.L_x_10667:
        /* <DEDUP_REMOVED lines=13> */
.L_x_10675:
        /* <DEDUP_REMOVED lines=8> */
.L_x_10674:
        /* <DEDUP_REMOVED lines=14> */
.L_x_10677:
        /* <DEDUP_REMOVED lines=9> */
.L_x_10676:
[----:B------:R0:W-:Y:S01]  /*9d10*/  STG.E.64 desc[UR36][R22.64], R4 ;  /* 0x0000000416007986 */ /* 0x0001e2000c101b24 */
[----:B------:R-:W-:Y:S05]  /*9d20*/  BRA `(.L_x_10671) ;  /* 0x0000000800ec7947 */ /* 0x000fea0003800000 */
.L_x_10666:
        /* <DEDUP_REMOVED lines=13> */
.L_x_10681:
        /* <DEDUP_REMOVED lines=21> */
.L_x_10684:
[----:B------:R-:W-:-:S04]  /*9f50*/  SHF.R.U32.HI R3, RZ, 0x18, R3 ;  /* 0x00000018ff037819 */ /* 0x000fc80000011603 */
[----:B------:R-:W-:-:S04]  /*9f60*/  LOP3.LUT R0, R0, 0x80, R3, 0xf8, !PT ;  /* 0x0000008000007812 */ /* 0x000fc800078ef803 */
[----:B------:R-:W-:-:S07]  /*9f70*/  PRMT R11, R0, 0x7610, R11 ;  /* 0x00007610000b7816 */ /* 0x000fce000000000b */
.L_x_10683:
[----:B------:R-:W-:Y:S05]  /*9f80*/  BSYNC.RECONVERGENT B0 ;  /* 0x0000000000007941 */ /* 0x000fea0003800200 */
.L_x_10682:
[----:B------:R0:W-:Y:S01]  /*9f90*/  STG.E.U8 desc[UR36][R22.64], R11 ;  /* 0x0000000b16007986 */ /* 0x0001e2000c101124 */
[----:B------:R-:W-:Y:S05]  /*9fa0*/  BRA `(.L_x_10671) ;  /* 0x00000008004c7947 */ /* 0x000fea0003800000 */
.L_x_10680:
        /* <DEDUP_REMOVED lines=21> */
.L_x_10687:
[----:B------:R-:W-:-:S04]  /*a100*/  SHF.R.U32.HI R3, RZ, 0x18, R3 ;  /* 0x00000018ff037819 */ /* 0x000fc80000011603 */
[----:B------:R-:W-:-:S04]  /*a110*/  LOP3.LUT R0, R0, 0x80, R3, 0xf8, !PT ;  /* 0x0000008000007812 */ /* 0x000fc800078ef803 */
[----:B------:R-:W-:-:S07]  /*a120*/  PRMT R11, R0, 0x7610, R11 ;  /* 0x00007610000b7816 */ /* 0x000fce000000000b */
.L_x_10686:
[----:B------:R-:W-:Y:S05]  /*a130*/  BSYNC.RECONVERGENT B0 ;  /* 0x0000000000007941 */ /* 0x000fea0003800200 */
.L_x_10685:
[----:B------:R0:W-:Y:S01]  /*a140*/  STG.E.U8 desc[UR36][R22.64], R11 ;  /* 0x0000000b16007986 */ /* 0x0001e2000c101124 */
[----:B------:R-:W-:Y:S05]  /*a150*/  BRA `(.L_x_10671) ;  /* 0x0000000400e07947 */ /* 0x000fea0003800000 */
.L_x_10679:
        /* <DEDUP_REMOVED lines=26> */
.L_x_10689:
[----:B------:R-:W0:Y:S02]  /*a300*/  F2I.U64.F64.TRUNC R4, R4 ;  /* 0x0000000400047311 */ /* 0x000e24000030d800 */
[----:B0-----:R0:W-:Y:S01]  /*a310*/  STG.E.64 desc[UR36][R22.64], R4 ;  /* 0x0000000416007986 */ /* 0x0011e2000c101b24 */
[----:B------:R-:W-:Y:S05]  /*a320*/  BRA `(.L_x_10671) ;  /* 0x00000004006c7947 */ /* 0x000fea0003800000 */
.L_x_10688:
[----:B------:R-:W0:Y:S02]  /*a330*/  F2I.U32.F64.TRUNC R5, R4 ;  /* 0x0000000400057311 */ /* 0x000e24000030d000 */
[----:B0-----:R0:W-:Y:S01]  /*a340*/  STG.E desc[UR36][R22.64], R5 ;  /* 0x0000000516007986 */ /* 0x0011e2000c101924 */
[----:B------:R-:W-:Y:S05]  /*a350*/  BRA `(.L_x_10671) ;  /* 0x0000000400607947 */ /* 0x000fea0003800000 */
.L_x_10678:
        /* <DEDUP_REMOVED lines=10> */
.L_x_10691:
[----:B------:R-:W-:-:S05]  /*a400*/  CS2R R6, SRZ ;  /* 0x0000000000067805 */ /* 0x000fca000001ff00 */
[----:B------:R3:W-:Y:S01]  /*a410*/  STG.E.128 desc[UR36][R22.64], R4 ;  /* 0x0000000416007986 */ /* 0x0007e2000c101d24 */
[----:B------:R-:W-:Y:S05]  /*a420*/  BRA `(.L_x_10671) ;  /* 0x00000004002c7947 */ /* 0x000fea0003800000 */
.L_x_10690:
[----:B------:R-:W-:-:S09]  /*a430*/  UISETP.NE.AND UP0, UPT, UR4, 0xf, UPT ;  /* 0x0000000f0400788c */ /* 0x000fd2000bf05270 */
[----:B------:R-:W-:Y:S05]  /*a440*/  BRA.U !UP0, `(.L_x_10692) ;  /* 0x0000000508087547 */ /* 0x000fea000b800000 */
[----:B------:R-:W-:-:S09]  /*a450*/  UISETP.NE.AND UP0, UPT, UR4, 0x17, UPT ;  /* 0x000000170400788c */ /* 0x000fd2000bf05270 */
[----:B------:R-:W-:Y:S05]  /*a460*/  BRA.U !UP0, `(.L_x_10693) ;  /* 0x0000000108a07547 */ /* 0x000fea000b800000 */
[----:B------:R-:W-:-:S09]  /*a470*/  UISETP.NE.AND UP0, UPT, UR4, 0x18, UPT ;  /* 0x000000180400788c */ /* 0x000fd2000bf05270 */
[----:B------:R-:W-:Y:S05]  /*a480*/  BRA.U !UP0, `(.L_x_10694) ;  /* 0x0000000108447547 */ /* 0x000fea000b800000 */
.L_x_10670:
        /* <DEDUP_REMOVED lines=16> */
.L_x_10695:
[----:B------:R-:W-:Y:S05]  /*a590*/  BRA `(.L_x_10671) ;  /* 0x0000000000d07947 */ /* 0x000fea0003800000 */
.L_x_10694:
        /* <DEDUP_REMOVED lines=17> */
.L_x_10697:
[----:B------:R-:W-:Y:S05]  /*a6b0*/  BSYNC.RECONVERGENT B0 ;  /* 0x0000000000007941 */ /* 0x000fea0003800200 */
.L_x_10696:
[----:B------:R-:W-:-:S05]  /*a6c0*/  LOP3.LUT R3, R0, 0x80, R3, 0xf8, !PT ;  /* 0x0000008000037812 */ /* 0x000fca00078ef803 */
[----:B------:R1:W-:Y:S01]  /*a6d0*/  STG.E.U8 desc[UR36][R22.64], R3 ;  /* 0x0000000316007986 */ /* 0x0003e2000c101124 */
[----:B------:R-:W-:Y:S05]  /*a6e0*/  BRA `(.L_x_10671) ;  /* 0x00000000007c7947 */ /* 0x000fea0003800000 */
.L_x_10693:
        /* <DEDUP_REMOVED lines=16> */
.L_x_10699:
[----:B------:R-:W-:Y:S01]  /*a7f0*/  IMAD.MOV.U32 R0, RZ, RZ, 0x7f ;  /* 0x0000007fff007424 */ /* 0x000fe200078e00ff */
[----:B------:R-:W-:-:S04]  /*a800*/  ISETP.GT.U32.AND P0, PT, R2, 0x7f800000, PT ;  /* 0x7f8000000200780c */ /* 0x000fc80003f04070 */
[----:B------:R-:W-:-:S09]  /*a810*/  SEL R0, R0, 0x7c, P0 ;  /* 0x0000007c00007807 */ /* 0x000fd20000000000 */
.L_x_10700:
[----:B------:R-:W-:Y:S05]  /*a820*/  BSYNC.RECONVERGENT B0 ;  /* 0x0000000000007941 */ /* 0x000fea0003800200 */
.L_x_10698:
[----:B------:R-:W-:-:S04]  /*a830*/  SHF.R.U32.HI R3, RZ, 0x18, R3 ;  /* 0x00000018ff037819 */ /* 0x000fc80000011603 */
[----:B------:R-:W-:-:S05]  /*a840*/  LOP3.LUT R3, R0, 0x80, R3, 0xf8, !PT ;  /* 0x0000008000037812 */ /* 0x000fca00078ef803 */
[----:B------:R0:W-:Y:S01]  /*a850*/  STG.E.U8 desc[UR36][R22.64], R3 ;  /* 0x0000000316007986 */ /* 0x0001e2000c101124 */
[----:B------:R-:W-:Y:S05]  /*a860*/  BRA `(.L_x_10671) ;  /* 0x00000000001c7947 */ /* 0x000fea0003800000 */
.L_x_10692:
[----:B------:R-:W-:Y:S01]  /*a870*/  UMOV UR4, 0xf0000000 ;  /* 0xf000000000047882 */ /* 0x000fe20000000000 */
[----:B------:R-:W-:Y:S01]  /*a880*/  UMOV UR5, 0x380fffff ;  /* 0x380fffff00057882 */ /* 0x000fe20000000000 */
[----:B------:R-:W0:Y:S01]  /*a890*/  F2F.F32.F64 R0, R4 ;  /* 0x0000000400007310 */ /* 0x000e220000301000 */
[----:B------:R-:W-:-:S14]  /*a8a0*/  DSETP.GEU.AND P0, PT, |R4|, UR4, PT ;  /* 0x0000000404007e2a */ /* 0x000fdc000bf0e200 */
[----:B0-----:R-:W-:-:S05]  /*a8b0*/  @!P0 FMUL R0, R0, 1.175494350822287508e-38 ;  /* 0x0080000000008820 */ /* 0x001fca0000400000 */
[----:B------:R-:W-:-:S05]  /*a8c0*/  F2FP.BF16.F32.PACK_AB R0, RZ, R0 ;  /* 0x00000000ff00723e */ /* 0x000fca00000010ff */
[----:B------:R2:W-:Y:S02]  /*a8d0*/  STG.E.U16 desc[UR36][R22.64], R0 ;  /* 0x0000000016007986 */ /* 0x0005e4000c101524 */
.L_x_10671:
[----:B------:R-:W-:-:S07]  /*a8e0*/  IADD3 R17, PT, PT, R17, 0x80, RZ ;  /* 0x0000008011117810 */ /* 0x000fce0007ffe0ff */
.L_x_10632:
[----:B------:R-:W-:Y:S05]  /*a8f0*/  BSYNC.RECONVERGENT B7 ;  /* 0x0000000000077941 */ /* 0x000fea0003800200 */
.L_x_10631:
[----:B------:R-:W5:Y:S02]  /*a900*/  LDCU UR4, c[0x0][0x380] ;  /* 0x00007000ff0477ac */ /* 0x000f640008000800 */
[----:B-----5:R-:W-:-:S13]  /*a910*/  ISETP.GE.AND P0, PT, R17, UR4, PT ;  /* 0x0000000411007c0c */ /* 0x020fda000bf06270 */
[----:B------:R-:W-:Y:S05]  /*a920*/  @P0 EXIT ;  /* 0x000000000000094d */ /* 0x000fea0003800000 */
[----:B------:R-:W5:Y:S01]  /*a930*/  LDCU UR4, c[0x0][0x388] ;  /* 0x00007100ff0477ac */ /* 0x000f620008000800 */
[----:B0-2-4-:R-:W-:Y:S01]  /*a940*/  IMAD.MOV.U32 R0, RZ, RZ, RZ ;  /* 0x000000ffff007224 */ /* 0x015fe200078e00ff */
[----:B------:R-:W-:Y:S01]  /*a950*/  MOV R16, RZ ;  /* 0x000000ff00107202 */ /* 0x000fe20000000f00 */
[----:B-----5:R-:W-:-:S09]  /*a960*/  UISETP.NE.AND UP0, UPT, UR4, URZ, UPT ;  /* 0x000000ff0400728c */ /* 0x020fd2000bf05270 */
[----:B------:R-:W-:Y:S05]  /*a970*/  BRA.U !UP0, `(.L_x_10701) ;  /* 0x0000001108a87547 */ /* 0x000fea000b800000 */
[----:B------:R-:W0:Y:S01]  /*a980*/  LDCU.64 UR4, c[0x0][0x390] ;  /* 0x00007200ff0477ac */ /* 0x000e220008000a00 */
[----:B------:R-:W-:Y:S01]  /*a990*/  IMAD.MOV.U32 R16, RZ, RZ, RZ ;  /* 0x000000ffff107224 */ /* 0x000fe200078e00ff */
[----:B------:R-:W2:Y:S01]  /*a9a0*/  LDCU UR6, c[0x0][0x38c] ;  /* 0x00007180ff0677ac */ /* 0x000ea20008000800 */
[----:B------:R-:W4:Y:S01]  /*a9b0*/  LDCU.64 UR8, c[0x0][0x4b8] ;  /* 0x00009700ff0877ac */ /* 0x000f220008000a00 */
[----:B------:R-:W-:Y:S01]  /*a9c0*/  UISETP.NE.AND UP0, UPT, UR40, URZ, UPT ;  /* 0x000000ff2800728c */ /* 0x000fe2000bf05270 */
[----:B0-----:R-:W-:-:S05]  /*a9d0*/  IMAD.HI.U32 R2, R17, UR4, R16 ;  /* 0x0000000411027c27 */ /* 0x001fca000f8e0010 */
[----:B-1-3--:R-:W-:-:S04]  /*a9e0*/  SHF.R.U32.HI R3, RZ, UR5, R2 ;  /* 0x00000005ff037c19 */ /* 0x00afc80008011602 */
[----:B------:R-:W-:-:S05]  /*a9f0*/  IADD3 R0, PT, PT, -R3, RZ, RZ ;  /* 0x000000ff03007210 */ /* 0x000fca0007ffe1ff */
[----:B--2---:R-:W-:-:S04]  /*aa00*/  IMAD R0, R0, UR6, R17 ;  /* 0x0000000600007c24 */ /* 0x004fc8000f8e0211 */
        /* <DEDUP_REMOVED lines=289> */
.L_x_10701:
[----:B------:R-:W0:Y:S01]  /*bc20*/  LDCU.128 UR8, c[0x0][0x580] ;  /* 0x0000b000ff0877ac */ /* 0x000e220008000c00 */
[----:B------:R-:W-:Y:S01]  /*bc30*/  BSSY.RECONVERGENT B6, `(.L_x_10702) ;  /* 0x00000ee000067945 */ /* 0x000fe20003800200 */
[----:B------:R-:W-:-:S04]  /*bc40*/  UPRMT UR4, UR41, 0x9910, URZ ;  /* 0x0000991029047896 */ /* 0x000fc800080000ff */
[----:B------:R-:W-:Y:S01]  /*bc50*/  UISETP.GT.AND UP0, UPT, UR4, 0x9, UPT ;  /* 0x000000090400788c */ /* 0x000fe2000bf04270 */
[----:B0-----:R-:W-:Y:S02]  /*bc60*/  IADD3 R16, P0, PT, R16, UR8, RZ ;  /* 0x0000000810107c10 */ /* 0x001fe4000ff1e0ff */
[----:B------:R-:W-:-:S03]  /*bc70*/  IADD3 R2, P1, PT, R0, UR10, RZ ;  /* 0x0000000a00027c10 */ /* 0x000fc6000ff3e0ff */
[----:B------:R-:W-:Y:S01]  /*bc80*/  IMAD.X R17, RZ, RZ, UR9, P0 ;  /* 0x00000009ff117e24 */ /* 0x000fe200080e06ff */
[----:B-1-3--:R-:W-:Y:S02]  /*bc90*/  IADD3.X R3, PT, PT, RZ, UR11, RZ, P1, !PT ;  /* 0x0000000bff037c10 */ /* 0x00afe40008ffe4ff */
        /* <DEDUP_REMOVED lines=12> */
.L_x_10706:
[----:B------:R-:W2:Y:S02]  /*bd60*/  LDG.E.U8 R2, desc[UR36][R2.64] ;  /* 0x0000002402027981 */ /* 0x000ea4000c1e1100 */
[----:B--2---:R0:W1:Y:S01]  /*bd70*/  I2F.F64.U16 R10, R2 ;  /* 0x00000002000a7312 */ /* 0x0040620000101800 */
[----:B------:R-:W-:Y:S05]  /*bd80*/  BRA `(.L_x_10708) ;  /* 0x0000000c00607947 */ /* 0x000fea0003800000 */
.L_x_10705:
        /* <DEDUP_REMOVED lines=9> */
.L_x_10710:
[----:B------:R-:W2:Y:S02]  /*be20*/  LDG.E R2, desc[UR36][R2.64] ;  /* 0x0000002402027981 */ /* 0x000ea4000c1e1900 */
[----:B--2---:R0:W1:Y:S01]  /*be30*/  I2F.F64 R10, R2 ;  /* 0x00000002000a7312 */ /* 0x0040620000201c00 */
[----:B------:R-:W-:Y:S05]  /*be40*/  BRA `(.L_x_10708) ;  /* 0x0000000c00307947 */ /* 0x000fea0003800000 */
.L_x_10709:
[----:B------:R-:W2:Y:S02]  /*be50*/  LDG.E.U16 R2, desc[UR36][R2.64] ;  /* 0x0000002402027981 */ /* 0x000ea4000c1e1500 */
[----:B--2---:R0:W1:Y:S01]  /*be60*/  I2F.F64.S16 R10, R2 ;  /* 0x00000002000a7312 */ /* 0x0040620000101c00 */
[----:B------:R-:W-:Y:S05]  /*be70*/  BRA `(.L_x_10708) ;  /* 0x0000000c00247947 */ /* 0x000fea0003800000 */
.L_x_10704:
        /* <DEDUP_REMOVED lines=10> */
.L_x_10712:
[----:B------:R-:W2:Y:S02]  /*bf20*/  LDG.E.U16 R0, desc[UR36][R2.64] ;  /* 0x0000002402007981 */ /* 0x000ea4000c1e1500 */
[----:B--2---:R-:W-:-:S05]  /*bf30*/  HADD2.F32 R0, -RZ, R0.H0_H0 ;  /* 0x20000000ff007230 */ /* 0x004fca0000004100 */
[----:B------:R-:W-:-:S04]  /*bf40*/  FMUL.FTZ R0, R0, 1 ;  /* 0x3f80000000007820 */ /* 0x000fc80000410000 */
[----:B------:R0:W1:Y:S01]  /*bf50*/  F2F.F64.F32 R10, R0 ;  /* 0x00000000000a7310 */ /* 0x0000620000201800 */
[----:B------:R-:W-:Y:S05]  /*bf60*/  BRA `(.L_x_10708) ;  /* 0x0000000800e87947 */ /* 0x000fea0003800000 */
.L_x_10711:
        /* <DEDUP_REMOVED lines=10> */
.L_x_10714:
[----:B------:R-:W2:Y:S02]  /*c010*/  LDG.E.U16 R2, desc[UR36][R2.64] ;  /* 0x0000002402027981 */ /* 0x000ea4000c1e1500 */
[----:B--2---:R-:W-:-:S05]  /*c020*/  HADD2.F32 R0, -RZ, R2.H0_H0 ;  /* 0x20000002ff007230 */ /* 0x004fca0000004100 */
[----:B------:R-:W-:-:S04]  /*c030*/  FMUL.FTZ R0, R0, 1 ;  /* 0x3f80000000007820 */ /* 0x000fc80000410000 */
[----:B------:R3:W4:Y:S01]  /*c040*/  F2F.F64.F32 R10, R0 ;  /* 0x00000000000a7310 */ /* 0x0007220000201800 */
[----:B------:R-:W-:Y:S05]  /*c050*/  BRA `(.L_x_10708) ;  /* 0x0000000800ac7947 */ /* 0x000fea0003800000 */
.L_x_10713:
[----:B------:R0:W5:Y:S01]  /*c060*/  LDG.E.64 R10, desc[UR36][R2.64] ;  /* 0x00000024020a7981 */ /* 0x000162000c1e1b00 */
[----:B------:R-:W-:Y:S05]  /*c070*/  BRA `(.L_x_10708) ;  /* 0x0000000800a47947 */ /* 0x000fea0003800000 */
.L_x_10703:
        /* <DEDUP_REMOVED lines=13> */
.L_x_10717:
[----:B------:R0:W5:Y:S01]  /*c150*/  LDG.E.64 R10, desc[UR36][R2.64] ;  /* 0x00000024020a7981 */ /* 0x000162000c1e1b00 */
[----:B------:R-:W-:Y:S05]  /*c160*/  BRA `(.L_x_10708) ;  /* 0x0000000800687947 */ /* 0x000fea0003800000 */
.L_x_10716:
        /* <DEDUP_REMOVED lines=27> */
.L_x_10719:
        /* <DEDUP_REMOVED lines=14> */
.L_x_10718:
[----:B------:R-:W2:Y:S02]  /*c400*/  LDG.E.U16 R0, desc[UR36][R2.64] ;  /* 0x0000002402007981 */ /* 0x000ea4000c1e1500 */
[----:B--2---:R-:W-:-:S04]  /*c410*/  IMAD.U32 R0, R0, 0x10000, RZ ;  /* 0x0001000000007824 */ /* 0x004fc800078e00ff */
[----:B------:R-:W-:-:S04]  /*c420*/  FMUL.FTZ R0, R0, 1 ;  /* 0x3f80000000007820 */ /* 0x000fc80000410000 */
[----:B------:R0:W1:Y:S01]  /*c430*/  F2F.F64.F32 R10, R0 ;  /* 0x00000000000a7310 */ /* 0x0000620000201800 */
[----:B------:R-:W-:Y:S05]  /*c440*/  BRA `(.L_x_10708) ;  /* 0x0000000400b07947 */ /* 0x000fea0003800000 */
.L_x_10715:
        /* <DEDUP_REMOVED lines=11> */
.L_x_10722:
        /* <DEDUP_REMOVED lines=21> */
.L_x_10724:
[----:B------:R-:W-:Y:S05]  /*c650*/  BSYNC.RECONVERGENT B0 ;  /* 0x0000000000007941 */ /* 0x000fea0003800200 */
.L_x_10723:
[----:B------:R-:W-:Y:S02]  /*c660*/  SHF.L.U32 R0, R0, 0x14, RZ ;  /* 0x0000001400007819 */ /* 0x000fe400000006ff */
[----:B------:R-:W-:-:S04]  /*c670*/  LEA R2, R2, 0x3b800000, 0x17 ;  /* 0x3b80000002027811 */ /* 0x000fc800078eb8ff */
[----:B------:R-:W-:-:S05]  /*c680*/  LOP3.LUT R0, R2, R0, R7, 0xfe, !PT ;  /* 0x0000000002007212 */ /* 0x000fca00078efe07 */
[----:B------:R-:W-:-:S04]  /*c690*/  FMUL.FTZ R0, R0, 1 ;  /* 0x3f80000000007820 */ /* 0x000fc80000410000 */
[----:B------:R0:W1:Y:S01]  /*c6a0*/  F2F.F64.F32 R10, R0 ;  /* 0x00000000000a7310 */ /* 0x0000620000201800 */
[----:B------:R-:W-:Y:S05]  /*c6b0*/  BRA `(.L_x_10708) ;  /* 0x0000000400147947 */ /* 0x000fea0003800000 */
.L_x_10721:
        /* <DEDUP_REMOVED lines=21> */
.L_x_10726:
[----:B------:R-:W-:Y:S05]  /*c810*/  BSYNC.RECONVERGENT B0 ;  /* 0x0000000000007941 */ /* 0x000fea0003800200 */
.L_x_10725:
[----:B------:R-:W-:Y:S01]  /*c820*/  IMAD.SHL.U32 R0, R0, 0x200000, RZ ;  /* 0x0020000000007824 */ /* 0x000fe200078e00ff */
[----:B------:R-:W-:-:S04]  /*c830*/  LEA R2, R2, 0x37800000, 0x17 ;  /* 0x3780000002027811 */ /* 0x000fc800078eb8ff */
[----:B------:R-:W-:-:S05]  /*c840*/  LOP3.LUT R0, R2, R0, R7, 0xfe, !PT ;  /* 0x0000000002007212 */ /* 0x000fca00078efe07 */
[----:B------:R-:W-:-:S04]  /*c850*/  FMUL.FTZ R0, R0, 1 ;  /* 0x3f80000000007820 */ /* 0x000fc80000410000 */
[----:B------:R0:W1:Y:S01]  /*c860*/  F2F.F64.F32 R10, R0 ;  /* 0x00000000000a7310 */ /* 0x0000620000201800 */
[----:B------:R-:W-:Y:S05]  /*c870*/  BRA `(.L_x_10708) ;  /* 0x0000000000a47947 */ /* 0x000fea0003800000 */
.L_x_10720:
        /* <DEDUP_REMOVED lines=18> */
.L_x_10707:
        /* <DEDUP_REMOVED lines=16> */
.L_x_10729:
[----:B------:R-:W-:Y:S01]  /*caa0*/  CS2R R10, SRZ ;  /* 0x00000000000a7805 */ /* 0x000fe2000001ff00 */
[----:B------:R-:W-:Y:S06]  /*cab0*/  BRA `(.L_x_10708) ;  /* 0x0000000000147947 */ /* 0x000fec0003800000 */
.L_x_10728:
[----:B------:R-:W2:Y:S02]  /*cac0*/  LDG.E.64 R10, desc[UR36][R2.64] ;  /* 0x00000024020a7981 */ /* 0x000ea4000c1e1b00 */
[----:B--2---:R-:W0:Y:S01]  /*cad0*/  I2F.F64.U64 R10, R10 ;  /* 0x0000000a000a7312 */ /* 0x004e220000301800 */
[----:B------:R-:W-:Y:S05]  /*cae0*/  BRA `(.L_x_10708) ;  /* 0x0000000000087947 */ /* 0x000fea0003800000 */
.L_x_10727:
[----:B------:R-:W2:Y:S02]  /*caf0*/  LDG.E R2, desc[UR36][R2.64] ;  /* 0x0000002402027981 */ /* 0x000ea4000c1e1900 */
[----:B--2---:R0:W1:Y:S02]  /*cb00*/  I2F.F64.U32 R10, R2 ;  /* 0x00000002000a7312 */ /* 0x0040640000201800 */
.L_x_10708:
[----:B------:R-:W-:Y:S05]  /*cb10*/  BSYNC.RECONVERGENT B6 ;  /* 0x0000000000067941 */ /* 0x000fea0003800200 */
.L_x_10702:
[----:B0-----:R-:W-:Y:S01]  /*cb20*/  MOV R2, 0x652b82fe ;  /* 0x652b82fe00027802 */ /* 0x001fe20000000f00 */
        /* <DEDUP_REMOVED lines=59> */
.L_x_10731:
[----:B------:R-:W-:Y:S05]  /*cee0*/  BSYNC.RECONVERGENT B0 ;  /* 0x0000000000007941 */ /* 0x000fea0003800200 */
.L_x_10730:
[----:B------:R-:W-:Y:S01]  /*cef0*/  DADD R2, R4, 1 ;  /* 0x3ff0000004027429 */ /* 0x000fe20000000000 */
[----:B------:R-:W-:Y:S01]  /*cf00*/  FSETP.GEU.AND P1, PT, |R11|, 6.5827683646048100446e-37, PT ;  /* 0x036000000b00780b */ /* 0x000fe20003f2e200 */
[----:B------:R-:W-:Y:S01]  /*cf10*/  BSSY.RECONVERGENT B0, `(.L_x_10732) ;  /* 0x0000011000007945 */ /* 0x000fe20003800200 */
[----:B------:R-:W-:-:S03]  /*cf20*/  MOV R4, 0x1 ;  /* 0x0000000100047802 */ /* 0x000fc60000000f00 */
[----:B------:R-:W0:Y:S03]  /*cf30*/  MUFU.RCP64H R5, R3 ;  /* 0x0000000300057308 */ /* 0x000e260000001800 */
        /* <DEDUP_REMOVED lines=12> */
[----:B------:R-:W-:-:S07]  /*d000*/  MOV R0, 0xd020 ;  /* 0x0000d02000007802 */ /* 0x000fce0000000f00 */
[----:B------:R-:W-:Y:S05]  /*d010*/  CALL.REL.NOINC `($__internal_21_$__cuda_sm20_div_rn_f64_full) ;  /* 0x0000001000307944 */ /* 0x000fea0003c00000 */
.L_x_10733:
[----:B------:R-:W-:Y:S05]  /*d020*/  BSYNC.RECONVERGENT B0 ;  /* 0x0000000000007941 */ /* 0x000fea0003800200 */
.L_x_10732:
        /* <DEDUP_REMOVED lines=14> */
.L_x_10737:
[----:B------:R-:W0:Y:S02]  /*d110*/  F2I.S64.F64.TRUNC R4, R4 ;  /* 0x0000000400047311 */ /* 0x000e24000030d900 */
[----:B0-----:R-:W-:-:S05]  /*d120*/  MOV R3, R4 ;  /* 0x0000000400037202 */ /* 0x001fca0000000f00 */
[----:B------:R-:W-:Y:S01]  /*d130*/  STG.E.U8 desc[UR36][R16.64], R3 ;  /* 0x0000000310007986 */ /* 0x000fe2000c101124 */
[----:B------:R-:W-:Y:S05]  /*d140*/  EXIT ;  /* 0x000000000000794d */ /* 0x000fea0003800000 */
.L_x_10736:
        /* <DEDUP_REMOVED lines=9> */
.L_x_10740:
[----:B------:R-:W0:Y:S02]  /*d1e0*/  F2I.F64.TRUNC R5, R4 ;  /* 0x0000000400057311 */ /* 0x000e24000030d100 */
[----:B0-----:R-:W-:Y:S01]  /*d1f0*/  STG.E desc[UR36][R16.64], R5 ;  /* 0x0000000510007986 */ /* 0x001fe2000c101924 */
[----:B------:R-:W-:Y:S05]  /*d200*/  EXIT ;  /* 0x000000000000794d */ /* 0x000fea0003800000 */
.L_x_10739:
[----:B------:R-:W0:Y:S02]  /*d210*/  F2I.F64.TRUNC R5, R4 ;  /* 0x0000000400057311 */ /* 0x000e24000030d100 */
[----:B0-----:R-:W-:Y:S01]  /*d220*/  STG.E.U16 desc[UR36][R16.64], R5 ;  /* 0x0000000510007986 */ /* 0x001fe2000c101524 */
[----:B------:R-:W-:Y:S05]  /*d230*/  EXIT ;  /* 0x000000000000794d */ /* 0x000fea0003800000 */
.L_x_10735:
        /* <DEDUP_REMOVED lines=13> */
.L_x_10742:
        /* <DEDUP_REMOVED lines=8> */
.L_x_10741:
        /* <DEDUP_REMOVED lines=14> */
.L_x_10744:
        /* <DEDUP_REMOVED lines=9> */
.L_x_10743:
[----:B------:R-:W-:Y:S01]  /*d500*/  STG.E.64 desc[UR36][R16.64], R4 ;  /* 0x0000000410007986 */ /* 0x000fe2000c101b24 */
[----:B------:R-:W-:Y:S05]  /*d510*/  EXIT ;  /* 0x000000000000794d */ /* 0x000fea0003800000 */
.L_x_10734:
        /* <DEDUP_REMOVED lines=13> */
.L_x_10748:
        /* <DEDUP_REMOVED lines=21> */
.L_x_10751:
[----:B------:R-:W-:-:S04]  /*d740*/  SHF.R.U32.HI R3, RZ, 0x18, R3 ;  /* 0x00000018ff037819 */ /* 0x000fc80000011603 */
[----:B------:R-:W-:-:S04]  /*d750*/  LOP3.LUT R0, R0, 0x80, R3, 0xf8, !PT ;  /* 0x0000008000007812 */ /* 0x000fc800078ef803 */
[----:B------:R-:W-:-:S07]  /*d760*/  PRMT R8, R0, 0x7610, R8 ;  /* 0x0000761000087816 */ /* 0x000fce0000000008 */
.L_x_10750:
[----:B------:R-:W-:Y:S05]  /*d770*/  BSYNC.RECONVERGENT B0 ;  /* 0x0000000000007941 */ /* 0x000fea0003800200 */
.L_x_10749:
[----:B------:R-:W-:Y:S01]  /*d780*/  STG.E.U8 desc[UR36][R16.64], R8 ;  /* 0x0000000810007986 */ /* 0x000fe2000c101124 */
[----:B------:R-:W-:Y:S05]  /*d790*/  EXIT ;  /* 0x000000000000794d */ /* 0x000fea0003800000 */
.L_x_10747:
        /* <DEDUP_REMOVED lines=21> */
.L_x_10754:
[----:B------:R-:W-:-:S04]  /*d8f0*/  SHF.R.U32.HI R3, RZ, 0x18, R3 ;  /* 0x00000018ff037819 */ /* 0x000fc80000011603 */
[----:B------:R-:W-:-:S04]  /*d900*/  LOP3.LUT R0, R0, 0x80, R3, 0xf8, !PT ;  /* 0x0000008000007812 */ /* 0x000fc800078ef803 */
[----:B------:R-:W-:-:S07]  /*d910*/  PRMT R8, R0, 0x7610, R8 ;  /* 0x0000761000087816 */ /* 0x000fce0000000008 */
.L_x_10753:
[----:B------:R-:W-:Y:S05]  /*d920*/  BSYNC.RECONVERGENT B0 ;  /* 0x0000000000007941 */ /* 0x000fea0003800200 */
.L_x_10752:
[----:B------:R-:W-:Y:S01]  /*d930*/  STG.E.U8 desc[UR36][R16.64], R8 ;  /* 0x0000000810007986 */ /* 0x000fe2000c101124 */
[----:B------:R-:W-:Y:S05]  /*d940*/  EXIT ;  /* 0x000000000000794d */ /* 0x000fea0003800000 */
.L_x_10746:
        /* <DEDUP_REMOVED lines=26> */
.L_x_10756:
[----:B------:R-:W0:Y:S02]  /*daf0*/  F2I.U64.F64.TRUNC R4, R4 ;  /* 0x0000000400047311 */ /* 0x000e24000030d800 */
[----:B0-----:R-:W-:Y:S01]  /*db00*/  STG.E.64 desc[UR36][R16.64], R4 ;  /* 0x0000000410007986 */ /* 0x001fe2000c101b24 */
[----:B------:R-:W-:Y:S05]  /*db10*/  EXIT ;  /* 0x000000000000794d */ /* 0x000fea0003800000 */
.L_x_10755:
[----:B------:R-:W0:Y:S02]  /*db20*/  F2I.U32.F64.TRUNC R5, R4 ;  /* 0x0000000400057311 */ /* 0x000e24000030d000 */
[----:B0-----:R-:W-:Y:S01]  /*db30*/  STG.E desc[UR36][R16.64], R5 ;  /* 0x0000000510007986 */ /* 0x001fe2000c101924 */
[----:B------:R-:W-:Y:S05]  /*db40*/  EXIT ;  /* 0x000000000000794d */ /* 0x000fea0003800000 */
.L_x_10745:
        /* <DEDUP_REMOVED lines=10> */
.L_x_10758:
[----:B------:R-:W-:-:S05]  /*dbf0*/  CS2R R6, SRZ ;  /* 0x0000000000067805 */ /* 0x000fca000001ff00 */
[----:B------:R-:W-:Y:S01]  /*dc00*/  STG.E.128 desc[UR36][R16.64], R4 ;  /* 0x0000000410007986 */ /* 0x000fe2000c101d24 */
[----:B------:R-:W-:Y:S05]  /*dc10*/  EXIT ;  /* 0x000000000000794d */ /* 0x000fea0003800000 */
.L_x_10757:
[----:B------:R-:W-:-:S09]  /*dc20*/  UISETP.NE.AND UP0, UPT, UR4, 0xf, UPT ;  /* 0x0000000f0400788c */ /* 0x000fd2000bf05270 */
[----:B------:R-:W-:Y:S05]  /*dc30*/  BRA.U !UP0, `(.L_x_10759) ;  /* 0x0000000508087547 */ /* 0x000fea000b800000 */
[----:B------:R-:W-:-:S09]  /*dc40*/  UISETP.NE.AND UP0, UPT, UR4, 0x17, UPT ;  /* 0x000000170400788c */ /* 0x000fd2000bf05270 */
[----:B------:R-:W-:Y:S05]  /*dc50*/  BRA.U !UP0, `(.L_x_10760) ;  /* 0x0000000108a07547 */ /* 0x000fea000b800000 */
[----:B------:R-:W-:-:S09]  /*dc60*/  UISETP.NE.AND UP0, UPT, UR4, 0x18, UPT ;  /* 0x000000180400788c */ /* 0x000fd2000bf05270 */
[----:B------:R-:W-:Y:S05]  /*dc70*/  BRA.U !UP0, `(.L_x_10761) ;  /* 0x0000000108447547 */ /* 0x000fea000b800000 */
.L_x_10738:
        /* <DEDUP_REMOVED lines=16> */
.L_x_10762:
[----:B------:R-:W-:Y:S05]  /*dd80*/  EXIT ;  /* 0x000000000000794d */ /* 0x000fea0003800000 */
.L_x_10761:
        /* <DEDUP_REMOVED lines=17> */
.L_x_10764:
[----:B------:R-:W-:Y:S05]  /*dea0*/  BSYNC.RECONVERGENT B0 ;  /* 0x0000000000007941 */ /* 0x000fea0003800200 */
.L_x_10763:
[----:B------:R-:W-:-:S05]  /*deb0*/  LOP3.LUT R3, R0, 0x80, R3, 0xf8, !PT ;  /* 0x0000008000037812 */ /* 0x000fca00078ef803 */
[----:B------:R-:W-:Y:S01]  /*dec0*/  STG.E.U8 desc[UR36][R16.64], R3 ;  /* 0x0000000310007986 */ /* 0x000fe2000c101124 */
[----:B------:R-:W-:Y:S05]  /*ded0*/  EXIT ;  /* 0x000000000000794d */ /* 0x000fea0003800000 */
.L_x_10760:
        /* <DEDUP_REMOVED lines=16> */
.L_x_10766:
[----:B------:R-:W-:Y:S02]  /*dfe0*/  ISETP.GT.U32.AND P0, PT, R2, 0x7f800000, PT ;  /* 0x7f8000000200780c */ /* 0x000fe40003f04070 */
[----:B------:R-:W-:-:S04]  /*dff0*/  MOV R0, 0x7f ;  /* 0x0000007f00007802 */ /* 0x000fc80000000f00 */
[----:B------:R-:W-:-:S07]  /*e000*/  SEL R0, R0, 0x7c, P0 ;  /* 0x0000007c00007807 */ /* 0x000fce0000000000 */
.L_x_10767:
[----:B------:R-:W-:Y:S05]  /*e010*/  BSYNC.RECONVERGENT B0 ;  /* 0x0000000000007941 */ /* 0x000fea0003800200 */
.L_x_10765:
[----:B------:R-:W-:-:S04]  /*e020*/  SHF.R.U32.HI R3, RZ, 0x18, R3 ;  /* 0x00000018ff037819 */ /* 0x000fc80000011603 */
[----:B------:R-:W-:-:S05]  /*e030*/  LOP3.LUT R3, R0, 0x80, R3, 0xf8, !PT ;  /* 0x0000008000037812 */ /* 0x000fca00078ef803 */
[----:B------:R-:W-:Y:S01]  /*e040*/  STG.E.U8 desc[UR36][R16.64], R3 ;  /* 0x0000000310007986 */ /* 0x000fe2000c101124 */
[----:B------:R-:W-:Y:S05]  /*e050*/  EXIT ;  /* 0x000000000000794d */ /* 0x000fea0003800000 */
.L_x_10759:
        /* <DEDUP_REMOVED lines=8> */
        .weak           $__internal_21_$__cuda_sm20_div_rn_f64_full
        .type           $__internal_21_$__cuda_sm20_div_rn_f64_full,@function
        .size           $__internal_21_$__cuda_sm20_div_rn_f64_full,(.L_x_11375 - $__internal_21_$__cuda_sm20_div_rn_f64_full)
$__internal_21_$__cuda_sm20_div_rn_f64_full:
[C---:B------:R-:W-:Y:S01]  /*e0e0*/  FSETP.GEU.AND P0, PT, |R9|.reuse, 1.469367938527859385e-39, PT ;  /* 0x001000000900780b */ /* 0x040fe20003f0e200 */
[----:B------:R-:W-:Y:S01]  /*e0f0*/  IMAD.MOV.U32 R8, RZ, RZ, R2 ;  /* 0x000000ffff087224 */ /* 0x000fe200078e0002 */
[----:B------:R-:W-:Y:S01]  /*e100*/  LOP3.LUT R6, R9, 0x800fffff, RZ, 0xc0, !PT ;  /* 0x800fffff09067812 */ /* 0x000fe200078ec0ff */
[----:B------:R-:W-:Y:S01]  /*e110*/  IMAD.MOV.U32 R18, RZ, RZ, 0x1 ;  /* 0x00000001ff127424 */ /* 0x000fe200078e00ff */
[C---:B------:R-:W-:Y:S01]  /*e120*/  FSETP.GEU.AND P2, PT, |R11|.reuse, 1.469367938527859385e-39, PT ;  /* 0x001000000b00780b */ /* 0x040fe20003f4e200 */
[----:B------:R-:W-:Y:S01]  /*e130*/  BSSY.RECONVERGENT B1, `(.L_x_10768) ;  /* 0x0000053000017945 */ /* 0x000fe20003800200 */
[----:B------:R-:W-:Y:S02]  /*e140*/  LOP3.LUT R7, R6, 0x3ff00000, RZ, 0xfc, !PT ;  /* 0x3ff0000006077812 */ /* 0x000fe400078efcff */
[----:B------:R-:W-:Y:S02]  /*e150*/  MOV R6, R2 ;  /* 0x0000000200067202 */ /* 0x000fe40000000f00 */
[----:B------:R-:W-:-:S02]  /*e160*/  LOP3.LUT R2, R11, 0x7ff00000, RZ, 0xc0, !PT ;  /* 0x7ff000000b027812 */ /* 0x000fc400078ec0ff */
[C---:B------:R-:W-:Y:S01]  /*e170*/  LOP3.LUT R5, R9.reuse, 0x7ff00000, RZ, 0xc0, !PT ;  /* 0x7ff0000009057812 */ /* 0x040fe200078ec0ff */
[----:B------:R-:W-:Y:S02]  /*e180*/  @!P0 DMUL R6, R8, 8.98846567431157953865e+307 ;  /* 0x7fe0000008068828 */ /* 0x000fe40000000000 */
[----:B------:R-:W-:Y:S01]  /*e190*/  IMAD.MOV.U32 R4, RZ, RZ, R2 ;  /* 0x000000ffff047224 */ /* 0x000fe200078e0002 */
[C---:B------:R-:W-:Y:S02]  /*e1a0*/  ISETP.GE.U32.AND P1, PT, R2.reuse, R5, PT ;  /* 0x000000050200720c */ /* 0x040fe40003f26070 */
[----:B------:R-:W-:Y:S01]  /*e1b0*/  @!P2 LOP3.LUT R3, R9, 0x7ff00000, RZ, 0xc0, !PT ;  /* 0x7ff000000903a812 */ /* 0x000fe200078ec0ff */
[----:B------:R-:W0:Y:S03]  /*e1c0*/  MUFU.RCP64H R19, R7 ;  /* 0x0000000700137308 */ /* 0x000e260000001800 */
[----:B------:R-:W-:-:S02]  /*e1d0*/  @!P2 ISETP.GE.U32.AND P3, PT, R2, R3, PT ;  /* 0x000000030200a20c */ /* 0x000fc40003f66070 */
[----:B------:R-:W-:Y:S02]  /*e1e0*/  MOV R3, 0x1ca00000 ;  /* 0x1ca0000000037802 */ /* 0x000fe40000000f00 */
[----:B------:R-:W-:Y:S02]  /*e1f0*/  @!P0 LOP3.LUT R5, R7, 0x7ff00000, RZ, 0xc0, !PT ;  /* 0x7ff0000007058812 */ /* 0x000fe400078ec0ff */
[----:B------:R-:W-:-:S03]  /*e200*/  @!P2 SEL R15, R3, 0x63400000, !P3 ;  /* 0x63400000030fa807 */ /* 0x000fc60005800000 */
[----:B------:R-:W-:Y:S01]  /*e210*/  VIADD R25, R5, 0xffffffff ;  /* 0xffffffff05197836 */ /* 0x000fe20000000000 */
[----:B------:R-:W-:Y:S01]  /*e220*/  @!P2 LOP3.LUT R20, R15, 0x80000000, R11, 0xf8, !PT ;  /* 0x800000000f14a812 */ /* 0x000fe200078ef80b */
[----:B0-----:R-:W-:-:S03]  /*e230*/  DFMA R12, R18, -R6, 1 ;  /* 0x3ff00000120c742b */ /* 0x001fc60000000806 */
[----:B------:R-:W-:Y:S02]  /*e240*/  @!P2 LOP3.LUT R21, R20, 0x100000, RZ, 0xfc, !PT ;  /* 0x001000001415a812 */ /* 0x000fe400078efcff */
[----:B------:R-:W-:-:S03]  /*e250*/  @!P2 MOV R20, RZ ;  /* 0x000000ff0014a202 */ /* 0x000fc60000000f00 */
[----:B------:R-:W-:-:S08]  /*e260*/  DFMA R12, R12, R12, R12 ;  /* 0x0000000c0c0c722b */ /* 0x000fd0000000000c */
[----:B------:R-:W-:Y:S01]  /*e270*/  DFMA R18, R18, R12, R18 ;  /* 0x0000000c1212722b */ /* 0x000fe20000000012 */
[----:B------:R-:W-:Y:S01]  /*e280*/  SEL R13, R3, 0x63400000, !P1 ;  /* 0x63400000030d7807 */ /* 0x000fe20004800000 */
[----:B------:R-:W-:-:S03]  /*e290*/  IMAD.MOV.U32 R12, RZ, RZ, R10 ;  /* 0x000000ffff0c7224 */ /* 0x000fc600078e000a */
[----:B------:R-:W-:-:S03]  /*e2a0*/  LOP3.LUT R13, R13, 0x800fffff, R11, 0xf8, !PT ;  /* 0x800fffff0d0d7812 */ /* 0x000fc600078ef80b */
[----:B------:R-:W-:-:S03]  /*e2b0*/  DFMA R14, R18, -R6, 1 ;  /* 0x3ff00000120e742b */ /* 0x000fc60000000806 */
[----:B------:R-:W-:-:S05]  /*e2c0*/  @!P2 DFMA R12, R12, 2, -R20 ;  /* 0x400000000c0ca82b */ /* 0x000fca0000000814 */
[----:B------:R-:W-:-:S05]  /*e2d0*/  DFMA R14, R18, R14, R18 ;  /* 0x0000000e120e722b */ /* 0x000fca0000000012 */
[----:B------:R-:W-:-:S03]  /*e2e0*/  @!P2 LOP3.LUT R4, R13, 0x7ff00000, RZ, 0xc0, !PT ;  /* 0x7ff000000d04a812 */ /* 0x000fc600078ec0ff */
[----:B------:R-:W-:Y:S01]  /*e2f0*/  DMUL R18, R14, R12 ;  /* 0x0000000c0e127228 */ /* 0x000fe20000000000 */
[----:B------:R-:W-:-:S04]  /*e300*/  IADD3 R24, PT, PT, R4, -0x1, RZ ;  /* 0xffffffff04187810 */ /* 0x000fc80007ffe0ff */
[----:B------:R-:W-:-:S03]  /*e310*/  ISETP.GT.U32.AND P0, PT, R24, 0x7feffffe, PT ;  /* 0x7feffffe1800780c */ /* 0x000fc60003f04070 */
[----:B------:R-:W-:Y:S01]  /*e320*/  DFMA R20, R18, -R6, R12 ;  /* 0x800000061214722b */ /* 0x000fe2000000000c */
[----:B------:R-:W-:-:S07]  /*e330*/  ISETP.GT.U32.OR P0, PT, R25, 0x7feffffe, P0 ;  /* 0x7feffffe1900780c */ /* 0x000fce0000704470 */
[----:B------:R-:W-:-:S06]  /*e340*/  DFMA R20, R14, R20, R18 ;  /* 0x000000140e14722b */ /* 0x000fcc0000000012 */
[----:B------:R-:W-:Y:S05]  /*e350*/  @P0 BRA `(.L_x_10769) ;  /* 0x00000000006c0947 */ /* 0x000fea0003800000 */
[----:B------:R-:W-:Y:S02]  /*e360*/  LOP3.LUT R5, R9, 0x7ff00000, RZ, 0xc0, !PT ;  /* 0x7ff0000009057812 */ /* 0x000fe400078ec0ff */
[----:B------:R-:W-:Y:S02]  /*e370*/  MOV R10, RZ ;  /* 0x000000ff000a7202 */ /* 0x000fe40000000f00 */
        /* <DEDUP_REMOVED lines=15> */
[C---:B------:R-:W-:Y:S01]  /*e470*/  IADD3 R7, PT, PT, -R4.reuse, RZ, RZ ;  /* 0x000000ff04077210 */ /* 0x040fe20007ffe1ff */
[----:B------:R-:W-:Y:S01]  /*e480*/  IMAD.MOV.U32 R6, RZ, RZ, RZ ;  /* 0x000000ffff067224 */ /* 0x000fe200078e00ff */
[----:B------:R-:W-:Y:S01]  /*e490*/  DMUL.RP R10, R20, R10 ;  /* 0x0000000a140a7228 */ /* 0x000fe20000008000 */
[----:B------:R-:W-:-:S04]  /*e4a0*/  IADD3 R5, PT, PT, -R4, -0x43300000, RZ ;  /* 0xbcd0000004057810 */ /* 0x000fc80007ffe1ff */
[----:B------:R-:W-:-:S05]  /*e4b0*/  DFMA R6, R2, -R6, R20 ;  /* 0x800000060206722b */ /* 0x000fca0000000014 */
[----:B------:R-:W-:-:S05]  /*e4c0*/  LOP3.LUT R9, R11, R9, RZ, 0x3c, !PT ;  /* 0x000000090b097212 */ /* 0x000fca00078e3cff */
[----:B------:R-:W-:-:S04]  /*e4d0*/  FSETP.NEU.AND P0, PT, |R7|, R5, PT ;  /* 0x000000050700720b */ /* 0x000fc80003f0d200 */
[----:B------:R-:W-:Y:S02]  /*e4e0*/  FSEL R2, R10, R2, !P0 ;  /* 0x000000020a027208 */ /* 0x000fe40004000000 */
[----:B------:R-:W-:Y:S01]  /*e4f0*/  FSEL R3, R9, R3, !P0 ;  /* 0x0000000309037208 */ /* 0x000fe20004000000 */
[----:B------:R-:W-:Y:S06]  /*e500*/  BRA `(.L_x_10770) ;  /* 0x0000000000547947 */ /* 0x000fec0003800000 */
.L_x_10769:
[----:B------:R-:W-:-:S14]  /*e510*/  DSETP.NAN.AND P0, PT, R10, R10, PT ;  /* 0x0000000a0a00722a */ /* 0x000fdc0003f08000 */
[----:B------:R-:W-:Y:S05]  /*e520*/  @P0 BRA `(.L_x_10771) ;  /* 0x0000000000440947 */ /* 0x000fea0003800000 */
[----:B------:R-:W-:-:S14]  /*e530*/  DSETP.NAN.AND P0, PT, R8, R8, PT ;  /* 0x000000080800722a */ /* 0x000fdc0003f08000 */
[----:B------:R-:W-:Y:S05]  /*e540*/  @P0 BRA `(.L_x_10772) ;  /* 0x0000000000300947 */ /* 0x000fea0003800000 */
[----:B------:R-:W-:Y:S01]  /*e550*/  ISETP.NE.AND P0, PT, R4, R5, PT ;  /* 0x000000050400720c */ /* 0x000fe20003f05270 */
[----:B------:R-:W-:Y:S01]  /*e560*/  IMAD.MOV.U32 R3, RZ, RZ, -0x80000 ;  /* 0xfff80000ff037424 */ /* 0x000fe200078e00ff */
[----:B------:R-:W-:-:S11]  /*e570*/  MOV R2, 0x0 ;  /* 0x0000000000027802 */ /* 0x000fd60000000f00 */
[----:B------:R-:W-:Y:S05]  /*e580*/  @!P0 BRA `(.L_x_10770) ;  /* 0x0000000000348947 */ /* 0x000fea0003800000 */
[----:B------:R-:W-:Y:S02]  /*e590*/  ISETP.NE.AND P0, PT, R4, 0x7ff00000, PT ;  /* 0x7ff000000400780c */ /* 0x000fe40003f05270 */
[----:B------:R-:W-:Y:S02]  /*e5a0*/  LOP3.LUT R3, R11, 0x80000000, R9, 0x48, !PT ;  /* 0x800000000b037812 */ /* 0x000fe400078e4809 */
[----:B------:R-:W-:-:S13]  /*e5b0*/  ISETP.EQ.OR P0, PT, R5, RZ, !P0 ;  /* 0x000000ff0500720c */ /* 0x000fda0004702670 */
[----:B------:R-:W-:Y:S02]  /*e5c0*/  @P0 LOP3.LUT R4, R3, 0x7ff00000, RZ, 0xfc, !PT ;  /* 0x7ff0000003040812 */ /* 0x000fe400078efcff */
[----:B------:R-:W-:Y:S01]  /*e5d0*/  @!P0 MOV R2, RZ ;  /* 0x000000ff00028202 */ /* 0x000fe20000000f00 */
[----:B------:R-:W-:Y:S01]  /*e5e0*/  @P0 IMAD.MOV.U32 R2, RZ, RZ, RZ ;  /* 0x000000ffff020224 */ /* 0x000fe200078e00ff */
[----:B------:R-:W-:Y:S01]  /*e5f0*/  @P0 MOV R3, R4 ;  /* 0x0000000400030202 */ /* 0x000fe20000000f00 */
[----:B------:R-:W-:Y:S06]  /*e600*/  BRA `(.L_x_10770) ;  /* 0x0000000000147947 */ /* 0x000fec0003800000 */
.L_x_10772:
[----:B------:R-:W-:Y:S01]  /*e610*/  LOP3.LUT R3, R9, 0x80000, RZ, 0xfc, !PT ;  /* 0x0008000009037812 */ /* 0x000fe200078efcff */
[----:B------:R-:W-:Y:S01]  /*e620*/  IMAD.MOV.U32 R2, RZ, RZ, R8 ;  /* 0x000000ffff027224 */ /* 0x000fe200078e0008 */
[----:B------:R-:W-:Y:S06]  /*e630*/  BRA `(.L_x_10770) ;  /* 0x0000000000087947 */ /* 0x000fec0003800000 */
.L_x_10771:
[----:B------:R-:W-:Y:S02]  /*e640*/  LOP3.LUT R3, R11, 0x80000, RZ, 0xfc, !PT ;  /* 0x000800000b037812 */ /* 0x000fe400078efcff */
[----:B------:R-:W-:-:S07]  /*e650*/  MOV R2, R10 ;  /* 0x0000000a00027202 */ /* 0x000fce0000000f00 */
.L_x_10770:
[----:B------:R-:W-:Y:S05]  /*e660*/  BSYNC.RECONVERGENT B1 ;  /* 0x0000000000017941 */ /* 0x000fea0003800200 */
.L_x_10768:
[----:B------:R-:W-:Y:S01]  /*e670*/  MOV R5, R3 ;  /* 0x0000000300057202 */ /* 0x000fe20000000f00 */
[----:B------:R-:W-:Y:S02]  /*e680*/  HFMA2 R3, -RZ, RZ, 0, 0 ;  /* 0x00000000ff037431 */ /* 0x000fe400000001ff */
[----:B------:R-:W-:Y:S02]  /*e690*/  IMAD.MOV.U32 R4, RZ, RZ, R2 ;  /* 0x000000ffff047224 */ /* 0x000fe400078e0002 */
[----:B------:R-:W-:-:S04]  /*e6a0*/  IMAD.MOV.U32 R2, RZ, RZ, R0 ;  /* 0x000000ffff027224 */ /* 0x000fc800078e0000 */
[----:B------:R-:W-:Y:S05]  /*e6b0*/  RET.REL.NODEC R2 `(_ZN2at6native18elementwise_kernelILi128ELi4EZNS0_15gpu_kernel_implIZZZNS0_61_GLOBAL__N__132982cb_23_ActivationSiluKernel_cu_9e10b42f_311311silu_kernelERNS_18TensorIteratorBaseEENKUlvE_clEvENKUlvE_clEvEUldE_EEvS5_RKT_EUliE_EEviT1_) ;  /* 0xffffff1802507950 */ /* 0x000fea0003c3ffff */
.L_x_10773:
        /* <DEDUP_REMOVED lines=12> */
.L_x_11375:


//--------------------- .text._ZN2at6native27unrolled_elementwise_kernelIZZZNS0_61_GLOBAL__N__132982cb_23_ActivationSiluKernel_cu_9e10b42f_311311silu_kernelERNS_18TensorIteratorBaseEENKUlvE_clEvENKUlvE_clEvEUldE_St5arrayIPcLm2EELi4E23TrivialOffsetCalculatorILi1EjESC_NS0_6memory12LoadWithCastILi1EEENSD_13StoreWithCastILi1EEEEEviT_T0_T2_T3_T4_T5_ --------------------------
	.section	.text._ZN2at6native27unrolled_elementwise_kernelIZZZNS0_61_GLOBAL__N__132982cb_23_ActivationSiluKernel_cu_9e10b42f_311311silu_kernelERNS_18TensorIteratorBaseEENKUlvE_clEvENKUlvE_clEvEUldE_St5arrayIPcLm2EELi4E23TrivialOffsetCalculatorILi1EjESC_NS0_6memory12LoadWithCastILi1EEENSD_13StoreWithCastILi1EEEEEviT_T0_T2_T3_T4_T5_,"ax",@progbits
	.align	128
        .global         _ZN2at6native27unrolled_elementwise_kernelIZZZNS0_61_GLOBAL__N__132982cb_23_ActivationSiluKernel_cu_9e10b42f_311311silu_kernelERNS_18TensorIteratorBaseEENKUlvE_clEvENKUlvE_clEvEUldE_St5arrayIPcLm2EELi4E23TrivialOffsetCalculatorILi1EjESC_NS0_6memory12LoadWithCastILi1EEENSD_13StoreWithCastILi1EEEEEviT_T0_T2_T3_T4_T5_
        .type           _ZN2at6native27unrolled_elementwise_kernelIZZZNS0_61_GLOBAL__N__132982cb_23_ActivationSiluKernel_cu_9e10b42f_311311silu_kernelERNS_18TensorIteratorBaseEENKUlvE_clEvENKUlvE_clEvEUldE_St5arrayIPcLm2EELi4E23TrivialOffsetCalculatorILi1EjESC_NS0_6memory12LoadWithCastILi1EEENSD_13StoreWithCastILi1EEEEEviT_T0_T2_T3_T4_T5_,@function
        .size           _ZN2at6native27unrolled_elementwise_kernelIZZZNS0_61_GLOBAL__N__132982cb_23_ActivationSiluKernel_cu_9e10b42f_311311silu_kernelERNS_18TensorIteratorBaseEENKUlvE_clEvENKUlvE_clEvEUldE_St5arrayIPcLm2EELi4E23TrivialOffsetCalculatorILi1EjESC_NS0_6memory12LoadWithCastILi1EEENSD_13StoreWithCastILi1EEEEEviT_T0_T2_T3_T4_T5_,(.L_x_11376 - _ZN2at6native27unrolled_elementwise_kernelIZZZNS0_61_GLOBAL__N__132982cb_23_ActivationSiluKernel_cu_9e10b42f_311311silu_kernelERNS_18TensorIteratorBaseEENKUlvE_clEvENKUlvE_clEvEUldE_St5arrayIPcLm2EELi4E23TrivialOffsetCalculatorILi1EjESC_NS0_6memory12LoadWithCastILi1EEENSD_13StoreWithCastILi1EEEEEviT_T0_T2_T3_T4_T5_)
        .other          _ZN2at6native27unrolled_elementwise_kernelIZZZNS0_61_GLOBAL__N__132982cb_23_ActivationSiluKernel_cu_9e10b42f_311311silu_kernelERNS_18TensorIteratorBaseEENKUlvE_clEvENKUlvE_clEvEUldE_St5arrayIPcLm2EELi4E23TrivialOffsetCalculatorILi1EjESC_NS0_6memory12LoadWithCastILi1EEENSD_13StoreWithCastILi1EEEEEviT_T0_T2_T3_T4_T5_,@"STO_CUDA_ENTRY STV_DEFAULT"
_ZN2at6native27unrolled_elementwise_kernelIZZZNS0_61_GLOBAL__N__132982cb_23_ActivationSiluKernel_cu_9e10b42f_311311silu_kernelERNS_18TensorIteratorBaseEENKUlvE_clEvENKUlvE_clEvEUldE_St5arrayIPcLm2EELi4E23TrivialOffsetCalculatorILi1EjESC_NS0_6memory12LoadWithCastILi1EEENSD_13StoreWithCastILi1EEEEEviT_T0_T2_T3_T4_T5_:
.text._ZN2at6native27unrolled_elementwise_kernelIZZZNS0_61_GLOBAL__N__132982cb_23_ActivationSiluKernel_cu_9e10b42f_311311silu_kernelERNS_18TensorIteratorBaseEENKUlvE_clEvENKUlvE_clEvEUldE_St5arrayIPcLm2EELi4E23TrivialOffsetCalculatorILi1EjESC_NS0_6memory12LoadWithCastILi1EEENSD_13StoreWithCastILi1EEEEEviT_T0_T2_T3_T4_T5_:
        /* <DEDUP_REMOVED lines=33> */
.L_x_10780:
[----:B------:R-:W2:Y:S02]  /*0210*/  LDG.E.U8 R4, desc[UR36][R4.64] ;  /* 0x0000002404047981 */ /* 0x000ea4000c1e1100 */
[----:B--2---:R0:W1:Y:S01]  /*0220*/  I2F.F64.U16 R26, R4 ;  /* 0x00000004001a7312 */ /* 0x0040620000101800 */
[----:B------:R-:W-:Y:S05]  /*0230*/  BRA `(.L_x_10782) ;  /* 0x0000000c00647947 */ /* 0x000fea0003800000 */
.L_x_10779:
        /* <DEDUP_REMOVED lines=9> */
.L_x_10784:
[----:B------:R-:W2:Y:S02]  /*02d0*/  LDG.E R4, desc[UR36][R4.64] ;  /* 0x0000002404047981 */ /* 0x000ea4000c1e1900 */
[----:B--2---:R1:W2:Y:S01]  /*02e0*/  I2F.F64 R26, R4 ;  /* 0x00000004001a7312 */ /* 0x0042a20000201c00 */
[----:B------:R-:W-:Y:S05]  /*02f0*/  BRA `(.L_x_10782) ;  /* 0x0000000c00347947 */ /* 0x000fea0003800000 */
.L_x_10783:
[----:B------:R-:W2:Y:S02]  /*0300*/  LDG.E.U16 R4, desc[UR36][R4.64] ;  /* 0x0000002404047981 */ /* 0x000ea4000c1e1500 */
[----:B--2---:R3:W4:Y:S01]  /*0310*/  I2F.F64.S16 R26, R4 ;  /* 0x00000004001a7312 */ /* 0x0047220000101c00 */
[----:B------:R-:W-:Y:S05]  /*0320*/  BRA `(.L_x_10782) ;  /* 0x0000000c00287947 */ /* 0x000fea0003800000 */
.L_x_10778:
        /* <DEDUP_REMOVED lines=10> */
.L_x_10786:
[----:B------:R-:W2:Y:S02]  /*03d0*/  LDG.E.U16 R0, desc[UR36][R4.64] ;  /* 0x0000002404007981 */ /* 0x000ea4000c1e1500 */
[----:B--2---:R-:W-:-:S05]  /*03e0*/  HADD2.F32 R0, -RZ, R0.H0_H0 ;  /* 0x20000000ff007230 */ /* 0x004fca0000004100 */
[----:B------:R-:W-:-:S04]  /*03f0*/  FMUL.FTZ R0, R0, 1 ;  /* 0x3f80000000007820 */ /* 0x000fc80000410000 */
[----:B------:R0:W1:Y:S01]  /*0400*/  F2F.F64.F32 R26, R0 ;  /* 0x00000000001a7310 */ /* 0x0000620000201800 */
[----:B------:R-:W-:Y:S05]  /*0410*/  BRA `(.L_x_10782) ;  /* 0x0000000800ec7947 */ /* 0x000fea0003800000 */
.L_x_10785:
        /* <DEDUP_REMOVED lines=10> */
.L_x_10788:
[----:B------:R-:W2:Y:S02]  /*04c0*/  LDG.E.U16 R4, desc[UR36][R4.64] ;  /* 0x0000002404047981 */ /* 0x000ea4000c1e1500 */
[----:B--2---:R-:W-:-:S05]  /*04d0*/  HADD2.F32 R0, -RZ, R4.H0_H0 ;  /* 0x20000004ff007230 */ /* 0x004fca0000004100 */
[----:B------:R-:W-:-:S04]  /*04e0*/  FMUL.FTZ R0, R0, 1 ;  /* 0x3f80000000007820 */ /* 0x000fc80000410000 */
[----:B------:R0:W1:Y:S01]  /*04f0*/  F2F.F64.F32 R26, R0 ;  /* 0x00000000001a7310 */ /* 0x0000620000201800 */
[----:B------:R-:W-:Y:S05]  /*0500*/  BRA `(.L_x_10782) ;  /* 0x0000000800b07947 */ /* 0x000fea0003800000 */
.L_x_10787:
[----:B------:R0:W5:Y:S01]  /*0510*/  LDG.E.64 R26, desc[UR36][R4.64] ;  /* 0x00000024041a7981 */ /* 0x000162000c1e1b00 */
[----:B------:R-:W-:Y:S05]  /*0520*/  BRA `(.L_x_10782) ;  /* 0x0000000800a87947 */ /* 0x000fea0003800000 */
.L_x_10777:
        /* <DEDUP_REMOVED lines=13> */
.L_x_10791:
[----:B------:R0:W5:Y:S01]  /*0600*/  LDG.E.64 R26, desc[UR36][R4.64] ;  /* 0x00000024041a7981 */ /* 0x000162000c1e1b00 */
[----:B------:R-:W-:Y:S05]  /*0610*/  BRA `(.L_x_10782) ;  /* 0x00000008006c7947 */ /* 0x000fea0003800000 */
.L_x_10790:
        /* <DEDUP_REMOVED lines=27> */
.L_x_10793:
        /* <DEDUP_REMOVED lines=15> */
.L_x_10792:
[----:B------:R-:W2:Y:S02]  /*08c0*/  LDG.E.U16 R0, desc[UR36][R4.64] ;  /* 0x0000002404007981 */ /* 0x000ea4000c1e1500 */
[----:B--2---:R-:W-:-:S04]  /*08d0*/  IMAD.U32 R0, R0, 0x10000, RZ ;  /* 0x0001000000007824 */ /* 0x004fc800078e00ff */
[----:B------:R-:W-:-:S04]  /*08e0*/  FMUL.FTZ R0, R0, 1 ;  /* 0x3f80000000007820 */ /* 0x000fc80000410000 */
[----:B------:R0:W1:Y:S01]  /*08f0*/  F2F.F64.F32 R26, R0 ;  /* 0x00000000001a7310 */ /* 0x0000620000201800 */
[----:B------:R-:W-:Y:S05]  /*0900*/  BRA `(.L_x_10782) ;  /* 0x0000000400b07947 */ /* 0x000fea0003800000 */
.L_x_10789:
        /* <DEDUP_REMOVED lines=11> */
.L_x_10796:
        /* <DEDUP_REMOVED lines=21> */
.L_x_10798:
[----:B------:R-:W-:Y:S05]  /*0b10*/  BSYNC.RECONVERGENT B0 ;  /* 0x0000000000007941 */ /* 0x000fea0003800200 */
.L_x_10797:
[----:B------:R-:W-:Y:S01]  /*0b20*/  IMAD.SHL.U32 R0, R0, 0x100000, RZ ;  /* 0x0010000000007824 */ /* 0x000fe200078e00ff */
[----:B------:R-:W-:-:S04]  /*0b30*/  LEA R3, R3, 0x3b800000, 0x17 ;  /* 0x3b80000003037811 */ /* 0x000fc800078eb8ff */
[----:B------:R-:W-:-:S05]  /*0b40*/  LOP3.LUT R0, R3, R0, R7, 0xfe, !PT ;  /* 0x0000000003007212 */ /* 0x000fca00078efe07 */
[----:B------:R-:W-:-:S04]  /*0b50*/  FMUL.FTZ R0, R0, 1 ;  /* 0x3f80000000007820 */ /* 0x000fc80000410000 */
[----:B------:R0:W1:Y:S01]  /*0b60*/  F2F.F64.F32 R26, R0 ;  /* 0x00000000001a7310 */ /* 0x0000620000201800 */
[----:B------:R-:W-:Y:S05]  /*0b70*/  BRA `(.L_x_10782) ;  /* 0x0000000400147947 */ /* 0x000fea0003800000 */
.L_x_10795:
        /* <DEDUP_REMOVED lines=21> */
.L_x_10800:
[----:B------:R-:W-:Y:S05]  /*0cd0*/  BSYNC.RECONVERGENT B0 ;  /* 0x0000000000007941 */ /* 0x000fea0003800200 */
.L_x_10799:
[----:B------:R-:W-:Y:S01]  /*0ce0*/  IMAD.SHL.U32 R0, R0, 0x200000, RZ ;  /* 0x0020000000007824 */ /* 0x000fe200078e00ff */
[----:B------:R-:W-:-:S04]  /*0cf0*/  LEA R3, R3, 0x37800000, 0x17 ;  /* 0x3780000003037811 */ /* 0x000fc800078eb8ff */
[----:B------:R-:W-:-:S05]  /*0d00*/  LOP3.LUT R0, R3, R0, R7, 0xfe, !PT ;  /* 0x0000000003007212 */ /* 0x000fca00078efe07 */
[----:B------:R-:W-:-:S04]  /*0d10*/  FMUL.FTZ R0, R0, 1 ;  /* 0x3f80000000007820 */ /* 0x000fc80000410000 */
[----:B------:R0:W1:Y:S01]  /*0d20*/  F2F.F64.F32 R26, R0 ;  /* 0x00000000001a7310 */ /* 0x0000620000201800 */
[----:B------:R-:W-:Y:S05]  /*0d30*/  BRA `(.L_x_10782) ;  /* 0x0000000000a47947 */ /* 0x000fea0003800000 */
.L_x_10794:
[----:B------:R-:W-:-:S09]  /*0d40*/  UISETP.NE.AND UP0, UPT, UR4, 0x1c, UPT ;  /* 0x0000001c0400788c */ /* 0x000fd2000bf05270 */
[----:B------:R-:W-:Y:S05]  /*0d50*/  BRA.U !UP0, `(.L_x_10801) ;  /* 0x0000000108947547 */ /* 0x000fea000b800000 */
[----:B------:R-:W-:-:S09]  /*0d60*/  UISETP.NE.AND UP0, UPT, UR4, 0x1d, UPT ;  /* 0x0000001d0400788c */ /* 0x000fd2000bf05270 */
[----:B------:R-:W-:Y:S05]  /*0d70*/  BRA.U !UP0, `(.L_x_10802) ;  /* 0x0000000108807547 */ /* 0x000fea000b800000 */
[----:B------:R-:W-:-:S09]  /*0d80*/  UISETP.NE.AND UP0, UPT, UR4, 0x2c, UPT ;  /* 0x0000002c0400788c */ /* 0x000fd2000bf05270 */
[----:B------:R-:W-:Y:S05]  /*0d90*/  BRA.U !UP0, `(.L_x_10803) ;  /* 0x0000000108487547 */ /* 0x000fea000b800000 */
.L_x_10781:
        /* <DEDUP_REMOVED lines=16> */
.L_x_10804:
[----:B------:R-:W-:Y:S01]  /*0ea0*/  CS2R R26, SRZ ;  /* 0x00000000001a7805 */ /* 0x000fe2000001ff00 */
[----:B------:R-:W-:Y:S06]  /*0eb0*/  BRA `(.L_x_10782) ;  /* 0x0000000000447947 */ /* 0x000fec0003800000 */
.L_x_10803:
        /* <DEDUP_REMOVED lines=12> */
.L_x_10802:
[----:B------:R-:W2:Y:S02]  /*0f80*/  LDG.E.64 R26, desc[UR36][R4.64] ;  /* 0x00000024041a7981 */ /* 0x000ea4000c1e1b00 */
[----:B--2---:R-:W0:Y:S01]  /*0f90*/  I2F.F64.U64 R26, R26 ;  /* 0x0000001a001a7312 */ /* 0x004e220000301800 */
[----:B------:R-:W-:Y:S05]  /*0fa0*/  BRA `(.L_x_10782) ;  /* 0x0000000000087947 */ /* 0x000fea0003800000 */
.L_x_10801:
[----:B------:R-:W2:Y:S02]  /*0fb0*/  LDG.E R4, desc[UR36][R4.64] ;  /* 0x0000002404047981 */ /* 0x000ea4000c1e1900 */
[----:B--2---:R0:W1:Y:S02]  /*0fc0*/  I2F.F64.U32 R26, R4 ;  /* 0x00000004001a7312 */ /* 0x0040640000201800 */
.L_x_10782:
[----:B------:R-:W-:Y:S05]  /*0fd0*/  BSYNC.RECONVERGENT B6 ;  /* 0x0000000000067941 */ /* 0x000fea0003800200 */
.L_x_10776:
[----:B------:R-:W-:-:S07]  /*0fe0*/  VIADD R29, R23, 0x80 ;  /* 0x00000080171d7836 */ /* 0x000fce0000000000 */
.L_x_10775:
[----:B------:R-:W-:Y:S05]  /*0ff0*/  BSYNC.RECONVERGENT B7 ;  /* 0x0000000000077941 */ /* 0x000fea0003800200 */
.L_x_10774:
[----:B------:R-:W-:Y:S01]  /*1000*/  ISETP.GE.AND P0, PT, R29, R2, PT ;  /* 0x000000021d00720c */ /* 0x000fe20003f06270 */
[----:B------:R-:W-:Y:S01]  /*1010*/  BSSY.RECONVERGENT B7, `(.L_x_10805) ;  /* 0x00000f6000077945 */ /* 0x000fe20003800200 */
[----:B------:R-:W-:-:S11]  /*1020*/  CS2R R24, SRZ ;  /* 0x0000000000187805 */ /* 0x000fd6000001ff00 */
[----:B------:R-:W-:Y:S05]  /*1030*/  @P0 BRA `(.L_x_10806) ;  /* 0x0000000c00cc0947 */ /* 0x000fea0003800000 */
[----:B01-3--:R-:W0:Y:S01]  /*1040*/  LDC.64 R4, c[0x0][0x390] ;  /* 0x0000e400ff047b82 */ /* 0x00be220000000a00 */
        /* <DEDUP_REMOVED lines=20> */
.L_x_10811:
[----:B------:R-:W3:Y:S02]  /*1190*/  LDG.E.U8 R4, desc[UR36][R4.64] ;  /* 0x0000002404047981 */ /* 0x000ee4000c1e1100 */
[----:B---3--:R0:W1:Y:S01]  /*11a0*/  I2F.F64.U16 R24, R4 ;  /* 0x0000000400187312 */ /* 0x0080620000101800 */
[----:B------:R-:W-:Y:S05]  /*11b0*/  BRA `(.L_x_10813) ;  /* 0x0000000c00647947 */ /* 0x000fea0003800000 */
.L_x_10810:
        /* <DEDUP_REMOVED lines=9> */
.L_x_10815:
[----:B------:R-:W3:Y:S02]  /*1250*/  LDG.E R4, desc[UR36][R4.64] ;  /* 0x0000002404047981 */ /* 0x000ee4000c1e1900 */
[----:B---3--:R0:W1:Y:S01]  /*1260*/  I2F.F64 R24, R4 ;  /* 0x0000000400187312 */ /* 0x0080620000201c00 */
[----:B------:R-:W-:Y:S05]  /*1270*/  BRA `(.L_x_10813) ;  /* 0x0000000c00347947 */ /* 0x000fea0003800000 */
.L_x_10814:
[----:B------:R-:W3:Y:S02]  /*1280*/  LDG.E.U16 R4, desc[UR36][R4.64] ;  /* 0x0000002404047981 */ /* 0x000ee4000c1e1500 */
[----:B---3--:R0:W1:Y:S01]  /*1290*/  I2F.F64.S16 R24, R4 ;  /* 0x0000000400187312 */ /* 0x0080620000101c00 */
[----:B------:R-:W-:Y:S05]  /*12a0*/  BRA `(.L_x_10813) ;  /* 0x0000000c00287947 */ /* 0x000fea0003800000 */
.L_x_10809:
        /* <DEDUP_REMOVED lines=8> */
[----:B------:R-:W3:Y:S01]  /*1330*/  F2F.F64.F32 R24, R24 ;  /* 0x0000001800187310 */ /* 0x000ee20000201800 */
[----:B------:R-:W-:Y:S05]  /*1340*/  BRA `(.L_x_10813) ;  /* 0x0000000c00007947 */ /* 0x000fea0003800000 */
.L_x_10817:
[----:B------:R-:W3:Y:S02]  /*1350*/  LDG.E.U16 R0, desc[UR36][R4.64] ;  /* 0x0000002404007981 */ /* 0x000ee4000c1e1500 */
[----:B---3--:R-:W-:-:S05]  /*1360*/  HADD2.F32 R0, -RZ, R0.H0_H0 ;  /* 0x20000000ff007230 */ /* 0x008fca0000004100 */
[----:B------:R-:W-:-:S04]  /*1370*/  FMUL.FTZ R0, R0, 1 ;  /* 0x3f80000000007820 */ /* 0x000fc80000410000 */
[----:B------:R0:W1:Y:S01]  /*1380*/  F2F.F64.F32 R24, R0 ;  /* 0x0000000000187310 */ /* 0x0000620000201800 */
[----:B------:R-:W-:Y:S05]  /*1390*/  BRA `(.L_x_10813) ;  /* 0x0000000800ec7947 */ /* 0x000fea0003800000 */
.L_x_10816:
        /* <DEDUP_REMOVED lines=10> */
.L_x_10819:
[----:B------:R-:W3:Y:S02]  /*1440*/  LDG.E.U16 R4, desc[UR36][R4.64] ;  /* 0x0000002404047981 */ /* 0x000ee4000c1e1500 */
[----:B---3--:R-:W-:-:S05]  /*1450*/  HADD2.F32 R0, -RZ, R4.H0_H0 ;  /* 0x20000004ff007230 */ /* 0x008fca0000004100 */
[----:B------:R-:W-:-:S04]  /*1460*/  FMUL.FTZ R0, R0, 1 ;  /* 0x3f80000000007820 */ /* 0x000fc80000410000 */
[----:B------:R0:W1:Y:S01]  /*1470*/  F2F.F64.F32 R24, R0 ;  /* 0x0000000000187310 */ /* 0x0000620000201800 */
[----:B------:R-:W-:Y:S05]  /*1480*/  BRA `(.L_x_10813) ;  /* 0x0000000800b07947 */ /* 0x000fea0003800000 */
.L_x_10818:
[----:B------:R0:W5:Y:S01]  /*1490*/  LDG.E.64 R24, desc[UR36][R4.64] ;  /* 0x0000002404187981 */ /* 0x000162000c1e1b00 */
[----:B------:R-:W-:Y:S05]  /*14a0*/  BRA `(.L_x_10813) ;  /* 0x0000000800a87947 */ /* 0x000fea0003800000 */
.L_x_10808:
        /* <DEDUP_REMOVED lines=13> */
.L_x_10822:
[----:B------:R0:W5:Y:S01]  /*1580*/  LDG.E.64 R24, desc[UR36][R4.64] ;  /* 0x0000002404187981 */ /* 0x000162000c1e1b00 */
[----:B------:R-:W-:Y:S05]  /*1590*/  BRA `(.L_x_10813) ;  /* 0x00000008006c7947 */ /* 0x000fea0003800000 */
.L_x_10821:
        /* <DEDUP_REMOVED lines=27> */
.L_x_10824:
        /* <DEDUP_REMOVED lines=15> */
.L_x_10823:
[----:B------:R-:W3:Y:S02]  /*1840*/  LDG.E.U16 R0, desc[UR36][R4.64] ;  /* 0x0000002404007981 */ /* 0x000ee4000c1e1500 */
[----:B---3--:R-:W-:-:S04]  /*1850*/  IMAD.U32 R0, R0, 0x10000, RZ ;  /* 0x0001000000007824 */ /* 0x008fc800078e00ff */
[----:B------:R-:W-:-:S04]  /*1860*/  FMUL.FTZ R0, R0, 1 ;  /* 0x3f80000000007820 */ /* 0x000fc80000410000 */
[----:B------:R0:W1:Y:S01]  /*1870*/  F2F.F64.F32 R24, R0 ;  /* 0x0000000000187310 */ /* 0x0000620000201800 */
[----:B------:R-:W-:Y:S05]  /*1880*/  BRA `(.L_x_10813) ;  /* 0x0000000400b07947 */ /* 0x000fea0003800000 */
.L_x_10820:
        /* <DEDUP_REMOVED lines=11> */
.L_x_10827:
        /* <DEDUP_REMOVED lines=21> */
.L_x_10829:
[----:B------:R-:W-:Y:S05]  /*1a90*/  BSYNC.RECONVERGENT B0 ;  /* 0x0000000000007941 */ /* 0x000fea0003800200 */
.L_x_10828:
[----:B------:R-:W-:Y:S01]  /*1aa0*/  IMAD.SHL.U32 R0, R0, 0x100000, RZ ;  /* 0x0010000000007824 */ /* 0x000fe200078e00ff */
[----:B------:R-:W-:-:S04]  /*1ab0*/  LEA R3, R3, 0x3b800000, 0x17 ;  /* 0x3b80000003037811 */ /* 0x000fc800078eb8ff */
[----:B------:R-:W-:-:S05]  /*1ac0*/  LOP3.LUT R0, R3, R0, R7, 0xfe, !PT ;  /* 0x0000000003007212 */ /* 0x000fca00078efe07 */
[----:B------:R-:W-:-:S04]  /*1ad0*/  FMUL.FTZ R0, R0, 1 ;  /* 0x3f80000000007820 */ /* 0x000fc80000410000 */
[----:B------:R0:W1:Y:S01]  /*1ae0*/  F2F.F64.F32 R24, R0 ;  /* 0x0000000000187310 */ /* 0x0000620000201800 */
[----:B------:R-:W-:Y:S05]  /*1af0*/  BRA `(.L_x_10813) ;  /* 0x0000000400147947 */ /* 0x000fea0003800000 */
.L_x_10826:
        /* <DEDUP_REMOVED lines=21> */
.L_x_10831:
[----:B------:R-:W-:Y:S05]  /*1c50*/  BSYNC.RECONVERGENT B0 ;  /* 0x0000000000007941 */ /* 0x000fea0003800200 */
.L_x_10830:
[----:B------:R-:W-:Y:S01]  /*1c60*/  IMAD.SHL.U32 R0, R0, 0x200000, RZ ;  /* 0x0020000000007824 */ /* 0x000fe200078e00ff */
[----:B------:R-:W-:-:S04]  /*1c70*/  LEA R3, R3, 0x37800000, 0x17 ;  /* 0x3780000003037811 */ /* 0x000fc800078eb8ff */
[----:B------:R-:W-:-:S05]  /*1c80*/  LOP3.LUT R0, R3, R0, R7, 0xfe, !PT ;  /* 0x0000000003007212 */ /* 0x000fca00078efe07 */
[----:B------:R-:W-:-:S04]  /*1c90*/  FMUL.FTZ R0, R0, 1 ;  /* 0x3f80000000007820 */ /* 0x000fc80000410000 */
[----:B------:R0:W1:Y:S01]  /*1ca0*/  F2F.F64.F32 R24, R0 ;  /* 0x0000000000187310 */ /* 0x0000620000201800 */
[----:B------:R-:W-:Y:S05]  /*1cb0*/  BRA `(.L_x_10813) ;  /* 0x0000000000a47947 */ /* 0x000fea0003800000 */
.L_x_10825:
        /* <DEDUP_REMOVED lines=18> */
.L_x_10812:
        /* <DEDUP_REMOVED lines=16> */
.L_x_10834:
[----:B------:R-:W-:Y:S01]  /*1ee0*/  CS2R R24, SRZ ;  /* 0x0000000000187805 */ /* 0x000fe2000001ff00 */
[----:B------:R-:W-:Y:S06]  /*1ef0*/  BRA `(.L_x_10813) ;  /* 0x0000000000147947 */ /* 0x000fec0003800000 */
.L_x_10833:
[----:B------:R-:W3:Y:S02]  /*1f00*/  LDG.E.64 R24, desc[UR36][R4.64] ;  /* 0x0000002404187981 */ /* 0x000ee4000c1e1b00 */
[----:B---3--:R-:W0:Y:S01]  /*1f10*/  I2F.F64.U64 R24, R24 ;  /* 0x0000001800187312 */ /* 0x008e220000301800 */
[----:B------:R-:W-:Y:S05]  /*1f20*/  BRA `(.L_x_10813) ;  /* 0x0000000000087947 */ /* 0x000fea0003800000 */
.L_x_10832:
[----:B------:R-:W3:Y:S02]  /*1f30*/  LDG.E R4, desc[UR36][R4.64] ;  /* 0x0000002404047981 */ /* 0x000ee4000c1e1900 */
[----:B---3--:R0:W1:Y:S02]  /*1f40*/  I2F.F64.U32 R24, R4 ;  /* 0x0000000400187312 */ /* 0x0080640000201800 */
.L_x_10813:
[----:B------:R-:W-:Y:S05]  /*1f50*/  BSYNC.RECONVERGENT B6 ;  /* 0x0000000000067941 */ /* 0x000fea0003800200 */
.L_x_10807:
[----:B------:R-:W-:-:S07]  /*1f60*/  VIADD R29, R29, 0x80 ;  /* 0x000000801d1d7836 */ /* 0x000fce0000000000 */
.L_x_10806:
[----:B------:R-:W-:Y:S05]  /*1f70*/  BSYNC.RECONVERGENT B7 ;  /* 0x0000000000077941 */ /* 0x000fea0003800200 */
.L_x_10805:
        /* <DEDUP_REMOVED lines=25> */
.L_x_10841:
[----:B------:R-:W3:Y:S02]  /*2110*/  LDG.E.U8 R4, desc[UR36][R4.64] ;  /* 0x0000002404047981 */ /* 0x000ee4000c1e1100 */
[----:B---3--:R0:W1:Y:S01]  /*2120*/  I2F.F64.U16 R16, R4 ;  /* 0x0000000400107312 */ /* 0x0080620000101800 */
[----:B------:R-:W-:Y:S05]  /*2130*/  BRA `(.L_x_10843) ;  /* 0x0000000c00647947 */ /* 0x000fea0003800000 */
.L_x_10840:
        /* <DEDUP_REMOVED lines=9> */
.L_x_10845:
[----:B------:R-:W3:Y:S02]  /*21d0*/  LDG.E R4, desc[UR36][R4.64] ;  /* 0x0000002404047981 */ /* 0x000ee4000c1e1900 */
[----:B---3--:R1:W3:Y:S01]  /*21e0*/  I2F.F64 R16, R4 ;  /* 0x0000000400107312 */ /* 0x0082e20000201c00 */
[----:B------:R-:W-:Y:S05]  /*21f0*/  BRA `(.L_x_10843) ;  /* 0x0000000c00347947 */ /* 0x000fea0003800000 */
.L_x_10844:
[----:B------:R-:W3:Y:S02]  /*2200*/  LDG.E.U16 R4, desc[UR36][R4.64] ;  /* 0x0000002404047981 */ /* 0x000ee4000c1e1500 */
[----:B---3--:R0:W1:Y:S01]  /*2210*/  I2F.F64.S16 R16, R4 ;  /* 0x0000000400107312 */ /* 0x0080620000101c00 */
[----:B------:R-:W-:Y:S05]  /*2220*/  BRA `(.L_x_10843) ;  /* 0x0000000c00287947 */ /* 0x000fea0003800000 */
.L_x_10839:
        /* <DEDUP_REMOVED lines=10> */
.L_x_10847:
[----:B------:R-:W3:Y:S02]  /*22d0*/  LDG.E.U16 R0, desc[UR36][R4.64] ;  /* 0x0000002404007981 */ /* 0x000ee4000c1e1500 */
[----:B---3--:R-:W-:-:S05]  /*22e0*/  HADD2.F32 R0, -RZ, R0.H0_H0 ;  /* 0x20000000ff007230 */ /* 0x008fca0000004100 */
[----:B------:R-:W-:-:S04]  /*22f0*/  FMUL.FTZ R0, R0, 1 ;  /* 0x3f80000000007820 */ /* 0x000fc80000410000 */
[----:B------:R0:W1:Y:S01]  /*2300*/  F2F.F64.F32 R16, R0 ;  /* 0x0000000000107310 */ /* 0x0000620000201800 */
[----:B------:R-:W-:Y:S05]  /*2310*/  BRA `(.L_x_10843) ;  /* 0x0000000800ec7947 */ /* 0x000fea0003800000 */
.L_x_10846:
        /* <DEDUP_REMOVED lines=10> */
.L_x_10849:
[----:B------:R-:W3:Y:S02]  /*23c0*/  LDG.E.U16 R4, desc[UR36][R4.64] ;  /* 0x0000002404047981 */ /* 0x000ee4000c1e1500 */
[----:B---3--:R-:W-:-:S05]  /*23d0*/  HADD2.F32 R0, -RZ, R4.H0_H0 ;  /* 0x20000004ff007230 */ /* 0x008fca0000004100 */
[----:B------:R-:W-:-:S04]  /*23e0*/  FMUL.FTZ R0, R0, 1 ;  /* 0x3f80000000007820 */ /* 0x000fc80000410000 */
[----:B------:R0:W1:Y:S01]  /*23f0*/  F2F.F64.F32 R16, R0 ;  /* 0x0000000000107310 */ /* 0x0000620000201800 */
[----:B------:R-:W-:Y:S05]  /*2400*/  BRA `(.L_x_10843) ;  /* 0x0000000800b07947 */ /* 0x000fea0003800000 */
.L_x_10848:
[----:B------:R0:W5:Y:S01]  /*2410*/  LDG.E.64 R16, desc[UR36][R4.64] ;  /* 0x0000002404107981 */ /* 0x000162000c1e1b00 */
[----:B------:R-:W-:Y:S05]  /*2420*/  BRA `(.L_x_10843) ;  /* 0x0000000800a87947 */ /* 0x000fea0003800000 */
.L_x_10838:
        /* <DEDUP_REMOVED lines=13> */
.L_x_10852:
[----:B------:R0:W5:Y:S01]  /*2500*/  LDG.E.64 R16, desc[UR36][R4.64] ;  /* 0x0000002404107981 */ /* 0x000162000c1e1b00 */
[----:B------:R-:W-:Y:S05]  /*2510*/  BRA `(.L_x_10843) ;  /* 0x00000008006c7947 */ /* 0x000fea0003800000 */
.L_x_10851:
        /* <DEDUP_REMOVED lines=27> */
.L_x_10854:
        /* <DEDUP_REMOVED lines=15> */
.L_x_10853:
[----:B------:R-:W3:Y:S02]  /*27c0*/  LDG.E.U16 R0, desc[UR36][R4.64] ;  /* 0x0000002404007981 */ /* 0x000ee4000c1e1500 */
[----:B---3--:R-:W-:-:S04]  /*27d0*/  IMAD.U32 R0, R0, 0x10000, RZ ;  /* 0x0001000000007824 */ /* 0x008fc800078e00ff */
[----:B------:R-:W-:-:S04]  /*27e0*/  FMUL.FTZ R0, R0, 1 ;  /* 0x3f80000000007820 */ /* 0x000fc80000410000 */
[----:B------:R0:W1:Y:S01]  /*27f0*/  F2F.F64.F32 R16, R0 ;  /* 0x0000000000107310 */ /* 0x0000620000201800 */
[----:B------:R-:W-:Y:S05]  /*2800*/  BRA `(.L_x_10843) ;  /* 0x0000000400b07947 */ /* 0x000fea0003800000 */
.L_x_10850:
        /* <DEDUP_REMOVED lines=11> */
.L_x_10857:
        /* <DEDUP_REMOVED lines=21> */
.L_x_10859:
[----:B------:R-:W-:Y:S05]  /*2a10*/  BSYNC.RECONVERGENT B0 ;  /* 0x0000000000007941 */ /* 0x000fea0003800200 */
.L_x_10858:
[----:B------:R-:W-:Y:S01]  /*2a20*/  IMAD.SHL.U32 R0, R0, 0x100000, RZ ;  /* 0x0010000000007824 */ /* 0x000fe200078e00ff */
[----:B------:R-:W-:-:S04]  /*2a30*/  LEA R3, R3, 0x3b800000, 0x17 ;  /* 0x3b80000003037811 */ /* 0x000fc800078eb8ff */
[----:B------:R-:W-:-:S05]  /*2a40*/  LOP3.LUT R0, R3, R0, R7, 0xfe, !PT ;  /* 0x0000000003007212 */ /* 0x000fca00078efe07 */
[----:B------:R-:W-:-:S04]  /*2a50*/  FMUL.FTZ R0, R0, 1 ;  /* 0x3f80000000007820 */ /* 0x000fc80000410000 */
[----:B------:R0:W1:Y:S01]  /*2a60*/  F2F.F64.F32 R16, R0 ;  /* 0x0000000000107310 */ /* 0x0000620000201800 */
[----:B------:R-:W-:Y:S05]  /*2a70*/  BRA `(.L_x_10843) ;  /* 0x0000000400147947 */ /* 0x000fea0003800000 */
.L_x_10856:
        /* <DEDUP_REMOVED lines=21> */
.L_x_10861:
[----:B------:R-:W-:Y:S05]  /*2bd0*/  BSYNC.RECONVERGENT B0 ;  /* 0x0000000000007941 */ /* 0x000fea0003800200 */
.L_x_10860:
[----:B------:R-:W-:Y:S01]  /*2be0*/  IMAD.SHL.U32 R0, R0, 0x200000, RZ ;  /* 0x0020000000007824 */ /* 0x000fe200078e00ff */
[----:B------:R-:W-:-:S04]  /*2bf0*/  LEA R3, R3, 0x37800000, 0x17 ;  /* 0x3780000003037811 */ /* 0x000fc800078eb8ff */
[----:B------:R-:W-:-:S05]  /*2c00*/  LOP3.LUT R0, R3, R0, R7, 0xfe, !PT ;  /* 0x0000000003007212 */ /* 0x000fca00078efe07 */
[----:B------:R-:W-:-:S04]  /*2c10*/  FMUL.FTZ R0, R0, 1 ;  /* 0x3f80000000007820 */ /* 0x000fc80000410000 */
[----:B------:R0:W1:Y:S01]  /*2c20*/  F2F.F64.F32 R16, R0 ;  /* 0x0000000000107310 */ /* 0x0000620000201800 */
[----:B------:R-:W-:Y:S05]  /*2c30*/  BRA `(.L_x_10843) ;  /* 0x0000000000a47947 */ /* 0x000fea0003800000 */
.L_x_10855:
        /* <DEDUP_REMOVED lines=18> */
.L_x_10842:
[----:B------:R-:W-:Y:S01]  /*2d60*/  MOV R14, 0x0 ;  /* 0x00000000000e7802 */ /* 0x000fe20000000f00 */
[----:B------:R-:W0:Y:S01]  /*2d70*/  LDCU.64 UR4, c[0x4][0x148] ;  /* 0x01002900ff0477ac */ /* 0x000e220008000a00 */
[----:B------:R-:W-:Y:S02]  /*2d80*/  IMAD.MOV.U32 R8, RZ, RZ, 0x4e ;  /* 0x0000004eff087424 */ /* 0x000fe400078e00ff */
[----:B------:R-:W-:Y:S01]  /*2d90*/  IMAD.MOV.U32 R12, RZ, RZ, 0x1 ;  /* 0x00000001ff0c7424 */ /* 0x000fe200078e00ff */
[----:B------:R-:W1:Y:S01]  /*2da0*/  LDCU.64 UR6, c[0x4][0x150] ;  /* 0x01002a00ff0677ac */ /* 0x000e620008000a00 */
[----:B------:R-:W3:Y:S01]  /*2db0*/  LDC.64 R14, c[0x4][R14] ;  /* 0x010000000e0e7b82 */ /* 0x000ee20000000a00 */
        /* <DEDUP_REMOVED lines=10> */
.L_x_10864:
[----:B------:R-:W-:Y:S01]  /*2e60*/  CS2R R16, SRZ ;  /* 0x0000000000107805 */ /* 0x000fe2000001ff00 */
[----:B------:R-:W-:Y:S06]  /*2e70*/  BRA `(.L_x_10843) ;  /* 0x0000000000147947 */ /* 0x000fec0003800000 */
.L_x_10863:
[----:B------:R-:W3:Y:S02]  /*2e80*/  LDG.E.64 R16, desc[UR36][R4.64] ;  /* 0x0000002404107981 */ /* 0x000ee4000c1e1b00 */
[----:B---3--:R-:W0:Y:S01]  /*2e90*/  I2F.F64.U64 R16, R16 ;  /* 0x0000001000107312 */ /* 0x008e220000301800 */
[----:B------:R-:W-:Y:S05]  /*2ea0*/  BRA `(.L_x_10843) ;  /* 0x0000000000087947 */ /* 0x000fea0003800000 */
.L_x_10862:
[----:B------:R-:W3:Y:S02]  /*2eb0*/  LDG.E R4, desc[UR36][R4.64] ;  /* 0x0000002404047981 */ /* 0x000ee4000c1e1900 */
[----:B---3--:R0:W1:Y:S02]  /*2ec0*/  I2F.F64.U32 R16, R4 ;  /* 0x0000000400107312 */ /* 0x0080640000201800 */
.L_x_10843:
[----:B------:R-:W-:Y:S05]  /*2ed0*/  BSYNC.RECONVERGENT B6 ;  /* 0x0000000000067941 */ /* 0x000fea0003800200 */
.L_x_10837:
[----:B------:R-:W-:-:S07]  /*2ee0*/  VIADD R29, R29, 0x80 ;  /* 0x000000801d1d7836 */ /* 0x000fce0000000000 */
.L_x_10836:
[----:B------:R-:W-:Y:S05]  /*2ef0*/  BSYNC.RECONVERGENT B7 ;  /* 0x0000000000077941 */ /* 0x000fea0003800200 */
.L_x_10835:
[----:B------:R-:W-:Y:S01]  /*2f00*/  ISETP.GE.AND P0, PT, R29, R2, PT ;  /* 0x000000021d00720c */ /* 0x000fe20003f06270 */
[----:B------:R-:W-:Y:S01]  /*2f10*/  BSSY.RECONVERGENT B6, `(.L_x_10865) ;  /* 0x00000f0000067945 */ /* 0x000fe20003800200 */
[----:B------:R-:W-:-:S11]  /*2f20*/  CS2R R18, SRZ ;  /* 0x0000000000127805 */ /* 0x000fd6000001ff00 */
[----:B------:R-:W-:Y:S05]  /*2f30*/  @P0 BRA `(.L_x_10866) ;  /* 0x0000000c00b40947 */ /* 0x000fea0003800000 */
[----:B01-3--:R-:W0:Y:S01]  /*2f40*/  LDC.64 R4, c[0x0][0x390] ;  /* 0x0000e400ff047b82 */ /* 0x00be220000000a00 */
        /* <DEDUP_REMOVED lines=19> */
.L_x_10870:
[----:B------:R-:W3:Y:S02]  /*3080*/  LDG.E.U8 R4, desc[UR36][R4.64] ;  /* 0x0000002404047981 */ /* 0x000ee4000c1e1100 */
[----:B---3--:R0:W1:Y:S01]  /*3090*/  I2F.F64.U16 R18, R4 ;  /* 0x0000000400127312 */ /* 0x0080620000101800 */
[----:B------:R-:W-:Y:S05]  /*30a0*/  BRA `(.L_x_10866) ;  /* 0x0000000c00587947 */ /* 0x000fea0003800000 */
.L_x_10869:
        /* <DEDUP_REMOVED lines=9> */
.L_x_10873:
[----:B------:R-:W3:Y:S02]  /*3140*/  LDG.E R4, desc[UR36][R4.64] ;  /* 0x0000002404047981 */ /* 0x000ee4000c1e1900 */
[----:B---3--:R0:W1:Y:S01]  /*3150*/  I2F.F64 R18, R4 ;  /* 0x0000000400127312 */ /* 0x0080620000201c00 */
[----:B------:R-:W-:Y:S05]  /*3160*/  BRA `(.L_x_10866) ;  /* 0x0000000c00287947 */ /* 0x000fea0003800000 */
.L_x_10872:
[----:B------:R-:W3:Y:S02]  /*3170*/  LDG.E.U16 R4, desc[UR36][R4.64] ;  /* 0x0000002404047981 */ /* 0x000ee4000c1e1500 */
[----:B---3--:R0:W1:Y:S01]  /*3180*/  I2F.F64.S16 R18, R4 ;  /* 0x0000000400127312 */ /* 0x0080620000101c00 */
[----:B------:R-:W-:Y:S05]  /*3190*/  BRA `(.L_x_10866) ;  /* 0x0000000c001c7947 */ /* 0x000fea0003800000 */
.L_x_10868:
        /* <DEDUP_REMOVED lines=10> */
.L_x_10875:
[----:B------:R-:W3:Y:S02]  /*3240*/  LDG.E.U16 R0, desc[UR36][R4.64] ;  /* 0x0000002404007981 */ /* 0x000ee4000c1e1500 */
[----:B---3--:R-:W-:-:S05]  /*3250*/  HADD2.F32 R0, -RZ, R0.H0_H0 ;  /* 0x20000000ff007230 */ /* 0x008fca0000004100 */
[----:B------:R-:W-:-:S04]  /*3260*/  FMUL.FTZ R0, R0, 1 ;  /* 0x3f80000000007820 */ /* 0x000fc80000410000 */
[----:B------:R0:W1:Y:S01]  /*3270*/  F2F.F64.F32 R18, R0 ;  /* 0x0000000000127310 */ /* 0x0000620000201800 */
[----:B------:R-:W-:Y:S05]  /*3280*/  BRA `(.L_x_10866) ;  /* 0x0000000800e07947 */ /* 0x000fea0003800000 */
.L_x_10874:
        /* <DEDUP_REMOVED lines=10> */
.L_x_10877:
[----:B------:R-:W3:Y:S02]  /*3330*/  LDG.E.U16 R4, desc[UR36][R4.64] ;  /* 0x0000002404047981 */ /* 0x000ee4000c1e1500 */
[----:B---3--:R-:W-:-:S05]  /*3340*/  HADD2.F32 R0, -RZ, R4.H0_H0 ;  /* 0x20000004ff007230 */ /* 0x008fca0000004100 */
[----:B------:R-:W-:-:S04]  /*3350*/  FMUL.FTZ R0, R0, 1 ;  /* 0x3f80000000007820 */ /* 0x000fc80000410000 */
[----:B------:R0:W1:Y:S01]  /*3360*/  F2F.F64.F32 R18, R0 ;  /* 0x0000000000127310 */ /* 0x0000620000201800 */
[----:B------:R-:W-:Y:S05]  /*3370*/  BRA `(.L_x_10866) ;  /* 0x0000000800a47947 */ /* 0x000fea0003800000 */
.L_x_10876:
[----:B------:R0:W5:Y:S01]  /*3380*/  LDG.E.64 R18, desc[UR36][R4.64] ;  /* 0x0000002404127981 */ /* 0x000162000c1e1b00 */
[----:B------:R-:W-:Y:S05]  /*3390*/  BRA `(.L_x_10866) ;  /* 0x00000008009c7947 */ /* 0x000fea0003800000 */
.L_x_10867:
        /* <DEDUP_REMOVED lines=13> */
.L_x_10880:
[----:B------:R0:W5:Y:S01]  /*3470*/  LDG.E.64 R18, desc[UR36][R4.64] ;  /* 0x0000002404127981 */ /* 0x000162000c1e1b00 */
[----:B------:R-:W-:Y:S05]  /*3480*/  BRA `(.L_x_10866) ;  /* 0x0000000800607947 */ /* 0x000fea0003800000 */
.L_x_10879:
        /* <DEDUP_REMOVED lines=27> */
.L_x_10882:
        /* <DEDUP_REMOVED lines=15> */
.L_x_10881:
[----:B------:R-:W3:Y:S02]  /*3730*/  LDG.E.U16 R0, desc[UR36][R4.64] ;  /* 0x0000002404007981 */ /* 0x000ee4000c1e1500 */
[----:B---3--:R-:W-:-:S04]  /*3740*/  IMAD.U32 R0, R0, 0x10000, RZ ;  /* 0x0001000000007824 */ /* 0x008fc800078e00ff */
[----:B------:R-:W-:-:S04]  /*3750*/  FMUL.FTZ R0, R0, 1 ;  /* 0x3f80000000007820 */ /* 0x000fc80000410000 */
[----:B------:R0:W1:Y:S01]  /*3760*/  F2F.F64.F32 R18, R0 ;  /* 0x0000000000127310 */ /* 0x0000620000201800 */
[----:B------:R-:W-:Y:S05]  /*3770*/  BRA `(.L_x_10866) ;  /* 0x0000000400a47947 */ /* 0x000fea0003800000 */
.L_x_10878:
        /* <DEDUP_REMOVED lines=11> */
.L_x_10885:
        /* <DEDUP_REMOVED lines=20> */
.L_x_10887:
[----:B------:R-:W-:Y:S05]  /*3970*/  BSYNC.RECONVERGENT B0 ;  /* 0x0000000000007941 */ /* 0x000fea0003800200 */
.L_x_10886:
[----:B------:R-:W-:Y:S01]  /*3980*/  IMAD.SHL.U32 R0, R0, 0x100000, RZ ;  /* 0x0010000000007824 */ /* 0x000fe200078e00ff */
[----:B------:R-:W-:-:S04]  /*3990*/  LEA R3, R3, 0x3b800000, 0x17 ;  /* 0x3b80000003037811 */ /* 0x000fc800078eb8ff */
[----:B------:R-:W-:-:S05]  /*39a0*/  LOP3.LUT R0, R3, R0, R7, 0xfe, !PT ;  /* 0x0000000003007212 */ /* 0x000fca00078efe07 */
[----:B------:R-:W-:-:S04]  /*39b0*/  FMUL.FTZ R0, R0, 1 ;  /* 0x3f80000000007820 */ /* 0x000fc80000410000 */
[----:B------:R0:W1:Y:S01]  /*39c0*/  F2F.F64.F32 R18, R0 ;  /* 0x0000000000127310 */ /* 0x0000620000201800 */
[----:B------:R-:W-:Y:S05]  /*39d0*/  BRA `(.L_x_10866) ;  /* 0x00000004000c7947 */ /* 0x000fea0003800000 */
.L_x_10884:
        /* <DEDUP_REMOVED lines=20> */
.L_x_10889:
[----:B------:R-:W-:Y:S05]  /*3b20*/  BSYNC.RECONVERGENT B0 ;  /* 0x0000000000007941 */ /* 0x000fea0003800200 */
.L_x_10888:
[----:B------:R-:W-:Y:S01]  /*3b30*/  IMAD.SHL.U32 R0, R0, 0x200000, RZ ;  /* 0x0020000000007824 */ /* 0x000fe200078e00ff */
[----:B------:R-:W-:-:S04]  /*3b40*/  LEA R3, R3, 0x37800000, 0x17 ;  /* 0x3780000003037811 */ /* 0x000fc800078eb8ff */
[----:B------:R-:W-:-:S05]  /*3b50*/  LOP3.LUT R0, R3, R0, R7, 0xfe, !PT ;  /* 0x0000000003007212 */ /* 0x000fca00078efe07 */
[----:B------:R-:W-:-:S04]  /*3b60*/  FMUL.FTZ R0, R0, 1 ;  /* 0x3f80000000007820 */ /* 0x000fc80000410000 */
[----:B------:R0:W1:Y:S01]  /*3b70*/  F2F.F64.F32 R18, R0 ;  /* 0x0000000000127310 */ /* 0x0000620000201800 */
[----:B------:R-:W-:Y:S05]  /*3b80*/  BRA `(.L_x_10866) ;  /* 0x0000000000a07947 */ /* 0x000fea0003800000 */
.L_x_10883:
        /* <DEDUP_REMOVED lines=18> */
.L_x_10871:
        /* <DEDUP_REMOVED lines=16> */
.L_x_10892:
[----:B------:R-:W-:Y:S05]  /*3db0*/  BRA `(.L_x_10866) ;  /* 0x0000000000147947 */ /* 0x000fea0003800000 */
.L_x_10891:
[----:B------:R-:W3:Y:S02]  /*3dc0*/  LDG.E.64 R18, desc[UR36][R4.64] ;  /* 0x0000002404127981 */ /* 0x000ee4000c1e1b00 */
[----:B---3--:R-:W0:Y:S01]  /*3dd0*/  I2F.F64.U64 R18, R18 ;  /* 0x0000001200127312 */ /* 0x008e220000301800 */
[----:B------:R-:W-:Y:S05]  /*3de0*/  BRA `(.L_x_10866) ;  /* 0x0000000000087947 */ /* 0x000fea0003800000 */
.L_x_10890:
[----:B------:R-:W3:Y:S02]  /*3df0*/  LDG.E R4, desc[UR36][R4.64] ;  /* 0x0000002404047981 */ /* 0x000ee4000c1e1900 */
[----:B---3--:R0:W1:Y:S02]  /*3e00*/  I2F.F64.U32 R18, R4 ;  /* 0x0000000400127312 */ /* 0x0080640000201800 */
.L_x_10866:
[----:B------:R-:W-:Y:S05]  /*3e10*/  BSYNC.RECONVERGENT B6 ;  /* 0x0000000000067941 */ /* 0x000fea0003800200 */
.L_x_10865:
[----:B------:R-:W-:Y:S01]  /*3e20*/  ISETP.GE.AND P0, PT, R23, R2, PT ;  /* 0x000000021700720c */ /* 0x000fe20003f06270 */
[----:B------:R-:W-:-:S12]  /*3e30*/  BSSY.RECONVERGENT B0, `(.L_x_10893) ;  /* 0x0000055000007945 */ /* 0x000fd80003800200 */
[----:B------:R-:W-:Y:S05]  /*3e40*/  @P0 BRA `(.L_x_10894) ;  /* 0x00000004004c0947 */ /* 0x000fea0003800000 */
[----:B01-3--:R-:W-:Y:S01]  /*3e50*/  IMAD.MOV.U32 R4, RZ, RZ, 0x652b82fe ;  /* 0x652b82feff047424 */ /* 0x00bfe200078e00ff */
[----:B------:R-:W-:Y:S01]  /*3e60*/  UMOV UR4, 0xfefa39ef ;  /* 0xfefa39ef00047882 */ /* 0x000fe20000000000 */
[----:B------:R-:W-:Y:S01]  /*3e70*/  IMAD.MOV.U32 R5, RZ, RZ, 0x3ff71547 ;  /* 0x3ff71547ff057424 */ /* 0x000fe200078e00ff */
[----:B------:R-:W-:Y:S01]  /*3e80*/  UMOV UR5, 0x3fe62e42 ;  /* 0x3fe62e4200057882 */ /* 0x000fe20000000000 */
[----:B--2-45:R-:W-:Y:S01]  /*3e90*/  DADD R10, -RZ, -R26 ;  /* 0x00000000ff0a7229 */ /* 0x034fe2000000091a */
        /* <DEDUP_REMOVED lines=55> */
.L_x_10896:
[----:B------:R-:W-:Y:S05]  /*4210*/  BSYNC.RECONVERGENT B1 ;  /* 0x0000000000017941 */ /* 0x000fea0003800200 */
.L_x_10895:
[----:B------:R-:W-:Y:S01]  /*4220*/  DADD R6, R6, 1 ;  /* 0x3ff0000006067429 */ /* 0x000fe20000000000 */
[----:B------:R-:W-:Y:S01]  /*4230*/  IMAD.MOV.U32 R4, RZ, RZ, 0x1 ;  /* 0x00000001ff047424 */ /* 0x000fe200078e00ff */
[----:B------:R-:W-:-:S04]  /*4240*/  FSETP.GEU.AND P1, PT, |R27|, 6.5827683646048100446e-37, PT ;  /* 0x036000001b00780b */ /* 0x000fc80003f2e200 */
[----:B------:R-:W0:Y:S02]  /*4250*/  MUFU.RCP64H R5, R7 ;  /* 0x0000000700057308 */ /* 0x000e240000001800 */
        /* <DEDUP_REMOVED lines=14> */
[----:B------:R-:W-:-:S07]  /*4340*/  IMAD.MOV.U32 R9, RZ, RZ, R7 ;  /* 0x000000ffff097224 */ /* 0x000fce00078e0007 */
[----:B------:R-:W-:Y:S05]  /*4350*/  CALL.REL.NOINC `($__internal_22_$__cuda_sm20_div_rn_f64_full) ;  /* 0x0000005400d47944 */ /* 0x000fea0003c00000 */
[----:B------:R-:W-:Y:S02]  /*4360*/  IMAD.MOV.U32 R4, RZ, RZ, R14 ;  /* 0x000000ffff047224 */ /* 0x000fe400078e000e */
[----:B------:R-:W-:-:S07]  /*4370*/  IMAD.MOV.U32 R5, RZ, RZ, R15 ;  /* 0x000000ffff057224 */ /* 0x000fce00078e000f */
.L_x_10894:
[----:B------:R-:W-:Y:S05]  /*4380*/  BSYNC.RECONVERGENT B0 ;  /* 0x0000000000007941 */ /* 0x000fea0003800200 */
.L_x_10893:
[----:B012-45:R-:W-:Y:S01]  /*4390*/  VIADD R27, R23, 0x80 ;  /* 0x00000080171b7836 */ /* 0x037fe20000000000 */
        /* <DEDUP_REMOVED lines=63> */
.L_x_10900:
[----:B------:R-:W-:Y:S05]  /*4790*/  BSYNC.RECONVERGENT B1 ;  /* 0x0000000000017941 */ /* 0x000fea0003800200 */
.L_x_10899:
[----:B------:R-:W-:Y:S01]  /*47a0*/  DADD R6, R8, 1 ;  /* 0x3ff0000008067429 */ /* 0x000fe20000000000 */
[----:B------:R-:W-:Y:S01]  /*47b0*/  FSETP.GEU.AND P1, PT, |R25|, 6.5827683646048100446e-37, PT ;  /* 0x036000001900780b */ /* 0x000fe20003f2e200 */
[----:B------:R-:W-:-:S04]  /*47c0*/  IMAD.MOV.U32 R8, RZ, RZ, 0x1 ;  /* 0x00000001ff087424 */ /* 0x000fc800078e00ff */
        /* <DEDUP_REMOVED lines=19> */
.L_x_10898:
[----:B------:R-:W-:Y:S05]  /*4900*/  BSYNC.RECONVERGENT B0 ;  /* 0x0000000000007941 */ /* 0x000fea0003800200 */
.L_x_10897:
        /* <DEDUP_REMOVED lines=64> */
.L_x_10904:
[----:B------:R-:W-:Y:S05]  /*4d10*/  BSYNC.RECONVERGENT B1 ;  /* 0x0000000000017941 */ /* 0x000fea0003800200 */
.L_x_10903:
        /* <DEDUP_REMOVED lines=22> */
.L_x_10902:
[----:B------:R-:W-:Y:S05]  /*4e80*/  BSYNC.RECONVERGENT B0 ;  /* 0x0000000000007941 */ /* 0x000fea0003800200 */
.L_x_10901:
        /* <DEDUP_REMOVED lines=64> */
.L_x_10908:
[----:B------:R-:W-:Y:S05]  /*5290*/  BSYNC.RECONVERGENT B1 ;  /* 0x0000000000017941 */ /* 0x000fea0003800200 */
.L_x_10907:
        /* <DEDUP_REMOVED lines=9> */
[----:B---3--:R-:W-:-:S08]  /*5330*/  DMUL R16, R8, R18 ;  /* 0x0000001208107228 */ /* 0x008fd00000000000 */
        /* <DEDUP_REMOVED lines=12> */
.L_x_10906:
[----:B------:R-:W-:Y:S05]  /*5400*/  BSYNC.RECONVERGENT B0 ;  /* 0x0000000000007941 */ /* 0x000fea0003800200 */
.L_x_10905:
[----:B------:R-:W0:Y:S01]  /*5410*/  LDC.U8 R18, c[0x0][0x3a4] ;  /* 0x0000e900ff127b82 */ /* 0x000e220000000000 */
[----:B------:R-:W-:Y:S01]  /*5420*/  ISETP.GE.AND P0, PT, R23, R2, PT ;  /* 0x000000021700720c */ /* 0x000fe20003f06270 */
[----:B------:R-:W-:Y:S04]  /*5430*/  BSSY.RECONVERGENT B7, `(.L_x_10909) ;  /* 0x0000354000077945 */ /* 0x000fe80003800200 */
[----:B------:R-:W-:Y:S08]  /*5440*/  BSSY.RELIABLE B6, `(.L_x_10910) ;  /* 0x0000240000067945 */ /* 0x000ff00003800100 */
[----:B------:R-:W-:Y:S05]  /*5450*/  @P0 BRA `(.L_x_10911) ;  /* 0x0000002000ec0947 */ /* 0x000fea0003800000 */
[----:B------:R-:W1:Y:S01]  /*5460*/  LDCU UR4, c[0x0][0x3a8] ;  /* 0x00007500ff0477ac */ /* 0x000e620008000800 */
[----:B------:R-:W2:Y:S01]  /*5470*/  LDC.64 R8, c[0x0][0x388] ;  /* 0x0000e200ff087b82 */ /* 0x000ea20000000a00 */
[----:B------:R-:W-:Y:S01]  /*5480*/  IMAD R0, R22, 0x200, R23 ;  /* 0x0000020016007824 */ /* 0x000fe200078e0217 */
[----:B0-----:R-:W-:-:S03]  /*5490*/  PRMT R6, R18, 0x9910, RZ ;  /* 0x0000991012067816 */ /* 0x001fc600000000ff */
        /* <DEDUP_REMOVED lines=18> */
.L_x_10915:
[----:B---3--:R-:W0:Y:S01]  /*55c0*/  F2I.S64.F64.TRUNC R4, R4 ;  /* 0x0000000400047311 */ /* 0x008e22000030d900 */
[----:B------:R-:W-:Y:S02]  /*55d0*/  IMAD.MOV.U32 R23, RZ, RZ, R27 ;  /* 0x000000ffff177224 */ /* 0x000fe400078e001b */
[----:B0-----:R-:W-:-:S05]  /*55e0*/  IMAD.MOV.U32 R3, RZ, RZ, R4 ;  /* 0x000000ffff037224 */ /* 0x001fca00078e0004 */
[----:B------:R4:W-:Y:S01]  /*55f0*/  STG.E.U8 desc[UR36][R8.64], R3 ;  /* 0x0000000308007986 */ /* 0x0009e2000c101124 */
[----:B------:R-:W-:Y:S05]  /*5600*/  BRA `(.L_x_10917) ;  /* 0x00000010002c7947 */ /* 0x000fea0003800000 */
.L_x_10914:
[----:B------:R-:W-:-:S13]  /*5610*/  ISETP.NE.AND P0, PT, R0, 0x2, PT ;  /* 0x000000020000780c */ /* 0x000fda0003f05270 */
[----:B------:R-:W-:Y:S05]  /*5620*/  @!P0 BRA `(.L_x_10918) ;  /* 0x0000000000308947 */ /* 0x000fea0003800000 */
[----:B------:R-:W-:-:S13]  /*5630*/  ISETP.NE.AND P0, PT, R0, 0x3, PT ;  /* 0x000000030000780c */ /* 0x000fda0003f05270 */
[----:B------:R-:W-:Y:S05]  /*5640*/  @!P0 BRA `(.L_x_10919) ;  /* 0x0000000000188947 */ /* 0x000fea0003800000 */
[----:B------:R-:W-:-:S13]  /*5650*/  ISETP.NE.AND P0, PT, R0, 0x4, PT ;  /* 0x000000040000780c */ /* 0x000fda0003f05270 */
[----:B------:R-:W-:Y:S05]  /*5660*/  @P0 BRA `(.L_x_10916) ;  /* 0x0000000c005c0947 */ /* 0x000fea0003800000 */
[----:B---3--:R-:W0:Y:S01]  /*5670*/  F2I.S64.F64.TRUNC R4, R4 ;  /* 0x0000000400047311 */ /* 0x008e22000030d900 */
[----:B------:R-:W-:Y:S01]  /*5680*/  IMAD.MOV.U32 R23, RZ, RZ, R27 ;  /* 0x000000ffff177224 */ /* 0x000fe200078e001b */
[----:B0-----:R1:W-:Y:S01]  /*5690*/  STG.E.64 desc[UR36][R8.64], R4 ;  /* 0x0000000408007986 */ /* 0x0013e2000c101b24 */
[----:B------:R-:W-:Y:S05]  /*56a0*/  BRA `(.L_x_10917) ;  /* 0x0000001000047947 */ /* 0x000fea0003800000 */
.L_x_10919:
[----:B------:R-:W0:Y:S01]  /*56b0*/  F2I.F64.TRUNC R5, R4 ;  /* 0x0000000400057311 */ /* 0x000e22000030d100 */
[----:B------:R-:W-:Y:S01]  /*56c0*/  IMAD.MOV.U32 R23, RZ, RZ, R27 ;  /* 0x000000ffff177224 */ /* 0x000fe200078e001b */
[----:B0-----:R2:W-:Y:S01]  /*56d0*/  STG.E desc[UR36][R8.64], R5 ;  /* 0x0000000508007986 */ /* 0x0015e2000c101924 */
[----:B------:R-:W-:Y:S05]  /*56e0*/  BRA `(.L_x_10917) ;  /* 0x0000000c00f47947 */ /* 0x000fea0003800000 */
.L_x_10918:
[----:B------:R-:W0:Y:S01]  /*56f0*/  F2I.F64.TRUNC R5, R4 ;  /* 0x0000000400057311 */ /* 0x000e22000030d100 */
[----:B------:R-:W-:Y:S01]  /*5700*/  IMAD.MOV.U32 R23, RZ, RZ, R27 ;  /* 0x000000ffff177224 */ /* 0x000fe200078e001b */
[----:B0-----:R0:W-:Y:S01]  /*5710*/  STG.E.U16 desc[UR36][R8.64], R5 ;  /* 0x0000000508007986 */ /* 0x0011e2000c101524 */
[----:B------:R-:W-:Y:S05]  /*5720*/  BRA `(.L_x_10917) ;  /* 0x0000000c00e47947 */ /* 0x000fea0003800000 */
.L_x_10913:
        /* <DEDUP_REMOVED lines=14> */
.L_x_10921:
        /* <DEDUP_REMOVED lines=9> */
.L_x_10920:
        /* <DEDUP_REMOVED lines=15> */
.L_x_10923:
        /* <DEDUP_REMOVED lines=10> */
.L_x_10922:
[----:B------:R0:W-:Y:S01]  /*5a30*/  STG.E.64 desc[UR36][R8.64], R4 ;  /* 0x0000000408007986 */ /* 0x0001e2000c101b24 */
[----:B------:R-:W-:Y:S01]  /*5a40*/  IMAD.MOV.U32 R23, RZ, RZ, R27 ;  /* 0x000000ffff177224 */ /* 0x000fe200078e001b */
[----:B------:R-:W-:Y:S06]  /*5a50*/  BRA `(.L_x_10917) ;  /* 0x0000000c00187947 */ /* 0x000fec0003800000 */
.L_x_10912:
        /* <DEDUP_REMOVED lines=13> */
.L_x_10926:
[----:B------:R-:W-:Y:S01]  /*5b30*/  CS2R R6, SRZ ;  /* 0x0000000000067805 */ /* 0x000fe2000001ff00 */
[----:B------:R-:W-:-:S04]  /*5b40*/  IMAD.MOV.U32 R23, RZ, RZ, R27 ;  /* 0x000000ffff177224 */ /* 0x000fc800078e001b */
[----:B------:R0:W-:Y:S01]  /*5b50*/  STG.E.128 desc[UR36][R8.64], R4 ;  /* 0x0000000408007986 */ /* 0x0001e2000c101d24 */
[----:B------:R-:W-:Y:S05]  /*5b60*/  BRA `(.L_x_10917) ;  /* 0x0000000800d47947 */ /* 0x000fea0003800000 */
.L_x_10925:
        /* <DEDUP_REMOVED lines=23> */
.L_x_10930:
[----:B------:R-:W-:Y:S05]  /*5ce0*/  BSYNC.RECONVERGENT B0 ;  /* 0x0000000000007941 */ /* 0x000fea0003800200 */
.L_x_10929:
[----:B------:R-:W-:Y:S01]  /*5cf0*/  LOP3.LUT R7, R0, 0x80, R7, 0xf8, !PT ;  /* 0x0000008000077812 */ /* 0x000fe200078ef807 */
[----:B------:R-:W-:-:S04]  /*5d00*/  IMAD.MOV.U32 R23, RZ, RZ, R27 ;  /* 0x000000ffff177224 */ /* 0x000fc800078e001b */
[----:B------:R0:W-:Y:S01]  /*5d10*/  STG.E.U8 desc[UR36][R8.64], R7 ;  /* 0x0000000708007986 */ /* 0x0001e2000c101124 */
[----:B------:R-:W-:Y:S05]  /*5d20*/  BRA `(.L_x_10917) ;  /* 0x0000000800647947 */ /* 0x000fea0003800000 */
.L_x_10928:
        /* <DEDUP_REMOVED lines=19> */
.L_x_10932:
[----:B------:R-:W-:Y:S05]  /*5e60*/  BSYNC.RECONVERGENT B0 ;  /* 0x0000000000007941 */ /* 0x000fea0003800200 */
.L_x_10931:
[----:B------:R-:W-:Y:S01]  /*5e70*/  LOP3.LUT R7, R0, 0x80, R7, 0xf8, !PT ;  /* 0x0000008000077812 */ /* 0x000fe200078ef807 */
[----:B------:R-:W-:-:S04]  /*5e80*/  IMAD.MOV.U32 R23, RZ, RZ, R27 ;  /* 0x000000ffff177224 */ /* 0x000fc800078e001b */
[----:B------:R0:W-:Y:S01]  /*5e90*/  STG.E.U8 desc[UR36][R8.64], R7 ;  /* 0x0000000708007986 */ /* 0x0001e2000c101124 */
[----:B------:R-:W-:Y:S05]  /*5ea0*/  BRA `(.L_x_10917) ;  /* 0x0000000800047947 */ /* 0x000fea0003800000 */
.L_x_10927:
        /* <DEDUP_REMOVED lines=9> */
.L_x_10924:
        /* <DEDUP_REMOVED lines=12> */
.L_x_10935:
        /* <DEDUP_REMOVED lines=17> */
.L_x_10938:
[----:B------:R-:W-:-:S04]  /*6110*/  SHF.R.U32.HI R0, RZ, 0x14, R7 ;  /* 0x00000014ff007819 */ /* 0x000fc80000011607 */
[----:B------:R-:W-:-:S04]  /*6120*/  LOP3.LUT R0, R0, 0x1, RZ, 0xc0, !PT ;  /* 0x0000000100007812 */ /* 0x000fc800078ec0ff */
[----:B------:R-:W-:-:S04]  /*6130*/  IADD3 R0, PT, PT, R7, 0x487ffff, R0 ;  /* 0x0487ffff07007810 */ /* 0x000fc80007ffe000 */
[----:B------:R-:W-:-:S04]  /*6140*/  SHF.R.U32.HI R0, RZ, 0x14, R0 ;  /* 0x00000014ff007819 */ /* 0x000fc80000011600 */
[----:B------:R-:W-:-:S07]  /*6150*/  LOP3.LUT R3, R0, 0xff, RZ, 0xc0, !PT ;  /* 0x000000ff00037812 */ /* 0x000fce00078ec0ff */
.L_x_10939:
[----:B------:R-:W-:-:S04]  /*6160*/  SHF.R.U32.HI R0, RZ, 0x18, R7 ;  /* 0x00000018ff007819 */ /* 0x000fc80000011607 */
[----:B------:R-:W-:-:S07]  /*6170*/  LOP3.LUT R0, R3, 0x80, R0, 0xf8, !PT ;  /* 0x0000008003007812 */ /* 0x000fce00078ef800 */
.L_x_10937:
[----:B------:R-:W-:Y:S05]  /*6180*/  BSYNC.RECONVERGENT B0 ;  /* 0x0000000000007941 */ /* 0x000fea0003800200 */
.L_x_10936:
[----:B------:R0:W-:Y:S01]  /*6190*/  STG.E.U8 desc[UR36][R8.64], R0 ;  /* 0x0000000008007986 */ /* 0x0001e2000c101124 */
[----:B------:R-:W-:Y:S01]  /*61a0*/  IMAD.MOV.U32 R23, RZ, RZ, R27 ;  /* 0x000000ffff177224 */ /* 0x000fe200078e001b */
[----:B------:R-:W-:Y:S06]  /*61b0*/  BRA `(.L_x_10917) ;  /* 0x0000000400407947 */ /* 0x000fec0003800000 */
.L_x_10934:
        /* <DEDUP_REMOVED lines=17> */
.L_x_10942:
[----:B------:R-:W-:-:S04]  /*62d0*/  SHF.R.U32.HI R0, RZ, 0x15, R7 ;  /* 0x00000015ff007819 */ /* 0x000fc80000011607 */
[----:B------:R-:W-:-:S04]  /*62e0*/  LOP3.LUT R0, R0, 0x1, RZ, 0xc0, !PT ;  /* 0x0000000100007812 */ /* 0x000fc800078ec0ff */
[----:B------:R-:W-:-:S04]  /*62f0*/  IADD3 R0, PT, PT, R7, 0x88fffff, R0 ;  /* 0x088fffff07007810 */ /* 0x000fc80007ffe000 */
[----:B------:R-:W-:-:S04]  /*6300*/  SHF.R.U32.HI R0, RZ, 0x15, R0 ;  /* 0x00000015ff007819 */ /* 0x000fc80000011600 */
[----:B------:R-:W-:-:S07]  /*6310*/  LOP3.LUT R3, R0, 0xff, RZ, 0xc0, !PT ;  /* 0x000000ff00037812 */ /* 0x000fce00078ec0ff */
.L_x_10943:
[----:B------:R-:W-:-:S04]  /*6320*/  SHF.R.U32.HI R0, RZ, 0x18, R7 ;  /* 0x00000018ff007819 */ /* 0x000fc80000011607 */
[----:B------:R-:W-:-:S07]  /*6330*/  LOP3.LUT R0, R3, 0x80, R0, 0xf8, !PT ;  /* 0x0000008003007812 */ /* 0x000fce00078ef800 */
.L_x_10941:
[----:B------:R-:W-:Y:S05]  /*6340*/  BSYNC.RECONVERGENT B0 ;  /* 0x0000000000007941 */ /* 0x000fea0003800200 */
.L_x_10940:
[----:B------:R0:W-:Y:S01]  /*6350*/  STG.E.U8 desc[UR36][R8.64], R0 ;  /* 0x0000000008007986 */ /* 0x0001e2000c101124 */
[----:B------:R-:W-:Y:S01]  /*6360*/  IMAD.MOV.U32 R23, RZ, RZ, R27 ;  /* 0x000000ffff177224 */ /* 0x000fe200078e001b */
[----:B------:R-:W-:Y:S06]  /*6370*/  BRA `(.L_x_10917) ;  /* 0x0000000000d07947 */ /* 0x000fec0003800000 */
.L_x_10933:
[----:B------:R-:W-:-:S13]  /*6380*/  ISETP.NE.AND P0, PT, R0, 0x1c, PT ;  /* 0x0000001c0000780c */ /* 0x000fda0003f05270 */
[----:B------:R-:W-:Y:S05]  /*6390*/  @!P0 BRA `(.L_x_10944) ;  /* 0x0000000000bc8947 */ /* 0x000fea0003800000 */
[----:B------:R-:W-:-:S13]  /*63a0*/  ISETP.NE.AND P0, PT, R0, 0x1d, PT ;  /* 0x0000001d0000780c */ /* 0x000fda0003f05270 */
[----:B------:R-:W-:Y:S05]  /*63b0*/  @!P0 BRA `(.L_x_10945) ;  /* 0x0000000000a48947 */ /* 0x000fea0003800000 */
[----:B------:R-:W-:-:S13]  /*63c0*/  ISETP.NE.AND P0, PT, R0, 0x2c, PT ;  /* 0x0000002c0000780c */ /* 0x000fda0003f05270 */
[----:B------:R-:W-:Y:S05]  /*63d0*/  @!P0 BRA `(.L_x_10946) ;  /* 0x0000000000488947 */ /* 0x000fea0003800000 */
.L_x_10916:
[----:B------:R-:W-:Y:S01]  /*63e0*/  MOV R14, 0x0 ;  /* 0x00000000000e7802 */ /* 0x000fe20000000f00 */
[----:B------:R-:W3:Y:S01]  /*63f0*/  LDCU.64 UR6, c[0x4][0x148] ;  /* 0x01002900ff0677ac */ /* 0x000ee20008000a00 */
[----:B------:R-:W-:Y:S02]  /*6400*/  IMAD.MOV.U32 R8, RZ, RZ, 0x65 ;  /* 0x00000065ff087424 */ /* 0x000fe400078e00ff */
[----:B------:R-:W-:Y:S01]  /*6410*/  IMAD.MOV.U32 R12, RZ, RZ, 0x1 ;  /* 0x00000001ff0c7424 */ /* 0x000fe200078e00ff */
[----:B------:R-:W0:Y:S01]  /*6420*/  LDCU.64 UR8, c[0x4][0x150] ;  /* 0x01002a00ff0877ac */ /* 0x000e220008000a00 */
[----:B------:R-:W1:Y:S01]  /*6430*/  LDC.64 R14, c[0x4][R14] ;  /* 0x010000000e0e7b82 */ /* 0x000e620000000a00 */
[----:B------:R-:W-:Y:S01]  /*6440*/  IMAD.MOV.U32 R13, RZ, RZ, RZ ;  /* 0x000000ffff0d7224 */ /* 0x000fe200078e00ff */
[----:B------:R-:W2:Y:S01]  /*6450*/  LDCU.64 UR4, c[0x4][0x10] ;  /* 0x01000200ff0477ac */ /* 0x000ea20008000a00 */
[----:B---3--:R-:W-:Y:S02]  /*6460*/  IMAD.U32 R4, RZ, RZ, UR6 ;  /* 0x00000006ff047e24 */ /* 0x008fe4000f8e00ff */
[----:B------:R-:W-:-:S02]  /*6470*/  IMAD.U32 R5, RZ, RZ, UR7 ;  /* 0x00000007ff057e24 */ /* 0x000fc4000f8e00ff */
[----:B0-----:R-:W-:Y:S02]  /*6480*/  IMAD.U32 R6, RZ, RZ, UR8 ;  /* 0x00000008ff067e24 */ /* 0x001fe4000f8e00ff */
[----:B------:R-:W-:Y:S02]  /*6490*/  IMAD.U32 R7, RZ, RZ, UR9 ;  /* 0x00000009ff077e24 */ /* 0x000fe4000f8e00ff */
[----:B--2---:R-:W-:Y:S02]  /*64a0*/  IMAD.U32 R10, RZ, RZ, UR4 ;  /* 0x00000004ff0a7e24 */ /* 0x004fe4000f8e00ff */
[----:B------:R-:W-:-:S07]  /*64b0*/  IMAD.U32 R11, RZ, RZ, UR5 ;  /* 0x00000005ff0b7e24 */ /* 0x000fce000f8e00ff */
[----:B------:R-:W-:-:S07]  /*64c0*/  LEPC R20, `(.L_x_10947) ;  /* 0x000000001014794e */ /* 0x000fce0000000000 */
[----:B-1----:R-:W-:Y:S05]  /*64d0*/  CALL.ABS.NOINC R14 ;  /* 0x000000000e007343 */ /* 0x002fea0003c00000 */
.L_x_10947:
[----:B------:R-:W-:Y:S01]  /*64e0*/  IMAD.MOV.U32 R23, RZ, RZ, R27 ;  /* 0x000000ffff177224 */ /* 0x000fe200078e001b */
[----:B------:R-:W-:Y:S06]  /*64f0*/  BRA `(.L_x_10917) ;  /* 0x0000000000707947 */ /* 0x000fec0003800000 */
.L_x_10946:
        /* <DEDUP_REMOVED lines=21> */
.L_x_10945:
[----:B---3--:R-:W0:Y:S01]  /*6650*/  F2I.U64.F64.TRUNC R4, R4 ;  /* 0x0000000400047311 */ /* 0x008e22000030d800 */
[----:B------:R-:W-:Y:S01]  /*6660*/  IMAD.MOV.U32 R23, RZ, RZ, R27 ;  /* 0x000000ffff177224 */ /* 0x000fe200078e001b */
[----:B0-----:R0:W-:Y:S01]  /*6670*/  STG.E.64 desc[UR36][R8.64], R4 ;  /* 0x0000000408007986 */ /* 0x0011e2000c101b24 */
[----:B------:R-:W-:Y:S05]  /*6680*/  BRA `(.L_x_10917) ;  /* 0x00000000000c7947 */ /* 0x000fea0003800000 */
.L_x_10944:
[----:B------:R-:W0:Y:S01]  /*6690*/  F2I.U32.F64.TRUNC R5, R4 ;  /* 0x0000000400057311 */ /* 0x000e22000030d000 */
[----:B------:R-:W-:Y:S01]  /*66a0*/  IMAD.MOV.U32 R23, RZ, RZ, R27 ;  /* 0x000000ffff177224 */ /* 0x000fe200078e001b */
[----:B0-----:R0:W-:Y:S06]  /*66b0*/  STG.E desc[UR36][R8.64], R5 ;  /* 0x0000000508007986 */ /* 0x0011ec000c101924 */
.L_x_10917:
[----:B------:R-:W-:-:S13]  /*66c0*/  ISETP.GE.AND P0, PT, R23, R2, PT ;  /* 0x000000021700720c */ /* 0x000fda0003f06270 */
[----:B------:R-:W-:Y:S05]  /*66d0*/  @P0 BREAK.RELIABLE B6 ;  /* 0x0000000000060942 */ /* 0x000fea0003800100 */
[----:B------:R-:W-:Y:S05]  /*66e0*/  @P0 BRA `(.L_x_10948) ;  /* 0x0000002000a00947 */ /* 0x000fea0003800000 */
[----:B------:R-:W4:Y:S01]  /*66f0*/  LDCU UR4, c[0x0][0x3a8] ;  /* 0x00007500ff0477ac */ /* 0x000f220008000800 */
[----:B0123--:R-:W0:Y:S01]  /*6700*/  LDC.64 R4, c[0x0][0x388] ;  /* 0x0000e200ff047b82 */ /* 0x00fe220000000a00 */
[----:B------:R-:W-:Y:S01]  /*6710*/  IMAD R0, R22, 0x200, R23 ;  /* 0x0000020016007824 */ /* 0x000fe200078e0217 */
[----:B------:R-:W-:-:S03]  /*6720*/  PRMT R6, R18, 0x9910, RZ ;  /* 0x0000991012067816 */ /* 0x000fc600000000ff */
[----:B----4-:R-:W-:Y:S02]  /*6730*/  IMAD R3, R0, UR4, RZ ;  /* 0x0000000400037c24 */ /* 0x010fe4000f8e02ff */
        /* <DEDUP_REMOVED lines=16> */
.L_x_10952:
[----:B------:R-:W0:Y:S02]  /*6840*/  F2I.S64.F64.TRUNC R28, R28 ;  /* 0x0000001c001c7311 */ /* 0x000e24000030d900 */
[----:B0-----:R-:W-:-:S05]  /*6850*/  IMAD.MOV.U32 R3, RZ, RZ, R28 ;  /* 0x000000ffff037224 */ /* 0x001fca00078e001c */
[----:B------:R0:W-:Y:S01]  /*6860*/  STG.E.U8 desc[UR36][R4.64], R3 ;  /* 0x0000000304007986 */ /* 0x0001e2000c101124 */
[----:B------:R-:W-:Y:S05]  /*6870*/  BRA `(.L_x_10954) ;  /* 0x0000000c00e07947 */ /* 0x000fea0003800000 */
.L_x_10951:
        /* <DEDUP_REMOVED lines=9> */
.L_x_10956:
[----:B------:R-:W0:Y:S02]  /*6910*/  F2I.F64.TRUNC R29, R28 ;  /* 0x0000001c001d7311 */ /* 0x000e24000030d100 */
[----:B0-----:R0:W-:Y:S01]  /*6920*/  STG.E desc[UR36][R4.64], R29 ;  /* 0x0000001d04007986 */ /* 0x0011e2000c101924 */
[----:B------:R-:W-:Y:S05]  /*6930*/  BRA `(.L_x_10954) ;  /* 0x0000000c00b07947 */ /* 0x000fea0003800000 */
.L_x_10955:
[----:B------:R-:W0:Y:S02]  /*6940*/  F2I.F64.TRUNC R29, R28 ;  /* 0x0000001c001d7311 */ /* 0x000e24000030d100 */
[----:B0-----:R0:W-:Y:S01]  /*6950*/  STG.E.U16 desc[UR36][R4.64], R29 ;  /* 0x0000001d04007986 */ /* 0x0011e2000c101524 */
[----:B------:R-:W-:Y:S05]  /*6960*/  BRA `(.L_x_10954) ;  /* 0x0000000c00a47947 */ /* 0x000fea0003800000 */
.L_x_10950:
        /* <DEDUP_REMOVED lines=13> */
.L_x_10958:
        /* <DEDUP_REMOVED lines=8> */
.L_x_10957:
        /* <DEDUP_REMOVED lines=14> */
.L_x_10960:
        /* <DEDUP_REMOVED lines=9> */
.L_x_10959:
[----:B------:R0:W-:Y:S01]  /*6c30*/  STG.E.64 desc[UR36][R4.64], R28 ;  /* 0x0000001c04007986 */ /* 0x0001e2000c101b24 */
[----:B------:R-:W-:Y:S05]  /*6c40*/  BRA `(.L_x_10954) ;  /* 0x0000000800ec7947 */ /* 0x000fea0003800000 */
.L_x_10949:
        /* <DEDUP_REMOVED lines=13> */
.L_x_10964:
        /* <DEDUP_REMOVED lines=22> */
.L_x_10967:
[----:B------:R-:W-:-:S04]  /*6e80*/  SHF.R.U32.HI R3, RZ, 0x18, R7 ;  /* 0x00000018ff037819 */ /* 0x000fc80000011607 */
[----:B------:R-:W-:-:S07]  /*6e90*/  LOP3.LUT R0, R0, 0x80, R3, 0xf8, !PT ;  /* 0x0000008000007812 */ /* 0x000fce00078ef803 */
.L_x_10966:
[----:B------:R-:W-:Y:S05]  /*6ea0*/  BSYNC.RECONVERGENT B0 ;  /* 0x0000000000007941 */ /* 0x000fea0003800200 */
.L_x_10965:
[----:B------:R0:W-:Y:S01]  /*6eb0*/  STG.E.U8 desc[UR36][R4.64], R0 ;  /* 0x0000000004007986 */ /* 0x0001e2000c101124 */
[----:B------:R-:W-:Y:S05]  /*6ec0*/  BRA `(.L_x_10954) ;  /* 0x00000008004c7947 */ /* 0x000fea0003800000 */
.L_x_10963:
        /* <DEDUP_REMOVED lines=22> */
.L_x_10970:
[----:B------:R-:W-:-:S04]  /*7030*/  SHF.R.U32.HI R3, RZ, 0x18, R7 ;  /* 0x00000018ff037819 */ /* 0x000fc80000011607 */
[----:B------:R-:W-:-:S07]  /*7040*/  LOP3.LUT R0, R0, 0x80, R3, 0xf8, !PT ;  /* 0x0000008000007812 */ /* 0x000fce00078ef803 */
.L_x_10969:
[----:B------:R-:W-:Y:S05]  /*7050*/  BSYNC.RECONVERGENT B0 ;  /* 0x0000000000007941 */ /* 0x000fea0003800200 */
.L_x_10968:
[----:B------:R0:W-:Y:S01]  /*7060*/  STG.E.U8 desc[UR36][R4.64], R0 ;  /* 0x0000000004007986 */ /* 0x0001e2000c101124 */
[----:B------:R-:W-:Y:S05]  /*7070*/  BRA `(.L_x_10954) ;  /* 0x0000000400e07947 */ /* 0x000fea0003800000 */
.L_x_10962:
        /* <DEDUP_REMOVED lines=26> */
.L_x_10972:
[----:B------:R-:W0:Y:S02]  /*7220*/  F2I.U64.F64.TRUNC R28, R28 ;  /* 0x0000001c001c7311 */ /* 0x000e24000030d800 */
[----:B0-----:R0:W-:Y:S01]  /*7230*/  STG.E.64 desc[UR36][R4.64], R28 ;  /* 0x0000001c04007986 */ /* 0x0011e2000c101b24 */
[----:B------:R-:W-:Y:S05]  /*7240*/  BRA `(.L_x_10954) ;  /* 0x00000004006c7947 */ /* 0x000fea0003800000 */
.L_x_10971:
[----:B------:R-:W0:Y:S02]  /*7250*/  F2I.U32.F64.TRUNC R29, R28 ;  /* 0x0000001c001d7311 */ /* 0x000e24000030d000 */
[----:B0-----:R0:W-:Y:S01]  /*7260*/  STG.E desc[UR36][R4.64], R29 ;  /* 0x0000001d04007986 */ /* 0x0011e2000c101924 */
[----:B------:R-:W-:Y:S05]  /*7270*/  BRA `(.L_x_10954) ;  /* 0x0000000400607947 */ /* 0x000fea0003800000 */
.L_x_10961:
        /* <DEDUP_REMOVED lines=10> */
.L_x_10974:
[----:B------:R-:W-:-:S05]  /*7320*/  CS2R R30, SRZ ;  /* 0x00000000001e7805 */ /* 0x000fca000001ff00 */
[----:B------:R4:W-:Y:S01]  /*7330*/  STG.E.128 desc[UR36][R4.64], R28 ;  /* 0x0000001c04007986 */ /* 0x0009e2000c101d24 */
[----:B------:R-:W-:Y:S05]  /*7340*/  BRA `(.L_x_10954) ;  /* 0x00000004002c7947 */ /* 0x000fea0003800000 */
.L_x_10973:
[----:B------:R-:W-:-:S13]  /*7350*/  ISETP.NE.AND P0, PT, R0, 0xf, PT ;  /* 0x0000000f0000780c */ /* 0x000fda0003f05270 */
[----:B------:R-:W-:Y:S05]  /*7360*/  @!P0 BRA `(.L_x_10975) ;  /* 0x0000000400088947 */ /* 0x000fea0003800000 */
[----:B------:R-:W-:-:S13]  /*7370*/  ISETP.NE.AND P0, PT, R0, 0x17, PT ;  /* 0x000000170000780c */ /* 0x000fda0003f05270 */
[----:B------:R-:W-:Y:S05]  /*7380*/  @!P0 BRA `(.L_x_10976) ;  /* 0x0000000000a08947 */ /* 0x000fea0003800000 */
[----:B------:R-:W-:-:S13]  /*7390*/  ISETP.NE.AND P0, PT, R0, 0x18, PT ;  /* 0x000000180000780c */ /* 0x000fda0003f05270 */
[----:B------:R-:W-:Y:S05]  /*73a0*/  @!P0 BRA `(.L_x_10977) ;  /* 0x0000000000448947 */ /* 0x000fea0003800000 */
.L_x_10953:
        /* <DEDUP_REMOVED lines=16> */
.L_x_10978:
[----:B------:R-:W-:Y:S05]  /*74b0*/  BRA `(.L_x_10954) ;  /* 0x0000000000d07947 */ /* 0x000fea0003800000 */
.L_x_10977:
        /* <DEDUP_REMOVED lines=17> */
.L_x_10980:
[----:B------:R-:W-:Y:S05]  /*75d0*/  BSYNC.RECONVERGENT B0 ;  /* 0x0000000000007941 */ /* 0x000fea0003800200 */
.L_x_10979:
[----:B------:R-:W-:-:S05]  /*75e0*/  LOP3.LUT R3, R0, 0x80, R3, 0xf8, !PT ;  /* 0x0000008000037812 */ /* 0x000fca00078ef803 */
[----:B------:R2:W-:Y:S01]  /*75f0*/  STG.E.U8 desc[UR36][R4.64], R3 ;  /* 0x0000000304007986 */ /* 0x0005e2000c101124 */
[----:B------:R-:W-:Y:S05]  /*7600*/  BRA `(.L_x_10954) ;  /* 0x00000000007c7947 */ /* 0x000fea0003800000 */
.L_x_10976:
        /* <DEDUP_REMOVED lines=16> */
.L_x_10982:
[----:B------:R-:W-:Y:S01]  /*7710*/  IMAD.MOV.U32 R0, RZ, RZ, 0x7f ;  /* 0x0000007fff007424 */ /* 0x000fe200078e00ff */
[----:B------:R-:W-:-:S04]  /*7720*/  ISETP.GT.U32.AND P0, PT, R3, 0x7f800000, PT ;  /* 0x7f8000000300780c */ /* 0x000fc80003f04070 */
[----:B------:R-:W-:-:S09]  /*7730*/  SEL R0, R0, 0x7c, P0 ;  /* 0x0000007c00007807 */ /* 0x000fd20000000000 */
.L_x_10983:
[----:B------:R-:W-:Y:S05]  /*7740*/  BSYNC.RECONVERGENT B0 ;  /* 0x0000000000007941 */ /* 0x000fea0003800200 */
.L_x_10981:
[----:B------:R-:W-:-:S04]  /*7750*/  SHF.R.U32.HI R3, RZ, 0x18, R7 ;  /* 0x00000018ff037819 */ /* 0x000fc80000011607 */
[----:B------:R-:W-:-:S05]  /*7760*/  LOP3.LUT R3, R0, 0x80, R3, 0xf8, !PT ;  /* 0x0000008000037812 */ /* 0x000fca00078ef803 */
[----:B------:R1:W-:Y:S01]  /*7770*/  STG.E.U8 desc[UR36][R4.64], R3 ;  /* 0x0000000304007986 */ /* 0x0003e2000c101124 */
[----:B------:R-:W-:Y:S05]  /*7780*/  BRA `(.L_x_10954) ;  /* 0x00000000001c7947 */ /* 0x000fea0003800000 */
.L_x_10975:
[----:B------:R-:W-:Y:S01]  /*7790*/  UMOV UR4, 0xf0000000 ;  /* 0xf000000000047882 */ /* 0x000fe20000000000 */
[----:B------:R-:W-:Y:S01]  /*77a0*/  UMOV UR5, 0x380fffff ;  /* 0x380fffff00057882 */ /* 0x000fe20000000000 */
[----:B------:R-:W0:Y:S01]  /*77b0*/  F2F.F32.F64 R0, R28 ;  /* 0x0000001c00007310 */ /* 0x000e220000301000 */
[----:B------:R-:W-:-:S14]  /*77c0*/  DSETP.GEU.AND P0, PT, |R28|, UR4, PT ;  /* 0x000000041c007e2a */ /* 0x000fdc000bf0e200 */
[----:B0-----:R-:W-:-:S05]  /*77d0*/  @!P0 FMUL R0, R0, 1.175494350822287508e-38 ;  /* 0x0080000000008820 */ /* 0x001fca0000400000 */
[----:B------:R-:W-:-:S05]  /*77e0*/  F2FP.BF16.F32.PACK_AB R0, RZ, R0 ;  /* 0x00000000ff00723e */ /* 0x000fca00000010ff */
[----:B------:R0:W-:Y:S02]  /*77f0*/  STG.E.U16 desc[UR36][R4.64], R0 ;  /* 0x0000000004007986 */ /* 0x0001e4000c101524 */
.L_x_10954:
[----:B------:R-:W-:-:S07]  /*7800*/  VIADD R23, R23, 0x80 ;  /* 0x0000008017177836 */ /* 0x000fce0000000000 */
.L_x_10911:
[----:B------:R-:W-:-:S13]  /*7810*/  ISETP.GE.AND P0, PT, R23, R2, PT ;  /* 0x000000021700720c */ /* 0x000fda0003f06270 */
[----:B------:R-:W-:Y:S05]  /*7820*/  @P0 BREAK.RELIABLE B6 ;  /* 0x0000000000060942 */ /* 0x000fea0003800100 */
[----:B------:R-:W-:Y:S05]  /*7830*/  @P0 BRA `(.L_x_10948) ;  /* 0x00000010004c0947 */ /* 0x000fea0003800000 */
[----:B------:R-:W-:Y:S05]  /*7840*/  BSYNC.RELIABLE B6 ;  /* 0x0000000000067941 */ /* 0x000fea0003800100 */
.L_x_10910:
        /* <DEDUP_REMOVED lines=21> */
.L_x_10987:
[----:B------:R-:W0:Y:S02]  /*79a0*/  F2I.S64.F64.TRUNC R24, R24 ;  /* 0x0000001800187311 */ /* 0x000e24000030d900 */
[----:B0-----:R-:W-:-:S05]  /*79b0*/  IMAD.MOV.U32 R3, RZ, RZ, R24 ;  /* 0x000000ffff037224 */ /* 0x001fca00078e0018 */
[----:B------:R4:W-:Y:S01]  /*79c0*/  STG.E.U8 desc[UR36][R4.64], R3 ;  /* 0x0000000304007986 */ /* 0x0009e2000c101124 */
[----:B------:R-:W-:Y:S05]  /*79d0*/  BRA `(.L_x_10989) ;  /* 0x0000000c00e07947 */ /* 0x000fea0003800000 */
.L_x_10986:
        /* <DEDUP_REMOVED lines=9> */
.L_x_10991:
[----:B------:R-:W0:Y:S02]  /*7a70*/  F2I.F64.TRUNC R25, R24 ;  /* 0x0000001800197311 */ /* 0x000e24000030d100 */
[----:B0-----:R2:W-:Y:S01]  /*7a80*/  STG.E desc[UR36][R4.64], R25 ;  /* 0x0000001904007986 */ /* 0x0015e2000c101924 */
[----:B------:R-:W-:Y:S05]  /*7a90*/  BRA `(.L_x_10989) ;  /* 0x0000000c00b07947 */ /* 0x000fea0003800000 */
.L_x_10990:
[----:B------:R-:W0:Y:S02]  /*7aa0*/  F2I.F64.TRUNC R25, R24 ;  /* 0x0000001800197311 */ /* 0x000e24000030d100 */
[----:B0-----:R0:W-:Y:S01]  /*7ab0*/  STG.E.U16 desc[UR36][R4.64], R25 ;  /* 0x0000001904007986 */ /* 0x0011e2000c101524 */
[----:B------:R-:W-:Y:S05]  /*7ac0*/  BRA `(.L_x_10989) ;  /* 0x0000000c00a47947 */ /* 0x000fea0003800000 */
.L_x_10985:
        /* <DEDUP_REMOVED lines=13> */
.L_x_10993:
        /* <DEDUP_REMOVED lines=8> */
.L_x_10992:
        /* <DEDUP_REMOVED lines=14> */
.L_x_10995:
        /* <DEDUP_REMOVED lines=9> */
.L_x_10994:
[----:B------:R0:W-:Y:S01]  /*7d90*/  STG.E.64 desc[UR36][R4.64], R24 ;  /* 0x0000001804007986 */ /* 0x0001e2000c101b24 */
[----:B------:R-:W-:Y:S05]  /*7da0*/  BRA `(.L_x_10989) ;  /* 0x0000000800ec7947 */ /* 0x000fea0003800000 */
.L_x_10984:
        /* <DEDUP_REMOVED lines=13> */
.L_x_10999:
        /* <DEDUP_REMOVED lines=22> */
.L_x_11002:
[----:B------:R-:W-:-:S04]  /*7fe0*/  SHF.R.U32.HI R3, RZ, 0x18, R7 ;  /* 0x00000018ff037819 */ /* 0x000fc80000011607 */
[----:B------:R-:W-:-:S07]  /*7ff0*/  LOP3.LUT R0, R0, 0x80, R3, 0xf8, !PT ;  /* 0x0000008000007812 */ /* 0x000fce00078ef803 */
.L_x_11001:
[----:B------:R-:W-:Y:S05]  /*8000*/  BSYNC.RECONVERGENT B0 ;  /* 0x0000000000007941 */ /* 0x000fea0003800200 */
.L_x_11000:
[----:B------:R0:W-:Y:S01]  /*8010*/  STG.E.U8 desc[UR36][R4.64], R0 ;  /* 0x0000000004007986 */ /* 0x0001e2000c101124 */
[----:B------:R-:W-:Y:S05]  /*8020*/  BRA `(.L_x_10989) ;  /* 0x00000008004c7947 */ /* 0x000fea0003800000 */
.L_x_10998:
        /* <DEDUP_REMOVED lines=22> */
.L_x_11005:
[----:B------:R-:W-:-:S04]  /*8190*/  SHF.R.U32.HI R3, RZ, 0x18, R7 ;  /* 0x00000018ff037819 */ /* 0x000fc80000011607 */
[----:B------:R-:W-:-:S07]  /*81a0*/  LOP3.LUT R0, R0, 0x80, R3, 0xf8, !PT ;  /* 0x0000008000007812 */ /* 0x000fce00078ef803 */
.L_x_11004:
[----:B------:R-:W-:Y:S05]  /*81b0*/  BSYNC.RECONVERGENT B0 ;  /* 0x0000000000007941 */ /* 0x000fea0003800200 */
.L_x_11003:
[----:B------:R0:W-:Y:S01]  /*81c0*/  STG.E.U8 desc[UR36][R4.64], R0 ;  /* 0x0000000004007986 */ /* 0x0001e2000c101124 */
[----:B------:R-:W-:Y:S05]  /*81d0*/  BRA `(.L_x_10989) ;  /* 0x0000000400e07947 */ /* 0x000fea0003800000 */
.L_x_10997:
        /* <DEDUP_REMOVED lines=26> */
.L_x_11007:
[----:B------:R-:W0:Y:S02]  /*8380*/  F2I.U64.F64.TRUNC R24, R24 ;  /* 0x0000001800187311 */ /* 0x000e24000030d800 */
[----:B0-----:R0:W-:Y:S01]  /*8390*/  STG.E.64 desc[UR36][R4.64], R24 ;  /* 0x0000001804007986 */ /* 0x0011e2000c101b24 */
[----:B------:R-:W-:Y:S05]  /*83a0*/  BRA `(.L_x_10989) ;  /* 0x00000004006c7947 */ /* 0x000fea0003800000 */
.L_x_11006:
[----:B------:R-:W0:Y:S02]  /*83b0*/  F2I.U32.F64.TRUNC R25, R24 ;  /* 0x0000001800197311 */ /* 0x000e24000030d000 */
[----:B0-----:R0:W-:Y:S01]  /*83c0*/  STG.E desc[UR36][R4.64], R25 ;  /* 0x0000001904007986 */ /* 0x0011e2000c101924 */
[----:B------:R-:W-:Y:S05]  /*83d0*/  BRA `(.L_x_10989) ;  /* 0x0000000400607947 */ /* 0x000fea0003800000 */
.L_x_10996:
        /* <DEDUP_REMOVED lines=10> */
.L_x_11009:
[----:B------:R-:W-:-:S05]  /*8480*/  CS2R R26, SRZ ;  /* 0x00000000001a7805 */ /* 0x000fca000001ff00 */
[----:B------:R0:W-:Y:S01]  /*8490*/  STG.E.128 desc[UR36][R4.64], R24 ;  /* 0x0000001804007986 */ /* 0x0001e2000c101d24 */
[----:B------:R-:W-:Y:S05]  /*84a0*/  BRA `(.L_x_10989) ;  /* 0x00000004002c7947 */ /* 0x000fea0003800000 */
.L_x_11008:
[----:B------:R-:W-:-:S13]  /*84b0*/  ISETP.NE.AND P0, PT, R0, 0xf, PT ;  /* 0x0000000f0000780c */ /* 0x000fda0003f05270 */
[----:B------:R-:W-:Y:S05]  /*84c0*/  @!P0 BRA `(.L_x_11010) ;  /* 0x0000000400088947 */ /* 0x000fea0003800000 */
[----:B------:R-:W-:-:S13]  /*84d0*/  ISETP.NE.AND P0, PT, R0, 0x17, PT ;  /* 0x000000170000780c */ /* 0x000fda0003f05270 */
[----:B------:R-:W-:Y:S05]  /*84e0*/  @!P0 BRA `(.L_x_11011) ;  /* 0x0000000000a08947 */ /* 0x000fea0003800000 */
[----:B------:R-:W-:-:S13]  /*84f0*/  ISETP.NE.AND P0, PT, R0, 0x18, PT ;  /* 0x000000180000780c */ /* 0x000fda0003f05270 */
[----:B------:R-:W-:Y:S05]  /*8500*/  @!P0 BRA `(.L_x_11012) ;  /* 0x0000000000448947 */ /* 0x000fea0003800000 */
.L_x_10988:
        /* <DEDUP_REMOVED lines=16> */
.L_x_11013:
[----:B------:R-:W-:Y:S05]  /*8610*/  BRA `(.L_x_10989) ;  /* 0x0000000000d07947 */ /* 0x000fea0003800000 */
.L_x_11012:
        /* <DEDUP_REMOVED lines=17> */
.L_x_11015:
[----:B------:R-:W-:Y:S05]  /*8730*/  BSYNC.RECONVERGENT B0 ;  /* 0x0000000000007941 */ /* 0x000fea0003800200 */
.L_x_11014:
[----:B------:R-:W-:-:S05]  /*8740*/  LOP3.LUT R3, R0, 0x80, R3, 0xf8, !PT ;  /* 0x0000008000037812 */ /* 0x000fca00078ef803 */
[----:B------:R0:W-:Y:S01]  /*8750*/  STG.E.U8 desc[UR36][R4.64], R3 ;  /* 0x0000000304007986 */ /* 0x0001e2000c101124 */
[----:B------:R-:W-:Y:S05]  /*8760*/  BRA `(.L_x_10989) ;  /* 0x00000000007c7947 */ /* 0x000fea0003800000 */
.L_x_11011:
        /* <DEDUP_REMOVED lines=16> */
.L_x_11017:
[----:B------:R-:W-:Y:S01]  /*8870*/  IMAD.MOV.U32 R0, RZ, RZ, 0x7f ;  /* 0x0000007fff007424 */ /* 0x000fe200078e00ff */
[----:B------:R-:W-:-:S04]  /*8880*/  ISETP.GT.U32.AND P0, PT, R3, 0x7f800000, PT ;  /* 0x7f8000000300780c */ /* 0x000fc80003f04070 */
[----:B------:R-:W-:-:S09]  /*8890*/  SEL R0, R0, 0x7c, P0 ;  /* 0x0000007c00007807 */ /* 0x000fd20000000000 */
.L_x_11018:
[----:B------:R-:W-:Y:S05]  /*88a0*/  BSYNC.RECONVERGENT B0 ;  /* 0x0000000000007941 */ /* 0x000fea0003800200 */
.L_x_11016:
[----:B------:R-:W-:-:S04]  /*88b0*/  SHF.R.U32.HI R3, RZ, 0x18, R7 ;  /* 0x00000018ff037819 */ /* 0x000fc80000011607 */
[----:B------:R-:W-:-:S05]  /*88c0*/  LOP3.LUT R3, R0, 0x80, R3, 0xf8, !PT ;  /* 0x0000008000037812 */ /* 0x000fca00078ef803 */
[----:B------:R0:W-:Y:S01]  /*88d0*/  STG.E.U8 desc[UR36][R4.64], R3 ;  /* 0x0000000304007986 */ /* 0x0001e2000c101124 */
[----:B------:R-:W-:Y:S05]  /*88e0*/  BRA `(.L_x_10989) ;  /* 0x00000000001c7947 */ /* 0x000fea0003800000 */
.L_x_11010:
[----:B------:R-:W-:Y:S01]  /*88f0*/  UMOV UR4, 0xf0000000 ;  /* 0xf000000000047882 */ /* 0x000fe20000000000 */
[----:B------:R-:W-:Y:S01]  /*8900*/  UMOV UR5, 0x380fffff ;  /* 0x380fffff00057882 */ /* 0x000fe20000000000 */
[----:B------:R-:W0:Y:S01]  /*8910*/  F2F.F32.F64 R0, R24 ;  /* 0x0000001800007310 */ /* 0x000e220000301000 */
[----:B------:R-:W-:-:S14]  /*8920*/  DSETP.GEU.AND P0, PT, |R24|, UR4, PT ;  /* 0x0000000418007e2a */ /* 0x000fdc000bf0e200 */
[----:B0-----:R-:W-:-:S05]  /*8930*/  @!P0 FMUL R0, R0, 1.175494350822287508e-38 ;  /* 0x0080000000008820 */ /* 0x001fca0000400000 */
[----:B------:R-:W-:-:S05]  /*8940*/  F2FP.BF16.F32.PACK_AB R0, RZ, R0 ;  /* 0x00000000ff00723e */ /* 0x000fca00000010ff */
[----:B------:R0:W-:Y:S02]  /*8950*/  STG.E.U16 desc[UR36][R4.64], R0 ;  /* 0x0000000004007986 */ /* 0x0001e4000c101524 */
.L_x_10989:
[----:B------:R-:W-:-:S07]  /*8960*/  VIADD R23, R23, 0x80 ;  /* 0x0000008017177836 */ /* 0x000fce0000000000 */
.L_x_10948:
[----:B------:R-:W-:Y:S05]  /*8970*/  BSYNC.RECONVERGENT B7 ;  /* 0x0000000000077941 */ /* 0x000fea0003800200 */
.L_x_10909:
        /* <DEDUP_REMOVED lines=22> */
.L_x_11022:
[----:B------:R-:W0:Y:S02]  /*8ae0*/  F2I.S64.F64.TRUNC R16, R16 ;  /* 0x0000001000107311 */ /* 0x000e24000030d900 */
[----:B0-----:R-:W-:-:S05]  /*8af0*/  IMAD.MOV.U32 R5, RZ, RZ, R16 ;  /* 0x000000ffff057224 */ /* 0x001fca00078e0010 */
[----:B------:R-:W-:Y:S01]  /*8b00*/  STG.E.U8 desc[UR36][R2.64], R5 ;  /* 0x0000000502007986 */ /* 0x000fe2000c101124 */
[----:B------:R-:W-:Y:S05]  /*8b10*/  EXIT ;  /* 0x000000000000794d */ /* 0x000fea0003800000 */
.L_x_11021:
        /* <DEDUP_REMOVED lines=9> */
.L_x_11025:
[----:B------:R-:W0:Y:S02]  /*8bb0*/  F2I.F64.TRUNC R17, R16 ;  /* 0x0000001000117311 */ /* 0x000e24000030d100 */
[----:B0-----:R-:W-:Y:S01]  /*8bc0*/  STG.E desc[UR36][R2.64], R17 ;  /* 0x0000001102007986 */ /* 0x001fe2000c101924 */
[----:B------:R-:W-:Y:S05]  /*8bd0*/  EXIT ;  /* 0x000000000000794d */ /* 0x000fea0003800000 */
.L_x_11024:
[----:B------:R-:W0:Y:S02]  /*8be0*/  F2I.F64.TRUNC R17, R16 ;  /* 0x0000001000117311 */ /* 0x000e24000030d100 */
[----:B0-----:R-:W-:Y:S01]  /*8bf0*/  STG.E.U16 desc[UR36][R2.64], R17 ;  /* 0x0000001102007986 */ /* 0x001fe2000c101524 */
[----:B------:R-:W-:Y:S05]  /*8c00*/  EXIT ;  /* 0x000000000000794d */ /* 0x000fea0003800000 */
.L_x_11020:
        /* <DEDUP_REMOVED lines=13> */
.L_x_11027:
        /* <DEDUP_REMOVED lines=8> */
.L_x_11026:
        /* <DEDUP_REMOVED lines=14> */
.L_x_11029:
        /* <DEDUP_REMOVED lines=9> */
.L_x_11028:
[----:B------:R-:W-:Y:S01]  /*8ed0*/  STG.E.64 desc[UR36][R2.64], R16 ;  /* 0x0000001002007986 */ /* 0x000fe2000c101b24 */
[----:B------:R-:W-:Y:S05]  /*8ee0*/  EXIT ;  /* 0x000000000000794d */ /* 0x000fea0003800000 */
.L_x_11019:
        /* <DEDUP_REMOVED lines=13> */
.L_x_11033:
        /* <DEDUP_REMOVED lines=22> */
.L_x_11036:
[----:B------:R-:W-:-:S04]  /*9120*/  SHF.R.U32.HI R5, RZ, 0x18, R5 ;  /* 0x00000018ff057819 */ /* 0x000fc80000011605 */
[----:B------:R-:W-:-:S07]  /*9130*/  LOP3.LUT R0, R0, 0x80, R5, 0xf8, !PT ;  /* 0x0000008000007812 */ /* 0x000fce00078ef805 */
.L_x_11035:
[----:B------:R-:W-:Y:S05]  /*9140*/  BSYNC.RECONVERGENT B0 ;  /* 0x0000000000007941 */ /* 0x000fea0003800200 */
.L_x_11034:
[----:B------:R-:W-:Y:S01]  /*9150*/  STG.E.U8 desc[UR36][R2.64], R0 ;  /* 0x0000000002007986 */ /* 0x000fe2000c101124 */
[----:B------:R-:W-:Y:S05]  /*9160*/  EXIT ;  /* 0x000000000000794d */ /* 0x000fea0003800000 */
.L_x_11032:
        /* <DEDUP_REMOVED lines=22> */
.L_x_11039:
[----:B------:R-:W-:-:S04]  /*92d0*/  SHF.R.U32.HI R5, RZ, 0x18, R5 ;  /* 0x00000018ff057819 */ /* 0x000fc80000011605 */
[----:B------:R-:W-:-:S07]  /*92e0*/  LOP3.LUT R0, R0, 0x80, R5, 0xf8, !PT ;  /* 0x0000008000007812 */ /* 0x000fce00078ef805 */
.L_x_11038:
[----:B------:R-:W-:Y:S05]  /*92f0*/  BSYNC.RECONVERGENT B0 ;  /* 0x0000000000007941 */ /* 0x000fea0003800200 */
.L_x_11037:
[----:B------:R-:W-:Y:S01]  /*9300*/  STG.E.U8 desc[UR36][R2.64], R0 ;  /* 0x0000000002007986 */ /* 0x000fe2000c101124 */
[----:B------:R-:W-:Y:S05]  /*9310*/  EXIT ;  /* 0x000000000000794d */ /* 0x000fea0003800000 */
.L_x_11031:
        /* <DEDUP_REMOVED lines=26> */
.L_x_11041:
[----:B------:R-:W0:Y:S02]  /*94c0*/  F2I.U64.F64.TRUNC R16, R16 ;  /* 0x0000001000107311 */ /* 0x000e24000030d800 */
[----:B0-----:R-:W-:Y:S01]  /*94d0*/  STG.E.64 desc[UR36][R2.64], R16 ;  /* 0x0000001002007986 */ /* 0x001fe2000c101b24 */
[----:B------:R-:W-:Y:S05]  /*94e0*/  EXIT ;  /* 0x000000000000794d */ /* 0x000fea0003800000 */
.L_x_11040:
[----:B------:R-:W0:Y:S02]  /*94f0*/  F2I.U32.F64.TRUNC R17, R16 ;  /* 0x0000001000117311 */ /* 0x000e24000030d000 */
[----:B0-----:R-:W-:Y:S01]  /*9500*/  STG.E desc[UR36][R2.64], R17 ;  /* 0x0000001102007986 */ /* 0x001fe2000c101924 */
[----:B------:R-:W-:Y:S05]  /*9510*/  EXIT ;  /* 0x000000000000794d */ /* 0x000fea0003800000 */
.L_x_11030:
        /* <DEDUP_REMOVED lines=10> */
.L_x_11043:
[----:B------:R-:W-:-:S05]  /*95c0*/  CS2R R18, SRZ ;  /* 0x0000000000127805 */ /* 0x000fca000001ff00 */
[----:B------:R-:W-:Y:S01]  /*95d0*/  STG.E.128 desc[UR36][R2.64], R16 ;  /* 0x0000001002007986 */ /* 0x000fe2000c101d24 */
[----:B------:R-:W-:Y:S05]  /*95e0*/  EXIT ;  /* 0x000000000000794d */ /* 0x000fea0003800000 */
.L_x_11042:
[----:B------:R-:W-:-:S13]  /*95f0*/  ISETP.NE.AND P0, PT, R0, 0xf, PT ;  /* 0x0000000f0000780c */ /* 0x000fda0003f05270 */
[----:B------:R-:W-:Y:S05]  /*9600*/  @!P0 BRA `(.L_x_11044) ;  /* 0x0000000400088947 */ /* 0x000fea0003800000 */
[----:B------:R-:W-:-:S13]  /*9610*/  ISETP.NE.AND P0, PT, R0, 0x17, PT ;  /* 0x000000170000780c */ /* 0x000fda0003f05270 */
[----:B------:R-:W-:Y:S05]  /*9620*/  @!P0 BRA `(.L_x_11045) ;  /* 0x0000000000a08947 */ /* 0x000fea0003800000 */
[----:B------:R-:W-:-:S13]  /*9630*/  ISETP.NE.AND P0, PT, R0, 0x18, PT ;  /* 0x000000180000780c */ /* 0x000fda0003f05270 */
[----:B------:R-:W-:Y:S05]  /*9640*/  @!P0 BRA `(.L_x_11046) ;  /* 0x0000000000448947 */ /* 0x000fea0003800000 */
.L_x_11023:
        /* <DEDUP_REMOVED lines=16> */
.L_x_11047:
[----:B------:R-:W-:Y:S05]  /*9750*/  EXIT ;  /* 0x000000000000794d */ /* 0x000fea0003800000 */
.L_x_11046:
        /* <DEDUP_REMOVED lines=17> */
.L_x_11049:
[----:B------:R-:W-:Y:S05]  /*9870*/  BSYNC.RECONVERGENT B0 ;  /* 0x0000000000007941 */ /* 0x000fea0003800200 */
.L_x_11048:
[----:B------:R-:W-:-:S05]  /*9880*/  LOP3.LUT R5, R0, 0x80, R5, 0xf8, !PT ;  /* 0x0000008000057812 */ /* 0x000fca00078ef805 */
[----:B------:R-:W-:Y:S01]  /*9890*/  STG.E.U8 desc[UR36][R2.64], R5 ;  /* 0x0000000502007986 */ /* 0x000fe2000c101124 */
[----:B------:R-:W-:Y:S05]  /*98a0*/  EXIT ;  /* 0x000000000000794d */ /* 0x000fea0003800000 */
.L_x_11045:
        /* <DEDUP_REMOVED lines=16> */
.L_x_11051:
[----:B------:R-:W-:Y:S01]  /*99b0*/  IMAD.MOV.U32 R0, RZ, RZ, 0x7f ;  /* 0x0000007fff007424 */ /* 0x000fe200078e00ff */
[----:B------:R-:W-:-:S04]  /*99c0*/  ISETP.GT.U32.AND P0, PT, R4, 0x7f800000, PT ;  /* 0x7f8000000400780c */ /* 0x000fc80003f04070 */
[----:B------:R-:W-:-:S09]  /*99d0*/  SEL R0, R0, 0x7c, P0 ;  /* 0x0000007c00007807 */ /* 0x000fd20000000000 */
.L_x_11052:
[----:B------:R-:W-:Y:S05]  /*99e0*/  BSYNC.RECONVERGENT B0 ;  /* 0x0000000000007941 */ /* 0x000fea0003800200 */
.L_x_11050:
[----:B------:R-:W-:-:S04]  /*99f0*/  SHF.R.U32.HI R5, RZ, 0x18, R5 ;  /* 0x00000018ff057819 */ /* 0x000fc80000011605 */
[----:B------:R-:W-:-:S05]  /*9a00*/  LOP3.LUT R5, R0, 0x80, R5, 0xf8, !PT ;  /* 0x0000008000057812 */ /* 0x000fca00078ef805 */
[----:B------:R-:W-:Y:S01]  /*9a10*/  STG.E.U8 desc[UR36][R2.64], R5 ;  /* 0x0000000502007986 */ /* 0x000fe2000c101124 */
[----:B------:R-:W-:Y:S05]  /*9a20*/  EXIT ;  /* 0x000000000000794d */ /* 0x000fea0003800000 */
.L_x_11044:
        /* <DEDUP_REMOVED lines=8> */
        .weak           $__internal_22_$__cuda_sm20_div_rn_f64_full
        .type           $__internal_22_$__cuda_sm20_div_rn_f64_full,@function
        .size           $__internal_22_$__cuda_sm20_div_rn_f64_full,(.L_x_11376 - $__internal_22_$__cuda_sm20_div_rn_f64_full)
$__internal_22_$__cuda_sm20_div_rn_f64_full:
[C---:B------:R-:W-:Y:S01]  /*9ab0*/  FSETP.GEU.AND P0, PT, |R9|.reuse, 1.469367938527859385e-39, PT ;  /* 0x001000000900780b */ /* 0x040fe20003f0e200 */
[--C-:B------:R-:W-:Y:S01]  /*9ac0*/  IMAD.MOV.U32 R8, RZ, RZ, R6.reuse ;  /* 0x000000ffff087224 */ /* 0x100fe200078e0006 */
[C---:B------:R-:W-:Y:S01]  /*9ad0*/  LOP3.LUT R10, R9.reuse, 0x800fffff, RZ, 0xc0, !PT ;  /* 0x800fffff090a7812 */ /* 0x040fe200078ec0ff */
[----:B------:R-:W-:Y:S01]  /*9ae0*/  IMAD.MOV.U32 R7, RZ, RZ, R3 ;  /* 0x000000ffff077224 */ /* 0x000fe200078e0003 */
[----:B------:R-:W-:Y:S01]  /*9af0*/  LOP3.LUT R33, R9, 0x7ff00000, RZ, 0xc0, !PT ;  /* 0x7ff0000009217812 */ /* 0x000fe200078ec0ff */
[----:B------:R-:W-:Y:S01]  /*9b00*/  IMAD.MOV.U32 R12, RZ, RZ, 0x1 ;  /* 0x00000001ff0c7424 */ /* 0x000fe200078e00ff */
[----:B------:R-:W-:Y:S01]  /*9b10*/  LOP3.LUT R11, R10, 0x3ff00000, RZ, 0xfc, !PT ;  /* 0x3ff000000a0b7812 */ /* 0x000fe200078efcff */
[----:B------:R-:W-:Y:S01]  /*9b20*/  IMAD.MOV.U32 R10, RZ, RZ, R6 ;  /* 0x000000ffff0a7224 */ /* 0x000fe200078e0006 */
[C---:B------:R-:W-:Y:S01]  /*9b30*/  FSETP.GEU.AND P2, PT, |R7|.reuse, 1.469367938527859385e-39, PT ;  /* 0x001000000700780b */ /* 0x040fe20003f4e200 */
[----:B------:R-:W-:Y:S01]  /*9b40*/  IMAD.MOV.U32 R6, RZ, RZ, R0 ;  /* 0x000000ffff067224 */ /* 0x000fe200078e0000 */
[----:B------:R-:W-:Y:S01]  /*9b50*/  LOP3.LUT R0, R7, 0x7ff00000, RZ, 0xc0, !PT ;  /* 0x7ff0000007007812 */ /* 0x000fe200078ec0ff */
[----:B------:R-:W-:Y:S02]  /*9b60*/  BSSY.RECONVERGENT B1, `(.L_x_11053) ;  /* 0x000004f000017945 */ /* 0x000fe40003800200 */
[----:B------:R-:W-:Y:S01]  /*9b70*/  @!P0 DMUL R10, R8, 8.98846567431157953865e+307 ;  /* 0x7fe00000080a8828 */ /* 0x000fe20000000000 */
[----:B------:R-:W-:-:S05]  /*9b80*/  ISETP.GE.U32.AND P1, PT, R0, R33, PT ;  /* 0x000000210000720c */ /* 0x000fca0003f26070 */
[----:B------:R-:W0:Y:S02]  /*9b90*/  MUFU.RCP64H R13, R11 ;  /* 0x0000000b000d7308 */ /* 0x000e240000001800 */
[----:B------:R-:W-:Y:S02]  /*9ba0*/  @!P2 LOP3.LUT R3, R9, 0x7ff00000, RZ, 0xc0, !PT ;  /* 0x7ff000000903a812 */ /* 0x000fe400078ec0ff */
[----:B------:R-:W-:Y:S02]  /*9bb0*/  @!P0 LOP3.LUT R33, R11, 0x7ff00000, RZ, 0xc0, !PT ;  /* 0x7ff000000b218812 */ /* 0x000fe400078ec0ff */
[----:B------:R-:W-:Y:S01]  /*9bc0*/  @!P2 ISETP.GE.U32.AND P3, PT, R0, R3, PT ;  /* 0x000000030000a20c */ /* 0x000fe20003f66070 */
[----:B------:R-:W-:-:S05]  /*9bd0*/  IMAD.MOV.U32 R3, RZ, RZ, 0x1ca00000 ;  /* 0x1ca00000ff037424 */ /* 0x000fca00078e00ff */
[----:B------:R-:W-:-:S04]  /*9be0*/  @!P2 SEL R15, R3, 0x63400000, !P3 ;  /* 0x63400000030fa807 */ /* 0x000fc80005800000 */
[----:B------:R-:W-:Y:S01]  /*9bf0*/  @!P2 LOP3.LUT R30, R15, 0x80000000, R7, 0xf8, !PT ;  /* 0x800000000f1ea812 */ /* 0x000fe200078ef807 */
[----:B0-----:R-:W-:-:S03]  /*9c00*/  DFMA R20, R12, -R10, 1 ;  /* 0x3ff000000c14742b */ /* 0x001fc6000000080a */
[----:B------:R-:W-:Y:S01]  /*9c10*/  @!P2 LOP3.LUT R31, R30, 0x100000, RZ, 0xfc, !PT ;  /* 0x001000001e1fa812 */ /* 0x000fe200078efcff */
[----:B------:R-:W-:-:S04]  /*9c20*/  @!P2 IMAD.MOV.U32 R30, RZ, RZ, RZ ;  /* 0x000000ffff1ea224 */ /* 0x000fc800078e00ff */
[----:B------:R-:W-:-:S08]  /*9c30*/  DFMA R20, R20, R20, R20 ;  /* 0x000000141414722b */ /* 0x000fd00000000014 */
[----:B------:R-:W-:Y:S01]  /*9c40*/  DFMA R20, R12, R20, R12 ;  /* 0x000000140c14722b */ /* 0x000fe2000000000c */
[----:B------:R-:W-:Y:S01]  /*9c50*/  SEL R13, R3, 0x63400000, !P1 ;  /* 0x63400000030d7807 */ /* 0x000fe20004800000 */
[----:B------:R-:W-:-:S03]  /*9c60*/  IMAD.MOV.U32 R12, RZ, RZ, R6 ;  /* 0x000000ffff0c7224 */ /* 0x000fc600078e0006 */
[----:B------:R-:W-:-:S03]  /*9c70*/  LOP3.LUT R13, R13, 0x800fffff, R7, 0xf8, !PT ;  /* 0x800fffff0d0d7812 */ /* 0x000fc600078ef807 */
[----:B------:R-:W-:-:S03]  /*9c80*/  DFMA R14, R20, -R10, 1 ;  /* 0x3ff00000140e742b */ /* 0x000fc6000000080a */
[----:B------:R-:W-:-:S05]  /*9c90*/  @!P2 DFMA R12, R12, 2, -R30 ;  /* 0x400000000c0ca82b */ /* 0x000fca000000081e */
[----:B------:R-:W-:-:S08]  /*9ca0*/  DFMA R14, R20, R14, R20 ;  /* 0x0000000e140e722b */ /* 0x000fd00000000014 */
[----:B------:R-:W-:-:S08]  /*9cb0*/  DMUL R20, R14, R12 ;  /* 0x0000000c0e147228 */ /* 0x000fd00000000000 */
[----:B------:R-:W-:-:S08]  /*9cc0*/  DFMA R30, R20, -R10, R12 ;  /* 0x8000000a141e722b */ /* 0x000fd0000000000c */
[----:B------:R-:W-:Y:S01]  /*9cd0*/  DFMA R30, R14, R30, R20 ;  /* 0x0000001e0e1e722b */ /* 0x000fe20000000014 */
[----:B------:R-:W-:Y:S01]  /*9ce0*/  IMAD.MOV.U32 R20, RZ, RZ, R0 ;  /* 0x000000ffff147224 */ /* 0x000fe200078e0000 */
[----:B------:R-:W-:Y:S01]  /*9cf0*/  @!P2 LOP3.LUT R20, R13, 0x7ff00000, RZ, 0xc0, !PT ;  /* 0x7ff000000d14a812 */ /* 0x000fe200078ec0ff */
[----:B------:R-:W-:-:S04]  /*9d00*/  VIADD R15, R33, 0xffffffff ;  /* 0xffffffff210f7836 */ /* 0x000fc80000000000 */
[----:B------:R-:W-:-:S05]  /*9d10*/  VIADD R14, R20, 0xffffffff ;  /* 0xffffffff140e7836 */ /* 0x000fca0000000000 */
[----:B------:R-:W-:-:S04]  /*9d20*/  ISETP.GT.U32.AND P0, PT, R14, 0x7feffffe, PT ;  /* 0x7feffffe0e00780c */ /* 0x000fc80003f04070 */
[----:B------:R-:W-:-:S13]  /*9d30*/  ISETP.GT.U32.OR P0, PT, R15, 0x7feffffe, P0 ;  /* 0x7feffffe0f00780c */ /* 0x000fda0000704470 */
[----:B------:R-:W-:Y:S05]  /*9d40*/  @P0 BRA `(.L_x_11054) ;  /* 0x00000000006c0947 */ /* 0x000fea0003800000 */
[----:B------:R-:W-:-:S04]  /*9d50*/  LOP3.LUT R7, R9, 0x7ff00000, RZ, 0xc0, !PT ;  /* 0x7ff0000009077812 */ /* 0x000fc800078ec0ff */
[CC--:B------:R-:W-:Y:S02]  /*9d60*/  VIADDMNMX R6, R0.reuse, -R7.reuse, 0xb9600000, !PT ;  /* 0xb960000000067446 */ /* 0x0c0fe40007800907 */
[----:B------:R-:W-:Y:S02]  /*9d70*/  ISETP.GE.U32.AND P0, PT, R0, R7, PT ;  /* 0x000000070000720c */ /* 0x000fe40003f06070 */
[----:B------:R-:W-:Y:S01]  /*9d80*/  VIMNMX R0, PT, PT, R6, 0x46a00000, PT ;  /* 0x46a0000006007848 */ /* 0x000fe20003fe0100 */
[----:B------:R-:W-:Y:S01]  /*9d90*/  IMAD.MOV.U32 R6, RZ, RZ, RZ ;  /* 0x000000ffff067224 */ /* 0x000fe200078e00ff */
        /* <DEDUP_REMOVED lines=22> */
.L_x_11054:
        /* <DEDUP_REMOVED lines=16> */
.L_x_11057:
[----:B------:R-:W-:Y:S01]  /*a000*/  LOP3.LUT R15, R9, 0x80000, RZ, 0xfc, !PT ;  /* 0x00080000090f7812 */ /* 0x000fe200078efcff */
[----:B------:R-:W-:Y:S01]  /*a010*/  IMAD.MOV.U32 R14, RZ, RZ, R8 ;  /* 0x000000ffff0e7224 */ /* 0x000fe200078e0008 */
[----:B------:R-:W-:Y:S06]  /*a020*/  BRA `(.L_x_11055) ;  /* 0x0000000000087947 */ /* 0x000fec0003800000 */
.L_x_11056:
[----:B------:R-:W-:Y:S01]  /*a030*/  LOP3.LUT R15, R7, 0x80000, RZ, 0xfc, !PT ;  /* 0x00080000070f7812 */ /* 0x000fe200078efcff */
[----:B------:R-:W-:-:S07]  /*a040*/  IMAD.MOV.U32 R14, RZ, RZ, R6 ;  /* 0x000000ffff0e7224 */ /* 0x000fce00078e0006 */
.L_x_11055:
[----:B------:R-:W-:Y:S05]  /*a050*/  BSYNC.RECONVERGENT B1 ;  /* 0x0000000000017941 */ /* 0x000fea0003800200 */
.L_x_11053:
[----:B------:R-:W-:Y:S02]  /*a060*/  IMAD.MOV.U32 R6, RZ, RZ, R26 ;  /* 0x000000ffff067224 */ /* 0x000fe400078e001a */
[----:B------:R-:W-:-:S04]  /*a070*/  IMAD.MOV.U32 R7, RZ, RZ, 0x0 ;  /* 0x00000000ff077424 */ /* 0x000fc800078e00ff */
[----:B------:R-:W-:Y:S05]  /*a080*/  RET.REL.NODEC R6 `(_ZN2at6native27unrolled_elementwise_kernelIZZZNS0_61_GLOBAL__N__132982cb_23_ActivationSiluKernel_cu_9e10b42f_311311silu_kernelERNS_18TensorIteratorBaseEENKUlvE_clEvENKUlvE_clEvEUldE_St5arrayIPcLm2EELi4E23TrivialOffsetCalculatorILi1EjESC_NS0_6memory12LoadWithCastILi1EEENSD_13StoreWithCastILi1EEEEEviT_T0_T2_T3_T4_T5_) ;  /* 0xffffff5c06dc7950 */ /* 0x000fea0003c3ffff */
.L_x_11058:
        /* <DEDUP_REMOVED lines=15> */
.L_x_11376:


//--------------------- .text._ZN2at6native18elementwise_kernelILi128ELi2EZNS0_22gpu_kernel_impl_nocastIZZZNS0_61_GLOBAL__N__132982cb_23_ActivationSiluKernel_cu_9e10b42f_311311silu_kernelERNS_18TensorIteratorBaseEENKUlvE_clEvENKUlvE_clEvEUldE_EEvS5_RKT_EUliE_EEviT1_ --------------------------
	.section	.text._ZN2at6native18elementwise_kernelILi128ELi2EZNS0_22gpu_kernel_impl_nocastIZZZNS0_61_GLOBAL__N__132982cb_23_ActivationSiluKernel_cu_9e10b42f_311311silu_kernelERNS_18TensorIteratorBaseEENKUlvE_clEvENKUlvE_clEvEUldE_EEvS5_RKT_EUliE_EEviT1_,"ax",@progbits
	.align	128
        .global         _ZN2at6native18elementwise_kernelILi128ELi2EZNS0_22gpu_kernel_impl_nocastIZZZNS0_61_GLOBAL__N__132982cb_23_ActivationSiluKernel_cu_9e10b42f_311311silu_kernelERNS_18TensorIteratorBaseEENKUlvE_clEvENKUlvE_clEvEUldE_EEvS5_RKT_EUliE_EEviT1_
        .type           _ZN2at6native18elementwise_kernelILi128ELi2EZNS0_22gpu_kernel_impl_nocastIZZZNS0_61_GLOBAL__N__132982cb_23_ActivationSiluKernel_cu_9e10b42f_311311silu_kernelERNS_18TensorIteratorBaseEENKUlvE_clEvENKUlvE_clEvEUldE_EEvS5_RKT_EUliE_EEviT1_,@function
        .size           _ZN2at6native18elementwise_kernelILi128ELi2EZNS0_22gpu_kernel_impl_nocastIZZZNS0_61_GLOBAL__N__132982cb_23_ActivationSiluKernel_cu_9e10b42f_311311silu_kernelERNS_18TensorIteratorBaseEENKUlvE_clEvENKUlvE_clEvEUldE_EEvS5_RKT_EUliE_EEviT1_,(.L_x_11377 - _ZN2at6native18elementwise_kernelILi128ELi2EZNS0_22gpu_kernel_impl_nocastIZZZNS0_61_GLOBAL__N__132982cb_23_ActivationSiluKernel_cu_9e10b42f_311311silu_kernelERNS_18TensorIteratorBaseEENKUlvE_clEvENKUlvE_clEvEUldE_EEvS5_RKT_EUliE_EEviT1_)
        .other          _ZN2at6native18elementwise_kernelILi128ELi2EZNS0_22gpu_kernel_impl_nocastIZZZNS0_61_GLOBAL__N__132982cb_23_ActivationSiluKernel_cu_9e10b42f_311311silu_kernelERNS_18TensorIteratorBaseEENKUlvE_clEvENKUlvE_clEvEUldE_EEvS5_RKT_EUliE_EEviT1_,@"STO_CUDA_ENTRY STV_DEFAULT"
_ZN2at6native18elementwise_kernelILi128ELi2EZNS0_22gpu_kernel_impl_nocastIZZZNS0_61_GLOBAL__N__132982cb_23_ActivationSiluKernel_cu_9e10b42f_311311silu_kernelERNS_18TensorIteratorBaseEENKUlvE_clEvENKUlvE_clEvEUldE_EEvS5_RKT_EUliE_EEviT1_:
.text._ZN2at6native18elementwise_kernelILi128ELi2EZNS0_22gpu_kernel_impl_nocastIZZZNS0_61_GLOBAL__N__132982cb_23_ActivationSiluKernel_cu_9e10b42f_311311silu_kernelERNS_18TensorIteratorBaseEENKUlvE_clEvENKUlvE_clEvEUldE_EEvS5_RKT_EUliE_EEviT1_:
        /* <DEDUP_REMOVED lines=14> */
[----:B0-----:R-:W2:Y:S01]  /*00e0*/  LDG.E.64 R6, desc[UR6][R6.64] ;  /* 0x0000000606067981 */ /* 0x001ea2000c1e1b00 */
[----:B------:R-:W-:Y:S02]  /*00f0*/  HFMA2 R2, -RZ, RZ, 1323, -4.565715789794921875e-05 ;  /* 0x652b82feff027431 */ /* 0x000fe400000001ff */
[----:B------:R-:W-:Y:S01]  /*0100*/  IMAD.MOV.U32 R3, RZ, RZ, 0x3ff71547 ;  /* 0x3ff71547ff037424 */ /* 0x000fe200078e00ff */
        /* <DEDUP_REMOVED lines=57> */
.L_x_11062:
        /* <DEDUP_REMOVED lines=15> */
[----:B------:R-:W-:-:S07]  /*0590*/  MOV R18, 0x5b0 ;  /* 0x000005b000127802 */ /* 0x000fce0000000f00 */
[----:B------:R-:W-:Y:S05]  /*05a0*/  CALL.REL.NOINC `($__internal_23_$__cuda_sm20_div_rn_f64_full) ;  /* 0x0000003400c07944 */ /* 0x000fea0003c00000 */
[----:B------:R-:W-:Y:S01]  /*05b0*/  MOV R2, R12 ;  /* 0x0000000c00027202 */ /* 0x000fe20000000f00 */
[----:B------:R-:W-:-:S07]  /*05c0*/  IMAD.MOV.U32 R3, RZ, RZ, R13 ;  /* 0x000000ffff037224 */ /* 0x000fce00078e000d */
.L_x_11063:
[----:B------:R-:W0:Y:S01]  /*05d0*/  LDC.64 R4, c[0x0][0x580] ;  /* 0x00016000ff047b82 */ /* 0x000e220000000a00 */
[----:B------:R-:W-:Y:S01]  /*05e0*/  IADD3 R11, PT, PT, R11, 0x80, RZ ;  /* 0x000000800b0b7810 */ /* 0x000fe20007ffe0ff */
[----:B0-----:R0:W-:Y:S06]  /*05f0*/  STG.E.64 desc[UR6][R4.64], R2 ;  /* 0x0000000204007986 */ /* 0x0011ec000c101b06 */
.L_x_11061:
[----:B------:R-:W-:Y:S05]  /*0600*/  BSYNC.RECONVERGENT B0 ;  /* 0x0000000000007941 */ /* 0x000fea0003800200 */
.L_x_11060:
[----:B------:R-:W1:Y:S02]  /*0610*/  LDCU UR4, c[0x0][0x380] ;  /* 0x00007000ff0477ac */ /* 0x000e640008000800 */
[----:B-1----:R-:W-:-:S13]  /*0620*/  ISETP.GE.AND P0, PT, R11, UR4, PT ;  /* 0x000000040b007c0c */ /* 0x002fda000bf06270 */
[----:B------:R-:W-:Y:S05]  /*0630*/  @P0 EXIT ;  /* 0x000000000000094d */ /* 0x000fea0003800000 */
[----:B------:R-:W1:Y:S02]  /*0640*/  LDC.64 R6, c[0x0][0x588] ;  /* 0x00016200ff067b82 */ /* 0x000e640000000a00 */
[----:B-1----:R-:W2:Y:S01]  /*0650*/  LDG.E.64 R6, desc[UR6][R6.64] ;  /* 0x0000000606067981 */ /* 0x002ea2000c1e1b00 */
[----:B0-----:R-:W-:Y:S02]  /*0660*/  HFMA2 R3, -RZ, RZ, 1.9912109375, 0.00128841400146484375 ;  /* 0x3ff71547ff037431 */ /* 0x001fe400000001ff */
        /* <DEDUP_REMOVED lines=53> */
[----:B------:R-:W-:-:S04]  /*09c0*/  SHF.R.S32.HI R3, RZ, 0x1, R0 ;  /* 0x00000001ff037819 */ /* 0x000fc80000011400 */
[----:B------:R-:W-:Y:S01]  /*09d0*/  LEA R9, R3, R9, 0x14 ;  /* 0x0000000903097211 */ /* 0x000fe200078ea0ff */
[----:B------:R-:W-:-:S05]  /*09e0*/  IMAD.IADD R2, R2, 0x1, -R3 ;  /* 0x0000000102027824 */ /* 0x000fca00078e0a03 */
[----:B------:R-:W-:-:S06]  /*09f0*/  LEA R5, R2, 0x3ff00000, 0x14 ;  /* 0x3ff0000002057811 */ /* 0x000fcc00078ea0ff */
[----:B------:R-:W-:-:S11]  /*0a00*/  DMUL R4, R8, R4 ;  /* 0x0000000408047228 */ /* 0x000fd60000000000 */
.L_x_11064:
[----:B------:R-:W-:Y:S01]  /*0a10*/  DADD R4, R4, 1 ;  /* 0x3ff0000004047429 */ /* 0x000fe20000000000 */
[----:B------:R-:W-:Y:S02]  /*0a20*/  MOV R2, 0x1 ;  /* 0x0000000100027802 */ /* 0x000fe40000000f00 */
[----:B------:R-:W-:-:S03]  /*0a30*/  FSETP.GEU.AND P1, PT, |R7|, 6.5827683646048100446e-37, PT ;  /* 0x036000000700780b */ /* 0x000fc60003f2e200 */
        /* <DEDUP_REMOVED lines=14> */
[----:B------:R-:W-:Y:S01]  /*0b20*/  IMAD.MOV.U32 R2, RZ, RZ, R12 ;  /* 0x000000ffff027224 */ /* 0x000fe200078e000c */
[----:B------:R-:W-:-:S07]  /*0b30*/  MOV R3, R13 ;  /* 0x0000000d00037202 */ /* 0x000fce0000000f00 */
.L_x_11065:
[----:B------:R-:W0:Y:S02]  /*0b40*/  LDC.64 R4, c[0x0][0x580] ;  /* 0x00016000ff047b82 */ /* 0x000e240000000a00 */
[----:B0-----:R-:W-:Y:S01]  /*0b50*/  STG.E.64 desc[UR6][R4.64], R2 ;  /* 0x0000000204007986 */ /* 0x001fe2000c101b06 */
[----:B------:R-:W-:Y:S05]  /*0b60*/  EXIT ;  /* 0x000000000000794d */ /* 0x000fea0003800000 */
.L_x_11059:
[----:B------:R-:W0:Y:S01]  /*0b70*/  LDCU UR4, c[0x0][0x380] ;  /* 0x00007000ff0477ac */ /* 0x000e220008000800 */
[----:B------:R-:W-:Y:S01]  /*0b80*/  VIADD R10, R10, 0xffffffff ;  /* 0xffffffff0a0a7836 */ /* 0x000fe20000000000 */
[----:B------:R-:W-:Y:S04]  /*0b90*/  BSSY.RECONVERGENT B0, `(.L_x_11066) ;  /* 0x000018a000007945 */ /* 0x000fe80003800200 */
        /* <DEDUP_REMOVED lines=290> */
[----:B------:R-:W-:Y:S02]  /*1dc0*/  @P0 IMAD.MOV.U32 R6, RZ, RZ, RZ ;  /* 0x000000ffff060224 */ /* 0x000fe400078e00ff */
[----:B------:R-:W-:-:S03]  /*1dd0*/  IADD3 R9, PT, PT, -R7, RZ, RZ ;  /* 0x000000ff07097210 */ /* 0x000fc60007ffe1ff */
[----:B------:R-:W3:Y:S01]  /*1de0*/  @P0 LDC.64 R4, c[0x0][0x578] ;  /* 0x00015e00ff040b82 */ /* 0x000ee20000000a00 */
[----:B--2---:R-:W-:-:S05]  /*1df0*/  @P0 IMAD.HI.U32 R2, R7, R12, R6 ;  /* 0x0000000c07020227 */ /* 0x004fca00078e0006 */
[----:B------:R-:W-:Y:S01]  /*1e00*/  @P0 SHF.R.U32.HI R6, RZ, R13, R2 ;  /* 0x0000000dff060219 */ /* 0x000fe20000011602 */
[----:B------:R-:W-:-:S04]  /*1e10*/  IMAD R2, R9, UR8, R3 ;  /* 0x0000000809027c24 */ /* 0x000fc8000f8e0203 */
[----:B------:R-:W-:Y:S02]  /*1e20*/  @P0 IMAD.MOV R6, RZ, RZ, -R6 ;  /* 0x000000ffff060224 */ /* 0x000fe400078e0a06 */
[----:B-1----:R-:W-:Y:S02]  /*1e30*/  IMAD R21, R2, UR4, R21 ;  /* 0x0000000402157c24 */ /* 0x002fe4000f8e0215 */
[----:B0-----:R-:W-:Y:S02]  /*1e40*/  @P0 IMAD R6, R6, R15, R7 ;  /* 0x0000000f06060224 */ /* 0x001fe400078e0207 */
[----:B------:R-:W-:Y:S02]  /*1e50*/  IMAD R0, R2, UR5, R0 ;  /* 0x0000000502007c24 */ /* 0x000fe4000f8e0200 */
[C---:B---3--:R-:W-:Y:S02]  /*1e60*/  @P0 IMAD R21, R6.reuse, R4, R21 ;  /* 0x0000000406150224 */ /* 0x048fe400078e0215 */
[----:B------:R-:W-:-:S07]  /*1e70*/  @P0 IMAD R0, R6, R5, R0 ;  /* 0x0000000506000224 */ /* 0x000fce00078e0200 */
.L_x_11068:
[----:B------:R-:W0:Y:S02]  /*1e80*/  LDCU.64 UR4, c[0x0][0x588] ;  /* 0x0000b100ff0477ac */ /* 0x000e240008000a00 */
[----:B0-----:R-:W-:-:S04]  /*1e90*/  IADD3 R6, P0, PT, R0, UR4, RZ ;  /* 0x0000000400067c10 */ /* 0x001fc8000ff1e0ff */
[----:B------:R-:W-:-:S06]  /*1ea0*/  IADD3.X R7, PT, PT, RZ, UR5, RZ, P0, !PT ;  /* 0x00000005ff077c10 */ /* 0x000fcc00087fe4ff */
[----:B------:R-:W2:Y:S01]  /*1eb0*/  LDG.E.64 R6, desc[UR6][R6.64] ;  /* 0x0000000606067981 */ /* 0x000ea2000c1e1b00 */
[----:B------:R-:W-:Y:S01]  /*1ec0*/  IMAD.MOV.U32 R2, RZ, RZ, 0x652b82fe ;  /* 0x652b82feff027424 */ /* 0x000fe200078e00ff */
[----:B------:R-:W-:Y:S01]  /*1ed0*/  MOV R3, 0x3ff71547 ;  /* 0x3ff7154700037802 */ /* 0x000fe20000000f00 */
[----:B------:R-:W-:Y:S01]  /*1ee0*/  UMOV UR4, 0xfefa39ef ;  /* 0xfefa39ef00047882 */ /* 0x000fe20000000000 */
[----:B------:R-:W-:Y:S01]  /*1ef0*/  UMOV UR5, 0x3fe62e42 ;  /* 0x3fe62e4200057882 */ /* 0x000fe20000000000 */
[----:B------:R-:W-:Y:S03]  /*1f00*/  BSSY.RECONVERGENT B1, `(.L_x_11069) ;  /* 0x0000038000017945 */ /* 0x000fe60003800200 */
        /* <DEDUP_REMOVED lines=55> */
.L_x_11070:
[----:B------:R-:W-:Y:S05]  /*2280*/  BSYNC.RECONVERGENT B1 ;  /* 0x0000000000017941 */ /* 0x000fea0003800200 */
.L_x_11069:
[----:B------:R-:W-:Y:S01]  /*2290*/  DADD R4, R4, 1 ;  /* 0x3ff0000004047429 */ /* 0x000fe20000000000 */
[----:B------:R-:W-:Y:S01]  /*22a0*/  IMAD.MOV.U32 R2, RZ, RZ, 0x1 ;  /* 0x00000001ff027424 */ /* 0x000fe200078e00ff */
[----:B------:R-:W-:Y:S01]  /*22b0*/  FSETP.GEU.AND P1, PT, |R7|, 6.5827683646048100446e-37, PT ;  /* 0x036000000700780b */ /* 0x000fe20003f2e200 */
[----:B------:R-:W-:Y:S03]  /*22c0*/  BSSY.RECONVERGENT B1, `(.L_x_11071) ;  /* 0x0000011000017945 */ /* 0x000fe60003800200 */
        /* <DEDUP_REMOVED lines=16> */
.L_x_11072:
[----:B------:R-:W-:Y:S05]  /*23d0*/  BSYNC.RECONVERGENT B1 ;  /* 0x0000000000017941 */ /* 0x000fea0003800200 */
.L_x_11071:
[----:B------:R-:W0:Y:S01]  /*23e0*/  LDCU.64 UR4, c[0x0][0x580] ;  /* 0x0000b000ff0477ac */ /* 0x000e220008000a00 */
[----:B------:R-:W-:Y:S01]  /*23f0*/  VIADD R11, R11, 0x80 ;  /* 0x000000800b0b7836 */ /* 0x000fe20000000000 */
[----:B0-----:R-:W-:-:S04]  /*2400*/  IADD3 R4, P0, PT, R21, UR4, RZ ;  /* 0x0000000415047c10 */ /* 0x001fc8000ff1e0ff */
[----:B------:R-:W-:-:S05]  /*2410*/  IADD3.X R5, PT, PT, RZ, UR5, RZ, P0, !PT ;  /* 0x00000005ff057c10 */ /* 0x000fca00087fe4ff */
[----:B------:R0:W-:Y:S04]  /*2420*/  STG.E.64 desc[UR6][R4.64], R2 ;  /* 0x0000000204007986 */ /* 0x0001e8000c101b06 */
.L_x_11067:
[----:B------:R-:W-:Y:S05]  /*2430*/  BSYNC.RECONVERGENT B0 ;  /* 0x0000000000007941 */ /* 0x000fea0003800200 */
.L_x_11066:
[----:B------:R-:W1:Y:S02]  /*2440*/  LDCU UR4, c[0x0][0x380] ;  /* 0x00007000ff0477ac */ /* 0x000e640008000800 */
[----:B-1----:R-:W-:-:S13]  /*2450*/  ISETP.GE.AND P0, PT, R11, UR4, PT ;  /* 0x000000040b007c0c */ /* 0x002fda000bf06270 */
[----:B------:R-:W-:Y:S05]  /*2460*/  @P0 EXIT ;  /* 0x000000000000094d */ /* 0x000fea0003800000 */
[----:B------:R-:W1:Y:S01]  /*2470*/  LDCU.64 UR4, c[0x0][0x390] ;  /* 0x00007200ff0477ac */ /* 0x000e620008000a00 */
[----:B0-----:R-:W-:Y:S02]  /*2480*/  HFMA2 R2, -RZ, RZ, 0, 0 ;  /* 0x00000000ff027431 */ /* 0x001fe400000001ff */
[----:B------:R-:W-:Y:S01]  /*2490*/  IMAD.MOV.U32 R3, RZ, RZ, R11 ;  /* 0x000000ffff037224 */ /* 0x000fe200078e000b */
        /* <DEDUP_REMOVED lines=285> */
[----:B------:R-:W3:Y:S01]  /*3670*/  @P0 LDC.64 R14, c[0x0][0x578] ;  /* 0x00015e00ff0e0b82 */ /* 0x000ee20000000a00 */
[----:B--2---:R-:W-:-:S05]  /*3680*/  @P0 IMAD.HI.U32 R2, R5, R8, R4 ;  /* 0x0000000805020227 */ /* 0x004fca00078e0004 */
[----:B------:R-:W-:Y:S01]  /*3690*/  @P0 SHF.R.U32.HI R4, RZ, R9, R2 ;  /* 0x00000009ff040219 */ /* 0x000fe20000011602 */
[----:B------:R-:W-:-:S04]  /*36a0*/  IMAD R2, R7, UR8, R3 ;  /* 0x0000000807027c24 */ /* 0x000fc8000f8e0203 */
[----:B------:R-:W-:Y:S02]  /*36b0*/  @P0 IMAD.MOV R4, RZ, RZ, -R4 ;  /* 0x000000ffff040224 */ /* 0x000fe400078e0a04 */
[C---:B-1----:R-:W-:Y:S02]  /*36c0*/  IMAD R11, R2.reuse, UR4, R11 ;  /* 0x00000004020b7c24 */ /* 0x042fe4000f8e020b */
[----:B0-----:R-:W-:Y:S02]  /*36d0*/  @P0 IMAD R4, R13, R4, R5 ;  /* 0x000000040d040224 */ /* 0x001fe400078e0205 */
[----:B------:R-:W-:Y:S02]  /*36e0*/  IMAD R0, R2, UR5, R0 ;  /* 0x0000000502007c24 */ /* 0x000fe4000f8e0200 */
[C---:B---3--:R-:W-:Y:S02]  /*36f0*/  @P0 IMAD R11, R4.reuse, R14, R11 ;  /* 0x0000000e040b0224 */ /* 0x048fe400078e020b */
[----:B------:R-:W-:-:S07]  /*3700*/  @P0 IMAD R0, R4, R15, R0 ;  /* 0x0000000f04000224 */ /* 0x000fce00078e0200 */
.L_x_11073:
[----:B------:R-:W0:Y:S02]  /*3710*/  LDCU.128 UR8, c[0x0][0x580] ;  /* 0x0000b000ff0877ac */ /* 0x000e240008000c00 */
[----:B0-----:R-:W-:-:S04]  /*3720*/  IADD3 R6, P0, PT, R0, UR10, RZ ;  /* 0x0000000a00067c10 */ /* 0x001fc8000ff1e0ff */
[----:B------:R-:W-:-:S06]  /*3730*/  IADD3.X R7, PT, PT, RZ, UR11, RZ, P0, !PT ;  /* 0x0000000bff077c10 */ /* 0x000fcc00087fe4ff */
[----:B------:R-:W2:Y:S01]  /*3740*/  LDG.E.64 R6, desc[UR6][R6.64] ;  /* 0x0000000606067981 */ /* 0x000ea2000c1e1b00 */
[----:B------:R-:W-:Y:S01]  /*3750*/  MOV R2, 0x652b82fe ;  /* 0x652b82fe00027802 */ /* 0x000fe20000000f00 */
[----:B------:R-:W-:Y:S01]  /*3760*/  IMAD.MOV.U32 R3, RZ, RZ, 0x3ff71547 ;  /* 0x3ff71547ff037424 */ /* 0x000fe200078e00ff */
[----:B------:R-:W-:Y:S01]  /*3770*/  UMOV UR4, 0xfefa39ef ;  /* 0xfefa39ef00047882 */ /* 0x000fe20000000000 */
[----:B------:R-:W-:Y:S01]  /*3780*/  UMOV UR5, 0x3fe62e42 ;  /* 0x3fe62e4200057882 */ /* 0x000fe20000000000 */
[----:B------:R-:W-:Y:S01]  /*3790*/  IADD3 R10, P1, PT, R11, UR8, RZ ;  /* 0x000000080b0a7c10 */ /* 0x000fe2000ff3e0ff */
[----:B------:R-:W-:Y:S03]  /*37a0*/  BSSY.RECONVERGENT B0, `(.L_x_11074) ;  /* 0x0000039000007945 */ /* 0x000fe60003800200 */
[----:B------:R-:W-:Y:S01]  /*37b0*/  IADD3.X R11, PT, PT, RZ, UR9, RZ, P1, !PT ;  /* 0x00000009ff0b7c10 */ /* 0x000fe20008ffe4ff */
[----:B--2---:R-:W-:-:S02]  /*37c0*/  DFMA R2, R6, -R2, 6.75539944105574400000e+15 ;  /* 0x433800000602742b */ /* 0x004fc40000000802 */
        /* <DEDUP_REMOVED lines=50> */
[----:B------:R-:W-:Y:S02]  /*3af0*/  @!P1 LEA R9, R2, 0x3ff00000, 0x14 ;  /* 0x3ff0000002099811 */ /* 0x000fe400078ea0ff */
[----:B------:R-:W-:Y:S01]  /*3b00*/  @!P1 MOV R2, R8 ;  /* 0x0000000800029202 */ /* 0x000fe20000000f00 */
[----:B------:R-:W-:-:S06]  /*3b10*/  @!P1 IMAD.MOV.U32 R8, RZ, RZ, RZ ;  /* 0x000000ffff089224 */ /* 0x000fcc00078e00ff */
[----:B------:R-:W-:-:S11]  /*3b20*/  @!P1 DMUL R4, R2, R8 ;  /* 0x0000000802049228 */ /* 0x000fd60000000000 */
.L_x_11075:
[----:B------:R-:W-:Y:S05]  /*3b30*/  BSYNC.RECONVERGENT B0 ;  /* 0x0000000000007941 */ /* 0x000fea0003800200 */
.L_x_11074:
[----:B------:R-:W-:Y:S01]  /*3b40*/  DADD R4, R4, 1 ;  /* 0x3ff0000004047429 */ /* 0x000fe20000000000 */
[----:B------:R-:W-:Y:S01]  /*3b50*/  MOV R2, 0x1 ;  /* 0x0000000100027802 */ /* 0x000fe20000000f00 */
[----:B------:R-:W-:Y:S01]  /*3b60*/  BSSY.RECONVERGENT B0, `(.L_x_11076) ;  /* 0x0000012000007945 */ /* 0x000fe20003800200 */
        /* <DEDUP_REMOVED lines=17> */
.L_x_11077:
[----:B------:R-:W-:Y:S05]  /*3c80*/  BSYNC.RECONVERGENT B0 ;  /* 0x0000000000007941 */ /* 0x000fea0003800200 */
.L_x_11076:
[----:B------:R-:W-:Y:S01]  /*3c90*/  STG.E.64 desc[UR6][R10.64], R2 ;  /* 0x000000020a007986 */ /* 0x000fe2000c101b06 */
[----:B------:R-:W-:Y:S05]  /*3ca0*/  EXIT ;  /* 0x000000000000794d */ /* 0x000fea0003800000 */
        .weak           $__internal_23_$__cuda_sm20_div_rn_f64_full
        .type           $__internal_23_$__cuda_sm20_div_rn_f64_full,@function
        .size           $__internal_23_$__cuda_sm20_div_rn_f64_full,(.L_x_11377 - $__internal_23_$__cuda_sm20_div_rn_f64_full)
$__internal_23_$__cuda_sm20_div_rn_f64_full:
[C---:B------:R-:W-:Y:S01]  /*3cb0*/  FSETP.GEU.AND P0, PT, |R5|.reuse, 1.469367938527859385e-39, PT ;  /* 0x001000000500780b */ /* 0x040fe20003f0e200 */
[----:B------:R-:W-:Y:S01]  /*3cc0*/  IMAD.MOV.U32 R0, RZ, RZ, 0x1ca00000 ;  /* 0x1ca00000ff007424 */ /* 0x000fe200078e00ff */
[----:B------:R-:W-:Y:S01]  /*3cd0*/  LOP3.LUT R2, R5, 0x800fffff, RZ, 0xc0, !PT ;  /* 0x800fffff05027812 */ /* 0x000fe200078ec0ff */
[----:B------:R-:W-:Y:S01]  /*3ce0*/  BSSY.RECONVERGENT B2, `(.L_x_11078) ;  /* 0x0000054000027945 */ /* 0x000fe20003800200 */
[----:B------:R-:W-:Y:S02]  /*3cf0*/  FSETP.GEU.AND P2, PT, |R7|, 1.469367938527859385e-39, PT ;  /* 0x001000000700780b */ /* 0x000fe40003f4e200 */
[----:B------:R-:W-:Y:S02]  /*3d00*/  LOP3.LUT R3, R2, 0x3ff00000, RZ, 0xfc, !PT ;  /* 0x3ff0000002037812 */ /* 0x000fe400078efcff */
[----:B------:R-:W-:Y:S02]  /*3d10*/  MOV R2, R4 ;  /* 0x0000000400027202 */ /* 0x000fe40000000f00 */
[----:B------:R-:W-:-:S02]  /*3d20*/  MOV R12, 0x1 ;  /* 0x00000001000c7802 */ /* 0x000fc40000000f00 */
[----:B------:R-:W-:Y:S01]  /*3d30*/  LOP3.LUT R20, R7, 0x7ff00000, RZ, 0xc0, !PT ;  /* 0x7ff0000007147812 */ /* 0x000fe200078ec0ff */
[----:B------:R-:W-:Y:S01]  /*3d40*/  @!P0 DMUL R2, R4, 8.98846567431157953865e+307 ;  /* 0x7fe0000004028828 */ /* 0x000fe20000000000 */
[----:B------:R-:W-:-:S03]  /*3d50*/  LOP3.LUT R23, R5, 0x7ff00000, RZ, 0xc0, !PT ;  /* 0x7ff0000005177812 */ /* 0x000fc600078ec0ff */
[----:B------:R-:W-:Y:S01]  /*3d60*/  @!P2 LOP3.LUT R15, R5, 0x7ff00000, RZ, 0xc0, !PT ;  /* 0x7ff00000050fa812 */ /* 0x000fe200078ec0ff */
[----:B------:R-:W-:Y:S01]  /*3d70*/  IMAD.MOV.U32 R22, RZ, RZ, R20 ;  /* 0x000000ffff167224 */ /* 0x000fe200078e0014 */
[----:B------:R-:W0:Y:S01]  /*3d80*/  MUFU.RCP64H R13, R3 ;  /* 0x00000003000d7308 */ /* 0x000e220000001800 */
[C---:B------:R-:W-:Y:S02]  /*3d90*/  ISETP.GE.U32.AND P1, PT, R20.reuse, R23, PT ;  /* 0x000000171400720c */ /* 0x040fe40003f26070 */
[----:B------:R-:W-:Y:S02]  /*3da0*/  @!P2 ISETP.GE.U32.AND P3, PT, R20, R15, PT ;  /* 0x0000000f1400a20c */ /* 0x000fe40003f66070 */
[----:B------:R-:W-:Y:S02]  /*3db0*/  @!P0 LOP3.LUT R23, R3, 0x7ff00000, RZ, 0xc0, !PT ;  /* 0x7ff0000003178812 */ /* 0x000fe400078ec0ff */
[----:B------:R-:W-:Y:S02]  /*3dc0*/  @!P2 SEL R15, R0, 0x63400000, !P3 ;  /* 0x63400000000fa807 */ /* 0x000fe40005800000 */
[----:B------:R-:W-:-:S02]  /*3dd0*/  IADD3 R25, PT, PT, R23, -0x1, RZ ;  /* 0xffffffff17197810 */ /* 0x000fc40007ffe0ff */
[----:B------:R-:W-:-:S04]  /*3de0*/  @!P2 LOP3.LUT R16, R15, 0x80000000, R7, 0xf8, !PT ;  /* 0x800000000f10a812 */ /* 0x000fc800078ef807 */
[----:B------:R-:W-:Y:S01]  /*3df0*/  @!P2 LOP3.LUT R17, R16, 0x100000, RZ, 0xfc, !PT ;  /* 0x001000001011a812 */ /* 0x000fe200078efcff */
[----:B0-----:R-:W-:Y:S01]  /*3e00*/  DFMA R8, R12, -R2, 1 ;  /* 0x3ff000000c08742b */ /* 0x001fe20000000802 */
[----:B------:R-:W-:-:S07]  /*3e10*/  @!P2 MOV R16, RZ ;  /* 0x000000ff0010a202 */ /* 0x000fce0000000f00 */
[----:B------:R-:W-:-:S08]  /*3e20*/  DFMA R8, R8, R8, R8 ;  /* 0x000000080808722b */ /* 0x000fd00000000008 */
[----:B------:R-:W-:Y:S01]  /*3e30*/  DFMA R12, R12, R8, R12 ;  /* 0x000000080c0c722b */ /* 0x000fe2000000000c */
[----:B------:R-:W-:Y:S02]  /*3e40*/  SEL R9, R0, 0x63400000, !P1 ;  /* 0x6340000000097807 */ /* 0x000fe40004800000 */
[----:B------:R-:W-:Y:S02]  /*3e50*/  MOV R8, R6 ;  /* 0x0000000600087202 */ /* 0x000fe40000000f00 */
        /* <DEDUP_REMOVED lines=12> */
[----:B------:R-:W-:-:S04]  /*3f20*/  LOP3.LUT R7, R5, 0x7ff00000, RZ, 0xc0, !PT ;  /* 0x7ff0000005077812 */ /* 0x000fc800078ec0ff */
[CC--:B------:R-:W-:Y:S02]  /*3f30*/  VIADDMNMX R6, R20.reuse, -R7.reuse, 0xb9600000, !PT ;  /* 0xb960000014067446 */ /* 0x0c0fe40007800907 */
[----:B------:R-:W-:Y:S02]  /*3f40*/  ISETP.GE.U32.AND P0, PT, R20, R7, PT ;  /* 0x000000071400720c */ /* 0x000fe40003f06070 */
[----:B------:R-:W-:Y:S02]  /*3f50*/  VIMNMX R6, PT, PT, R6, 0x46a00000, PT ;  /* 0x46a0000006067848 */ /* 0x000fe40003fe0100 */
[----:B------:R-:W-:-:S05]  /*3f60*/  SEL R7, R0, 0x63400000, !P0 ;  /* 0x6340000000077807 */ /* 0x000fca0004000000 */
[----:B------:R-:W-:Y:S01]  /*3f70*/  IMAD.IADD R0, R6, 0x1, -R7 ;  /* 0x0000000106007824 */ /* 0x000fe200078e0a07 */
[----:B------:R-:W-:-:S04]  /*3f80*/  MOV R6, RZ ;  /* 0x000000ff00067202 */ /* 0x000fc80000000f00 */
        /* <DEDUP_REMOVED lines=10> */
[----:B------:R-:W-:Y:S01]  /*4030*/  IADD3 R3, PT, PT, -R0, RZ, RZ ;  /* 0x000000ff00037210 */ /* 0x000fe20007ffe1ff */
[----:B------:R-:W-:Y:S01]  /*4040*/  DMUL.RP R6, R16, R6 ;  /* 0x0000000610067228 */ /* 0x000fe20000008000 */
[----:B------:R-:W-:-:S06]  /*4050*/  MOV R2, RZ ;  /* 0x000000ff00027202 */ /* 0x000fcc0000000f00 */
[----:B------:R-:W-:-:S03]  /*4060*/  DFMA R2, R12, -R2, R16 ;  /* 0x800000020c02722b */ /* 0x000fc60000000010 */
[----:B------:R-:W-:-:S03]  /*4070*/  LOP3.LUT R5, R7, R5, RZ, 0x3c, !PT ;  /* 0x0000000507057212 */ /* 0x000fc600078e3cff */
[----:B------:R-:W-:-:S04]  /*4080*/  IADD3 R2, PT, PT, -R0, -0x43300000, RZ ;  /* 0xbcd0000000027810 */ /* 0x000fc80007ffe1ff */
[----:B------:R-:W-:-:S04]  /*4090*/  FSETP.NEU.AND P0, PT, |R3|, R2, PT ;  /* 0x000000020300720b */ /* 0x000fc80003f0d200 */
[----:B------:R-:W-:Y:S02]  /*40a0*/  FSEL R12, R6, R12, !P0 ;  /* 0x0000000c060c7208 */ /* 0x000fe40004000000 */
[----:B------:R-:W-:Y:S01]  /*40b0*/  FSEL R13, R5, R13, !P0 ;  /* 0x0000000d050d7208 */ /* 0x000fe20004000000 */
[----:B------:R-:W-:Y:S06]  /*40c0*/  BRA `(.L_x_11080) ;  /* 0x0000000000547947 */ /* 0x000fec0003800000 */
.L_x_11079:
[----:B------:R-:W-:-:S14]  /*40d0*/  DSETP.NAN.AND P0, PT, R6, R6, PT ;  /* 0x000000060600722a */ /* 0x000fdc0003f08000 */
[----:B------:R-:W-:Y:S05]  /*40e0*/  @P0 BRA `(.L_x_11081) ;  /* 0x0000000000440947 */ /* 0x000fea0003800000 */
[----:B------:R-:W-:-:S14]  /*40f0*/  DSETP.NAN.AND P0, PT, R4, R4, PT ;  /* 0x000000040400722a */ /* 0x000fdc0003f08000 */
[----:B------:R-:W-:Y:S05]  /*4100*/  @P0 BRA `(.L_x_11082) ;  /* 0x0000000000300947 */ /* 0x000fea0003800000 */
[----:B------:R-:W-:Y:S01]  /*4110*/  ISETP.NE.AND P0, PT, R22, R23, PT ;  /* 0x000000171600720c */ /* 0x000fe20003f05270 */
[----:B------:R-:W-:Y:S01]  /*4120*/  IMAD.MOV.U32 R12, RZ, RZ, 0x0 ;  /* 0x00000000ff0c7424 */ /* 0x000fe200078e00ff */
        /* <DEDUP_REMOVED lines=10> */
.L_x_11082:
[----:B------:R-:W-:Y:S02]  /*41d0*/  LOP3.LUT R13, R5, 0x80000, RZ, 0xfc, !PT ;  /* 0x00080000050d7812 */ /* 0x000fe400078efcff */
[----:B------:R-:W-:Y:S01]  /*41e0*/  MOV R12, R4 ;  /* 0x00000004000c7202 */ /* 0x000fe20000000f00 */
[----:B------:R-:W-:Y:S06]  /*41f0*/  BRA `(.L_x_11080) ;  /* 0x0000000000087947 */ /* 0x000fec0003800000 */
.L_x_11081:
[----:B------:R-:W-:Y:S01]  /*4200*/  LOP3.LUT R13, R7, 0x80000, RZ, 0xfc, !PT ;  /* 0x00080000070d7812 */ /* 0x000fe200078efcff */
[----:B------:R-:W-:-:S07]  /*4210*/  IMAD.MOV.U32 R12, RZ, RZ, R6 ;  /* 0x000000ffff0c7224 */ /* 0x000fce00078e0006 */
.L_x_11080:
[----:B------:R-:W-:Y:S05]  /*4220*/  BSYNC.RECONVERGENT B2 ;  /* 0x0000000000027941 */ /* 0x000fea0003800200 */
.L_x_11078:
[----:B------:R-:W-:Y:S01]  /*4230*/  HFMA2 R3, -RZ, RZ, 0, 0 ;  /* 0x00000000ff037431 */ /* 0x000fe200000001ff */
[----:B------:R-:W-:-:S04]  /*4240*/  MOV R2, R18 ;  /* 0x0000001200027202 */ /* 0x000fc80000000f00 */
[----:B------:R-:W-:Y:S05]  /*4250*/  RET.REL.NODEC R2 `(_ZN2at6native18elementwise_kernelILi128ELi2EZNS0_22gpu_kernel_impl_nocastIZZZNS0_61_GLOBAL__N__132982cb_23_ActivationSiluKernel_cu_9e10b42f_311311silu_kernelERNS_18TensorIteratorBaseEENKUlvE_clEvENKUlvE_clEvEUldE_EEvS5_RKT_EUliE_EEviT1_) ;  /* 0xffffffbc02687950 */ /* 0x000fea0003c3ffff */
.L_x_11083:
        /* <DEDUP_REMOVED lines=10> */
.L_x_11377:


//--------------------- .text._ZN2at6native27unrolled_elementwise_kernelIZZZNS0_61_GLOBAL__N__132982cb_23_ActivationSiluKernel_cu_9e10b42f_311311silu_kernelERNS_18TensorIteratorBaseEENKUlvE_clEvENKUlvE_clEvEUldE_St5arrayIPcLm2EELi4E23TrivialOffsetCalculatorILi1EjESC_NS0_6memory15LoadWithoutCastENSD_16StoreWithoutCastEEEviT_T0_T2_T3_T4_T5_ --------------------------
	.section	.text._ZN2at6native27unrolled_elementwise_kernelIZZZNS0_61_GLOBAL__N__132982cb_23_ActivationSiluKernel_cu_9e10b42f_311311silu_kernelERNS_18TensorIteratorBaseEENKUlvE_clEvENKUlvE_clEvEUldE_St5arrayIPcLm2EELi4E23TrivialOffsetCalculatorILi1EjESC_NS0_6memory15LoadWithoutCastENSD_16StoreWithoutCastEEEviT_T0_T2_T3_T4_T5_,"ax",@progbits
	.align	128
        .global         _ZN2at6native27unrolled_elementwise_kernelIZZZNS0_61_GLOBAL__N__132982cb_23_ActivationSiluKernel_cu_9e10b42f_311311silu_kernelERNS_18TensorIteratorBaseEENKUlvE_clEvENKUlvE_clEvEUldE_St5arrayIPcLm2EELi4E23TrivialOffsetCalculatorILi1EjESC_NS0_6memory15LoadWithoutCastENSD_16StoreWithoutCastEEEviT_T0_T2_T3_T4_T5_
        .type           _ZN2at6native27unrolled_elementwise_kernelIZZZNS0_61_GLOBAL__N__132982cb_23_ActivationSiluKernel_cu_9e10b42f_311311silu_kernelERNS_18TensorIteratorBaseEENKUlvE_clEvENKUlvE_clEvEUldE_St5arrayIPcLm2EELi4E23TrivialOffsetCalculatorILi1EjESC_NS0_6memory15LoadWithoutCastENSD_16StoreWithoutCastEEEviT_T0_T2_T3_T4_T5_,@function
        .size           _ZN2at6native27unrolled_elementwise_kernelIZZZNS0_61_GLOBAL__N__132982cb_23_ActivationSiluKernel_cu_9e10b42f_311311silu_kernelERNS_18TensorIteratorBaseEENKUlvE_clEvENKUlvE_clEvEUldE_St5arrayIPcLm2EELi4E23TrivialOffsetCalculatorILi1EjESC_NS0_6memory15LoadWithoutCastENSD_16StoreWithoutCastEEEviT_T0_T2_T3_T4_T5_,(.L_x_11378 - _ZN2at6native27unrolled_elementwise_kernelIZZZNS0_61_GLOBAL__N__132982cb_23_ActivationSiluKernel_cu_9e10b42f_311311silu_kernelERNS_18TensorIteratorBaseEENKUlvE_clEvENKUlvE_clEvEUldE_St5arrayIPcLm2EELi4E23TrivialOffsetCalculatorILi1EjESC_NS0_6memory15LoadWithoutCastENSD_16StoreWithoutCastEEEviT_T0_T2_T3_T4_T5_)
        .other          _ZN2at6native27unrolled_elementwise_kernelIZZZNS0_61_GLOBAL__N__132982cb_23_ActivationSiluKernel_cu_9e10b42f_311311silu_kernelERNS_18TensorIteratorBaseEENKUlvE_clEvENKUlvE_clEvEUldE_St5arrayIPcLm2EELi4E23TrivialOffsetCalculatorILi1EjESC_NS0_6memory15LoadWithoutCastENSD_16StoreWithoutCastEEEviT_T0_T2_T3_T4_T5_,@"STO_CUDA_ENTRY STV_DEFAULT"
_ZN2at6native27unrolled_elementwise_kernelIZZZNS0_61_GLOBAL__N__132982cb_23_ActivationSiluKernel_cu_9e10b42f_311311silu_kernelERNS_18TensorIteratorBaseEENKUlvE_clEvENKUlvE_clEvEUldE_St5arrayIPcLm2EELi4E23TrivialOffsetCalculatorILi1EjESC_NS0_6memory15LoadWithoutCastENSD_16StoreWithoutCastEEEviT_T0_T2_T3_T4_T5_:
.text._ZN2at6native27unrolled_elementwise_kernelIZZZNS0_61_GLOBAL__N__132982cb_23_ActivationSiluKernel_cu_9e10b42f_311311silu_kernelERNS_18TensorIteratorBaseEENKUlvE_clEvENKUlvE_clEvEUldE_St5arrayIPcLm2EELi4E23TrivialOffsetCalculatorILi1EjESC_NS0_6memory15LoadWithoutCastENSD_16StoreWithoutCastEEEviT_T0_T2_T3_T4_T5_:
[----:B------:R-:W-:Y:S01]  /*0000*/  LDC R1, c[0x0][0x37c] ;  /* 0x0000df00ff017b82 */ /* 0x000fe20000000800 */
[----:B------:R-:W0:Y:S07]  /*0010*/  S2R R0, SR_CTAID.X ;  /* 0x0000000000007919 */ /* 0x000e2e0000002500 */
[----:B------:R-:W0:Y:S01]  /*0020*/  LDC R3, c[0x0][0x380] ;  /* 0x0000e000ff037b82 */ /* 0x000e220000000800 */
[----:B------:R-:W1:Y:S01]  /*0030*/  LDCU.64 UR4, c[0x0][0x358] ;  /* 0x00006b00ff0477ac */ /* 0x000e620008000a00 */
[----:B------:R-:W2:Y:S01]  /*0040*/  S2R R7, SR_TID.X ;  /* 0x0000000000077919 */ /* 0x000ea20000002100 */
[----:B0-----:R-:W-:-:S02]  /*0050*/  IMAD R10, R0, -0x200, R3 ;  /* 0xfffffe00000a7824 */ /* 0x001fc400078e0203 */
[----:B--2---:R-:W-:-:S03]  /*0060*/  IMAD.MOV.U32 R11, RZ, RZ, R7 ;  /* 0x000000ffff0b7224 */ /* 0x004fc600078e0007 */
[----:B------:R-:W-:-:S13]  /*0070*/  ISETP.GE.AND P0, PT, R7, R10, PT ;  /* 0x0000000a0700720c */ /* 0x000fda0003f06270 */
[----:B------:R-:W-:Y:S01]  /*0080*/  @!P0 VIADD R7, R11, 0x80 ;  /* 0x000000800b078836 */ /* 0x000fe20000000000 */
[----:B------:R-:W0:Y:S01]  /*0090*/  @!P0 LDC.64 R2, c[0x0][0x390] ;  /* 0x0000e400ff028b82 */ /* 0x000e220000000a00 */
[----:B------:R-:W-:-:S03]  /*00a0*/  @!P0 IMAD R9, R0, 0x200, R11 ;  /* 0x0000020000098824 */ /* 0x000fc600078e020b */
[----:B------:R-:W-:-:S13]  /*00b0*/  ISETP.GE.AND P1, PT, R7, R10, PT ;  /* 0x0000000a0700720c */ /* 0x000fda0003f26270 */
[----:B------:R-:W-:Y:S01]  /*00c0*/  @!P1 IMAD R17, R0, 0x200, R7 ;  /* 0x0000020000119824 */ /* 0x000fe200078e0207 */
[----:B------:R-:W2:Y:S01]  /*00d0*/  @!P1 LDC.64 R12, c[0x0][0x390] ;  /* 0x0000e400ff0c9b82 */ /* 0x000ea20000000a00 */
[----:B------:R-:W-:-:S05]  /*00e0*/  @!P1 VIADD R7, R7, 0x80 ;  /* 0x0000008007079836 */ /* 0x000fca0000000000 */
[----:B------:R-:W-:Y:S01]  /*00f0*/  ISETP.GE.AND P3, PT, R7, R10, PT ;  /* 0x0000000a0700720c */ /* 0x000fe20003f66270 */
[----:B0-----:R-:W-:Y:S01]  /*0100*/  @!P0 IMAD.WIDE.U32 R2, R9, 0x8, R2 ;  /* 0x0000000809028825 */ /* 0x001fe200078e0002 */
[----:B------:R-:W-:-:S11]  /*0110*/  CS2R R8, SRZ ;  /* 0x0000000000087805 */ /* 0x000fd6000001ff00 */
[----:B------:R-:W-:Y:S01]  /*0120*/  @!P3 IMAD R19, R0, 0x200, R7 ;  /* 0x000002000013b824 */ /* 0x000fe200078e0207 */
[----:B------:R-:W0:Y:S01]  /*0130*/  @!P3 LDC.64 R4, c[0x0][0x390] ;  /* 0x0000e400ff04bb82 */ /* 0x000e220000000a00 */
[----:B------:R-:W-:Y:S02]  /*0140*/  @!P3 VIADD R7, R7, 0x80 ;  /* 0x000000800707b836 */ /* 0x000fe40000000000 */
[----:B--2---:R-:W-:Y:S01]  /*0150*/  @!P1 IMAD.WIDE.U32 R12, R17, 0x8, R12 ;  /* 0x00000008110c9825 */ /* 0x004fe200078e000c */
[----:B------:R-:W-:Y:S02]  /*0160*/  CS2R R16, SRZ ;  /* 0x0000000000107805 */ /* 0x000fe4000001ff00 */
[----:B------:R-:W-:-:S13]  /*0170*/  ISETP.GE.AND P2, PT, R7, R10, PT ;  /* 0x0000000a0700720c */ /* 0x000fda0003f46270 */
[----:B------:R-:W2:Y:S01]  /*0180*/  @!P2 LDC.64 R14, c[0x0][0x390] ;  /* 0x0000e400ff0eab82 */ /* 0x000ea20000000a00 */
[----:B------:R-:W-:Y:S02]  /*0190*/  @!P2 IMAD R7, R0, 0x200, R7 ;  /* 0x000002000007a824 */ /* 0x000fe400078e0207 */
[----:B0-----:R-:W-:Y:S01]  /*01a0*/  @!P3 IMAD.WIDE.U32 R18, R19, 0x8, R4 ;  /* 0x000000081312b825 */ /* 0x001fe200078e0004 */
[----:B------:R-:W-:-:S04]  /*01b0*/  CS2R R4, SRZ ;  /* 0x0000000000047805 */ /* 0x000fc8000001ff00 */
[----:B-1----:R0:W5:Y:S04]  /*01c0*/  @!P3 LDG.E.64 R8, desc[UR4][R18.64] ;  /* 0x000000041208b981 */ /* 0x002168000c1e1b00 */
[----:B------:R0:W5:Y:S01]  /*01d0*/  @!P0 LDG.E.64 R4, desc[UR4][R2.64] ;  /* 0x0000000402048981 */ /* 0x000162000c1e1b00 */
[----:B--2---:R-:W-:Y:S01]  /*01e0*/  @!P2 IMAD.WIDE.U32 R14, R7, 0x8, R14 ;  /* 0x00000008070ea825 */ /* 0x004fe200078e000e */
[----:B------:R-:W-:-:S04]  /*01f0*/  CS2R R6, SRZ ;  /* 0x0000000000067805 */ /* 0x000fc8000001ff00 */
[----:B------:R0:W5:Y:S04]  /*0200*/  @!P2 LDG.E.64 R16, desc[UR4][R14.64] ;  /* 0x000000040e10a981 */ /* 0x000168000c1e1b00 */
[----:B------:R0:W5:Y:S01]  /*0210*/  @!P1 LDG.E.64 R6, desc[UR4][R12.64] ;  /* 0x000000040c069981 */ /* 0x000162000c1e1b00 */
[----:B------:R-:W-:Y:S01]  /*0220*/  ISETP.GE.AND P0, PT, R11, R10, PT ;  /* 0x0000000a0b00720c */ /* 0x000fe20003f06270 */
[----:B------:R-:W-:-:S12]  /*0230*/  BSSY.RECONVERGENT B0, `(.L_x_11084) ;  /* 0x0000056000007945 */ /* 0x000fd80003800200 */
[----:B0-----:R-:W-:Y:S05]  /*0240*/  @P0 BRA `(.L_x_11085) ;  /* 0x0000000400500947 */ /* 0x001fea0003800000 */
[----:B------:R-:W-:Y:S02]  /*0250*/  HFMA2 R2, -RZ, RZ, 1323, -4.565715789794921875e-05 ;  /* 0x652b82feff027431 */ /* 0x000fe400000001ff */
        /* <DEDUP_REMOVED lines=59> */
.L_x_11087:
[----:B------:R-:W-:Y:S05]  /*0610*/  BSYNC.RECONVERGENT B1 ;  /* 0x0000000000017941 */ /* 0x000fea0003800200 */
.L_x_11086:
        /* <DEDUP_REMOVED lines=20> */
[----:B------:R-:W-:Y:S05]  /*0760*/  CALL.REL.NOINC `($__internal_24_$__cuda_sm20_div_rn_f64_full) ;  /* 0x0000001000a47944 */ /* 0x000fea0003c00000 */
[----:B------:R-:W-:Y:S02]  /*0770*/  IMAD.MOV.U32 R2, RZ, RZ, R26 ;  /* 0x000000ffff027224 */ /* 0x000fe400078e001a */
[----:B------:R-:W-:-:S07]  /*0780*/  IMAD.MOV.U32 R3, RZ, RZ, R27 ;  /* 0x000000ffff037224 */ /* 0x000fce00078e001b */
.L_x_11085:
[----:B------:R-:W-:Y:S05]  /*0790*/  BSYNC.RECONVERGENT B0 ;  /* 0x0000000000007941 */ /* 0x000fea0003800200 */
.L_x_11084:
[----:B------:R-:W-:Y:S01]  /*07a0*/  VIADD R13, R11, 0x80 ;  /* 0x000000800b0d7836 */ /* 0x000fe20000000000 */
[----:B------:R-:W-:Y:S04]  /*07b0*/  BSSY.RECONVERGENT B0, `(.L_x_11088) ;  /* 0x0000055000007945 */ /* 0x000fe80003800200 */
[----:B------:R-:W-:-:S13]  /*07c0*/  ISETP.GE.AND P0, PT, R13, R10, PT ;  /* 0x0000000a0d00720c */ /* 0x000fda0003f06270 */
[----:B------:R-:W-:Y:S05]  /*07d0*/  @P0 BRA `(.L_x_11089) ;  /* 0x0000000400480947 */ /* 0x000fea0003800000 */
[----:B-----5:R-:W-:Y:S01]  /*07e0*/  MOV R4, 0x652b82fe ;  /* 0x652b82fe00047802 */ /* 0x020fe20000000f00 */
        /* <DEDUP_REMOVED lines=59> */
.L_x_11091:
[----:B------:R-:W-:Y:S05]  /*0ba0*/  BSYNC.RECONVERGENT B1 ;  /* 0x0000000000017941 */ /* 0x000fea0003800200 */
.L_x_11090:
        /* <DEDUP_REMOVED lines=17> */
[----:B------:R-:W-:-:S07]  /*0cc0*/  IMAD.MOV.U32 R23, RZ, RZ, R7 ;  /* 0x000000ffff177224 */ /* 0x000fce00078e0007 */
[----:B------:R-:W-:Y:S05]  /*0cd0*/  CALL.REL.NOINC `($__internal_24_$__cuda_sm20_div_rn_f64_full) ;  /* 0x0000000c00487944 */ /* 0x000fea0003c00000 */
[----:B------:R-:W-:Y:S02]  /*0ce0*/  IMAD.MOV.U32 R4, RZ, RZ, R26 ;  /* 0x000000ffff047224 */ /* 0x000fe400078e001a */
[----:B------:R-:W-:-:S07]  /*0cf0*/  IMAD.MOV.U32 R5, RZ, RZ, R27 ;  /* 0x000000ffff057224 */ /* 0x000fce00078e001b */
.L_x_11089:
[----:B------:R-:W-:Y:S05]  /*0d00*/  BSYNC.RECONVERGENT B0 ;  /* 0x0000000000007941 */ /* 0x000fea0003800200 */
.L_x_11088:
[----:B-----5:R-:W-:Y:S01]  /*0d10*/  VIADD R7, R11, 0x100 ;  /* 0x000001000b077836 */ /* 0x020fe20000000000 */
[----:B------:R-:W-:Y:S04]  /*0d20*/  BSSY.RECONVERGENT B0, `(.L_x_11092) ;  /* 0x0000055000007945 */ /* 0x000fe80003800200 */
[----:B------:R-:W-:-:S13]  /*0d30*/  ISETP.GE.AND P0, PT, R7, R10, PT ;  /* 0x0000000a0700720c */ /* 0x000fda0003f06270 */
[----:B------:R-:W-:Y:S05]  /*0d40*/  @P0 BRA `(.L_x_11093) ;  /* 0x0000000400480947 */ /* 0x000fea0003800000 */
        /* <DEDUP_REMOVED lines=60> */
.L_x_11095:
[----:B------:R-:W-:Y:S05]  /*1110*/  BSYNC.RECONVERGENT B1 ;  /* 0x0000000000017941 */ /* 0x000fea0003800200 */
.L_x_11094:
        /* <DEDUP_REMOVED lines=21> */
.L_x_11093:
[----:B------:R-:W-:Y:S05]  /*1270*/  BSYNC.RECONVERGENT B0 ;  /* 0x0000000000007941 */ /* 0x000fea0003800200 */
.L_x_11092:
[----:B------:R-:W-:Y:S01]  /*1280*/  VIADD R9, R11, 0x180 ;  /* 0x000001800b097836 */ /* 0x000fe20000000000 */
        /* <DEDUP_REMOVED lines=63> */
.L_x_11099:
[----:B------:R-:W-:Y:S05]  /*1680*/  BSYNC.RECONVERGENT B1 ;  /* 0x0000000000017941 */ /* 0x000fea0003800200 */
.L_x_11098:
        /* <DEDUP_REMOVED lines=21> */
.L_x_11097:
[----:B------:R-:W-:Y:S05]  /*17e0*/  BSYNC.RECONVERGENT B0 ;  /* 0x0000000000007941 */ /* 0x000fea0003800200 */
.L_x_11096:
[----:B------:R-:W-:Y:S01]  /*17f0*/  ISETP.GE.AND P0, PT, R11, R10, PT ;  /* 0x0000000a0b00720c */ /* 0x000fe20003f06270 */
[----:B------:R-:W-:Y:S04]  /*1800*/  BSSY.RECONVERGENT B0, `(.L_x_11100) ;  /* 0x0000017000007945 */ /* 0x000fe80003800200 */
[----:B------:R-:W-:Y:S08]  /*1810*/  BSSY.RELIABLE B1, `(.L_x_11101) ;  /* 0x000000f000017945 */ /* 0x000ff00003800100 */
[----:B------:R-:W-:Y:S05]  /*1820*/  @P0 BRA `(.L_x_11102) ;  /* 0x0000000000340947 */ /* 0x000fea0003800000 */
[----:B------:R-:W0:Y:S01]  /*1830*/  LDC.64 R14, c[0x0][0x388] ;  /* 0x0000e200ff0e7b82 */ /* 0x000e220000000a00 */
[----:B------:R-:W-:-:S04]  /*1840*/  IMAD R11, R0, 0x200, R11 ;  /* 0x00000200000b7824 */ /* 0x000fc800078e020b */
[----:B0-----:R-:W-:Y:S01]  /*1850*/  IMAD.WIDE.U32 R14, R11, 0x8, R14 ;  /* 0x000000080b0e7825 */ /* 0x001fe200078e000e */
[----:B------:R-:W-:-:S04]  /*1860*/  MOV R11, R13 ;  /* 0x0000000d000b7202 */ /* 0x000fc80000000f00 */
[----:B------:R0:W-:Y:S01]  /*1870*/  STG.E.64 desc[UR4][R14.64], R2 ;  /* 0x000000020e007986 */ /* 0x0001e2000c101b04 */
[----:B------:R-:W-:-:S13]  /*1880*/  ISETP.GE.AND P0, PT, R11, R10, PT ;  /* 0x0000000a0b00720c */ /* 0x000fda0003f06270 */
[----:B------:R-:W-:Y:S05]  /*1890*/  @P0 BREAK.RELIABLE B1 ;  /* 0x0000000000010942 */ /* 0x000fea0003800100 */
[----:B0-----:R-:W-:Y:S05]  /*18a0*/  @P0 BRA `(.L_x_11103) ;  /* 0x0000000000300947 */ /* 0x001fea0003800000 */
[----:B------:R-:W0:Y:S01]  /*18b0*/  LDC.64 R2, c[0x0][0x388] ;  /* 0x0000e200ff027b82 */ /* 0x000e220000000a00 */
[----:B------:R-:W-:Y:S02]  /*18c0*/  IMAD R13, R0, 0x200, R11 ;  /* 0x00000200000d7824 */ /* 0x000fe400078e020b */
[----:B------:R-:W-:Y:S02]  /*18d0*/  VIADD R11, R11, 0x80 ;  /* 0x000000800b0b7836 */ /* 0x000fe40000000000 */
[----:B0-----:R-:W-:-:S05]  /*18e0*/  IMAD.WIDE.U32 R2, R13, 0x8, R2 ;  /* 0x000000080d027825 */ /* 0x001fca00078e0002 */
[----:B------:R0:W-:Y:S02]  /*18f0*/  STG.E.64 desc[UR4][R2.64], R4 ;  /* 0x0000000402007986 */ /* 0x0001e4000c101b04 */
.L_x_11102:
[----:B------:R-:W-:Y:S05]  /*1900*/  BSYNC.RELIABLE B1 ;  /* 0x0000000000017941 */ /* 0x000fea0003800100 */
.L_x_11101:
[----:B------:R-:W-:-:S13]  /*1910*/  ISETP.GE.AND P0, PT, R11, R10, PT ;  /* 0x0000000a0b00720c */ /* 0x000fda0003f06270 */
[----:B0-----:R-:W0:Y:S01]  /*1920*/  @!P0 LDC.64 R2, c[0x0][0x388] ;  /* 0x0000e200ff028b82 */ /* 0x001e220000000a00 */
[----:B------:R-:W-:Y:S02]  /*1930*/  @!P0 IMAD R5, R0, 0x200, R11 ;  /* 0x0000020000058824 */ /* 0x000fe400078e020b */
[----:B------:R-:W-:Y:S02]  /*1940*/  @!P0 VIADD R11, R11, 0x80 ;  /* 0x000000800b0b8836 */ /* 0x000fe40000000000 */
[----:B0-----:R-:W-:-:S05]  /*1950*/  @!P0 IMAD.WIDE.U32 R2, R5, 0x8, R2 ;  /* 0x0000000805028825 */ /* 0x001fca00078e0002 */
[----:B------:R0:W-:Y:S02]  /*1960*/  @!P0 STG.E.64 desc[UR4][R2.64], R6 ;  /* 0x0000000602008986 */ /* 0x0001e4000c101b04 */
.L_x_11103:
[----:B------:R-:W-:Y:S05]  /*1970*/  BSYNC.RECONVERGENT B0 ;  /* 0x0000000000007941 */ /* 0x000fea0003800200 */
.L_x_11100:
[----:B------:R-:W-:Y:S05]  /*1980*/  WARPSYNC.ALL ;  /* 0x0000000000007948 */ /* 0x000fea0003800000 */
[----:B------:R-:W-:-:S13]  /*1990*/  ISETP.GE.AND P0, PT, R11, R10, PT ;  /* 0x0000000a0b00720c */ /* 0x000fda0003f06270 */
[----:B------:R-:W-:Y:S05]  /*19a0*/  @P0 EXIT ;  /* 0x000000000000094d */ /* 0x000fea0003800000 */
[----:B0-----:R-:W0:Y:S01]  /*19b0*/  LDC.64 R2, c[0x0][0x388] ;  /* 0x0000e200ff027b82 */ /* 0x001e220000000a00 */
[----:B------:R-:W-:-:S04]  /*19c0*/  IMAD R11, R0, 0x200, R11 ;  /* 0x00000200000b7824 */ /* 0x000fc800078e020b */
[----:B0-----:R-:W-:-:S05]  /*19d0*/  IMAD.WIDE.U32 R2, R11, 0x8, R2 ;  /* 0x000000080b027825 */ /* 0x001fca00078e0002 */
[----:B------:R-:W-:Y:S01]  /*19e0*/  STG.E.64 desc[UR4][R2.64], R8 ;  /* 0x0000000802007986 */ /* 0x000fe2000c101b04 */
[----:B------:R-:W-:Y:S05]  /*19f0*/  EXIT ;  /* 0x000000000000794d */ /* 0x000fea0003800000 */
        .weak           $__internal_24_$__cuda_sm20_div_rn_f64_full
        .type           $__internal_24_$__cuda_sm20_div_rn_f64_full,@function
        .size           $__internal_24_$__cuda_sm20_div_rn_f64_full,(.L_x_11378 - $__internal_24_$__cuda_sm20_div_rn_f64_full)
$__internal_24_$__cuda_sm20_div_rn_f64_full:
[C---:B------:R-:W-:Y:S01]  /*1a00*/  FSETP.GEU.AND P0, PT, |R15|.reuse, 1.469367938527859385e-39, PT ;  /* 0x001000000f00780b */ /* 0x040fe20003f0e200 */
[----:B------:R-:W-:Y:S01]  /*1a10*/  IMAD.MOV.U32 R20, RZ, RZ, R14 ;  /* 0x000000ffff147224 */ /* 0x000fe200078e000e */
[----:B------:R-:W-:Y:S01]  /*1a20*/  LOP3.LUT R18, R15, 0x800fffff, RZ, 0xc0, !PT ;  /* 0x800fffff0f127812 */ /* 0x000fe200078ec0ff */
[----:B------:R-:W-:Y:S01]  /*1a30*/  IMAD.MOV.U32 R21, RZ, RZ, R15 ;  /* 0x000000ffff157224 */ /* 0x000fe200078e000f */
[C---:B------:R-:W-:Y:S01]  /*1a40*/  FSETP.GEU.AND P2, PT, |R23|.reuse, 1.469367938527859385e-39, PT ;  /* 0x001000001700780b */ /* 0x040fe20003f4e200 */
[----:B------:R-:W-:Y:S01]  /*1a50*/  IMAD.MOV.U32 R24, RZ, RZ, 0x1 ;  /* 0x00000001ff187424 */ /* 0x000fe200078e00ff */
[----:B------:R-:W-:Y:S01]  /*1a60*/  LOP3.LUT R19, R18, 0x3ff00000, RZ, 0xfc, !PT ;  /* 0x3ff0000012137812 */ /* 0x000fe200078efcff */
[----:B------:R-:W-:Y:S01]  /*1a70*/  IMAD.MOV.U32 R12, RZ, RZ, 0x1ca00000 ;  /* 0x1ca00000ff0c7424 */ /* 0x000fe200078e00ff */
[----:B------:R-:W-:Y:S01]  /*1a80*/  MOV R18, R14 ;  /* 0x0000000e00127202 */ /* 0x000fe20000000f00 */
[----:B------:R-:W-:Y:S01]  /*1a90*/  BSSY.RECONVERGENT B1, `(.L_x_11104) ;  /* 0x0000052000017945 */ /* 0x000fe20003800200 */
[----:B------:R-:W-:-:S02]  /*1aa0*/  LOP3.LUT R14, R23, 0x7ff00000, RZ, 0xc0, !PT ;  /* 0x7ff00000170e7812 */ /* 0x000fc400078ec0ff */
[----:B------:R-:W-:Y:S01]  /*1ab0*/  LOP3.LUT R15, R15, 0x7ff00000, RZ, 0xc0, !PT ;  /* 0x7ff000000f0f7812 */ /* 0x000fe200078ec0ff */
[----:B------:R-:W-:-:S03]  /*1ac0*/  @!P0 DMUL R18, R20, 8.98846567431157953865e+307 ;  /* 0x7fe0000014128828 */ /* 0x000fc60000000000 */
[C---:B------:R-:W-:Y:S01]  /*1ad0*/  ISETP.GE.U32.AND P1, PT, R14.reuse, R15, PT ;  /* 0x0000000f0e00720c */ /* 0x040fe20003f26070 */
[----:B------:R-:W-:Y:S01]  /*1ae0*/  @!P2 IMAD.MOV.U32 R28, RZ, RZ, RZ ;  /* 0x000000ffff1ca224 */ /* 0x000fe200078e00ff */
[----:B------:R-:W-:Y:S01]  /*1af0*/  @!P2 LOP3.LUT R29, R21, 0x7ff00000, RZ, 0xc0, !PT ;  /* 0x7ff00000151da812 */ /* 0x000fe200078ec0ff */
[----:B------:R-:W0:Y:S03]  /*1b00*/  MUFU.RCP64H R25, R19 ;  /* 0x0000001300197308 */ /* 0x000e260000001800 */
[----:B------:R-:W-:-:S04]  /*1b10*/  @!P2 ISETP.GE.U32.AND P3, PT, R14, R29, PT ;  /* 0x0000001d0e00a20c */ /* 0x000fc80003f66070 */
[----:B------:R-:W-:-:S04]  /*1b20*/  @!P2 SEL R29, R12, 0x63400000, !P3 ;  /* 0x634000000c1da807 */ /* 0x000fc80005800000 */
[----:B------:R-:W-:-:S04]  /*1b30*/  @!P2 LOP3.LUT R29, R29, 0x80000000, R23, 0xf8, !PT ;  /* 0x800000001d1da812 */ /* 0x000fc800078ef817 */
[----:B------:R-:W-:Y:S01]  /*1b40*/  @!P2 LOP3.LUT R29, R29, 0x100000, RZ, 0xfc, !PT ;  /* 0x001000001d1da812 */ /* 0x000fe200078efcff */
[----:B0-----:R-:W-:-:S08]  /*1b50*/  DFMA R26, R24, -R18, 1 ;  /* 0x3ff00000181a742b */ /* 0x001fd00000000812 */
[----:B------:R-:W-:-:S08]  /*1b60*/  DFMA R26, R26, R26, R26 ;  /* 0x0000001a1a1a722b */ /* 0x000fd0000000001a */
[----:B------:R-:W-:Y:S01]  /*1b70*/  DFMA R26, R24, R26, R24 ;  /* 0x0000001a181a722b */ /* 0x000fe20000000018 */
[----:B------:R-:W-:Y:S01]  /*1b80*/  SEL R25, R12, 0x63400000, !P1 ;  /* 0x634000000c197807 */ /* 0x000fe20004800000 */
[----:B------:R-:W-:-:S03]  /*1b90*/  IMAD.MOV.U32 R24, RZ, RZ, R22 ;  /* 0x000000ffff187224 */ /* 0x000fc600078e0016 */
[----:B------:R-:W-:-:S03]  /*1ba0*/  LOP3.LUT R25, R25, 0x800fffff, R23, 0xf8, !PT ;  /* 0x800fffff19197812 */ /* 0x000fc600078ef817 */
[----:B------:R-:W-:-:S03]  /*1bb0*/  DFMA R30, R26, -R18, 1 ;  /* 0x3ff000001a1e742b */ /* 0x000fc60000000812 */
[----:B------:R-:W-:Y:S01]  /*1bc0*/  @!P2 DFMA R24, R24, 2, -R28 ;  /* 0x400000001818a82b */ /* 0x000fe2000000081c */
[----:B------:R-:W-:-:S04]  /*1bd0*/  IMAD.MOV.U32 R28, RZ, RZ, R14 ;  /* 0x000000ffff1c7224 */ /* 0x000fc800078e000e */
[----:B------:R-:W-:Y:S01]  /*1be0*/  DFMA R30, R26, R30, R26 ;  /* 0x0000001e1a1e722b */ /* 0x000fe2000000001a */
[----:B------:R-:W-:Y:S01]  /*1bf0*/  IMAD.MOV.U32 R29, RZ, RZ, R15 ;  /* 0x000000ffff1d7224 */ /* 0x000fe200078e000f */
[----:B------:R-:W-:-:S03]  /*1c00*/  @!P0 LOP3.LUT R29, R19, 0x7ff00000, RZ, 0xc0, !PT ;  /* 0x7ff00000131d8812 */ /* 0x000fc600078ec0ff */
[----:B------:R-:W-:Y:S02]  /*1c10*/  @!P2 LOP3.LUT R28, R25, 0x7ff00000, RZ, 0xc0, !PT ;  /* 0x7ff00000191ca812 */ /* 0x000fe400078ec0ff */
[----:B------:R-:W-:Y:S01]  /*1c20*/  IADD3 R33, PT, PT, R29, -0x1, RZ ;  /* 0xffffffff1d217810 */ /* 0x000fe20007ffe0ff */
[----:B------:R-:W-:Y:S02]  /*1c30*/  DMUL R26, R30, R24 ;  /* 0x000000181e1a7228 */ /* 0x000fe40000000000 */
[----:B------:R-:W-:-:S05]  /*1c40*/  VIADD R14, R28, 0xffffffff ;  /* 0xffffffff1c0e7836 */ /* 0x000fca0000000000 */
[----:B------:R-:W-:Y:S01]  /*1c50*/  ISETP.GT.U32.AND P0, PT, R14, 0x7feffffe, PT ;  /* 0x7feffffe0e00780c */ /* 0x000fe20003f04070 */
[----:B------:R-:W-:-:S03]  /*1c60*/  DFMA R14, R26, -R18, R24 ;  /* 0x800000121a0e722b */ /* 0x000fc60000000018 */
[----:B------:R-:W-:-:S05]  /*1c70*/  ISETP.GT.U32.OR P0, PT, R33, 0x7feffffe, P0 ;  /* 0x7feffffe2100780c */ /* 0x000fca0000704470 */
[----:B------:R-:W-:-:S08]  /*1c80*/  DFMA R14, R30, R14, R26 ;  /* 0x0000000e1e0e722b */ /* 0x000fd0000000001a */
[----:B------:R-:W-:Y:S05]  /*1c90*/  @P0 BRA `(.L_x_11105) ;  /* 0x0000000000700947 */ /* 0x000fea0003800000 */
[----:B------:R-:W-:Y:S02]  /*1ca0*/  LOP3.LUT R26, R23, 0x7ff00000, RZ, 0xc0, !PT ;  /* 0x7ff00000171a7812 */ /* 0x000fe400078ec0ff */
        /* <DEDUP_REMOVED lines=17> */
[----:B------:R-:W-:Y:S02]  /*1dc0*/  IMAD.MOV R19, RZ, RZ, -R12 ;  /* 0x000000ffff137224 */ /* 0x000fe400078e0a0c */
[----:B------:R-:W-:-:S06]  /*1dd0*/  IMAD.MOV.U32 R18, RZ, RZ, RZ ;  /* 0x000000ffff127224 */ /* 0x000fcc00078e00ff */
[----:B------:R-:W-:Y:S02]  /*1de0*/  DFMA R18, R26, -R18, R14 ;  /* 0x800000121a12722b */ /* 0x000fe4000000000e */
[----:B------:R-:W-:-:S04]  /*1df0*/  DMUL.RP R14, R14, R22 ;  /* 0x000000160e0e7228 */ /* 0x000fc80000008000 */
[----:B------:R-:W-:-:S04]  /*1e00*/  IADD3 R18, PT, PT, -R12, -0x43300000, RZ ;  /* 0xbcd000000c127810 */ /* 0x000fc80007ffe1ff */
[----:B------:R-:W-:Y:S02]  /*1e10*/  FSETP.NEU.AND P0, PT, |R19|, R18, PT ;  /* 0x000000121300720b */ /* 0x000fe40003f0d200 */
[----:B------:R-:W-:Y:S02]  /*1e20*/  LOP3.LUT R21, R15, R21, RZ, 0x3c, !PT ;  /* 0x000000150f157212 */ /* 0x000fe400078e3cff */
[----:B------:R-:W-:Y:S02]  /*1e30*/  FSEL R26, R14, R26, !P0 ;  /* 0x0000001a0e1a7208 */ /* 0x000fe40004000000 */
[----:B------:R-:W-:Y:S01]  /*1e40*/  FSEL R27, R21, R27, !P0 ;  /* 0x0000001b151b7208 */ /* 0x000fe20004000000 */
[----:B------:R-:W-:Y:S06]  /*1e50*/  BRA `(.L_x_11106) ;  /* 0x0000000000547947 */ /* 0x000fec0003800000 */
.L_x_11105:
        /* <DEDUP_REMOVED lines=16> */
.L_x_11108:
[----:B------:R-:W-:Y:S01]  /*1f60*/  LOP3.LUT R27, R21, 0x80000, RZ, 0xfc, !PT ;  /* 0x00080000151b7812 */ /* 0x000fe200078efcff */
[----:B------:R-:W-:Y:S01]  /*1f70*/  IMAD.MOV.U32 R26, RZ, RZ, R20 ;  /* 0x000000ffff1a7224 */ /* 0x000fe200078e0014 */
[----:B------:R-:W-:Y:S06]  /*1f80*/  BRA `(.L_x_11106) ;  /* 0x0000000000087947 */ /* 0x000fec0003800000 */
.L_x_11107:
[----:B------:R-:W-:Y:S01]  /*1f90*/  LOP3.LUT R27, R23, 0x80000, RZ, 0xfc, !PT ;  /* 0x00080000171b7812 */ /* 0x000fe200078efcff */
[----:B------:R-:W-:-:S07]  /*1fa0*/  IMAD.MOV.U32 R26, RZ, RZ, R22 ;  /* 0x000000ffff1a7224 */ /* 0x000fce00078e0016 */
.L_x_11106:
[----:B------:R-:W-:Y:S05]  /*1fb0*/  BSYNC.RECONVERGENT B1 ;  /* 0x0000000000017941 */ /* 0x000fea0003800200 */
.L_x_11104:
[----:B------:R-:W-:-:S04]  /*1fc0*/  IMAD.MOV.U32 R33, RZ, RZ, 0x0 ;  /* 0x00000000ff217424 */ /* 0x000fc800078e00ff */
[----:B------:R-:W-:Y:S05]  /*1fd0*/  RET.REL.NODEC R32 `(_ZN2at6native27unrolled_elementwise_kernelIZZZNS0_61_GLOBAL__N__132982cb_23_ActivationSiluKernel_cu_9e10b42f_311311silu_kernelERNS_18TensorIteratorBaseEENKUlvE_clEvENKUlvE_clEvEUldE_St5arrayIPcLm2EELi4E23TrivialOffsetCalculatorILi1EjESC_NS0_6memory15LoadWithoutCastENSD_16StoreWithoutCastEEEviT_T0_T2_T3_T4_T5_) ;  /* 0xffffffe020087950 */ /* 0x000fea0003c3ffff */
.L_x_11109:
        /* <DEDUP_REMOVED lines=10> */
.L_x_11378:


//--------------------- .text._ZN2at6native29vectorized_elementwise_kernelILi2EZZZNS0_61_GLOBAL__N__132982cb_23_ActivationSiluKernel_cu_9e10b42f_311311silu_kernelERNS_18TensorIteratorBaseEENKUlvE_clEvENKUlvE_clEvEUldE_St5arrayIPcLm2EEEEviT0_T1_ --------------------------
	.section	.text._ZN2at6native29vectorized_elementwise_kernelILi2EZZZNS0_61_GLOBAL__N__132982cb_23_ActivationSiluKernel_cu_9e10b42f_311311silu_kernelERNS_18TensorIteratorBaseEENKUlvE_clEvENKUlvE_clEvEUldE_St5arrayIPcLm2EEEEviT0_T1_,"ax",@progbits
	.align	128
        .global         _ZN2at6native29vectorized_elementwise_kernelILi2EZZZNS0_61_GLOBAL__N__132982cb_23_ActivationSiluKernel_cu_9e10b42f_311311silu_kernelERNS_18TensorIteratorBaseEENKUlvE_clEvENKUlvE_clEvEUldE_St5arrayIPcLm2EEEEviT0_T1_
        .type           _ZN2at6native29vectorized_elementwise_kernelILi2EZZZNS0_61_GLOBAL__N__132982cb_23_ActivationSiluKernel_cu_9e10b42f_311311silu_kernelERNS_18TensorIteratorBaseEENKUlvE_clEvENKUlvE_clEvEUldE_St5arrayIPcLm2EEEEviT0_T1_,@function
        .size           _ZN2at6native29vectorized_elementwise_kernelILi2EZZZNS0_61_GLOBAL__N__132982cb_23_ActivationSiluKernel_cu_9e10b42f_311311silu_kernelERNS_18TensorIteratorBaseEENKUlvE_clEvENKUlvE_clEvEUldE_St5arrayIPcLm2EEEEviT0_T1_,(.L_x_11379 - _ZN2at6native29vectorized_elementwise_kernelILi2EZZZNS0_61_GLOBAL__N__132982cb_23_ActivationSiluKernel_cu_9e10b42f_311311silu_kernelERNS_18TensorIteratorBaseEENKUlvE_clEvENKUlvE_clEvEUldE_St5arrayIPcLm2EEEEviT0_T1_)
        .other          _ZN2at6native29vectorized_elementwise_kernelILi2EZZZNS0_61_GLOBAL__N__132982cb_23_ActivationSiluKernel_cu_9e10b42f_311311silu_kernelERNS_18TensorIteratorBaseEENKUlvE_clEvENKUlvE_clEvEUldE_St5arrayIPcLm2EEEEviT0_T1_,@"STO_CUDA_ENTRY STV_DEFAULT"
_ZN2at6native29vectorized_elementwise_kernelILi2EZZZNS0_61_GLOBAL__N__132982cb_23_ActivationSiluKernel_cu_9e10b42f_311311silu_kernelERNS_18TensorIteratorBaseEENKUlvE_clEvENKUlvE_clEvEUldE_St5arrayIPcLm2EEEEviT0_T1_:
.text._ZN2at6native29vectorized_elementwise_kernelILi2EZZZNS0_61_GLOBAL__N__132982cb_23_ActivationSiluKernel_cu_9e10b42f_311311silu_kernelERNS_18TensorIteratorBaseEENKUlvE_clEvENKUlvE_clEvEUldE_St5arrayIPcLm2EEEEviT0_T1_:
[----:B------:R-:W-:Y:S01]  /*0000*/  LDC R1, c[0x0][0x37c] ;  /* 0x0000df00ff017b82 */ /* 0x000fe20000000800 */
[----:B------:R-:W0:Y:S01]  /*0010*/  S2R R0, SR_CTAID.X ;  /* 0x0000000000007919 */ /* 0x000e220000002500 */
[----:B------:R-:W1:Y:S01]  /*0020*/  LDCU UR6, c[0x0][0x380] ;  /* 0x00007000ff0677ac */ /* 0x000e620008000800 */
[----:B------:R-:W2:Y:S01]  /*0030*/  LDCU.64 UR4, c[0x0][0x358] ;  /* 0x00006b00ff0477ac */ /* 0x000ea20008000a00 */
[----:B0-----:R-:W-:-:S05]  /*0040*/  IMAD.SHL.U32 R0, R0, 0x400, RZ ;  /* 0x0000040000007824 */ /* 0x001fca00078e00ff */
[----:B-1----:R-:W-:-:S04]  /*0050*/  IADD3 R28, PT, PT, -R0, UR6, RZ ;  /* 0x00000006001c7c10 */ /* 0x002fc8000fffe1ff */
[----:B------:R-:W-:-:S13]  /*0060*/  ISETP.GT.U32.AND P0, PT, R28, 0x3ff, PT ;  /* 0x000003ff1c00780c */ /* 0x000fda0003f04070 */
[----:B--2---:R-:W-:Y:S05]  /*0070*/  @P0 BRA `(.L_x_11110) ;  /* 0x0000003000ac0947 */ /* 0x004fea0003800000 */
[----:B------:R-:W0:Y:S01]  /*0080*/  S2R R23, SR_TID.X ;  /* 0x0000000000177919 */ /* 0x000e220000002100 */
[----:B------:R-:W-:Y:S02]  /*0090*/  CS2R R20, SRZ ;  /* 0x0000000000147805 */ /* 0x000fe4000001ff00 */
[----:B0-----:R-:W-:Y:S01]  /*00a0*/  ISETP.GE.U32.AND P6, PT, R23, R28, PT ;  /* 0x0000001c1700720c */ /* 0x001fe20003fc6070 */
[----:B------:R-:W-:-:S12]  /*00b0*/  IMAD.MOV.U32 R29, RZ, RZ, R23 ;  /* 0x000000ffff1d7224 */ /* 0x000fd800078e0017 */
[----:B------:R-:W-:Y:S01]  /*00c0*/  @!P6 VIADD R23, R29, 0x80 ;  /* 0x000000801d17e836 */ /* 0x000fe20000000000 */
[----:B------:R-:W0:Y:S01]  /*00d0*/  @!P6 LDC.64 R4, c[0x0][0x390] ;  /* 0x0000e400ff04eb82 */ /* 0x000e220000000a00 */
[----:B------:R-:W-:-:S03]  /*00e0*/  @!P6 IMAD.IADD R3, R0, 0x1, R29 ;  /* 0x000000010003e824 */ /* 0x000fc600078e021d */
[----:B------:R-:W-:-:S13]  /*00f0*/  ISETP.GE.U32.AND P5, PT, R23, R28, PT ;  /* 0x0000001c1700720c */ /* 0x000fda0003fa6070 */
[----:B------:R-:W-:Y:S01]  /*0100*/  @!P5 IMAD.IADD R9, R0, 0x1, R23 ;  /* 0x000000010009d824 */ /* 0x000fe200078e0217 */
[----:B------:R-:W1:Y:S01]  /*0110*/  @!P5 LDC.64 R16, c[0x0][0x390] ;  /* 0x0000e400ff10db82 */ /* 0x000e620000000a00 */
[----:B------:R-:W-:-:S05]  /*0120*/  @!P5 VIADD R23, R23, 0x80 ;  /* 0x000000801717d836 */ /* 0x000fca0000000000 */
[----:B------:R-:W-:Y:S01]  /*0130*/  ISETP.GE.U32.AND P4, PT, R23, R28, PT ;  /* 0x0000001c1700720c */ /* 0x000fe20003f86070 */
[----:B0-----:R-:W-:-:S05]  /*0140*/  @!P6 IMAD.WIDE.U32 R4, R3, 0x8, R4 ;  /* 0x000000080304e825 */ /* 0x001fca00078e0004 */
[----:B------:R0:W5:Y:S07]  /*0150*/  @!P6 LDG.E.64 R20, desc[UR4][R4.64] ;  /* 0x000000040414e981 */ /* 0x00016e000c1e1b00 */
[----:B------:R-:W-:Y:S01]  /*0160*/  @!P4 IADD3 R19, PT, PT, R0, R23, RZ ;  /* 0x000000170013c210 */ /* 0x000fe20007ffe0ff */
[----:B------:R-:W-:Y:S01]  /*0170*/  @!P4 VIADD R23, R23, 0x80 ;  /* 0x000000801717c836 */ /* 0x000fe20000000000 */
[----:B------:R-:W2:Y:S04]  /*0180*/  @!P4 LDC.64 R6, c[0x0][0x390] ;  /* 0x0000e400ff06cb82 */ /* 0x000ea80000000a00 */
[----:B------:R-:W-:-:S13]  /*0190*/  ISETP.GE.U32.AND P3, PT, R23, R28, PT ;  /* 0x0000001c1700720c */ /* 0x000fda0003f66070 */
[----:B------:R-:W-:Y:S01]  /*01a0*/  @!P3 IMAD.IADD R25, R0, 0x1, R23 ;  /* 0x000000010019b824 */ /* 0x000fe200078e0217 */
[----:B------:R-:W0:Y:S01]  /*01b0*/  @!P3 LDC.64 R10, c[0x0][0x390] ;  /* 0x0000e400ff0abb82 */ /* 0x000e220000000a00 */
[----:B------:R-:W-:-:S05]  /*01c0*/  @!P3 VIADD R23, R23, 0x80 ;  /* 0x000000801717b836 */ /* 0x000fca0000000000 */
[----:B------:R-:W-:-:S13]  /*01d0*/  ISETP.GE.U32.AND P2, PT, R23, R28, PT ;  /* 0x0000001c1700720c */ /* 0x000fda0003f46070 */
[----:B------:R-:W-:Y:S01]  /*01e0*/  @!P2 IMAD.IADD R33, R0, 0x1, R23 ;  /* 0x000000010021a824 */ /* 0x000fe200078e0217 */
[----:B------:R-:W3:Y:S01]  /*01f0*/  @!P2 LDC.64 R12, c[0x0][0x390] ;  /* 0x0000e400ff0cab82 */ /* 0x000ee20000000a00 */
[----:B------:R-:W-:-:S05]  /*0200*/  @!P2 VIADD R23, R23, 0x80 ;  /* 0x000000801717a836 */ /* 0x000fca0000000000 */
[----:B------:R-:W-:-:S13]  /*0210*/  ISETP.GE.U32.AND P1, PT, R23, R28, PT ;  /* 0x0000001c1700720c */ /* 0x000fda0003f26070 */
[----:B------:R-:W-:Y:S01]  /*0220*/  @!P1 IADD3 R35, PT, PT, R0, R23, RZ ;  /* 0x0000001700239210 */ /* 0x000fe20007ffe0ff */
[----:B------:R-:W-:Y:S01]  /*0230*/  @!P1 VIADD R23, R23, 0x80 ;  /* 0x0000008017179836 */ /* 0x000fe20000000000 */
[----:B------:R-:W4:Y:S04]  /*0240*/  @!P1 LDC.64 R14, c[0x0][0x390] ;  /* 0x0000e400ff0e9b82 */ /* 0x000f280000000a00 */
[----:B------:R-:W-:-:S13]  /*0250*/  ISETP.GE.U32.AND P0, PT, R23, R28, PT ;  /* 0x0000001c1700720c */ /* 0x000fda0003f06070 */
[----:B------:R-:W-:Y:S01]  /*0260*/  @!P0 IMAD.IADD R37, R0, 0x1, R23 ;  /* 0x0000000100258824 */ /* 0x000fe200078e0217 */
[----:B------:R-:W4:Y:S01]  /*0270*/  @!P0 LDC.64 R26, c[0x0][0x390] ;  /* 0x0000e400ff1a8b82 */ /* 0x000f220000000a00 */
[----:B------:R-:W-:-:S05]  /*0280*/  @!P0 VIADD R23, R23, 0x80 ;  /* 0x0000008017178836 */ /* 0x000fca0000000000 */
[----:B------:R-:W-:-:S13]  /*0290*/  ISETP.GE.U32.AND P6, PT, R23, R28, PT ;  /* 0x0000001c1700720c */ /* 0x000fda0003fc6070 */
[----:B------:R-:W4:Y:S01]  /*02a0*/  @!P6 LDC.64 R2, c[0x0][0x390] ;  /* 0x0000e400ff02eb82 */ /* 0x000f220000000a00 */
[----:B--2---:R-:W-:Y:S01]  /*02b0*/  @!P4 IMAD.WIDE.U32 R18, R19, 0x8, R6 ;  /* 0x000000081312c825 */ /* 0x004fe200078e0006 */
[----:B------:R-:W-:-:S03]  /*02c0*/  CS2R R6, SRZ ;  /* 0x0000000000067805 */ /* 0x000fc6000001ff00 */
[----:B-1----:R-:W-:Y:S01]  /*02d0*/  @!P5 IMAD.WIDE.U32 R16, R9, 0x8, R16 ;  /* 0x000000080910d825 */ /* 0x002fe200078e0010 */
[----:B------:R-:W-:-:S03]  /*02e0*/  CS2R R8, SRZ ;  /* 0x0000000000087805 */ /* 0x000fc6000001ff00 */
[----:B------:R-:W-:Y:S01]  /*02f0*/  @!P6 IMAD.IADD R31, R0, 0x1, R23 ;  /* 0x00000001001fe824 */ /* 0x000fe200078e0217 */
[----:B------:R1:W5:Y:S01]  /*0300*/  @!P5 LDG.E.64 R6, desc[UR4][R16.64] ;  /* 0x000000041006d981 */ /* 0x000362000c1e1b00 */
[----:B0-----:R-:W-:Y:S01]  /*0310*/  @!P3 IMAD.WIDE.U32 R4, R25, 0x8, R10 ;  /* 0x000000081904b825 */ /* 0x001fe200078e000a */
[----:B------:R-:W-:Y:S02]  /*0320*/  CS2R R10, SRZ ;  /* 0x00000000000a7805 */ /* 0x000fe4000001ff00 */
[----:B------:R0:W5:Y:S01]  /*0330*/  @!P4 LDG.E.64 R8, desc[UR4][R18.64] ;  /* 0x000000041208c981 */ /* 0x000162000c1e1b00 */
[----:B---3--:R-:W-:Y:S01]  /*0340*/  @!P2 IMAD.WIDE.U32 R22, R33, 0x8, R12 ;  /* 0x000000082116a825 */ /* 0x008fe200078e000c */
[----:B------:R-:W-:Y:S02]  /*0350*/  CS2R R12, SRZ ;  /* 0x00000000000c7805 */ /* 0x000fe4000001ff00 */
[----:B------:R0:W5:Y:S01]  /*0360*/  @!P3 LDG.E.64 R10, desc[UR4][R4.64] ;  /* 0x00000004040ab981 */ /* 0x000162000c1e1b00 */
[----:B----4-:R-:W-:Y:S01]  /*0370*/  @!P1 IMAD.WIDE.U32 R24, R35, 0x8, R14 ;  /* 0x0000000823189825 */ /* 0x010fe200078e000e */
[----:B------:R-:W-:-:S02]  /*0380*/  CS2R R14, SRZ ;  /* 0x00000000000e7805 */ /* 0x000fc4000001ff00 */
[----:B-1----:R-:W-:Y:S01]  /*0390*/  CS2R R16, SRZ ;  /* 0x0000000000107805 */ /* 0x002fe2000001ff00 */
[----:B------:R0:W5:Y:S01]  /*03a0*/  @!P2 LDG.E.64 R12, desc[UR4][R22.64] ;  /* 0x00000004160ca981 */ /* 0x000162000c1e1b00 */
[----:B------:R-:W-:-:S03]  /*03b0*/  @!P6 IMAD.WIDE.U32 R2, R31, 0x8, R2 ;  /* 0x000000081f02e825 */ /* 0x000fc600078e0002 */
[----:B------:R0:W5:Y:S04]  /*03c0*/  @!P1 LDG.E.64 R14, desc[UR4][R24.64] ;  /* 0x00000004180e9981 */ /* 0x000168000c1e1b00 */
[----:B------:R0:W5:Y:S01]  /*03d0*/  @!P6 LDG.E.64 R16, desc[UR4][R2.64] ;  /* 0x000000040210e981 */ /* 0x000162000c1e1b00 */
[----:B------:R-:W-:Y:S01]  /*03e0*/  CS2R R32, SRZ ;  /* 0x0000000000207805 */ /* 0x000fe2000001ff00 */
[----:B------:R-:W-:-:S05]  /*03f0*/  @!P0 IMAD.WIDE.U32 R26, R37, 0x8, R26 ;  /* 0x00000008251a8825 */ /* 0x000fca00078e001a */
[----:B------:R0:W5:Y:S01]  /*0400*/  @!P0 LDG.E.64 R32, desc[UR4][R26.64] ;  /* 0x000000041a208981 */ /* 0x000162000c1e1b00 */
[----:B------:R-:W-:Y:S01]  /*0410*/  ISETP.GE.U32.AND P0, PT, R29, R28, PT ;  /* 0x0000001c1d00720c */ /* 0x000fe20003f06070 */
        /* <DEDUP_REMOVED lines=62> */
.L_x_11114:
[----:B------:R-:W-:Y:S05]  /*0800*/  BSYNC.RECONVERGENT B0 ;  /* 0x0000000000007941 */ /* 0x000fea0003800200 */
.L_x_11113:
        /* <DEDUP_REMOVED lines=16> */
[----:B------:R-:W-:Y:S05]  /*0910*/  CALL.REL.NOINC `($__internal_25_$__cuda_sm20_div_rn_f64_full) ;  /* 0x0000005400287944 */ /* 0x000fea0003c00000 */
[----:B------:R-:W-:Y:S01]  /*0920*/  IMAD.MOV.U32 R2, RZ, RZ, R20 ;  /* 0x000000ffff027224 */ /* 0x000fe200078e0014 */
[----:B------:R-:W-:-:S07]  /*0930*/  MOV R3, R21 ;  /* 0x0000001500037202 */ /* 0x000fce0000000f00 */
.L_x_11112:
[----:B------:R-:W-:Y:S05]  /*0940*/  BSYNC.RECONVERGENT B1 ;  /* 0x0000000000017941 */ /* 0x000fea0003800200 */
.L_x_11111:
[----:B------:R-:W-:Y:S01]  /*0950*/  VIADD R31, R29, 0x80 ;  /* 0x000000801d1f7836 */ /* 0x000fe20000000000 */
[----:B------:R-:W-:Y:S04]  /*0960*/  BSSY.RECONVERGENT B1, `(.L_x_11115) ;  /* 0x0000055000017945 */ /* 0x000fe80003800200 */
[----:B------:R-:W-:-:S13]  /*0970*/  ISETP.GE.U32.AND P0, PT, R31, R28, PT ;  /* 0x0000001c1f00720c */ /* 0x000fda0003f06070 */
[----:B------:R-:W-:Y:S05]  /*0980*/  @P0 BRA `(.L_x_11116) ;  /* 0x0000000400480947 */ /* 0x000fea0003800000 */
        /* <DEDUP_REMOVED lines=60> */
.L_x_11118:
[----:B------:R-:W-:Y:S05]  /*0d50*/  BSYNC.RECONVERGENT B0 ;  /* 0x0000000000007941 */ /* 0x000fea0003800200 */
.L_x_11117:
        /* <DEDUP_REMOVED lines=18> */
[----:B------:R-:W-:Y:S05]  /*0e80*/  CALL.REL.NOINC `($__internal_25_$__cuda_sm20_div_rn_f64_full) ;  /* 0x0000004c00cc7944 */ /* 0x000fea0003c00000 */
[----:B------:R-:W-:Y:S02]  /*0e90*/  IMAD.MOV.U32 R4, RZ, RZ, R20 ;  /* 0x000000ffff047224 */ /* 0x000fe400078e0014 */
[----:B------:R-:W-:-:S07]  /*0ea0*/  IMAD.MOV.U32 R5, RZ, RZ, R21 ;  /* 0x000000ffff057224 */ /* 0x000fce00078e0015 */
.L_x_11116:
[----:B------:R-:W-:Y:S05]  /*0eb0*/  BSYNC.RECONVERGENT B1 ;  /* 0x0000000000017941 */ /* 0x000fea0003800200 */
.L_x_11115:
[----:B-----5:R-:W-:Y:S01]  /*0ec0*/  VIADD R7, R29, 0x100 ;  /* 0x000001001d077836 */ /* 0x020fe20000000000 */
[----:B------:R-:W-:Y:S04]  /*0ed0*/  BSSY.RECONVERGENT B1, `(.L_x_11119) ;  /* 0x0000055000017945 */ /* 0x000fe80003800200 */
[----:B------:R-:W-:-:S13]  /*0ee0*/  ISETP.GE.U32.AND P0, PT, R7, R28, PT ;  /* 0x0000001c0700720c */ /* 0x000fda0003f06070 */
        /* <DEDUP_REMOVED lines=61> */
.L_x_11122:
[----:B------:R-:W-:Y:S05]  /*12c0*/  BSYNC.RECONVERGENT B0 ;  /* 0x0000000000007941 */ /* 0x000fea0003800200 */
.L_x_11121:
        /* <DEDUP_REMOVED lines=16> */
[----:B------:R-:W-:Y:S02]  /*13d0*/  MOV R21, R9 ;  /* 0x0000000900157202 */ /* 0x000fe40000000f00 */
[----:B------:R-:W-:-:S07]  /*13e0*/  MOV R18, 0x1400 ;  /* 0x0000140000127802 */ /* 0x000fce0000000f00 */
[----:B------:R-:W-:Y:S05]  /*13f0*/  CALL.REL.NOINC `($__internal_25_$__cuda_sm20_div_rn_f64_full) ;  /* 0x0000004800707944 */ /* 0x000fea0003c00000 */
[----:B------:R-:W-:Y:S02]  /*1400*/  IMAD.MOV.U32 R6, RZ, RZ, R20 ;  /* 0x000000ffff067224 */ /* 0x000fe400078e0014 */
[----:B------:R-:W-:-:S07]  /*1410*/  IMAD.MOV.U32 R7, RZ, RZ, R21 ;  /* 0x000000ffff077224 */ /* 0x000fce00078e0015 */
.L_x_11120:
[----:B------:R-:W-:Y:S05]  /*1420*/  BSYNC.RECONVERGENT B1 ;  /* 0x0000000000017941 */ /* 0x000fea0003800200 */
.L_x_11119:
        /* <DEDUP_REMOVED lines=64> */
.L_x_11126:
[----:B------:R-:W-:Y:S05]  /*1830*/  BSYNC.RECONVERGENT B0 ;  /* 0x0000000000007941 */ /* 0x000fea0003800200 */
.L_x_11125:
        /* <DEDUP_REMOVED lines=19> */
[----:B------:R-:W-:Y:S01]  /*1970*/  IMAD.MOV.U32 R8, RZ, RZ, R20 ;  /* 0x000000ffff087224 */ /* 0x000fe200078e0014 */
[----:B------:R-:W-:-:S07]  /*1980*/  MOV R9, R21 ;  /* 0x0000001500097202 */ /* 0x000fce0000000f00 */
.L_x_11124:
[----:B------:R-:W-:Y:S05]  /*1990*/  BSYNC.RECONVERGENT B1 ;  /* 0x0000000000017941 */ /* 0x000fea0003800200 */
.L_x_11123:
        /* <DEDUP_REMOVED lines=64> */
.L_x_11130:
[----:B------:R-:W-:Y:S05]  /*1da0*/  BSYNC.RECONVERGENT B0 ;  /* 0x0000000000007941 */ /* 0x000fea0003800200 */
.L_x_11129:
        /* <DEDUP_REMOVED lines=21> */
.L_x_11128:
[----:B------:R-:W-:Y:S05]  /*1f00*/  BSYNC.RECONVERGENT B1 ;  /* 0x0000000000017941 */ /* 0x000fea0003800200 */
.L_x_11127:
[----:B------:R-:W-:Y:S01]  /*1f10*/  VIADD R13, R29, 0x280 ;  /* 0x000002801d0d7836 */ /* 0x000fe20000000000 */
        /* <DEDUP_REMOVED lines=63> */
.L_x_11134:
[----:B------:R-:W-:Y:S05]  /*2310*/  BSYNC.RECONVERGENT B0 ;  /* 0x0000000000007941 */ /* 0x000fea0003800200 */
.L_x_11133:
        /* <DEDUP_REMOVED lines=21> */
.L_x_11132:
[----:B------:R-:W-:Y:S05]  /*2470*/  BSYNC.RECONVERGENT B1 ;  /* 0x0000000000017941 */ /* 0x000fea0003800200 */
.L_x_11131:
        /* <DEDUP_REMOVED lines=64> */
.L_x_11138:
[----:B------:R-:W-:Y:S05]  /*2880*/  BSYNC.RECONVERGENT B0 ;  /* 0x0000000000007941 */ /* 0x000fea0003800200 */
.L_x_11137:
        /* <DEDUP_REMOVED lines=21> */
.L_x_11136:
[----:B------:R-:W-:Y:S05]  /*29e0*/  BSYNC.RECONVERGENT B1 ;  /* 0x0000000000017941 */ /* 0x000fea0003800200 */
.L_x_11135:
        /* <DEDUP_REMOVED lines=64> */
.L_x_11142:
[----:B------:R-:W-:Y:S05]  /*2df0*/  BSYNC.RECONVERGENT B0 ;  /* 0x0000000000007941 */ /* 0x000fea0003800200 */
.L_x_11141:
        /* <DEDUP_REMOVED lines=21> */
.L_x_11140:
[----:B------:R-:W-:Y:S05]  /*2f50*/  BSYNC.RECONVERGENT B1 ;  /* 0x0000000000017941 */ /* 0x000fea0003800200 */
.L_x_11139:
[----:B------:R-:W-:Y:S01]  /*2f60*/  ISETP.GE.U32.AND P0, PT, R29, R28, PT ;  /* 0x0000001c1d00720c */ /* 0x000fe20003f06070 */
[----:B------:R-:W-:Y:S04]  /*2f70*/  BSSY.RECONVERGENT B0, `(.L_x_11143) ;  /* 0x0000033000007945 */ /* 0x000fe80003800200 */
[----:B------:R-:W-:Y:S08]  /*2f80*/  BSSY.RELIABLE B1, `(.L_x_11144) ;  /* 0x000002b000017945 */ /* 0x000ff00003800100 */
[----:B------:R-:W-:Y:S05]  /*2f90*/  @P0 BRA `(.L_x_11145) ;  /* 0x0000000000300947 */ /* 0x000fea0003800000 */
[----:B------:R-:W0:Y:S01]  /*2fa0*/  LDC.64 R16, c[0x0][0x388] ;  /* 0x0000e200ff107b82 */ /* 0x000e220000000a00 */
[----:B------:R-:W-:Y:S01]  /*2fb0*/  IMAD.IADD R19, R0, 0x1, R29 ;  /* 0x0000000100137824 */ /* 0x000fe200078e021d */
[----:B------:R-:W-:-:S04]  /*2fc0*/  MOV R29, R31 ;  /* 0x0000001f001d7202 */ /* 0x000fc80000000f00 */
[----:B------:R-:W-:Y:S01]  /*2fd0*/  ISETP.GE.U32.AND P0, PT, R29, R28, PT ;  /* 0x0000001c1d00720c */ /* 0x000fe20003f06070 */
[----:B0-----:R-:W-:-:S05]  /*2fe0*/  IMAD.WIDE.U32 R16, R19, 0x8, R16 ;  /* 0x0000000813107825 */ /* 0x001fca00078e0010 */
[----:B------:R0:W-:Y:S07]  /*2ff0*/  STG.E.64 desc[UR4][R16.64], R2 ;  /* 0x0000000210007986 */ /* 0x0001ee000c101b04 */
[----:B------:R-:W-:Y:S05]  /*3000*/  @P0 BRA `(.L_x_11146) ;  /* 0x0000000000300947 */ /* 0x000fea0003800000 */
[----:B0-----:R-:W0:Y:S01]  /*3010*/  LDC.64 R2, c[0x0][0x388] ;  /* 0x0000e200ff027b82 */ /* 0x001e220000000a00 */
[----:B------:R-:W-:Y:S02]  /*3020*/  IMAD.IADD R17, R0, 0x1, R29 ;  /* 0x0000000100117824 */ /* 0x000fe400078e021d */
[----:B------:R-:W-:Y:S02]  /*3030*/  VIADD R29, R29, 0x80 ;  /* 0x000000801d1d7836 */ /* 0x000fe40000000000 */
[----:B0-----:R-:W-:-:S05]  /*3040*/  IMAD.WIDE.U32 R2, R17, 0x8, R2 ;  /* 0x0000000811027825 */ /* 0x001fca00078e0002 */
[----:B------:R0:W-:Y:S02]  /*3050*/  STG.E.64 desc[UR4][R2.64], R4 ;  /* 0x0000000402007986 */ /* 0x0001e4000c101b04 */
.L_x_11145:
[----:B------:R-:W-:-:S13]  /*3060*/  ISETP.GE.U32.AND P0, PT, R29, R28, PT ;  /* 0x0000001c1d00720c */ /* 0x000fda0003f06070 */
[----:B------:R-:W-:Y:S05]  /*3070*/  @P0 BRA `(.L_x_11147) ;  /* 0x0000000000300947 */ /* 0x000fea0003800000 */
[----:B0-----:R-:W0:Y:S01]  /*3080*/  LDC.64 R2, c[0x0][0x388] ;  /* 0x0000e200ff027b82 */ /* 0x001e220000000a00 */
[----:B------:R-:W-:Y:S02]  /*3090*/  IMAD.IADD R5, R0, 0x1, R29 ;  /* 0x0000000100057824 */ /* 0x000fe400078e021d */
[----:B------:R-:W-:Y:S02]  /*30a0*/  VIADD R29, R29, 0x80 ;  /* 0x000000801d1d7836 */ /* 0x000fe40000000000 */
[----:B0-----:R-:W-:-:S05]  /*30b0*/  IMAD.WIDE.U32 R2, R5, 0x8, R2 ;  /* 0x0000000805027825 */ /* 0x001fca00078e0002 */
[----:B------:R1:W-:Y:S02]  /*30c0*/  STG.E.64 desc[UR4][R2.64], R6 ;  /* 0x0000000602007986 */ /* 0x0003e4000c101b04 */
.L_x_11146:
[----:B------:R-:W-:-:S13]  /*30d0*/  ISETP.GE.U32.AND P0, PT, R29, R28, PT ;  /* 0x0000001c1d00720c */ /* 0x000fda0003f06070 */
[----:B------:R-:W-:Y:S05]  /*30e0*/  @P0 BRA `(.L_x_11148) ;  /* 0x0000000000300947 */ /* 0x000fea0003800000 */
[----:B01----:R-:W0:Y:S01]  /*30f0*/  LDC.64 R2, c[0x0][0x388] ;  /* 0x0000e200ff027b82 */ /* 0x003e220000000a00 */
[----:B------:R-:W-:Y:S01]  /*3100*/  IMAD.IADD R5, R0, 0x1, R29 ;  /* 0x0000000100057824 */ /* 0x000fe200078e021d */
[----:B------:R-:W-:-:S03]  /*3110*/  IADD3 R29, PT, PT, R29, 0x80, RZ ;  /* 0x000000801d1d7810 */ /* 0x000fc60007ffe0ff */
[----:B0-----:R-:W-:-:S05]  /*3120*/  IMAD.WIDE.U32 R2, R5, 0x8, R2 ;  /* 0x0000000805027825 */ /* 0x001fca00078e0002 */
[----:B------:R1:W-:Y:S02]  /*3130*/  STG.E.64 desc[UR4][R2.64], R8 ;  /* 0x0000000802007986 */ /* 0x0003e4000c101b04 */
.L_x_11147:
[----:B------:R-:W-:-:S13]  /*3140*/  ISETP.GE.U32.AND P0, PT, R29, R28, PT ;  /* 0x0000001c1d00720c */ /* 0x000fda0003f06070 */
[----:B------:R-:W-:Y:S05]  /*3150*/  @P0 BRA `(.L_x_11149) ;  /* 0x0000000000340947 */ /* 0x000fea0003800000 */
[----:B01----:R-:W0:Y:S01]  /*3160*/  LDC.64 R2, c[0x0][0x388] ;  /* 0x0000e200ff027b82 */ /* 0x003e220000000a00 */
[----:B------:R-:W-:Y:S02]  /*3170*/  IMAD.IADD R5, R0, 0x1, R29 ;  /* 0x0000000100057824 */ /* 0x000fe400078e021d */
[----:B------:R-:W-:Y:S02]  /*3180*/  VIADD R29, R29, 0x80 ;  /* 0x000000801d1d7836 */ /* 0x000fe40000000000 */
[----:B0-----:R-:W-:-:S05]  /*3190*/  IMAD.WIDE.U32 R2, R5, 0x8, R2 ;  /* 0x0000000805027825 */ /* 0x001fca00078e0002 */
[----:B------:R2:W-:Y:S02]  /*31a0*/  STG.E.64 desc[UR4][R2.64], R10 ;  /* 0x0000000a02007986 */ /* 0x0005e4000c101b04 */
.L_x_11148:
[----:B------:R-:W-:-:S13]  /*31b0*/  ISETP.GE.U32.AND P0, PT, R29, R28, PT ;  /* 0x0000001c1d00720c */ /* 0x000fda0003f06070 */
[----:B------:R-:W-:Y:S05]  /*31c0*/  @P0 BREAK.RELIABLE B1 ;  /* 0x0000000000010942 */ /* 0x000fea0003800100 */
[----:B------:R-:W-:Y:S05]  /*31d0*/  @P0 BRA `(.L_x_11150) ;  /* 0x0000000000300947 */ /* 0x000fea0003800000 */
[----:B012---:R-:W0:Y:S01]  /*31e0*/  LDC.64 R2, c[0x0][0x388] ;  /* 0x0000e200ff027b82 */ /* 0x007e220000000a00 */
[----:B------:R-:W-:Y:S02]  /*31f0*/  IMAD.IADD R5, R0, 0x1, R29 ;  /* 0x0000000100057824 */ /* 0x000fe400078e021d */
[----:B------:R-:W-:Y:S02]  /*3200*/  VIADD R29, R29, 0x80 ;  /* 0x000000801d1d7836 */ /* 0x000fe40000000000 */
[----:B0-----:R-:W-:-:S05]  /*3210*/  IMAD.WIDE.U32 R2, R5, 0x8, R2 ;  /* 0x0000000805027825 */ /* 0x001fca00078e0002 */
[----:B------:R2:W-:Y:S02]  /*3220*/  STG.E.64 desc[UR4][R2.64], R12 ;  /* 0x0000000c02007986 */ /* 0x0005e4000c101b04 */
.L_x_11149:
[----:B------:R-:W-:Y:S05]  /*3230*/  BSYNC.RELIABLE B1 ;  /* 0x0000000000017941 */ /* 0x000fea0003800100 */
.L_x_11144:
[----:B------:R-:W-:-:S13]  /*3240*/  ISETP.GE.U32.AND P0, PT, R29, R28, PT ;  /* 0x0000001c1d00720c */ /* 0x000fda0003f06070 */
[----:B012---:R-:W0:Y:S01]  /*3250*/  @!P0 LDC.64 R2, c[0x0][0x388] ;  /* 0x0000e200ff028b82 */ /* 0x007e220000000a00 */
[----:B------:R-:W-:Y:S01]  /*3260*/  @!P0 IMAD.IADD R5, R0, 0x1, R29 ;  /* 0x0000000100058824 */ /* 0x000fe200078e021d */
[----:B------:R-:W-:-:S03]  /*3270*/  @!P0 IADD3 R29, PT, PT, R29, 0x80, RZ ;  /* 0x000000801d1d8810 */ /* 0x000fc60007ffe0ff */
[----:B0-----:R-:W-:-:S05]  /*3280*/  @!P0 IMAD.WIDE.U32 R2, R5, 0x8, R2 ;  /* 0x0000000805028825 */ /* 0x001fca00078e0002 */
[----:B------:R3:W-:Y:S02]  /*3290*/  @!P0 STG.E.64 desc[UR4][R2.64], R14 ;  /* 0x0000000e02008986 */ /* 0x0007e4000c101b04 */
.L_x_11150:
[----:B------:R-:W-:Y:S05]  /*32a0*/  BSYNC.RECONVERGENT B0 ;  /* 0x0000000000007941 */ /* 0x000fea0003800200 */
.L_x_11143:
[----:B------:R-:W-:Y:S05]  /*32b0*/  WARPSYNC.ALL ;  /* 0x0000000000007948 */ /* 0x000fea0003800000 */
[----:B------:R-:W-:-:S13]  /*32c0*/  ISETP.GE.U32.AND P0, PT, R29, R28, PT ;  /* 0x0000001c1d00720c */ /* 0x000fda0003f06070 */
[----:B------:R-:W-:Y:S05]  /*32d0*/  @P0 EXIT ;  /* 0x000000000000094d */ /* 0x000fea0003800000 */
[----:B0123--:R-:W0:Y:S01]  /*32e0*/  LDC.64 R2, c[0x0][0x388] ;  /* 0x0000e200ff027b82 */ /* 0x00fe220000000a00 */
[----:B------:R-:W-:-:S04]  /*32f0*/  IMAD.IADD R29, R0, 0x1, R29 ;  /* 0x00000001001d7824 */ /* 0x000fc800078e021d */
[----:B0-----:R-:W-:-:S05]  /*3300*/  IMAD.WIDE.U32 R2, R29, 0x8, R2 ;  /* 0x000000081d027825 */ /* 0x001fca00078e0002 */
[----:B------:R-:W-:Y:S01]  /*3310*/  STG.E.64 desc[UR4][R2.64], R32 ;  /* 0x0000002002007986 */ /* 0x000fe2000c101b04 */
[----:B------:R-:W-:Y:S05]  /*3320*/  EXIT ;  /* 0x000000000000794d */ /* 0x000fea0003800000 */
.L_x_11110:
[----:B------:R-:W0:Y:S01]  /*3330*/  S2R R2, SR_TID.X ;  /* 0x0000000000027919 */ /* 0x000e220000002100 */
[----:B------:R-:W1:Y:S02]  /*3340*/  LDC.64 R4, c[0x0][0x390] ;  /* 0x0000e400ff047b82 */ /* 0x000e640000000a00 */
[----:B-1----:R-:W-:-:S04]  /*3350*/  IMAD.WIDE.U32 R4, R0, 0x8, R4 ;  /* 0x0000000800047825 */ /* 0x002fc800078e0004 */
[----:B0-----:R-:W-:-:S05]  /*3360*/  IMAD.WIDE.U32 R6, R2, 0x10, R4 ;  /* 0x0000001002067825 */ /* 0x001fca00078e0004 */
[----:B------:R-:W2:Y:S01]  /*3370*/  LDG.E.128 R8, desc[UR4][R6.64] ;  /* 0x0000000406087981 */ /* 0x000ea2000c1e1d00 */
[----:B------:R-:W-:Y:S02]  /*3380*/  IMAD.MOV.U32 R4, RZ, RZ, 0x652b82fe ;  /* 0x652b82feff047424 */ /* 0x000fe400078e00ff */
[----:B------:R-:W-:Y:S01]  /*3390*/  IMAD.MOV.U32 R5, RZ, RZ, 0x3ff71547 ;  /* 0x3ff71547ff057424 */ /* 0x000fe200078e00ff */
[----:B------:R-:W-:Y:S01]  /*33a0*/  UMOV UR6, 0xfefa39ef ;  /* 0xfefa39ef00067882 */ /* 0x000fe20000000000 */
[----:B------:R-:W-:Y:S01]  /*33b0*/  UMOV UR7, 0x3fe62e42 ;  /* 0x3fe62e4200077882 */ /* 0x000fe20000000000 */
[----:B------:R-:W5:Y:S04]  /*33c0*/  LDG.E.128 R12, desc[UR4][R6.64+0x800] ;  /* 0x00080004060c7981 */ /* 0x000f68000c1e1d00 */
[----:B------:R-:W5:Y:S04]  /*33d0*/  LDG.E.128 R32, desc[UR4][R6.64+0x1000] ;  /* 0x0010000406207981 */ /* 0x000f68000c1e1d00 */
[----:B------:R0:W5:Y:S01]  /*33e0*/  LDG.E.128 R28, desc[UR4][R6.64+0x1800] ;  /* 0x00180004061c7981 */ /* 0x000162000c1e1d00 */
[----:B------:R-:W-:Y:S01]  /*33f0*/  BSSY.RECONVERGENT B0, `(.L_x_11151) ;  /* 0x0000038000007945 */ /* 0x000fe20003800200 */
[----:B--2---:R-:W-:-:S02]  /*3400*/  DFMA R4, R8, -R4, 6.75539944105574400000e+15 ;  /* 0x433800000804742b */ /* 0x004fc40000000804 */
[----:B0-----:R-:W-:-:S06]  /*3410*/  DADD R6, -RZ, -R8 ;  /* 0x00000000ff067229 */ /* 0x001fcc0000000908 */
[----:B------:R-:W-:-:S04]  /*3420*/  DADD R16, R4, -6.75539944105574400000e+15 ;  /* 0xc338000004107429 */ /* 0x000fc80000000000 */
[----:B------:R-:W-:-:S04]  /*3430*/  MOV R3, R7 ;  /* 0x0000000700037202 */ /* 0x000fc80000000f00 */
[----:B------:R-:W-:Y:S01]  /*3440*/  DFMA R18, R16, -UR6, -R8 ;  /* 0x8000000610127c2b */ /* 0x000fe20008000808 */
[----:B------:R-:W-:Y:S01]  /*3450*/  UMOV UR6, 0x3b39803f ;  /* 0x3b39803f00067882 */ /* 0x000fe20000000000 */
[----:B------:R-:W-:Y:S01]  /*3460*/  UMOV UR7, 0x3c7abc9e ;  /* 0x3c7abc9e00077882 */ /* 0x000fe20000000000 */
[----:B------:R-:W-:-:S05]  /*3470*/  FSETP.GEU.FTZ.AND P0, PT, |R3|, 4.1917929649353027344, PT ;  /* 0x4086232b0300780b */ /* 0x000fca0003f1e200 */
        /* <DEDUP_REMOVED lines=47> */
.L_x_11152:
[----:B------:R-:W-:Y:S05]  /*3770*/  BSYNC.RECONVERGENT B0 ;  /* 0x0000000000007941 */ /* 0x000fea0003800200 */
.L_x_11151:
        /* <DEDUP_REMOVED lines=19> */
[----:B-----5:R-:W-:Y:S05]  /*38b0*/  CALL.REL.NOINC `($__internal_25_$__cuda_sm20_div_rn_f64_full) ;  /* 0x0000002400407944 */ /* 0x020fea0003c00000 */
[----:B------:R-:W-:Y:S02]  /*38c0*/  IMAD.MOV.U32 R4, RZ, RZ, R20 ;  /* 0x000000ffff047224 */ /* 0x000fe400078e0014 */
[----:B------:R-:W-:-:S07]  /*38d0*/  IMAD.MOV.U32 R5, RZ, RZ, R21 ;  /* 0x000000ffff057224 */ /* 0x000fce00078e0015 */
.L_x_11154:
[----:B------:R-:W-:Y:S05]  /*38e0*/  BSYNC.RECONVERGENT B1 ;  /* 0x0000000000017941 */ /* 0x000fea0003800200 */
.L_x_11153:
        /* <DEDUP_REMOVED lines=59> */
.L_x_11156:
[----:B------:R-:W-:Y:S05]  /*3ca0*/  BSYNC.RECONVERGENT B0 ;  /* 0x0000000000007941 */ /* 0x000fea0003800200 */
.L_x_11155:
        /* <DEDUP_REMOVED lines=20> */
[----:B------:R-:W-:Y:S01]  /*3df0*/  IMAD.MOV.U32 R6, RZ, RZ, R20 ;  /* 0x000000ffff067224 */ /* 0x000fe200078e0014 */
[----:B------:R-:W-:-:S07]  /*3e00*/  MOV R7, R21 ;  /* 0x0000001500077202 */ /* 0x000fce0000000f00 */
.L_x_11158:
[----:B------:R-:W-:Y:S05]  /*3e10*/  BSYNC.RECONVERGENT B1 ;  /* 0x0000000000017941 */ /* 0x000fea0003800200 */
.L_x_11157:
        /* <DEDUP_REMOVED lines=59> */
.L_x_11160:
[----:B------:R-:W-:Y:S05]  /*41d0*/  BSYNC.RECONVERGENT B0 ;  /* 0x0000000000007941 */ /* 0x000fea0003800200 */
.L_x_11159:
        /* <DEDUP_REMOVED lines=22> */
.L_x_11162:
[----:B------:R-:W-:Y:S05]  /*4340*/  BSYNC.RECONVERGENT B1 ;  /* 0x0000000000017941 */ /* 0x000fea0003800200 */
.L_x_11161:
        /* <DEDUP_REMOVED lines=59> */
.L_x_11164:
[----:B------:R-:W-:Y:S05]  /*4700*/  BSYNC.RECONVERGENT B0 ;  /* 0x0000000000007941 */ /* 0x000fea0003800200 */
.L_x_11163:
        /* <DEDUP_REMOVED lines=20> */
[----:B------:R-:W-:Y:S01]  /*4850*/  MOV R10, R20 ;  /* 0x00000014000a7202 */ /* 0x000fe20000000f00 */
[----:B------:R-:W-:-:S07]  /*4860*/  IMAD.MOV.U32 R11, RZ, RZ, R21 ;  /* 0x000000ffff0b7224 */ /* 0x000fce00078e0015 */
.L_x_11166:
[----:B------:R-:W-:Y:S05]  /*4870*/  BSYNC.RECONVERGENT B1 ;  /* 0x0000000000017941 */ /* 0x000fea0003800200 */
.L_x_11165:
        /* <DEDUP_REMOVED lines=59> */
.L_x_11168:
[----:B------:R-:W-:Y:S05]  /*4c30*/  BSYNC.RECONVERGENT B0 ;  /* 0x0000000000007941 */ /* 0x000fea0003800200 */
.L_x_11167:
        /* <DEDUP_REMOVED lines=22> */
.L_x_11170:
[----:B------:R-:W-:Y:S05]  /*4da0*/  BSYNC.RECONVERGENT B1 ;  /* 0x0000000000017941 */ /* 0x000fea0003800200 */
.L_x_11169:
        /* <DEDUP_REMOVED lines=59> */
.L_x_11172:
[----:B------:R-:W-:Y:S05]  /*5160*/  BSYNC.RECONVERGENT B0 ;  /* 0x0000000000007941 */ /* 0x000fea0003800200 */
.L_x_11171:
        /* <DEDUP_REMOVED lines=22> */
.L_x_11174:
[----:B------:R-:W-:Y:S05]  /*52d0*/  BSYNC.RECONVERGENT B1 ;  /* 0x0000000000017941 */ /* 0x000fea0003800200 */
.L_x_11173:
        /* <DEDUP_REMOVED lines=59> */
.L_x_11176:
[----:B------:R-:W-:Y:S05]  /*5690*/  BSYNC.RECONVERGENT B0 ;  /* 0x0000000000007941 */ /* 0x000fea0003800200 */
.L_x_11175:
        /* <DEDUP_REMOVED lines=16> */
[----:B------:R-:W-:Y:S01]  /*57a0*/  MOV R20, R28 ;  /* 0x0000001c00147202 */ /* 0x000fe20000000f00 */
[----:B------:R-:W-:Y:S01]  /*57b0*/  IMAD.MOV.U32 R21, RZ, RZ, R29 ;  /* 0x000000ffff157224 */ /* 0x000fe200078e001d */
[----:B------:R-:W-:-:S07]  /*57c0*/  MOV R18, 0x57e0 ;  /* 0x000057e000127802 */ /* 0x000fce0000000f00 */
[----:B------:R-:W-:Y:S05]  /*57d0*/  CALL.REL.NOINC `($__internal_25_$__cuda_sm20_div_rn_f64_full) ;  /* 0x0000000400787944 */ /* 0x000fea0003c00000 */
[----:B------:R-:W-:Y:S02]  /*57e0*/  IMAD.MOV.U32 R16, RZ, RZ, R20 ;  /* 0x000000ffff107224 */ /* 0x000fe400078e0014 */
[----:B------:R-:W-:-:S07]  /*57f0*/  IMAD.MOV.U32 R17, RZ, RZ, R21 ;  /* 0x000000ffff117224 */ /* 0x000fce00078e0015 */
.L_x_11178:
[----:B------:R-:W-:Y:S05]  /*5800*/  BSYNC.RECONVERGENT B1 ;  /* 0x0000000000017941 */ /* 0x000fea0003800200 */
.L_x_11177:
        /* <DEDUP_REMOVED lines=59> */
.L_x_11180:
[----:B------:R-:W-:Y:S05]  /*5bc0*/  BSYNC.RECONVERGENT B0 ;  /* 0x0000000000007941 */ /* 0x000fea0003800200 */
.L_x_11179:
        /* <DEDUP_REMOVED lines=22> */
.L_x_11182:
[----:B------:R-:W-:Y:S05]  /*5d30*/  BSYNC.RECONVERGENT B1 ;  /* 0x0000000000017941 */ /* 0x000fea0003800200 */
.L_x_11181:
        /* <DEDUP_REMOVED lines=8> */
        .weak           $__internal_25_$__cuda_sm20_div_rn_f64_full
        .type           $__internal_25_$__cuda_sm20_div_rn_f64_full,@function
        .size           $__internal_25_$__cuda_sm20_div_rn_f64_full,(.L_x_11379 - $__internal_25_$__cuda_sm20_div_rn_f64_full)
$__internal_25_$__cuda_sm20_div_rn_f64_full:
[C---:B------:R-:W-:Y:S01]  /*5dc0*/  FSETP.GEU.AND P0, PT, |R27|.reuse, 1.469367938527859385e-39, PT ;  /* 0x001000001b00780b */ /* 0x040fe20003f0e200 */
[----:B------:R-:W-:Y:S01]  /*5dd0*/  IMAD.MOV.U32 R36, RZ, RZ, 0x1 ;  /* 0x00000001ff247424 */ /* 0x000fe200078e00ff */
[----:B------:R-:W-:Y:S01]  /*5de0*/  LOP3.LUT R24, R27, 0x800fffff, RZ, 0xc0, !PT ;  /* 0x800fffff1b187812 */ /* 0x000fe200078ec0ff */
[----:B------:R-:W-:Y:S01]  /*5df0*/  IMAD.MOV.U32 R38, RZ, RZ, R20 ;  /* 0x000000ffff267224 */ /* 0x000fe200078e0014 */
[----:B------:R-:W-:Y:S01]  /*5e00*/  MOV R39, R21 ;  /* 0x0000001500277202 */ /* 0x000fe20000000f00 */
[----:B------:R-:W-:Y:S01]  /*5e10*/  BSSY.RECONVERGENT B0, `(.L_x_11183) ;  /* 0x0000059000007945 */ /* 0x000fe20003800200 */
[----:B------:R-:W-:Y:S01]  /*5e20*/  LOP3.LUT R25, R24, 0x3ff00000, RZ, 0xfc, !PT ;  /* 0x3ff0000018197812 */ /* 0x000fe200078efcff */
[----:B------:R-:W-:Y:S01]  /*5e30*/  IMAD.MOV.U32 R24, RZ, RZ, R26 ;  /* 0x000000ffff187224 */ /* 0x000fe200078e001a */
[C---:B------:R-:W-:Y:S02]  /*5e40*/  FSETP.GEU.AND P2, PT, |R39|.reuse, 1.469367938527859385e-39, PT ;  /* 0x001000002700780b */ /* 0x040fe40003f4e200 */
[----:B------:R-:W-:-:S02]  /*5e50*/  LOP3.LUT R19, R39, 0x7ff00000, RZ, 0xc0, !PT ;  /* 0x7ff0000027137812 */ /* 0x000fc400078ec0ff */
[----:B------:R-:W-:Y:S01]  /*5e60*/  LOP3.LUT R22, R27, 0x7ff00000, RZ, 0xc0, !PT ;  /* 0x7ff000001b167812 */ /* 0x000fe200078ec0ff */
[----:B------:R-:W-:-:S03]  /*5e70*/  @!P0 DMUL R24, R26, 8.98846567431157953865e+307 ;  /* 0x7fe000001a188828 */ /* 0x000fc60000000000 */
[----:B------:R-:W-:-:S03]  /*5e80*/  ISETP.GE.U32.AND P1, PT, R19, R22, PT ;  /* 0x000000161300720c */ /* 0x000fc60003f26070 */
[----:B------:R-:W0:Y:S02]  /*5e90*/  MUFU.RCP64H R37, R25 ;  /* 0x0000001900257308 */ /* 0x000e240000001800 */
[----:B------:R-:W-:Y:S01]  /*5ea0*/  @!P2 LOP3.LUT R20, R27, 0x7ff00000, RZ, 0xc0, !PT ;  /* 0x7ff000001b14a812 */ /* 0x000fe200078ec0ff */
[----:B------:R-:W-:Y:S01]  /*5eb0*/  @!P2 IMAD.MOV.U32 R42, RZ, RZ, RZ ;  /* 0x000000ffff2aa224 */ /* 0x000fe200078e00ff */
[----:B------:R-:W-:Y:S02]  /*5ec0*/  @!P0 LOP3.LUT R22, R25, 0x7ff00000, RZ, 0xc0, !PT ;  /* 0x7ff0000019168812 */ /* 0x000fe400078ec0ff */
[----:B------:R-:W-:Y:S01]  /*5ed0*/  @!P2 ISETP.GE.U32.AND P3, PT, R19, R20, PT ;  /* 0x000000141300a20c */ /* 0x000fe20003f66070 */
[----:B------:R-:W-:-:S05]  /*5ee0*/  IMAD.MOV.U32 R20, RZ, RZ, 0x1ca00000 ;  /* 0x1ca00000ff147424 */ /* 0x000fca00078e00ff */
[C---:B------:R-:W-:Y:S02]  /*5ef0*/  @!P2 SEL R23, R20.reuse, 0x63400000, !P3 ;  /* 0x634000001417a807 */ /* 0x040fe40005800000 */
[----:B------:R-:W-:Y:S02]  /*5f00*/  SEL R21, R20, 0x63400000, !P1 ;  /* 0x6340000014157807 */ /* 0x000fe40004800000 */
[----:B------:R-:W-:Y:S01]  /*5f10*/  @!P2 LOP3.LUT R23, R23, 0x80000000, R39, 0xf8, !PT ;  /* 0x800000001717a812 */ /* 0x000fe200078ef827 */
[----:B0-----:R-:W-:-:S03]  /*5f20*/  DFMA R40, R36, -R24, 1 ;  /* 0x3ff000002428742b */ /* 0x001fc60000000818 */
[----:B------:R-:W-:-:S05]  /*5f30*/  @!P2 LOP3.LUT R43, R23, 0x100000, RZ, 0xfc, !PT ;  /* 0x00100000172ba812 */ /* 0x000fca00078efcff */
[----:B------:R-:W-:-:S08]  /*5f40*/  DFMA R40, R40, R40, R40 ;  /* 0x000000282828722b */ /* 0x000fd00000000028 */
[----:B------:R-:W-:Y:S01]  /*5f50*/  DFMA R36, R36, R40, R36 ;  /* 0x000000282424722b */ /* 0x000fe20000000024 */
[----:B------:R-:W-:Y:S01]  /*5f60*/  LOP3.LUT R41, R21, 0x800fffff, R39, 0xf8, !PT ;  /* 0x800fffff15297812 */ /* 0x000fe200078ef827 */
[----:B------:R-:W-:Y:S01]  /*5f70*/  IMAD.MOV.U32 R40, RZ, RZ, R38 ;  /* 0x000000ffff287224 */ /* 0x000fe200078e0026 */
[----:B------:R-:W-:-:S05]  /*5f80*/  MOV R21, R19 ;  /* 0x0000001300157202 */ /* 0x000fca0000000f00 */
[----:B------:R-:W-:Y:S02]  /*5f90*/  DFMA R44, R36, -R24, 1 ;  /* 0x3ff00000242c742b */ /* 0x000fe40000000818 */
[----:B------:R-:W-:-:S06]  /*5fa0*/  @!P2 DFMA R40, R40, 2, -R42 ;  /* 0x400000002828a82b */ /* 0x000fcc000000082a */
[----:B------:R-:W-:-:S04]  /*5fb0*/  DFMA R44, R36, R44, R36 ;  /* 0x0000002c242c722b */ /* 0x000fc80000000024 */
[----:B------:R-:W-:-:S04]  /*5fc0*/  @!P2 LOP3.LUT R21, R41, 0x7ff00000, RZ, 0xc0, !PT ;  /* 0x7ff000002915a812 */ /* 0x000fc800078ec0ff */
        /* <DEDUP_REMOVED lines=12> */
[----:B------:R-:W-:Y:S02]  /*6090*/  SEL R20, R20, 0x63400000, !P0 ;  /* 0x6340000014147807 */ /* 0x000fe40004000000 */
[----:B------:R-:W-:-:S03]  /*60a0*/  MOV R22, RZ ;  /* 0x000000ff00167202 */ /* 0x000fc60000000f00 */
[----:B------:R-:W-:-:S04]  /*60b0*/  IMAD.IADD R20, R21, 0x1, -R20 ;  /* 0x0000000115147824 */ /* 0x000fc800078e0a14 */
        /* <DEDUP_REMOVED lines=19> */
[----:B------:R-:W-:Y:S01]  /*61f0*/  IMAD.MOV.U32 R42, RZ, RZ, R20 ;  /* 0x000000ffff2a7224 */ /* 0x000fe200078e0014 */
[----:B------:R-:W-:Y:S01]  /*6200*/  MOV R43, R21 ;  /* 0x00000015002b7202 */ /* 0x000fe20000000f00 */
[----:B------:R-:W-:Y:S06]  /*6210*/  BRA `(.L_x_11185) ;  /* 0x0000000000607947 */ /* 0x000fec0003800000 */
.L_x_11184:
        /* <DEDUP_REMOVED lines=12> */
[----:B------:R-:W-:Y:S01]  /*62e0*/  @!P0 IMAD.MOV.U32 R42, RZ, RZ, RZ ;  /* 0x000000ffff2a8224 */ /* 0x000fe200078e00ff */
[----:B------:R-:W-:Y:S01]  /*62f0*/  @P0 MOV R42, RZ ;  /* 0x000000ff002a0202 */ /* 0x000fe20000000f00 */
[----:B------:R-:W-:Y:S02]  /*6300*/  @!P0 IMAD.MOV.U32 R43, RZ, RZ, R27 ;  /* 0x000000ffff2b8224 */ /* 0x000fe400078e001b */
[----:B------:R-:W-:Y:S01]  /*6310*/  @P0 IMAD.MOV.U32 R43, RZ, RZ, R19 ;  /* 0x000000ffff2b0224 */ /* 0x000fe200078e0013 */
[----:B------:R-:W-:Y:S06]  /*6320*/  BRA `(.L_x_11185) ;  /* 0x00000000001c7947 */ /* 0x000fec0003800000 */
.L_x_11187:
[----:B------:R-:W-:Y:S01]  /*6330*/  LOP3.LUT R19, R27, 0x80000, RZ, 0xfc, !PT ;  /* 0x000800001b137812 */ /* 0x000fe200078efcff */
[----:B------:R-:W-:-:S04]  /*6340*/  IMAD.MOV.U32 R42, RZ, RZ, R26 ;  /* 0x000000ffff2a7224 */ /* 0x000fc800078e001a */
[----:B------:R-:W-:Y:S01]  /*6350*/  IMAD.MOV.U32 R43, RZ, RZ, R19 ;  /* 0x000000ffff2b7224 */ /* 0x000fe200078e0013 */
[----:B------:R-:W-:Y:S06]  /*6360*/  BRA `(.L_x_11185) ;  /* 0x00000000000c7947 */ /* 0x000fec0003800000 */
.L_x_11186:
[----:B------:R-:W-:Y:S01]  /*6370*/  LOP3.LUT R19, R39, 0x80000, RZ, 0xfc, !PT ;  /* 0x0008000027137812 */ /* 0x000fe200078efcff */
[----:B------:R-:W-:-:S03]  /*6380*/  IMAD.MOV.U32 R42, RZ, RZ, R38 ;  /* 0x000000ffff2a7224 */ /* 0x000fc600078e0026 */
[----:B------:R-:W-:-:S07]  /*6390*/  MOV R43, R19 ;  /* 0x00000013002b7202 */ /* 0x000fce0000000f00 */
.L_x_11185:
[----:B------:R-:W-:Y:S05]  /*63a0*/  BSYNC.RECONVERGENT B0 ;  /* 0x0000000000007941 */ /* 0x000fea0003800200 */
.L_x_11183:
[----:B------:R-:W-:Y:S02]  /*63b0*/  IMAD.MOV.U32 R19, RZ, RZ, 0x0 ;  /* 0x00000000ff137424 */ /* 0x000fe400078e00ff */
[----:B------:R-:W-:Y:S02]  /*63c0*/  IMAD.MOV.U32 R20, RZ, RZ, R42 ;  /* 0x000000ffff147224 */ /* 0x000fe400078e002a */
[----:B------:R-:W-:Y:S01]  /*63d0*/  IMAD.MOV.U32 R21, RZ, RZ, R43 ;  /* 0x000000ffff157224 */ /* 0x000fe200078e002b */
[----:B------:R-:W-:Y:S06]  /*63e0*/  RET.REL.NODEC R18 `(_ZN2at6native29vectorized_elementwise_kernelILi2EZZZNS0_61_GLOBAL__N__132982cb_23_ActivationSiluKernel_cu_9e10b42f_311311silu_kernelERNS_18TensorIteratorBaseEENKUlvE_clEvENKUlvE_clEvEUldE_St5arrayIPcLm2EEEEviT0_T1_) ;  /* 0xffffff9c12047950 */ /* 0x000fec0003c3ffff */
.L_x_11188:
        /* <DEDUP_REMOVED lines=9> */
.L_x_11379:


//--------------------- .text._ZN2at6native29vectorized_elementwise_kernelILi4EZZZNS0_61_GLOBAL__N__132982cb_23_ActivationSiluKernel_cu_9e10b42f_311311silu_kernelERNS_18TensorIteratorBaseEENKUlvE_clEvENKUlvE_clEvEUldE_St5arrayIPcLm2EEEEviT0_T1_ --------------------------
	.section	.text._ZN2at6native29vectorized_elementwise_kernelILi4EZZZNS0_61_GLOBAL__N__132982cb_23_ActivationSiluKernel_cu_9e10b42f_311311silu_kernelERNS_18TensorIteratorBaseEENKUlvE_clEvENKUlvE_clEvEUldE_St5arrayIPcLm2EEEEviT0_T1_,"ax",@progbits
	.align	128
        .global         _ZN2at6native29vectorized_elementwise_kernelILi4EZZZNS0_61_GLOBAL__N__132982cb_23_ActivationSiluKernel_cu_9e10b42f_311311silu_kernelERNS_18TensorIteratorBaseEENKUlvE_clEvENKUlvE_clEvEUldE_St5arrayIPcLm2EEEEviT0_T1_
        .type           _ZN2at6native29vectorized_elementwise_kernelILi4EZZZNS0_61_GLOBAL__N__132982cb_23_ActivationSiluKernel_cu_9e10b42f_311311silu_kernelERNS_18TensorIteratorBaseEENKUlvE_clEvENKUlvE_clEvEUldE_St5arrayIPcLm2EEEEviT0_T1_,@function
        .size           _ZN2at6native29vectorized_elementwise_kernelILi4EZZZNS0_61_GLOBAL__N__132982cb_23_ActivationSiluKernel_cu_9e10b42f_311311silu_kernelERNS_18TensorIteratorBaseEENKUlvE_clEvENKUlvE_clEvEUldE_St5arrayIPcLm2EEEEviT0_T1_,(.L_x_11380 - _ZN2at6native29vectorized_elementwise_kernelILi4EZZZNS0_61_GLOBAL__N__132982cb_23_ActivationSiluKernel_cu_9e10b42f_311311silu_kernelERNS_18TensorIteratorBaseEENKUlvE_clEvENKUlvE_clEvEUldE_St5arrayIPcLm2EEEEviT0_T1_)
        .other          _ZN2at6native29vectorized_elementwise_kernelILi4EZZZNS0_61_GLOBAL__N__132982cb_23_ActivationSiluKernel_cu_9e10b42f_311311silu_kernelERNS_18TensorIteratorBaseEENKUlvE_clEvENKUlvE_clEvEUldE_St5arrayIPcLm2EEEEviT0_T1_,@"STO_CUDA_ENTRY STV_DEFAULT"
_ZN2at6native29vectorized_elementwise_kernelILi4EZZZNS0_61_GLOBAL__N__132982cb_23_ActivationSiluKernel_cu_9e10b42f_311311silu_kernelERNS_18TensorIteratorBaseEENKUlvE_clEvENKUlvE_clEvEUldE_St5arrayIPcLm2EEEEviT0_T1_:
.text._ZN2at6native29vectorized_elementwise_kernelILi4EZZZNS0_61_GLOBAL__N__132982cb_23_ActivationSiluKernel_cu_9e10b42f_311311silu_kernelERNS_18TensorIteratorBaseEENKUlvE_clEvENKUlvE_clEvEUldE_St5arrayIPcLm2EEEEviT0_T1_:
        /* <DEDUP_REMOVED lines=128> */
.L_x_11193:
[----:B------:R-:W-:Y:S05]  /*0800*/  BSYNC.RECONVERGENT B0 ;  /* 0x0000000000007941 */ /* 0x000fea0003800200 */
.L_x_11192:
        /* <DEDUP_REMOVED lines=16> */
[----:B------:R-:W-:Y:S05]  /*0910*/  CALL.REL.NOINC `($__internal_26_$__cuda_sm20_div_rn_f64_full) ;  /* 0x0000005400187944 */ /* 0x000fea0003c00000 */
[----:B------:R-:W-:Y:S01]  /*0920*/  IMAD.MOV.U32 R2, RZ, RZ, R20 ;  /* 0x000000ffff027224 */ /* 0x000fe200078e0014 */
[----:B------:R-:W-:-:S07]  /*0930*/  MOV R3, R21 ;  /* 0x0000001500037202 */ /* 0x000fce0000000f00 */
.L_x_11191:
[----:B------:R-:W-:Y:S05]  /*0940*/  BSYNC.RECONVERGENT B1 ;  /* 0x0000000000017941 */ /* 0x000fea0003800200 */
.L_x_11190:
        /* <DEDUP_REMOVED lines=64> */
.L_x_11197:
[----:B------:R-:W-:Y:S05]  /*0d50*/  BSYNC.RECONVERGENT B0 ;  /* 0x0000000000007941 */ /* 0x000fea0003800200 */
.L_x_11196:
        /* <DEDUP_REMOVED lines=18> */
[----:B------:R-:W-:Y:S05]  /*0e80*/  CALL.REL.NOINC `($__internal_26_$__cuda_sm20_div_rn_f64_full) ;  /* 0x0000004c00bc7944 */ /* 0x000fea0003c00000 */
[----:B------:R-:W-:Y:S02]  /*0e90*/  IMAD.MOV.U32 R4, RZ, RZ, R20 ;  /* 0x000000ffff047224 */ /* 0x000fe400078e0014 */
[----:B------:R-:W-:-:S07]  /*0ea0*/  IMAD.MOV.U32 R5, RZ, RZ, R21 ;  /* 0x000000ffff057224 */ /* 0x000fce00078e0015 */
.L_x_11195:
[----:B------:R-:W-:Y:S05]  /*0eb0*/  BSYNC.RECONVERGENT B1 ;  /* 0x0000000000017941 */ /* 0x000fea0003800200 */
.L_x_11194:
        /* <DEDUP_REMOVED lines=64> */
.L_x_11201:
[----:B------:R-:W-:Y:S05]  /*12c0*/  BSYNC.RECONVERGENT B0 ;  /* 0x0000000000007941 */ /* 0x000fea0003800200 */
.L_x_11200:
        /* <DEDUP_REMOVED lines=18> */
[----:B------:R-:W-:Y:S05]  /*13f0*/  CALL.REL.NOINC `($__internal_26_$__cuda_sm20_div_rn_f64_full) ;  /* 0x0000004800607944 */ /* 0x000fea0003c00000 */
[----:B------:R-:W-:Y:S02]  /*1400*/  IMAD.MOV.U32 R6, RZ, RZ, R20 ;  /* 0x000000ffff067224 */ /* 0x000fe400078e0014 */
[----:B------:R-:W-:-:S07]  /*1410*/  IMAD.MOV.U32 R7, RZ, RZ, R21 ;  /* 0x000000ffff077224 */ /* 0x000fce00078e0015 */
.L_x_11199:
[----:B------:R-:W-:Y:S05]  /*1420*/  BSYNC.RECONVERGENT B1 ;  /* 0x0000000000017941 */ /* 0x000fea0003800200 */
.L_x_11198:
        /* <DEDUP_REMOVED lines=64> */
.L_x_11205:
[----:B------:R-:W-:Y:S05]  /*1830*/  BSYNC.RECONVERGENT B0 ;  /* 0x0000000000007941 */ /* 0x000fea0003800200 */
.L_x_11204:
        /* <DEDUP_REMOVED lines=19> */
[----:B------:R-:W-:Y:S01]  /*1970*/  IMAD.MOV.U32 R8, RZ, RZ, R20 ;  /* 0x000000ffff087224 */ /* 0x000fe200078e0014 */
[----:B------:R-:W-:-:S07]  /*1980*/  MOV R9, R21 ;  /* 0x0000001500097202 */ /* 0x000fce0000000f00 */
.L_x_11203:
[----:B------:R-:W-:Y:S05]  /*1990*/  BSYNC.RECONVERGENT B1 ;  /* 0x0000000000017941 */ /* 0x000fea0003800200 */
.L_x_11202:
        /* <DEDUP_REMOVED lines=64> */
.L_x_11209:
[----:B------:R-:W-:Y:S05]  /*1da0*/  BSYNC.RECONVERGENT B0 ;  /* 0x0000000000007941 */ /* 0x000fea0003800200 */
.L_x_11208:
        /* <DEDUP_REMOVED lines=21> */
.L_x_11207:
[----:B------:R-:W-:Y:S05]  /*1f00*/  BSYNC.RECONVERGENT B1 ;  /* 0x0000000000017941 */ /* 0x000fea0003800200 */
.L_x_11206:
        /* <DEDUP_REMOVED lines=64> */
.L_x_11213:
[----:B------:R-:W-:Y:S05]  /*2310*/  BSYNC.RECONVERGENT B0 ;  /* 0x0000000000007941 */ /* 0x000fea0003800200 */
.L_x_11212:
        /* <DEDUP_REMOVED lines=21> */
.L_x_11211:
[----:B------:R-:W-:Y:S05]  /*2470*/  BSYNC.RECONVERGENT B1 ;  /* 0x0000000000017941 */ /* 0x000fea0003800200 */
.L_x_11210:
        /* <DEDUP_REMOVED lines=64> */
.L_x_11217:
[----:B------:R-:W-:Y:S05]  /*2880*/  BSYNC.RECONVERGENT B0 ;  /* 0x0000000000007941 */ /* 0x000fea0003800200 */
.L_x_11216:
        /* <DEDUP_REMOVED lines=21> */
.L_x_11215:
[----:B------:R-:W-:Y:S05]  /*29e0*/  BSYNC.RECONVERGENT B1 ;  /* 0x0000000000017941 */ /* 0x000fea0003800200 */
.L_x_11214:
        /* <DEDUP_REMOVED lines=64> */
.L_x_11221:
[----:B------:R-:W-:Y:S05]  /*2df0*/  BSYNC.RECONVERGENT B0 ;  /* 0x0000000000007941 */ /* 0x000fea0003800200 */
.L_x_11220:
        /* <DEDUP_REMOVED lines=21> */
.L_x_11219:
[----:B------:R-:W-:Y:S05]  /*2f50*/  BSYNC.RECONVERGENT B1 ;  /* 0x0000000000017941 */ /* 0x000fea0003800200 */
.L_x_11218:
        /* <DEDUP_REMOVED lines=16> */
.L_x_11224:
[----:B------:R-:W-:-:S13]  /*3060*/  ISETP.GE.U32.AND P0, PT, R29, R28, PT ;  /* 0x0000001c1d00720c */ /* 0x000fda0003f06070 */
[----:B------:R-:W-:Y:S05]  /*3070*/  @P0 BRA `(.L_x_11226) ;  /* 0x0000000000300947 */ /* 0x000fea0003800000 */
[----:B0-----:R-:W0:Y:S01]  /*3080*/  LDC.64 R2, c[0x0][0x388] ;  /* 0x0000e200ff027b82 */ /* 0x001e220000000a00 */
[----:B------:R-:W-:Y:S02]  /*3090*/  IMAD.IADD R5, R0, 0x1, R29 ;  /* 0x0000000100057824 */ /* 0x000fe400078e021d */
[----:B------:R-:W-:Y:S02]  /*30a0*/  VIADD R29, R29, 0x80 ;  /* 0x000000801d1d7836 */ /* 0x000fe40000000000 */
[----:B0-----:R-:W-:-:S05]  /*30b0*/  IMAD.WIDE.U32 R2, R5, 0x8, R2 ;  /* 0x0000000805027825 */ /* 0x001fca00078e0002 */
[----:B------:R1:W-:Y:S02]  /*30c0*/  STG.E.64 desc[UR4][R2.64], R6 ;  /* 0x0000000602007986 */ /* 0x0003e4000c101b04 */
.L_x_11225:
[----:B------:R-:W-:-:S13]  /*30d0*/  ISETP.GE.U32.AND P0, PT, R29, R28, PT ;  /* 0x0000001c1d00720c */ /* 0x000fda0003f06070 */
[----:B------:R-:W-:Y:S05]  /*30e0*/  @P0 BRA `(.L_x_11227) ;  /* 0x0000000000300947 */ /* 0x000fea0003800000 */
[----:B01----:R-:W0:Y:S01]  /*30f0*/  LDC.64 R2, c[0x0][0x388] ;  /* 0x0000e200ff027b82 */ /* 0x003e220000000a00 */
[----:B------:R-:W-:Y:S01]  /*3100*/  IMAD.IADD R5, R0, 0x1, R29 ;  /* 0x0000000100057824 */ /* 0x000fe200078e021d */
[----:B------:R-:W-:-:S03]  /*3110*/  IADD3 R29, PT, PT, R29, 0x80, RZ ;  /* 0x000000801d1d7810 */ /* 0x000fc60007ffe0ff */
[----:B0-----:R-:W-:-:S05]  /*3120*/  IMAD.WIDE.U32 R2, R5, 0x8, R2 ;  /* 0x0000000805027825 */ /* 0x001fca00078e0002 */
[----:B------:R1:W-:Y:S02]  /*3130*/  STG.E.64 desc[UR4][R2.64], R8 ;  /* 0x0000000802007986 */ /* 0x0003e4000c101b04 */
.L_x_11226:
[----:B------:R-:W-:-:S13]  /*3140*/  ISETP.GE.U32.AND P0, PT, R29, R28, PT ;  /* 0x0000001c1d00720c */ /* 0x000fda0003f06070 */
[----:B------:R-:W-:Y:S05]  /*3150*/  @P0 BRA `(.L_x_11228) ;  /* 0x0000000000340947 */ /* 0x000fea0003800000 */
[----:B01----:R-:W0:Y:S01]  /*3160*/  LDC.64 R2, c[0x0][0x388] ;  /* 0x0000e200ff027b82 */ /* 0x003e220000000a00 */
[----:B------:R-:W-:Y:S02]  /*3170*/  IMAD.IADD R5, R0, 0x1, R29 ;  /* 0x0000000100057824 */ /* 0x000fe400078e021d */
[----:B------:R-:W-:Y:S02]  /*3180*/  VIADD R29, R29, 0x80 ;  /* 0x000000801d1d7836 */ /* 0x000fe40000000000 */
[----:B0-----:R-:W-:-:S05]  /*3190*/  IMAD.WIDE.U32 R2, R5, 0x8, R2 ;  /* 0x0000000805027825 */ /* 0x001fca00078e0002 */
[----:B------:R2:W-:Y:S02]  /*31a0*/  STG.E.64 desc[UR4][R2.64], R10 ;  /* 0x0000000a02007986 */ /* 0x0005e4000c101b04 */
.L_x_11227:
        /* <DEDUP_REMOVED lines=8> */
.L_x_11228:
[----:B------:R-:W-:Y:S05]  /*3230*/  BSYNC.RELIABLE B1 ;  /* 0x0000000000017941 */ /* 0x000fea0003800100 */
.L_x_11223:
[----:B------:R-:W-:-:S13]  /*3240*/  ISETP.GE.U32.AND P0, PT, R29, R28, PT ;  /* 0x0000001c1d00720c */ /* 0x000fda0003f06070 */
[----:B012---:R-:W0:Y:S01]  /*3250*/  @!P0 LDC.64 R2, c[0x0][0x388] ;  /* 0x0000e200ff028b82 */ /* 0x007e220000000a00 */
[----:B------:R-:W-:Y:S01]  /*3260*/  @!P0 IMAD.IADD R5, R0, 0x1, R29 ;  /* 0x0000000100058824 */ /* 0x000fe200078e021d */
[----:B------:R-:W-:-:S03]  /*3270*/  @!P0 IADD3 R29, PT, PT, R29, 0x80, RZ ;  /* 0x000000801d1d8810 */ /* 0x000fc60007ffe0ff */
[----:B0-----:R-:W-:-:S05]  /*3280*/  @!P0 IMAD.WIDE.U32 R2, R5, 0x8, R2 ;  /* 0x0000000805028825 */ /* 0x001fca00078e0002 */
[----:B------:R3:W-:Y:S02]  /*3290*/  @!P0 STG.E.64 desc[UR4][R2.64], R14 ;  /* 0x0000000e02008986 */ /* 0x0007e4000c101b04 */
.L_x_11229:
[----:B------:R-:W-:Y:S05]  /*32a0*/  BSYNC.RECONVERGENT B0 ;  /* 0x0000000000007941 */ /* 0x000fea0003800200 */
.L_x_11222:
        /* <DEDUP_REMOVED lines=8> */
.L_x_11189:
[----:B------:R-:W0:Y:S01]  /*3330*/  S2R R2, SR_TID.X ;  /* 0x0000000000027919 */ /* 0x000e220000002100 */
[----:B------:R-:W1:Y:S02]  /*3340*/  LDC.64 R4, c[0x0][0x390] ;  /* 0x0000e400ff047b82 */ /* 0x000e640000000a00 */
[----:B-1----:R-:W-:-:S04]  /*3350*/  IMAD.WIDE.U32 R4, R0, 0x8, R4 ;  /* 0x0000000800047825 */ /* 0x002fc800078e0004 */
[----:B0-----:R-:W-:-:S05]  /*3360*/  IMAD.WIDE.U32 R6, R2, 0x20, R4 ;  /* 0x0000002002067825 */ /* 0x001fca00078e0004 */
[----:B------:R-:W2:Y:S01]  /*3370*/  LDG.E.ENL2.256 R12, R8, desc[UR4][R6.64] ;  /* 0xfe0000040608797e */ /* 0x000ea2000812190c */
[----:B------:R-:W-:Y:S02]  /*3380*/  IMAD.MOV.U32 R4, RZ, RZ, 0x652b82fe ;  /* 0x652b82feff047424 */ /* 0x000fe400078e00ff */
[----:B------:R-:W-:Y:S01]  /*3390*/  IMAD.MOV.U32 R5, RZ, RZ, 0x3ff71547 ;  /* 0x3ff71547ff057424 */ /* 0x000fe200078e00ff */
[----:B------:R-:W-:Y:S01]  /*33a0*/  UMOV UR6, 0xfefa39ef ;  /* 0xfefa39ef00067882 */ /* 0x000fe20000000000 */
[----:B------:R-:W-:Y:S01]  /*33b0*/  UMOV UR7, 0x3fe62e42 ;  /* 0x3fe62e4200077882 */ /* 0x000fe20000000000 */
[----:B------:R0:W5:Y:S01]  /*33c0*/  LDG.E.ENL2.256 R28, R32, desc[UR4][R6.64+0x1000] ;  /* 0xfe0080040620797e */ /* 0x000162000812191c */
[----:B------:R-:W-:Y:S02]  /*33d0*/  BSSY.RECONVERGENT B0, `(.L_x_11230) ;  /* 0x0000038000007945 */ /* 0x000fe40003800200 */
[----:B--2---:R-:W-:Y:S02]  /*33e0*/  DFMA R4, R8, -R4, 6.75539944105574400000e+15 ;  /* 0x433800000804742b */ /* 0x004fe40000000804 */
        /* <DEDUP_REMOVED lines=54> */
.L_x_11231:
[----:B------:R-:W-:Y:S05]  /*3750*/  BSYNC.RECONVERGENT B0 ;  /* 0x0000000000007941 */ /* 0x000fea0003800200 */
.L_x_11230:
        /* <DEDUP_REMOVED lines=19> */
[----:B-----5:R-:W-:Y:S05]  /*3890*/  CALL.REL.NOINC `($__internal_26_$__cuda_sm20_div_rn_f64_full) ;  /* 0x0000002400387944 */ /* 0x020fea0003c00000 */
[----:B------:R-:W-:Y:S02]  /*38a0*/  IMAD.MOV.U32 R4, RZ, RZ, R20 ;  /* 0x000000ffff047224 */ /* 0x000fe400078e0014 */
[----:B------:R-:W-:-:S07]  /*38b0*/  IMAD.MOV.U32 R5, RZ, RZ, R21 ;  /* 0x000000ffff057224 */ /* 0x000fce00078e0015 */
.L_x_11233:
[----:B------:R-:W-:Y:S05]  /*38c0*/  BSYNC.RECONVERGENT B1 ;  /* 0x0000000000017941 */ /* 0x000fea0003800200 */
.L_x_11232:
        /* <DEDUP_REMOVED lines=59> */
.L_x_11235:
[----:B------:R-:W-:Y:S05]  /*3c80*/  BSYNC.RECONVERGENT B0 ;  /* 0x0000000000007941 */ /* 0x000fea0003800200 */
.L_x_11234:
        /* <DEDUP_REMOVED lines=20> */
[----:B------:R-:W-:Y:S01]  /*3dd0*/  IMAD.MOV.U32 R6, RZ, RZ, R20 ;  /* 0x000000ffff067224 */ /* 0x000fe200078e0014 */
[----:B------:R-:W-:-:S07]  /*3de0*/  MOV R7, R21 ;  /* 0x0000001500077202 */ /* 0x000fce0000000f00 */
.L_x_11237:
[----:B------:R-:W-:Y:S05]  /*3df0*/  BSYNC.RECONVERGENT B1 ;  /* 0x0000000000017941 */ /* 0x000fea0003800200 */
.L_x_11236:
        /* <DEDUP_REMOVED lines=59> */
.L_x_11239:
[----:B------:R-:W-:Y:S05]  /*41b0*/  BSYNC.RECONVERGENT B0 ;  /* 0x0000000000007941 */ /* 0x000fea0003800200 */
.L_x_11238:
        /* <DEDUP_REMOVED lines=19> */
[----:B-----5:R-:W-:Y:S05]  /*42f0*/  CALL.REL.NOINC `($__internal_26_$__cuda_sm20_div_rn_f64_full) ;  /* 0x0000001800a07944 */ /* 0x020fea0003c00000 */
[----:B------:R-:W-:Y:S02]  /*4300*/  IMAD.MOV.U32 R8, RZ, RZ, R20 ;  /* 0x000000ffff087224 */ /* 0x000fe400078e0014 */
[----:B------:R-:W-:-:S07]  /*4310*/  IMAD.MOV.U32 R9, RZ, RZ, R21 ;  /* 0x000000ffff097224 */ /* 0x000fce00078e0015 */
.L_x_11241:
[----:B------:R-:W-:Y:S05]  /*4320*/  BSYNC.RECONVERGENT B1 ;  /* 0x0000000000017941 */ /* 0x000fea0003800200 */
.L_x_11240:
        /* <DEDUP_REMOVED lines=59> */
.L_x_11243:
[----:B------:R-:W-:Y:S05]  /*46e0*/  BSYNC.RECONVERGENT B0 ;  /* 0x0000000000007941 */ /* 0x000fea0003800200 */
.L_x_11242:
        /* <DEDUP_REMOVED lines=20> */
[----:B------:R-:W-:Y:S01]  /*4830*/  MOV R10, R20 ;  /* 0x00000014000a7202 */ /* 0x000fe20000000f00 */
[----:B------:R-:W-:-:S07]  /*4840*/  IMAD.MOV.U32 R11, RZ, RZ, R21 ;  /* 0x000000ffff0b7224 */ /* 0x000fce00078e0015 */
.L_x_11245:
[----:B------:R-:W-:Y:S05]  /*4850*/  BSYNC.RECONVERGENT B1 ;  /* 0x0000000000017941 */ /* 0x000fea0003800200 */
.L_x_11244:
        /* <DEDUP_REMOVED lines=59> */
.L_x_11247:
[----:B------:R-:W-:Y:S05]  /*4c10*/  BSYNC.RECONVERGENT B0 ;  /* 0x0000000000007941 */ /* 0x000fea0003800200 */
.L_x_11246:
        /* <DEDUP_REMOVED lines=22> */
.L_x_11249:
[----:B------:R-:W-:Y:S05]  /*4d80*/  BSYNC.RECONVERGENT B1 ;  /* 0x0000000000017941 */ /* 0x000fea0003800200 */
.L_x_11248:
        /* <DEDUP_REMOVED lines=59> */
.L_x_11251:
[----:B------:R-:W-:Y:S05]  /*5140*/  BSYNC.RECONVERGENT B0 ;  /* 0x0000000000007941 */ /* 0x000fea0003800200 */
.L_x_11250:
        /* <DEDUP_REMOVED lines=22> */
.L_x_11253:
[----:B------:R-:W-:Y:S05]  /*52b0*/  BSYNC.RECONVERGENT B1 ;  /* 0x0000000000017941 */ /* 0x000fea0003800200 */
.L_x_11252:
        /* <DEDUP_REMOVED lines=59> */
.L_x_11255:
[----:B------:R-:W-:Y:S05]  /*5670*/  BSYNC.RECONVERGENT B0 ;  /* 0x0000000000007941 */ /* 0x000fea0003800200 */
.L_x_11254:
        /* <DEDUP_REMOVED lines=19> */
[----:B------:R-:W-:Y:S05]  /*57b0*/  CALL.REL.NOINC `($__internal_26_$__cuda_sm20_div_rn_f64_full) ;  /* 0x0000000400707944 */ /* 0x000fea0003c00000 */
[----:B------:R-:W-:Y:S02]  /*57c0*/  IMAD.MOV.U32 R16, RZ, RZ, R20 ;  /* 0x000000ffff107224 */ /* 0x000fe400078e0014 */
[----:B------:R-:W-:-:S07]  /*57d0*/  IMAD.MOV.U32 R17, RZ, RZ, R21 ;  /* 0x000000ffff117224 */ /* 0x000fce00078e0015 */
.L_x_11257:
[----:B------:R-:W-:Y:S05]  /*57e0*/  BSYNC.RECONVERGENT B1 ;  /* 0x0000000000017941 */ /* 0x000fea0003800200 */
.L_x_11256:
        /* <DEDUP_REMOVED lines=59> */
.L_x_11259:
[----:B------:R-:W-:Y:S05]  /*5ba0*/  BSYNC.RECONVERGENT B0 ;  /* 0x0000000000007941 */ /* 0x000fea0003800200 */
.L_x_11258:
        /* <DEDUP_REMOVED lines=22> */
.L_x_11261:
[----:B------:R-:W-:Y:S05]  /*5d10*/  BSYNC.RECONVERGENT B1 ;  /* 0x0000000000017941 */ /* 0x000fea0003800200 */
.L_x_11260:
[----:B------:R-:W0:Y:S02]  /*5d20*/  LDC.64 R20, c[0x0][0x388] ;  /* 0x0000e200ff147b82 */ /* 0x000e240000000a00 */
[----:B0-----:R-:W-:-:S04]  /*5d30*/  IMAD.WIDE.U32 R20, R0, 0x8, R20 ;  /* 0x0000000800147825 */ /* 0x001fc800078e0014 */
[----:B------:R-:W-:-:S05]  /*5d40*/  IMAD.WIDE.U32 R20, R2, 0x20, R20 ;  /* 0x0000002002147825 */ /* 0x000fca00078e0014 */
[----:B------:R-:W-:Y:S04]  /*5d50*/  STG.E.ENL2.256 desc[UR4][R20.64], R4, R8 ;  /* 0xf80000041408797f */ /* 0x000fe8000f121804 */
[----:B------:R-:W-:Y:S01]  /*5d60*/  STG.E.ENL2.256 desc[UR4][R20.64+0x1000], R12, R16 ;  /* 0xf800800c1410797f */ /* 0x000fe2000f121804 */
[----:B------:R-:W-:Y:S05]  /*5d70*/  EXIT ;  /* 0x000000000000794d */ /* 0x000fea0003800000 */
        .weak           $__internal_26_$__cuda_sm20_div_rn_f64_full
        .type           $__internal_26_$__cuda_sm20_div_rn_f64_full,@function
        .size           $__internal_26_$__cuda_sm20_div_rn_f64_full,(.L_x_11380 - $__internal_26_$__cuda_sm20_div_rn_f64_full)
$__internal_26_$__cuda_sm20_div_rn_f64_full:
        /* <DEDUP_REMOVED lines=70> */
.L_x_11263:
        /* <DEDUP_REMOVED lines=17> */
.L_x_11266:
[----:B------:R-:W-:Y:S01]  /*62f0*/  LOP3.LUT R19, R27, 0x80000, RZ, 0xfc, !PT ;  /* 0x000800001b137812 */ /* 0x000fe200078efcff */
[----:B------:R-:W-:-:S04]  /*6300*/  IMAD.MOV.U32 R42, RZ, RZ, R26 ;  /* 0x000000ffff2a7224 */ /* 0x000fc800078e001a */
[----:B------:R-:W-:Y:S01]  /*6310*/  IMAD.MOV.U32 R43, RZ, RZ, R19 ;  /* 0x000000ffff2b7224 */ /* 0x000fe200078e0013 */
[----:B------:R-:W-:Y:S06]  /*6320*/  BRA `(.L_x_11264) ;  /* 0x00000000000c7947 */ /* 0x000fec0003800000 */
.L_x_11265:
[----:B------:R-:W-:Y:S01]  /*6330*/  LOP3.LUT R19, R39, 0x80000, RZ, 0xfc, !PT ;  /* 0x0008000027137812 */ /* 0x000fe200078efcff */
[----:B------:R-:W-:-:S03]  /*6340*/  IMAD.MOV.U32 R42, RZ, RZ, R38 ;  /* 0x000000ffff2a7224 */ /* 0x000fc600078e0026 */
[----:B------:R-:W-:-:S07]  /*6350*/  MOV R43, R19 ;  /* 0x00000013002b7202 */ /* 0x000fce0000000f00 */
.L_x_11264:
[----:B------:R-:W-:Y:S05]  /*6360*/  BSYNC.RECONVERGENT B0 ;  /* 0x0000000000007941 */ /* 0x000fea0003800200 */
.L_x_11262:
[----:B------:R-:W-:Y:S02]  /*6370*/  IMAD.MOV.U32 R19, RZ, RZ, 0x0 ;  /* 0x00000000ff137424 */ /* 0x000fe400078e00ff */
[----:B------:R-:W-:Y:S02]  /*6380*/  IMAD.MOV.U32 R20, RZ, RZ, R42 ;  /* 0x000000ffff147224 */ /* 0x000fe400078e002a */
[----:B------:R-:W-:Y:S01]  /*6390*/  IMAD.MOV.U32 R21, RZ, RZ, R43 ;  /* 0x000000ffff157224 */ /* 0x000fe200078e002b */
[----:B------:R-:W-:Y:S06]  /*63a0*/  RET.REL.NODEC R18 `(_ZN2at6native29vectorized_elementwise_kernelILi4EZZZNS0_61_GLOBAL__N__132982cb_23_ActivationSiluKernel_cu_9e10b42f_311311silu_kernelERNS_18TensorIteratorBaseEENKUlvE_clEvENKUlvE_clEvEUldE_St5arrayIPcLm2EEEEviT0_T1_) ;  /* 0xffffff9c12147950 */ /* 0x000fec0003c3ffff */
.L_x_11267:
        /* <DEDUP_REMOVED lines=13> */
.L_x_11380:


//--------------------- .text._ZN2at6native29vectorized_elementwise_kernelILi8EZZZNS0_61_GLOBAL__N__132982cb_23_ActivationSiluKernel_cu_9e10b42f_311311silu_kernelERNS_18TensorIteratorBaseEENKUlvE_clEvENKUlvE_clEvEUldE_St5arrayIPcLm2EEEEviT0_T1_ --------------------------
	.section	.text._ZN2at6native29vectorized_elementwise_kernelILi8EZZZNS0_61_GLOBAL__N__132982cb_23_ActivationSiluKernel_cu_9e10b42f_311311silu_kernelERNS_18TensorIteratorBaseEENKUlvE_clEvENKUlvE_clEvEUldE_St5arrayIPcLm2EEEEviT0_T1_,"ax",@progbits
	.align	128
        .global         _ZN2at6native29vectorized_elementwise_kernelILi8EZZZNS0_61_GLOBAL__N__132982cb_23_ActivationSiluKernel_cu_9e10b42f_311311silu_kernelERNS_18TensorIteratorBaseEENKUlvE_clEvENKUlvE_clEvEUldE_St5arrayIPcLm2EEEEviT0_T1_
        .type           _ZN2at6native29vectorized_elementwise_kernelILi8EZZZNS0_61_GLOBAL__N__132982cb_23_ActivationSiluKernel_cu_9e10b42f_311311silu_kernelERNS_18TensorIteratorBaseEENKUlvE_clEvENKUlvE_clEvEUldE_St5arrayIPcLm2EEEEviT0_T1_,@function
        .size           _ZN2at6native29vectorized_elementwise_kernelILi8EZZZNS0_61_GLOBAL__N__132982cb_23_ActivationSiluKernel_cu_9e10b42f_311311silu_kernelERNS_18TensorIteratorBaseEENKUlvE_clEvENKUlvE_clEvEUldE_St5arrayIPcLm2EEEEviT0_T1_,(.L_x_11381 - _ZN2at6native29vectorized_elementwise_kernelILi8EZZZNS0_61_GLOBAL__N__132982cb_23_ActivationSiluKernel_cu_9e10b42f_311311silu_kernelERNS_18TensorIteratorBaseEENKUlvE_clEvENKUlvE_clEvEUldE_St5arrayIPcLm2EEEEviT0_T1_)
        .other          _ZN2at6native29vectorized_elementwise_kernelILi8EZZZNS0_61_GLOBAL__N__132982cb_23_ActivationSiluKernel_cu_9e10b42f_311311silu_kernelERNS_18TensorIteratorBaseEENKUlvE_clEvENKUlvE_clEvEUldE_St5arrayIPcLm2EEEEviT0_T1_,@"STO_CUDA_ENTRY STV_DEFAULT"
_ZN2at6native29vectorized_elementwise_kernelILi8EZZZNS0_61_GLOBAL__N__132982cb_23_ActivationSiluKernel_cu_9e10b42f_311311silu_kernelERNS_18TensorIteratorBaseEENKUlvE_clEvENKUlvE_clEvEUldE_St5arrayIPcLm2EEEEviT0_T1_:
.text._ZN2at6native29vectorized_elementwise_kernelILi8EZZZNS0_61_GLOBAL__N__132982cb_23_ActivationSiluKernel_cu_9e10b42f_311311silu_kernelERNS_18TensorIteratorBaseEENKUlvE_clEvENKUlvE_clEvEUldE_St5arrayIPcLm2EEEEviT0_T1_:
        /* <DEDUP_REMOVED lines=128> */
.L_x_11272:
[----:B------:R-:W-:Y:S05]  /*0800*/  BSYNC.RECONVERGENT B0 ;  /* 0x0000000000007941 */ /* 0x000fea0003800200 */
.L_x_11271:
        /* <DEDUP_REMOVED lines=16> */
[----:B------:R-:W-:Y:S05]  /*0910*/  CALL.REL.NOINC `($__internal_27_$__cuda_sm20_div_rn_f64_full) ;  /* 0x0000005400187944 */ /* 0x000fea0003c00000 */
[----:B------:R-:W-:Y:S01]  /*0920*/  IMAD.MOV.U32 R2, RZ, RZ, R20 ;  /* 0x000000ffff027224 */ /* 0x000fe200078e0014 */
[----:B------:R-:W-:-:S07]  /*0930*/  MOV R3, R21 ;  /* 0x0000001500037202 */ /* 0x000fce0000000f00 */
.L_x_11270:
[----:B------:R-:W-:Y:S05]  /*0940*/  BSYNC.RECONVERGENT B1 ;  /* 0x0000000000017941 */ /* 0x000fea0003800200 */
.L_x_11269:
        /* <DEDUP_REMOVED lines=64> */
.L_x_11276:
[----:B------:R-:W-:Y:S05]  /*0d50*/  BSYNC.RECONVERGENT B0 ;  /* 0x0000000000007941 */ /* 0x000fea0003800200 */
.L_x_11275:
        /* <DEDUP_REMOVED lines=18> */
[----:B------:R-:W-:Y:S05]  /*0e80*/  CALL.REL.NOINC `($__internal_27_$__cuda_sm20_div_rn_f64_full) ;  /* 0x0000004c00bc7944 */ /* 0x000fea0003c00000 */
[----:B------:R-:W-:Y:S02]  /*0e90*/  IMAD.MOV.U32 R4, RZ, RZ, R20 ;  /* 0x000000ffff047224 */ /* 0x000fe400078e0014 */
[----:B------:R-:W-:-:S07]  /*0ea0*/  IMAD.MOV.U32 R5, RZ, RZ, R21 ;  /* 0x000000ffff057224 */ /* 0x000fce00078e0015 */
.L_x_11274:
[----:B------:R-:W-:Y:S05]  /*0eb0*/  BSYNC.RECONVERGENT B1 ;  /* 0x0000000000017941 */ /* 0x000fea0003800200 */
.L_x_11273:
        /* <DEDUP_REMOVED lines=64> */
.L_x_11280:
[----:B------:R-:W-:Y:S05]  /*12c0*/  BSYNC.RECONVERGENT B0 ;  /* 0x0000000000007941 */ /* 0x000fea0003800200 */
.L_x_11279:
        /* <DEDUP_REMOVED lines=18> */
[----:B------:R-:W-:Y:S05]  /*13f0*/  CALL.REL.NOINC `($__internal_27_$__cuda_sm20_div_rn_f64_full) ;  /* 0x0000004800607944 */ /* 0x000fea0003c00000 */
[----:B------:R-:W-:Y:S02]  /*1400*/  IMAD.MOV.U32 R6, RZ, RZ, R20 ;  /* 0x000000ffff067224 */ /* 0x000fe400078e0014 */
[----:B------:R-:W-:-:S07]  /*1410*/  IMAD.MOV.U32 R7, RZ, RZ, R21 ;  /* 0x000000ffff077224 */ /* 0x000fce00078e0015 */
.L_x_11278:
[----:B------:R-:W-:Y:S05]  /*1420*/  BSYNC.RECONVERGENT B1 ;  /* 0x0000000000017941 */ /* 0x000fea0003800200 */
.L_x_11277:
        /* <DEDUP_REMOVED lines=64> */
.L_x_11284:
[----:B------:R-:W-:Y:S05]  /*1830*/  BSYNC.RECONVERGENT B0 ;  /* 0x0000000000007941 */ /* 0x000fea0003800200 */
.L_x_11283:
        /* <DEDUP_REMOVED lines=19> */
[----:B------:R-:W-:Y:S01]  /*1970*/  IMAD.MOV.U32 R8, RZ, RZ, R20 ;  /* 0x000000ffff087224 */ /* 0x000fe200078e0014 */
[----:B------:R-:W-:-:S07]  /*1980*/  MOV R9, R21 ;  /* 0x0000001500097202 */ /* 0x000fce0000000f00 */
.L_x_11282:
[----:B------:R-:W-:Y:S05]  /*1990*/  BSYNC.RECONVERGENT B1 ;  /* 0x0000000000017941 */ /* 0x000fea0003800200 */
.L_x_11281:
        /* <DEDUP_REMOVED lines=64> */
.L_x_11288:
[----:B------:R-:W-:Y:S05]  /*1da0*/  BSYNC.RECONVERGENT B0 ;  /* 0x0000000000007941 */ /* 0x000fea0003800200 */
.L_x_11287:
        /* <DEDUP_REMOVED lines=21> */
.L_x_11286:
[----:B------:R-:W-:Y:S05]  /*1f00*/  BSYNC.RECONVERGENT B1 ;  /* 0x0000000000017941 */ /* 0x000fea0003800200 */
.L_x_11285:
        /* <DEDUP_REMOVED lines=64> */
.L_x_11292:
[----:B------:R-:W-:Y:S05]  /*2310*/  BSYNC.RECONVERGENT B0 ;  /* 0x0000000000007941 */ /* 0x000fea0003800200 */
.L_x_11291:
        /* <DEDUP_REMOVED lines=21> */
.L_x_11290:
[----:B------:R-:W-:Y:S05]  /*2470*/  BSYNC.RECONVERGENT B1 ;  /* 0x0000000000017941 */ /* 0x000fea0003800200 */
.L_x_11289:
        /* <DEDUP_REMOVED lines=64> */
.L_x_11296:
[----:B------:R-:W-:Y:S05]  /*2880*/  BSYNC.RECONVERGENT B0 ;  /* 0x0000000000007941 */ /* 0x000fea0003800200 */
.L_x_11295:
        /* <DEDUP_REMOVED lines=21> */
.L_x_11294:
[----:B------:R-:W-:Y:S05]  /*29e0*/  BSYNC.RECONVERGENT B1 ;  /* 0x0000000000017941 */ /* 0x000fea0003800200 */
.L_x_11293:
        /* <DEDUP_REMOVED lines=64> */
.L_x_11300:
[----:B------:R-:W-:Y:S05]  /*2df0*/  BSYNC.RECONVERGENT B0 ;  /* 0x0000000000007941 */ /* 0x000fea0003800200 */
.L_x_11299:
        /* <DEDUP_REMOVED lines=21> */
.L_x_11298:
[----:B------:R-:W-:Y:S05]  /*2f50*/  BSYNC.RECONVERGENT B1 ;  /* 0x0000000000017941 */ /* 0x000fea0003800200 */
.L_x_11297:
        /* <DEDUP_REMOVED lines=16> */
.L_x_11303:
[----:B------:R-:W-:-:S13]  /*3060*/  ISETP.GE.U32.AND P0, PT, R29, R28, PT ;  /* 0x0000001c1d00720c */ /* 0x000fda0003f06070 */
[----:B------:R-:W-:Y:S05]  /*3070*/  @P0 BRA `(.L_x_11305) ;  /* 0x0000000000300947 */ /* 0x000fea0003800000 */
[----:B0-----:R-:W0:Y:S01]  /*3080*/  LDC.64 R2, c[0x0][0x388] ;  /* 0x0000e200ff027b82 */ /* 0x001e220000000a00 */
[----:B------:R-:W-:Y:S02]  /*3090*/  IMAD.IADD R5, R0, 0x1, R29 ;  /* 0x0000000100057824 */ /* 0x000fe400078e021d */
[----:B------:R-:W-:Y:S02]  /*30a0*/  VIADD R29, R29, 0x80 ;  /* 0x000000801d1d7836 */ /* 0x000fe40000000000 */
[----:B0-----:R-:W-:-:S05]  /*30b0*/  IMAD.WIDE.U32 R2, R5, 0x8, R2 ;  /* 0x0000000805027825 */ /* 0x001fca00078e0002 */
[----:B------:R1:W-:Y:S02]  /*30c0*/  STG.E.64 desc[UR4][R2.64], R6 ;  /* 0x0000000602007986 */ /* 0x0003e4000c101b04 */
.L_x_11304:
[----:B------:R-:W-:-:S13]  /*30d0*/  ISETP.GE.U32.AND P0, PT, R29, R28, PT ;  /* 0x0000001c1d00720c */ /* 0x000fda0003f06070 */
[----:B------:R-:W-:Y:S05]  /*30e0*/  @P0 BRA `(.L_x_11306) ;  /* 0x0000000000300947 */ /* 0x000fea0003800000 */
[----:B01----:R-:W0:Y:S01]  /*30f0*/  LDC.64 R2, c[0x0][0x388] ;  /* 0x0000e200ff027b82 */ /* 0x003e220000000a00 */
[----:B------:R-:W-:Y:S01]  /*3100*/  IMAD.IADD R5, R0, 0x1, R29 ;  /* 0x0000000100057824 */ /* 0x000fe200078e021d */
[----:B------:R-:W-:-:S03]  /*3110*/  IADD3 R29, PT, PT, R29, 0x80, RZ ;  /* 0x000000801d1d7810 */ /* 0x000fc60007ffe0ff */
[----:B0-----:R-:W-:-:S05]  /*3120*/  IMAD.WIDE.U32 R2, R5, 0x8, R2 ;  /* 0x0000000805027825 */ /* 0x001fca00078e0002 */
[----:B------:R1:W-:Y:S02]  /*3130*/  STG.E.64 desc[UR4][R2.64], R8 ;  /* 0x0000000802007986 */ /* 0x0003e4000c101b04 */
.L_x_11305:
[----:B------:R-:W-:-:S13]  /*3140*/  ISETP.GE.U32.AND P0, PT, R29, R28, PT ;  /* 0x0000001c1d00720c */ /* 0x000fda0003f06070 */
[----:B------:R-:W-:Y:S05]  /*3150*/  @P0 BRA `(.L_x_11307) ;  /* 0x0000000000340947 */ /* 0x000fea0003800000 */
[----:B01----:R-:W0:Y:S01]  /*3160*/  LDC.64 R2, c[0x0][0x388] ;  /* 0x0000e200ff027b82 */ /* 0x003e220000000a00 */
[----:B------:R-:W-:Y:S02]  /*3170*/  IMAD.IADD R5, R0, 0x1, R29 ;  /* 0x0000000100057824 */ /* 0x000fe400078e021d */
[----:B------:R-:W-:Y:S02]  /*3180*/  VIADD R29, R29, 0x80 ;  /* 0x000000801d1d7836 */ /* 0x000fe40000000000 */
[----:B0-----:R-:W-:-:S05]  /*3190*/  IMAD.WIDE.U32 R2, R5, 0x8, R2 ;  /* 0x0000000805027825 */ /* 0x001fca00078e0002 */
[----:B------:R2:W-:Y:S02]  /*31a0*/  STG.E.64 desc[UR4][R2.64], R10 ;  /* 0x0000000a02007986 */ /* 0x0005e4000c101b04 */
.L_x_11306:
        /* <DEDUP_REMOVED lines=8> */
.L_x_11307:
[----:B------:R-:W-:Y:S05]  /*3230*/  BSYNC.RELIABLE B1 ;  /* 0x0000000000017941 */ /* 0x000fea0003800100 */
.L_x_11302:
[----:B------:R-:W-:-:S13]  /*3240*/  ISETP.GE.U32.AND P0, PT, R29, R28, PT ;  /* 0x0000001c1d00720c */ /* 0x000fda0003f06070 */
[----:B012---:R-:W0:Y:S01]  /*3250*/  @!P0 LDC.64 R2, c[0x0][0x388] ;  /* 0x0000e200ff028b82 */ /* 0x007e220000000a00 */
[----:B------:R-:W-:Y:S01]  /*3260*/  @!P0 IMAD.IADD R5, R0, 0x1, R29 ;  /* 0x0000000100058824 */ /* 0x000fe200078e021d */
[----:B------:R-:W-:-:S03]  /*3270*/  @!P0 IADD3 R29, PT, PT, R29, 0x80, RZ ;  /* 0x000000801d1d8810 */ /* 0x000fc60007ffe0ff */
[----:B0-----:R-:W-:-:S05]  /*3280*/  @!P0 IMAD.WIDE.U32 R2, R5, 0x8, R2 ;  /* 0x0000000805028825 */ /* 0x001fca00078e0002 */
[----:B------:R3:W-:Y:S02]  /*3290*/  @!P0 STG.E.64 desc[UR4][R2.64], R14 ;  /* 0x0000000e02008986 */ /* 0x0007e4000c101b04 */
.L_x_11308:
[----:B------:R-:W-:Y:S05]  /*32a0*/  BSYNC.RECONVERGENT B0 ;  /* 0x0000000000007941 */ /* 0x000fea0003800200 */
.L_x_11301:
        /* <DEDUP_REMOVED lines=8> */
.L_x_11268:
        /* <DEDUP_REMOVED lines=66> */
.L_x_11310:
[----:B------:R-:W-:Y:S05]  /*3750*/  BSYNC.RECONVERGENT B0 ;  /* 0x0000000000007941 */ /* 0x000fea0003800200 */
.L_x_11309:
        /* <DEDUP_REMOVED lines=19> */
[----:B-----5:R-:W-:Y:S05]  /*3890*/  CALL.REL.NOINC `($__internal_27_$__cuda_sm20_div_rn_f64_full) ;  /* 0x0000002400387944 */ /* 0x020fea0003c00000 */
[----:B------:R-:W-:Y:S02]  /*38a0*/  IMAD.MOV.U32 R4, RZ, RZ, R20 ;  /* 0x000000ffff047224 */ /* 0x000fe400078e0014 */
[----:B------:R-:W-:-:S07]  /*38b0*/  IMAD.MOV.U32 R5, RZ, RZ, R21 ;  /* 0x000000ffff057224 */ /* 0x000fce00078e0015 */
.L_x_11312:
[----:B------:R-:W-:Y:S05]  /*38c0*/  BSYNC.RECONVERGENT B1 ;  /* 0x0000000000017941 */ /* 0x000fea0003800200 */
.L_x_11311:
        /* <DEDUP_REMOVED lines=59> */
.L_x_11314:
[----:B------:R-:W-:Y:S05]  /*3c80*/  BSYNC.RECONVERGENT B0 ;  /* 0x0000000000007941 */ /* 0x000fea0003800200 */
.L_x_11313:
        /* <DEDUP_REMOVED lines=20> */
[----:B------:R-:W-:Y:S01]  /*3dd0*/  IMAD.MOV.U32 R6, RZ, RZ, R20 ;  /* 0x000000ffff067224 */ /* 0x000fe200078e0014 */
[----:B------:R-:W-:-:S07]  /*3de0*/  MOV R7, R21 ;  /* 0x0000001500077202 */ /* 0x000fce0000000f00 */
.L_x_11316:
[----:B------:R-:W-:Y:S05]  /*3df0*/  BSYNC.RECONVERGENT B1 ;  /* 0x0000000000017941 */ /* 0x000fea0003800200 */
.L_x_11315:
        /* <DEDUP_REMOVED lines=59> */
.L_x_11318:
[----:B------:R-:W-:Y:S05]  /*41b0*/  BSYNC.RECONVERGENT B0 ;  /* 0x0000000000007941 */ /* 0x000fea0003800200 */
.L_x_11317:
        /* <DEDUP_REMOVED lines=19> */
[----:B-----5:R-:W-:Y:S05]  /*42f0*/  CALL.REL.NOINC `($__internal_27_$__cuda_sm20_div_rn_f64_full) ;  /* 0x0000001800a07944 */ /* 0x020fea0003c00000 */
[----:B------:R-:W-:Y:S02]  /*4300*/  IMAD.MOV.U32 R8, RZ, RZ, R20 ;  /* 0x000000ffff087224 */ /* 0x000fe400078e0014 */
[----:B------:R-:W-:-:S07]  /*4310*/  IMAD.MOV.U32 R9, RZ, RZ, R21 ;  /* 0x000000ffff097224 */ /* 0x000fce00078e0015 */
.L_x_11320:
[----:B------:R-:W-:Y:S05]  /*4320*/  BSYNC.RECONVERGENT B1 ;  /* 0x0000000000017941 */ /* 0x000fea0003800200 */
.L_x_11319:
        /* <DEDUP_REMOVED lines=59> */
.L_x_11322:
[----:B------:R-:W-:Y:S05]  /*46e0*/  BSYNC.RECONVERGENT B0 ;  /* 0x0000000000007941 */ /* 0x000fea0003800200 */
.L_x_11321:
        /* <DEDUP_REMOVED lines=20> */
[----:B------:R-:W-:Y:S01]  /*4830*/  MOV R10, R20 ;  /* 0x00000014000a7202 */ /* 0x000fe20000000f00 */
[----:B------:R-:W-:-:S07]  /*4840*/  IMAD.MOV.U32 R11, RZ, RZ, R21 ;  /* 0x000000ffff0b7224 */ /* 0x000fce00078e0015 */
.L_x_11324:
[----:B------:R-:W-:Y:S05]  /*4850*/  BSYNC.RECONVERGENT B1 ;  /* 0x0000000000017941 */ /* 0x000fea0003800200 */
.L_x_11323:
        /* <DEDUP_REMOVED lines=59> */
.L_x_11326:
[----:B------:R-:W-:Y:S05]  /*4c10*/  BSYNC.RECONVERGENT B0 ;  /* 0x0000000000007941 */ /* 0x000fea0003800200 */
.L_x_11325:
        /* <DEDUP_REMOVED lines=22> */
.L_x_11328:
[----:B------:R-:W-:Y:S05]  /*4d80*/  BSYNC.RECONVERGENT B1 ;  /* 0x0000000000017941 */ /* 0x000fea0003800200 */
.L_x_11327:
        /* <DEDUP_REMOVED lines=59> */
.L_x_11330:
[----:B------:R-:W-:Y:S05]  /*5140*/  BSYNC.RECONVERGENT B0 ;  /* 0x0000000000007941 */ /* 0x000fea0003800200 */
.L_x_11329:
        /* <DEDUP_REMOVED lines=22> */
.L_x_11332:
[----:B------:R-:W-:Y:S05]  /*52b0*/  BSYNC.RECONVERGENT B1 ;  /* 0x0000000000017941 */ /* 0x000fea0003800200 */
.L_x_11331:
        /* <DEDUP_REMOVED lines=59> */
.L_x_11334:
[----:B------:R-:W-:Y:S05]  /*5670*/  BSYNC.RECONVERGENT B0 ;  /* 0x0000000000007941 */ /* 0x000fea0003800200 */
.L_x_11333:
        /* <DEDUP_REMOVED lines=19> */
[----:B------:R-:W-:Y:S05]  /*57b0*/  CALL.REL.NOINC `($__internal_27_$__cuda_sm20_div_rn_f64_full) ;  /* 0x0000000400707944 */ /* 0x000fea0003c00000 */
[----:B------:R-:W-:Y:S02]  /*57c0*/  IMAD.MOV.U32 R16, RZ, RZ, R20 ;  /* 0x000000ffff107224 */ /* 0x000fe400078e0014 */
[----:B------:R-:W-:-:S07]  /*57d0*/  IMAD.MOV.U32 R17, RZ, RZ, R21 ;  /* 0x000000ffff117224 */ /* 0x000fce00078e0015 */
.L_x_11336:
[----:B------:R-:W-:Y:S05]  /*57e0*/  BSYNC.RECONVERGENT B1 ;  /* 0x0000000000017941 */ /* 0x000fea0003800200 */
.L_x_11335:
        /* <DEDUP_REMOVED lines=59> */
.L_x_11338:
[----:B------:R-:W-:Y:S05]  /*5ba0*/  BSYNC.RECONVERGENT B0 ;  /* 0x0000000000007941 */ /* 0x000fea0003800200 */
.L_x_11337:
        /* <DEDUP_REMOVED lines=22> */
.L_x_11340:
[----:B------:R-:W-:Y:S05]  /*5d10*/  BSYNC.RECONVERGENT B1 ;  /* 0x0000000000017941 */ /* 0x000fea0003800200 */
.L_x_11339:
[----:B------:R-:W0:Y:S02]  /*5d20*/  LDC.64 R20, c[0x0][0x388] ;  /* 0x0000e200ff147b82 */ /* 0x000e240000000a00 */
[----:B0-----:R-:W-:-:S04]  /*5d30*/  IMAD.WIDE.U32 R20, R0, 0x8, R20 ;  /* 0x0000000800147825 */ /* 0x001fc800078e0014 */
[----:B------:R-:W-:-:S05]  /*5d40*/  IMAD.WIDE.U32 R20, R2, 0x40, R20 ;  /* 0x0000004002147825 */ /* 0x000fca00078e0014 */
[----:B------:R-:W-:Y:S04]  /*5d50*/  STG.E.ENL2.256 desc[UR4][R20.64], R4, R8 ;  /* 0xf80000041408797f */ /* 0x000fe8000f121804 */
[----:B------:R-:W-:Y:S01]  /*5d60*/  STG.E.ENL2.256 desc[UR4][R20.64+0x20], R12, R16 ;  /* 0xf800010c1410797f */ /* 0x000fe2000f121804 */
[----:B------:R-:W-:Y:S05]  /*5d70*/  EXIT ;  /* 0x000000000000794d */ /* 0x000fea0003800000 */
        .weak           $__internal_27_$__cuda_sm20_div_rn_f64_full
        .type           $__internal_27_$__cuda_sm20_div_rn_f64_full,@function
        .size           $__internal_27_$__cuda_sm20_div_rn_f64_full,(.L_x_11381 - $__internal_27_$__cuda_sm20_div_rn_f64_full)
$__internal_27_$__cuda_sm20_div_rn_f64_full:
        /* <DEDUP_REMOVED lines=70> */
.L_x_11342:
        /* <DEDUP_REMOVED lines=17> */
.L_x_11345:
[----:B------:R-:W-:Y:S01]  /*62f0*/  LOP3.LUT R19, R27, 0x80000, RZ, 0xfc, !PT ;  /* 0x000800001b137812 */ /* 0x000fe200078efcff */
[----:B------:R-:W-:-:S04]  /*6300*/  IMAD.MOV.U32 R42, RZ, RZ, R26 ;  /* 0x000000ffff2a7224 */ /* 0x000fc800078e001a */
[----:B------:R-:W-:Y:S01]  /*6310*/  IMAD.MOV.U32 R43, RZ, RZ, R19 ;  /* 0x000000ffff2b7224 */ /* 0x000fe200078e0013 */
[----:B------:R-:W-:Y:S06]  /*6320*/  BRA `(.L_x_11343) ;  /* 0x00000000000c7947 */ /* 0x000fec0003800000 */
.L_x_11344:
[----:B------:R-:W-:Y:S01]  /*6330*/  LOP3.LUT R19, R39, 0x80000, RZ, 0xfc, !PT ;  /* 0x0008000027137812 */ /* 0x000fe200078efcff */
[----:B------:R-:W-:-:S03]  /*6340*/  IMAD.MOV.U32 R42, RZ, RZ, R38 ;  /* 0x000000ffff2a7224 */ /* 0x000fc600078e0026 */
[----:B------:R-:W-:-:S07]  /*6350*/  MOV R43, R19 ;  /* 0x00000013002b7202 */ /* 0x000fce0000000f00 */
.L_x_11343:
[----:B------:R-:W-:Y:S05]  /*6360*/  BSYNC.RECONVERGENT B0 ;  /* 0x0000000000007941 */ /* 0x000fea0003800200 */
.L_x_11341:
[----:B------:R-:W-:Y:S02]  /*6370*/  IMAD.MOV.U32 R19, RZ, RZ, 0x0 ;  /* 0x00000000ff137424 */ /* 0x000fe400078e00ff */
[----:B------:R-:W-:Y:S02]  /*6380*/  IMAD.MOV.U32 R20, RZ, RZ, R42 ;  /* 0x000000ffff147224 */ /* 0x000fe400078e002a */
[----:B------:R-:W-:Y:S01]  /*6390*/  IMAD.MOV.U32 R21, RZ, RZ, R43 ;  /* 0x000000ffff157224 */ /* 0x000fe200078e002b */
[----:B------:R-:W-:Y:S06]  /*63a0*/  RET.REL.NODEC R18 `(_ZN2at6native29vectorized_elementwise_kernelILi8EZZZNS0_61_GLOBAL__N__132982cb_23_ActivationSiluKernel_cu_9e10b42f_311311silu_kernelERNS_18TensorIteratorBaseEENKUlvE_clEvENKUlvE_clEvEUldE_St5arrayIPcLm2EEEEviT0_T1_) ;  /* 0xffffff9c12147950 */ /* 0x000fec0003c3ffff */
.L_x_11346:
        /* <DEDUP_REMOVED lines=13> */
.L_x_11381:


//--------------------- .nv.global.init           --------------------------
	.section	.nv.global.init,"aw",@progbits
	.align	16
.nv.global.init:
	.type		__cudart_sin_cos_coeffs,@object
	.size		__cudart_sin_cos_coeffs,(__cudart_i2opi_d - __cudart_sin_cos_coeffs)
__cudart_sin_cos_coeffs:
        /*0000*/ 	.byte	0x46, 0xd2, 0xb0, 0x2c, 0xf1, 0xe5, 0x5a, 0xbe, 0x92, 0xe3, 0xac, 0x69, 0xe3, 0x1d, 0xc7, 0x3e
        /*0010*/ 	.byte	0xa1, 0x62, 0xdb, 0x19, 0xa0, 0x01, 0x2a, 0xbf, 0x18, 0x08, 0x11, 0x11, 0x11, 0x11, 0x81, 0x3f
        /*0020*/ 	.byte	0x54, 0x55, 0x55, 0x55, 0x55, 0x55, 0xc5, 0xbf, 0x00, 0x00, 0x00, 0x00, 0x00, 0x00, 0x00, 0x00
        /*0030*/ 	.byte	0x00, 0x00, 0x00, 0x00, 0x00, 0x00, 0x00, 0x00, 0x64, 0x81, 0xfd, 0x20, 0x83, 0xff, 0xa8, 0xbd
        /*0040*/ 	.byte	0x28, 0x85, 0xef, 0xc1, 0xa7, 0xee, 0x21, 0x3e, 0xd9, 0xe6, 0x06, 0x8e, 0x4f, 0x7e, 0x92, 0xbe
        /*0050*/ 	.byte	0xe9, 0xbc, 0xdd, 0x19, 0xa0, 0x01, 0xfa, 0x3e, 0x47, 0x5d, 0xc1, 0x16, 0x6c, 0xc1, 0x56, 0xbf
        /*0060*/ 	.byte	0x51, 0x55, 0x55, 0x55, 0x55, 0x55, 0xa5, 0x3f, 0x00, 0x00, 0x00, 0x00, 0x00, 0x00, 0xe0, 0xbf
        /*0070*/ 	.byte	0x00, 0x00, 0x00, 0x00, 0x00, 0x00, 0xf0, 0x3f, 0x00, 0x00, 0x00, 0x00, 0x00, 0x00, 0x00, 0x00
	.type		__cudart_i2opi_d,@object
	.size		__cudart_i2opi_d,($str$6 - __cudart_i2opi_d)
__cudart_i2opi_d:
        /* <DEDUP_REMOVED lines=9> */
	.type		$str$6,@object
	.size		$str$6,(__unnamed_11 - $str$6)
$str$6:
        /*0110*/ 	.byte	0x66, 0x61, 0x6c, 0x73, 0x65, 0x00
	.type		__unnamed_11,@object
	.size		__unnamed_11,(__unnamed_3 - __unnamed_11)
__unnamed_11:
        /*0116*/ 	.byte	0x66, 0x65, 0x74, 0x63, 0x68, 0x5f, 0x61, 0x6e, 0x64, 0x5f, 0x63, 0x61, 0x73, 0x74, 0x00
	.type		__unnamed_3,@object
	.size		__unnamed_3,(__unnamed_7 - __unnamed_3)
__unnamed_3:
        /*0125*/ 	.byte	0x66, 0x65, 0x74, 0x63, 0x68, 0x5f, 0x61, 0x6e, 0x64, 0x5f, 0x63, 0x61, 0x73, 0x74, 0x00
	.type		__unnamed_7,@object
	.size		__unnamed_7,(__unnamed_9 - __unnamed_7)
__unnamed_7:
        /*0134*/ 	.byte	0x66, 0x65, 0x74, 0x63, 0x68, 0x5f, 0x61, 0x6e, 0x64, 0x5f, 0x63, 0x61, 0x73, 0x74, 0x00
	.type		__unnamed_9,@object
	.size		__unnamed_9,(__unnamed_1 - __unnamed_9)
__unnamed_9:
        /*0143*/ 	.byte	0x66, 0x65, 0x74, 0x63, 0x68, 0x5f, 0x61, 0x6e, 0x64, 0x5f, 0x63, 0x61, 0x73, 0x74, 0x00
	.type		__unnamed_1,@object
	.size		__unnamed_1,(__unnamed_5 - __unnamed_1)
__unnamed_1:
        /*0152*/ 	.byte	0x66, 0x65, 0x74, 0x63, 0x68, 0x5f, 0x61, 0x6e, 0x64, 0x5f, 0x63, 0x61, 0x73, 0x74, 0x00
	.type		__unnamed_5,@object
	.size		__unnamed_5,(__unnamed_12 - __unnamed_5)
__unnamed_5:
        /*0161*/ 	.byte	0x66, 0x65, 0x74, 0x63, 0x68, 0x5f, 0x61, 0x6e, 0x64, 0x5f, 0x63, 0x61, 0x73, 0x74, 0x00
	.type		__unnamed_12,@object
	.size		__unnamed_12,(__unnamed_4 - __unnamed_12)
__unnamed_12:
        /*0170*/ 	.byte	0x63, 0x61, 0x73, 0x74, 0x5f, 0x61, 0x6e, 0x64, 0x5f, 0x73, 0x74, 0x6f, 0x72, 0x65, 0x00
	.type		__unnamed_4,@object
	.size		__unnamed_4,(__unnamed_8 - __unnamed_4)
__unnamed_4:
        /*017f*/ 	.byte	0x63, 0x61, 0x73, 0x74, 0x5f, 0x61, 0x6e, 0x64, 0x5f, 0x73, 0x74, 0x6f, 0x72, 0x65, 0x00
	.type		__unnamed_8,@object
	.size		__unnamed_8,(__unnamed_10 - __unnamed_8)
__unnamed_8:
        /*018e*/ 	.byte	0x63, 0x61, 0x73, 0x74, 0x5f, 0x61, 0x6e, 0x64, 0x5f, 0x73, 0x74, 0x6f, 0x72, 0x65, 0x00
	.type		__unnamed_10,@object
	.size		__unnamed_10,(__unnamed_2 - __unnamed_10)
__unnamed_10:
        /*019d*/ 	.byte	0x63, 0x61, 0x73, 0x74, 0x5f, 0x61, 0x6e, 0x64, 0x5f, 0x73, 0x74, 0x6f, 0x72, 0x65, 0x00
	.type		__unnamed_2,@object
	.size		__unnamed_2,(__unnamed_6 - __unnamed_2)
__unnamed_2:
        /*01ac*/ 	.byte	0x63, 0x61, 0x73, 0x74, 0x5f, 0x61, 0x6e, 0x64, 0x5f, 0x73, 0x74, 0x6f, 0x72, 0x65, 0x00
	.type		__unnamed_6,@object
	.size		__unnamed_6,($str$7 - __unnamed_6)
__unnamed_6:
        /*01bb*/ 	.byte	0x63, 0x61, 0x73, 0x74, 0x5f, 0x61, 0x6e, 0x64, 0x5f, 0x73, 0x74, 0x6f, 0x72, 0x65, 0x00
	.type		$str$7,@object
	.size		$str$7,(.L_41 - $str$7)
$str$7:
        /*01ca*/ 	.byte	0x2f, 0x72, 0x6f, 0x6f, 0x74, 0x2f, 0x2e, 0x70, 0x79, 0x65, 0x6e, 0x76, 0x2f, 0x76, 0x65, 0x72
        /*01da*/ 	.byte	0x73, 0x69, 0x6f, 0x6e, 0x73, 0x2f, 0x33, 0x2e, 0x31, 0x33, 0x2e, 0x31, 0x32, 0x2f, 0x6c, 0x69
        /*01ea*/ 	.byte	0x62, 0x2f, 0x70, 0x79, 0x74, 0x68, 0x6f, 0x6e, 0x33, 0x2e, 0x31, 0x33, 0x2f, 0x73, 0x69, 0x74
        /*01fa*/ 	.byte	0x65, 0x2d, 0x70, 0x61, 0x63, 0x6b, 0x61, 0x67, 0x65, 0x73, 0x2f, 0x74, 0x6f, 0x72, 0x63, 0x68
        /*020a*/ 	.byte	0x2f, 0x69, 0x6e, 0x63, 0x6c, 0x75, 0x64, 0x65, 0x2f, 0x63, 0x31, 0x30, 0x2f, 0x63, 0x6f, 0x72
        /*021a*/ 	.byte	0x65, 0x2f, 0x44, 0x79, 0x6e, 0x61, 0x6d, 0x69, 0x63, 0x43, 0x61, 0x73, 0x74, 0x2e, 0x68, 0x00
.L_41:


//--------------------- .nv.shared.reserved.0     --------------------------
	.section	.nv.shared.reserved.0,"aw",@nobits
	.weak		__nv_reservedSMEM_offset_0_alias
	.size		__nv_reservedSMEM_offset_0_alias, 0, 64
	.other		__nv_reservedSMEM_offset_0_alias,@"STO_CUDA_RESERVED_SHARED STV_DEFAULT"
__nv_reservedSMEM_offset_0_alias:
	.zero		0
	.zero		64


//--------------------- .nv.global                --------------------------
	.section	.nv.global,"aw",@nobits
.nv.global:
	.type		_ZN59_INTERNAL_132982cb_23_ActivationSiluKernel_cu_9e10b42f_31134cuda3std3__48in_placeE,@object
	.size		_ZN59_INTERNAL_132982cb_23_ActivationSiluKernel_cu_9e10b42f_31134cuda3std3__48in_placeE,(_ZN59_INTERNAL_132982cb_23_ActivationSiluKernel_cu_9e10b42f_31134cuda3std6ranges3__45__cpo8distanceE - _ZN59_INTERNAL_132982cb_23_ActivationSiluKernel_cu_9e10b42f_31134cuda3std3__48in_placeE)
_ZN59_INTERNAL_132982cb_23_ActivationSiluKernel_cu_9e10b42f_31134cuda3std3__48in_placeE:
	.zero		1
	.type		_ZN59_INTERNAL_132982cb_23_ActivationSiluKernel_cu_9e10b42f_31134cuda3std6ranges3__45__cpo8distanceE,@object
	.size		_ZN59_INTERNAL_132982cb_23_ActivationSiluKernel_cu_9e10b42f_31134cuda3std6ranges3__45__cpo8distanceE,(_ZN59_INTERNAL_132982cb_23_ActivationSiluKernel_cu_9e10b42f_31134cuda3std3__45__cpo3endE - _ZN59_INTERNAL_132982cb_23_ActivationSiluKernel_cu_9e10b42f_31134cuda3std6ranges3__45__cpo8distanceE)
_ZN59_INTERNAL_132982cb_23_ActivationSiluKernel_cu_9e10b42f_31134cuda3std6ranges3__45__cpo8distanceE:
	.zero		1
	.type		_ZN59_INTERNAL_132982cb_23_ActivationSiluKernel_cu_9e10b42f_31134cuda3std3__45__cpo3endE,@object
	.size		_ZN59_INTERNAL_132982cb_23_ActivationSiluKernel_cu_9e10b42f_31134cuda3std3__45__cpo3endE,(_ZN59_INTERNAL_132982cb_23_ActivationSiluKernel_cu_9e10b42f_31134cuda3std6ranges3__45__cpo7advanceE - _ZN59_INTERNAL_132982cb_23_ActivationSiluKernel_cu_9e10b42f_31134cuda3std3__45__cpo3endE)
_ZN59_INTERNAL_132982cb_23_ActivationSiluKernel_cu_9e10b42f_31134cuda3std3__45__cpo3endE:
	.zero		1
	.type		_ZN59_INTERNAL_132982cb_23_ActivationSiluKernel_cu_9e10b42f_31134cuda3std6ranges3__45__cpo7advanceE,@object
	.size		_ZN59_INTERNAL_132982cb_23_ActivationSiluKernel_cu_9e10b42f_31134cuda3std6ranges3__45__cpo7advanceE,(_ZN59_INTERNAL_132982cb_23_ActivationSiluKernel_cu_9e10b42f_31134cuda3std3__45__cpo4rendE - _ZN59_INTERNAL_132982cb_23_ActivationSiluKernel_cu_9e10b42f_31134cuda3std6ranges3__45__cpo7advanceE)
_ZN59_INTERNAL_132982cb_23_ActivationSiluKernel_cu_9e10b42f_31134cuda3std6ranges3__45__cpo7advanceE:
	.zero		1
	.type		_ZN59_INTERNAL_132982cb_23_ActivationSiluKernel_cu_9e10b42f_31134cuda3std3__45__cpo4rendE,@object
	.size		_ZN59_INTERNAL_132982cb_23_ActivationSiluKernel_cu_9e10b42f_31134cuda3std3__45__cpo4rendE,(_ZN59_INTERNAL_132982cb_23_ActivationSiluKernel_cu_9e10b42f_31134cuda3std6ranges3__45__cpo4dataE - _ZN59_INTERNAL_132982cb_23_ActivationSiluKernel_cu_9e10b42f_31134cuda3std3__45__cpo4rendE)
_ZN59_INTERNAL_132982cb_23_ActivationSiluKernel_cu_9e10b42f_31134cuda3std3__45__cpo4rendE:
	.zero		1
	.type		_ZN59_INTERNAL_132982cb_23_ActivationSiluKernel_cu_9e10b42f_31134cuda3std6ranges3__45__cpo4dataE,@object
	.size		_ZN59_INTERNAL_132982cb_23_ActivationSiluKernel_cu_9e10b42f_31134cuda3std6ranges3__45__cpo4dataE,(_ZN59_INTERNAL_132982cb_23_ActivationSiluKernel_cu_9e10b42f_31134cuda3std6ranges3__45__cpo5beginE - _ZN59_INTERNAL_132982cb_23_ActivationSiluKernel_cu_9e10b42f_31134cuda3std6ranges3__45__cpo4dataE)
_ZN59_INTERNAL_132982cb_23_ActivationSiluKernel_cu_9e10b42f_31134cuda3std6ranges3__45__cpo4dataE:
	.zero		1
	.type		_ZN59_INTERNAL_132982cb_23_ActivationSiluKernel_cu_9e10b42f_31134cuda3std6ranges3__45__cpo5beginE,@object
	.size		_ZN59_INTERNAL_132982cb_23_ActivationSiluKernel_cu_9e10b42f_31134cuda3std6ranges3__45__cpo5beginE,(_ZN59_INTERNAL_132982cb_23_ActivationSiluKernel_cu_9e10b42f_31134cuda3std3__45__cpo5crendE - _ZN59_INTERNAL_132982cb_23_ActivationSiluKernel_cu_9e10b42f_31134cuda3std6ranges3__45__cpo5beginE)
_ZN59_INTERNAL_132982cb_23_ActivationSiluKernel_cu_9e10b42f_31134cuda3std6ranges3__45__cpo5beginE:
	.zero		1
	.type		_ZN59_INTERNAL_132982cb_23_ActivationSiluKernel_cu_9e10b42f_31134cuda3std3__45__cpo5crendE,@object
	.size		_ZN59_INTERNAL_132982cb_23_ActivationSiluKernel_cu_9e10b42f_31134cuda3std3__45__cpo5crendE,(_ZN59_INTERNAL_132982cb_23_ActivationSiluKernel_cu_9e10b42f_31134cuda3std6ranges3__45__cpo4sizeE - _ZN59_INTERNAL_132982cb_23_ActivationSiluKernel_cu_9e10b42f_31134cuda3std3__45__cpo5crendE)
_ZN59_INTERNAL_132982cb_23_ActivationSiluKernel_cu_9e10b42f_31134cuda3std3__45__cpo5crendE:
	.zero		1
	.type		_ZN59_INTERNAL_132982cb_23_ActivationSiluKernel_cu_9e10b42f_31134cuda3std6ranges3__45__cpo4sizeE,@object
	.size		_ZN59_INTERNAL_132982cb_23_ActivationSiluKernel_cu_9e10b42f_31134cuda3std6ranges3__45__cpo4sizeE,(_ZN59_INTERNAL_132982cb_23_ActivationSiluKernel_cu_9e10b42f_31134cuda3std3__461_GLOBAL__N__132982cb_23_ActivationSiluKernel_cu_9e10b42f_31136ignoreE - _ZN59_INTERNAL_132982cb_23_ActivationSiluKernel_cu_9e10b42f_31134cuda3std6ranges3__45__cpo4sizeE)
_ZN59_INTERNAL_132982cb_23_ActivationSiluKernel_cu_9e10b42f_31134cuda3std6ranges3__45__cpo4sizeE:
	.zero		1
	.type		_ZN59_INTERNAL_132982cb_23_ActivationSiluKernel_cu_9e10b42f_31134cuda3std3__461_GLOBAL__N__132982cb_23_ActivationSiluKernel_cu_9e10b42f_31136ignoreE,@object
	.size		_ZN59_INTERNAL_132982cb_23_ActivationSiluKernel_cu_9e10b42f_31134cuda3std3__461_GLOBAL__N__132982cb_23_ActivationSiluKernel_cu_9e10b42f_31136ignoreE,(_ZN59_INTERNAL_132982cb_23_ActivationSiluKernel_cu_9e10b42f_31134cuda3std6ranges3__45__cpo6cbeginE - _ZN59_INTERNAL_132982cb_23_ActivationSiluKernel_cu_9e10b42f_31134cuda3std3__461_GLOBAL__N__132982cb_23_ActivationSiluKernel_cu_9e10b42f_31136ignoreE)
_ZN59_INTERNAL_132982cb_23_ActivationSiluKernel_cu_9e10b42f_31134cuda3std3__461_GLOBAL__N__132982cb_23_ActivationSiluKernel_cu_9e10b42f_31136ignoreE:
	.zero		1
	.type		_ZN59_INTERNAL_132982cb_23_ActivationSiluKernel_cu_9e10b42f_31134cuda3std6ranges3__45__cpo6cbeginE,@object
	.size		_ZN59_INTERNAL_132982cb_23_ActivationSiluKernel_cu_9e10b42f_31134cuda3std6ranges3__45__cpo6cbeginE,(_ZN59_INTERNAL_132982cb_23_ActivationSiluKernel_cu_9e10b42f_31134cuda3std3__45__cpo4cendE - _ZN59_INTERNAL_132982cb_23_ActivationSiluKernel_cu_9e10b42f_31134cuda3std6ranges3__45__cpo6cbeginE)
_ZN59_INTERNAL_132982cb_23_ActivationSiluKernel_cu_9e10b42f_31134cuda3std6ranges3__45__cpo6cbeginE:
	.zero		1
	.type		_ZN59_INTERNAL_132982cb_23_ActivationSiluKernel_cu_9e10b42f_31134cuda3std3__45__cpo4cendE,@object
	.size		_ZN59_INTERNAL_132982cb_23_ActivationSiluKernel_cu_9e10b42f_31134cuda3std3__45__cpo4cendE,(_ZN59_INTERNAL_132982cb_23_ActivationSiluKernel_cu_9e10b42f_31134cuda3std6ranges3__45__cpo4nextE - _ZN59_INTERNAL_132982cb_23_ActivationSiluKernel_cu_9e10b42f_31134cuda3std3__45__cpo4cendE)
_ZN59_INTERNAL_132982cb_23_ActivationSiluKernel_cu_9e10b42f_31134cuda3std3__45__cpo4cendE:
	.zero		1
	.type		_ZN59_INTERNAL_132982cb_23_ActivationSiluKernel_cu_9e10b42f_31134cuda3std6ranges3__45__cpo4nextE,@object
	.size		_ZN59_INTERNAL_132982cb_23_ActivationSiluKernel_cu_9e10b42f_31134cuda3std6ranges3__45__cpo4nextE,(_ZN59_INTERNAL_132982cb_23_ActivationSiluKernel_cu_9e10b42f_31134cuda3std6ranges3__45__cpo4swapE - _ZN59_INTERNAL_132982cb_23_ActivationSiluKernel_cu_9e10b42f_31134cuda3std6ranges3__45__cpo4nextE)
_ZN59_INTERNAL_132982cb_23_ActivationSiluKernel_cu_9e10b42f_31134cuda3std6ranges3__45__cpo4nextE:
	.zero		1
	.type		_ZN59_INTERNAL_132982cb_23_ActivationSiluKernel_cu_9e10b42f_31134cuda3std6ranges3__45__cpo4swapE,@object
	.size		_ZN59_INTERNAL_132982cb_23_ActivationSiluKernel_cu_9e10b42f_31134cuda3std6ranges3__45__cpo4swapE,(_ZN59_INTERNAL_132982cb_23_ActivationSiluKernel_cu_9e10b42f_31134cuda3std3__420unreachable_sentinelE - _ZN59_INTERNAL_132982cb_23_ActivationSiluKernel_cu_9e10b42f_31134cuda3std6ranges3__45__cpo4swapE)
_ZN59_INTERNAL_132982cb_23_ActivationSiluKernel_cu_9e10b42f_31134cuda3std6ranges3__45__cpo4swapE:
	.zero		1
	.type		_ZN59_INTERNAL_132982cb_23_ActivationSiluKernel_cu_9e10b42f_31134cuda3std3__420unreachable_sentinelE,@object
	.size		_ZN59_INTERNAL_132982cb_23_ActivationSiluKernel_cu_9e10b42f_31134cuda3std3__420unreachable_sentinelE,(_ZN59_INTERNAL_132982cb_23_ActivationSiluKernel_cu_9e10b42f_31136thrust24THRUST_300001_SM_1000_NS6system6detail10sequential3seqE - _ZN59_INTERNAL_132982cb_23_ActivationSiluKernel_cu_9e10b42f_31134cuda3std3__420unreachable_sentinelE)
_ZN59_INTERNAL_132982cb_23_ActivationSiluKernel_cu_9e10b42f_31134cuda3std3__420unreachable_sentinelE:
	.zero		1
	.type		_ZN59_INTERNAL_132982cb_23_ActivationSiluKernel_cu_9e10b42f_31136thrust24THRUST_300001_SM_1000_NS6system6detail10sequential3seqE,@object
	.size		_ZN59_INTERNAL_132982cb_23_ActivationSiluKernel_cu_9e10b42f_31136thrust24THRUST_300001_SM_1000_NS6system6detail10sequential3seqE,(_ZN59_INTERNAL_132982cb_23_ActivationSiluKernel_cu_9e10b42f_31134cuda3std3__45__cpo6cbeginE - _ZN59_INTERNAL_132982cb_23_ActivationSiluKernel_cu_9e10b42f_31136thrust24THRUST_300001_SM_1000_NS6system6detail10sequential3seqE)
_ZN59_INTERNAL_132982cb_23_ActivationSiluKernel_cu_9e10b42f_31136thrust24THRUST_300001_SM_1000_NS6system6detail10sequential3seqE:
	.zero		1
	.type		_ZN59_INTERNAL_132982cb_23_ActivationSiluKernel_cu_9e10b42f_31134cuda3std3__45__cpo6cbeginE,@object
	.size		_ZN59_INTERNAL_132982cb_23_ActivationSiluKernel_cu_9e10b42f_31134cuda3std3__45__cpo6cbeginE,(_ZN59_INTERNAL_132982cb_23_ActivationSiluKernel_cu_9e10b42f_31134cuda3std6ranges3__45__cpo9iter_swapE - _ZN59_INTERNAL_132982cb_23_ActivationSiluKernel_cu_9e10b42f_31134cuda3std3__45__cpo6cbeginE)
_ZN59_INTERNAL_132982cb_23_ActivationSiluKernel_cu_9e10b42f_31134cuda3std3__45__cpo6cbeginE:
	.zero		1
	.type		_ZN59_INTERNAL_132982cb_23_ActivationSiluKernel_cu_9e10b42f_31134cuda3std6ranges3__45__cpo9iter_swapE,@object
	.size		_ZN59_INTERNAL_132982cb_23_ActivationSiluKernel_cu_9e10b42f_31134cuda3std6ranges3__45__cpo9iter_swapE,(_ZN59_INTERNAL_132982cb_23_ActivationSiluKernel_cu_9e10b42f_31134cuda3std3__45__cpo7crbeginE - _ZN59_INTERNAL_132982cb_23_ActivationSiluKernel_cu_9e10b42f_31134cuda3std6ranges3__45__cpo9iter_swapE)
_ZN59_INTERNAL_132982cb_23_ActivationSiluKernel_cu_9e10b42f_31134cuda3std6ranges3__45__cpo9iter_swapE:
	.zero		1
	.type		_ZN59_INTERNAL_132982cb_23_ActivationSiluKernel_cu_9e10b42f_31134cuda3std3__45__cpo7crbeginE,@object
	.size		_ZN59_INTERNAL_132982cb_23_ActivationSiluKernel_cu_9e10b42f_31134cuda3std3__45__cpo7crbeginE,(_ZN59_INTERNAL_132982cb_23_ActivationSiluKernel_cu_9e10b42f_31134cuda3std6ranges3__45__cpo5cdataE - _ZN59_INTERNAL_132982cb_23_ActivationSiluKernel_cu_9e10b42f_31134cuda3std3__45__cpo7crbeginE)
_ZN59_INTERNAL_132982cb_23_ActivationSiluKernel_cu_9e10b42f_31134cuda3std3__45__cpo7crbeginE:
	.zero		1
	.type		_ZN59_INTERNAL_132982cb_23_ActivationSiluKernel_cu_9e10b42f_31134cuda3std6ranges3__45__cpo5cdataE,@object
	.size		_ZN59_INTERNAL_132982cb_23_ActivationSiluKernel_cu_9e10b42f_31134cuda3std6ranges3__45__cpo5cdataE,(_ZN59_INTERNAL_132982cb_23_ActivationSiluKernel_cu_9e10b42f_31134cuda3std6ranges3__45__cpo3endE - _ZN59_INTERNAL_132982cb_23_ActivationSiluKernel_cu_9e10b42f_31134cuda3std6ranges3__45__cpo5cdataE)
_ZN59_INTERNAL_132982cb_23_ActivationSiluKernel_cu_9e10b42f_31134cuda3std6ranges3__45__cpo5cdataE:
	.zero		1
	.type		_ZN59_INTERNAL_132982cb_23_ActivationSiluKernel_cu_9e10b42f_31134cuda3std6ranges3__45__cpo3endE,@object
	.size		_ZN59_INTERNAL_132982cb_23_ActivationSiluKernel_cu_9e10b42f_31134cuda3std6ranges3__45__cpo3endE,(_ZN59_INTERNAL_132982cb_23_ActivationSiluKernel_cu_9e10b42f_31134cuda3std3__419piecewise_constructE - _ZN59_INTERNAL_132982cb_23_ActivationSiluKernel_cu_9e10b42f_31134cuda3std6ranges3__45__cpo3endE)
_ZN59_INTERNAL_132982cb_23_ActivationSiluKernel_cu_9e10b42f_31134cuda3std6ranges3__45__cpo3endE:
	.zero		1
	.type		_ZN59_INTERNAL_132982cb_23_ActivationSiluKernel_cu_9e10b42f_31134cuda3std3__419piecewise_constructE,@object
	.size		_ZN59_INTERNAL_132982cb_23_ActivationSiluKernel_cu_9e10b42f_31134cuda3std3__419piecewise_constructE,(_ZN59_INTERNAL_132982cb_23_ActivationSiluKernel_cu_9e10b42f_31134cuda3std6ranges3__45__cpo5ssizeE - _ZN59_INTERNAL_132982cb_23_ActivationSiluKernel_cu_9e10b42f_31134cuda3std3__419piecewise_constructE)
_ZN59_INTERNAL_132982cb_23_ActivationSiluKernel_cu_9e10b42f_31134cuda3std3__419piecewise_constructE:
	.zero		1
	.type		_ZN59_INTERNAL_132982cb_23_ActivationSiluKernel_cu_9e10b42f_31134cuda3std6ranges3__45__cpo5ssizeE,@object
	.size		_ZN59_INTERNAL_132982cb_23_ActivationSiluKernel_cu_9e10b42f_31134cuda3std6ranges3__45__cpo5ssizeE,(_ZN59_INTERNAL_132982cb_23_ActivationSiluKernel_cu_9e10b42f_31134cuda3std3__45__cpo5beginE - _ZN59_INTERNAL_132982cb_23_ActivationSiluKernel_cu_9e10b42f_31134cuda3std6ranges3__45__cpo5ssizeE)
_ZN59_INTERNAL_132982cb_23_ActivationSiluKernel_cu_9e10b42f_31134cuda3std6ranges3__45__cpo5ssizeE:
	.zero		1
	.type		_ZN59_INTERNAL_132982cb_23_ActivationSiluKernel_cu_9e10b42f_31134cuda3std3__45__cpo5beginE,@object
	.size		_ZN59_INTERNAL_132982cb_23_ActivationSiluKernel_cu_9e10b42f_31134cuda3std3__45__cpo5beginE,(_ZN59_INTERNAL_132982cb_23_ActivationSiluKernel_cu_9e10b42f_31134cuda3std6ranges3__45__cpo4cendE - _ZN59_INTERNAL_132982cb_23_ActivationSiluKernel_cu_9e10b42f_31134cuda3std3__45__cpo5beginE)
_ZN59_INTERNAL_132982cb_23_ActivationSiluKernel_cu_9e10b42f_31134cuda3std3__45__cpo5beginE:
	.zero		1
	.type		_ZN59_INTERNAL_132982cb_23_ActivationSiluKernel_cu_9e10b42f_31134cuda3std6ranges3__45__cpo4cendE,@object
	.size		_ZN59_INTERNAL_132982cb_23_ActivationSiluKernel_cu_9e10b42f_31134cuda3std6ranges3__45__cpo4cendE,(_ZN59_INTERNAL_132982cb_23_ActivationSiluKernel_cu_9e10b42f_31134cuda3std3__45__cpo6rbeginE - _ZN59_INTERNAL_132982cb_23_ActivationSiluKernel_cu_9e10b42f_31134cuda3std6ranges3__45__cpo4cendE)
_ZN59_INTERNAL_132982cb_23_ActivationSiluKernel_cu_9e10b42f_31134cuda3std6ranges3__45__cpo4cendE:
	.zero		1
	.type		_ZN59_INTERNAL_132982cb_23_ActivationSiluKernel_cu_9e10b42f_31134cuda3std3__45__cpo6rbeginE,@object
	.size		_ZN59_INTERNAL_132982cb_23_ActivationSiluKernel_cu_9e10b42f_31134cuda3std3__45__cpo6rbeginE,(_ZN59_INTERNAL_132982cb_23_ActivationSiluKernel_cu_9e10b42f_31134cuda3std6ranges3__45__cpo4prevE - _ZN59_INTERNAL_132982cb_23_ActivationSiluKernel_cu_9e10b42f_31134cuda3std3__45__cpo6rbeginE)
_ZN59_INTERNAL_132982cb_23_ActivationSiluKernel_cu_9e10b42f_31134cuda3std3__45__cpo6rbeginE:
	.zero		1
	.type		_ZN59_INTERNAL_132982cb_23_ActivationSiluKernel_cu_9e10b42f_31134cuda3std6ranges3__45__cpo4prevE,@object
	.size		_ZN59_INTERNAL_132982cb_23_ActivationSiluKernel_cu_9e10b42f_31134cuda3std6ranges3__45__cpo4prevE,(_ZN59_INTERNAL_132982cb_23_ActivationSiluKernel_cu_9e10b42f_31134cuda3std6ranges3__45__cpo9iter_moveE - _ZN59_INTERNAL_132982cb_23_ActivationSiluKernel_cu_9e10b42f_31134cuda3std6ranges3__45__cpo4prevE)
_ZN59_INTERNAL_132982cb_23_ActivationSiluKernel_cu_9e10b42f_31134cuda3std6ranges3__45__cpo4prevE:
	.zero		1
	.type		_ZN59_INTERNAL_132982cb_23_ActivationSiluKernel_cu_9e10b42f_31134cuda3std6ranges3__45__cpo9iter_moveE,@object
	.size		_ZN59_INTERNAL_132982cb_23_ActivationSiluKernel_cu_9e10b42f_31134cuda3std6ranges3__45__cpo9iter_moveE,(.L_25 - _ZN59_INTERNAL_132982cb_23_ActivationSiluKernel_cu_9e10b42f_31134cuda3std6ranges3__45__cpo9iter_moveE)
_ZN59_INTERNAL_132982cb_23_ActivationSiluKernel_cu_9e10b42f_31134cuda3std6ranges3__45__cpo9iter_moveE:
	.zero		1
.L_25:


//--------------------- .nv.constant0._ZN2at6native18elementwise_kernelILi128ELi4EZNS0_15gpu_kernel_implIZZZNS0_61_GLOBAL__N__132982cb_23_ActivationSiluKernel_cu_9e10b42f_311320silu_backward_kernelERNS_18TensorIteratorBaseEENKUlvE_clEvENKUlvE2_clEvEUlN3c108BFloat16ES9_E_EEvS5_RKT_EUliE_EEviT1_ --------------------------
	.section	.nv.constant0._ZN2at6native18elementwise_kernelILi128ELi4EZNS0_15gpu_kernel_implIZZZNS0_61_GLOBAL__N__132982cb_23_ActivationSiluKernel_cu_9e10b42f_311320silu_backward_kernelERNS_18TensorIteratorBaseEENKUlvE_clEvENKUlvE2_clEvEUlN3c108BFloat16ES9_E_EEvS5_RKT_EUliE_EEviT1_,"a",@progbits
	.sectionflags	@""
	.align	4
.nv.constant0._ZN2at6native18elementwise_kernelILi128ELi4EZNS0_15gpu_kernel_implIZZZNS0_61_GLOBAL__N__132982cb_23_ActivationSiluKernel_cu_9e10b42f_311320silu_backward_kernelERNS_18TensorIteratorBaseEENKUlvE_clEvENKUlvE2_clEvEUlN3c108BFloat16ES9_E_EEvS5_RKT_EUliE_EEviT1_:
	.zero		1552


//--------------------- .nv.constant0._ZN2at6native27unrolled_elementwise_kernelIZZZNS0_61_GLOBAL__N__132982cb_23_ActivationSiluKernel_cu_9e10b42f_311320silu_backward_kernelERNS_18TensorIteratorBaseEENKUlvE_clEvENKUlvE2_clEvEUlN3c108BFloat16ES8_E_St5arrayIPcLm3EELi4E23TrivialOffsetCalculatorILi2EjESD_ILi1EjENS0_6memory12LoadWithCastILi2EEENSG_13StoreWithCastILi1EEEEEviT_T0_T2_T3_T4_T5_ --------------------------
	.section	.nv.constant0._ZN2at6native27unrolled_elementwise_kernelIZZZNS0_61_GLOBAL__N__132982cb_23_ActivationSiluKernel_cu_9e10b42f_311320silu_backward_kernelERNS_18TensorIteratorBaseEENKUlvE_clEvENKUlvE2_clEvEUlN3c108BFloat16ES8_E_St5arrayIPcLm3EELi4E23TrivialOffsetCalculatorILi2EjESD_ILi1EjENS0_6memory12LoadWithCastILi2EEENSG_13StoreWithCastILi1EEEEEviT_T0_T2_T3_T4_T5_,"a",@progbits
	.sectionflags	@""
	.align	4
.nv.constant0._ZN2at6native27unrolled_elementwise_kernelIZZZNS0_61_GLOBAL__N__132982cb_23_ActivationSiluKernel_cu_9e10b42f_311320silu_backward_kernelERNS_18TensorIteratorBaseEENKUlvE_clEvENKUlvE2_clEvEUlN3c108BFloat16ES8_E_St5arrayIPcLm3EELi4E23TrivialOffsetCalculatorILi2EjESD_ILi1EjENS0_6memory12LoadWithCastILi2EEENSG_13StoreWithCastILi1EEEEEviT_T0_T2_T3_T4_T5_:
	.zero		952


//--------------------- .nv.constant0._ZN2at6native18elementwise_kernelILi128ELi4EZNS0_22gpu_kernel_impl_nocastIZZZNS0_61_GLOBAL__N__132982cb_23_ActivationSiluKernel_cu_9e10b42f_311320silu_backward_kernelERNS_18TensorIteratorBaseEENKUlvE_clEvENKUlvE2_clEvEUlN3c108BFloat16ES9_E_EEvS5_RKT_EUliE_EEviT1_ --------------------------
	.section	.nv.constant0._ZN2at6native18elementwise_kernelILi128ELi4EZNS0_22gpu_kernel_impl_nocastIZZZNS0_61_GLOBAL__N__132982cb_23_ActivationSiluKernel_cu_9e10b42f_311320silu_backward_kernelERNS_18TensorIteratorBaseEENKUlvE_clEvENKUlvE2_clEvEUlN3c108BFloat16ES9_E_EEvS5_RKT_EUliE_EEviT1_,"a",@progbits
	.sectionflags	@""
	.align	4
.nv.constant0._ZN2at6native18elementwise_kernelILi128ELi4EZNS0_22gpu_kernel_impl_nocastIZZZNS0_61_GLOBAL__N__132982cb_23_ActivationSiluKernel_cu_9e10b42f_311320silu_backward_kernelERNS_18TensorIteratorBaseEENKUlvE_clEvENKUlvE2_clEvEUlN3c108BFloat16ES9_E_EEvS5_RKT_EUliE_EEviT1_:
	.zero		1552


//--------------------- .nv.constant0._ZN2at6native27unrolled_elementwise_kernelIZZZNS0_61_GLOBAL__N__132982cb_23_ActivationSiluKernel_cu_9e10b42f_311320silu_backward_kernelERNS_18TensorIteratorBaseEENKUlvE_clEvENKUlvE2_clEvEUlN3c108BFloat16ES8_E_St5arrayIPcLm3EELi4E23TrivialOffsetCalculatorILi2EjESD_ILi1EjENS0_6memory15LoadWithoutCastENSG_16StoreWithoutCastEEEviT_T0_T2_T3_T4_T5_ --------------------------
	.section	.nv.constant0._ZN2at6native27unrolled_elementwise_kernelIZZZNS0_61_GLOBAL__N__132982cb_23_ActivationSiluKernel_cu_9e10b42f_311320silu_backward_kernelERNS_18TensorIteratorBaseEENKUlvE_clEvENKUlvE2_clEvEUlN3c108BFloat16ES8_E_St5arrayIPcLm3EELi4E23TrivialOffsetCalculatorILi2EjESD_ILi1EjENS0_6memory15LoadWithoutCastENSG_16StoreWithoutCastEEEviT_T0_T2_T3_T4_T5_,"a",@progbits
	.sectionflags	@""
	.align	4
.nv.constant0._ZN2at6native27unrolled_elementwise_kernelIZZZNS0_61_GLOBAL__N__132982cb_23_ActivationSiluKernel_cu_9e10b42f_311320silu_backward_kernelERNS_18TensorIteratorBaseEENKUlvE_clEvENKUlvE2_clEvEUlN3c108BFloat16ES8_E_St5arrayIPcLm3EELi4E23TrivialOffsetCalculatorILi2EjESD_ILi1EjENS0_6memory15LoadWithoutCastENSG_16StoreWithoutCastEEEviT_T0_T2_T3_T4_T5_:
	.zero		932


//--------------------- .nv.constant0._ZN2at6native29vectorized_elementwise_kernelILi2EZZZNS0_61_GLOBAL__N__132982cb_23_ActivationSiluKernel_cu_9e10b42f_311320silu_backward_kernelERNS_18TensorIteratorBaseEENKUlvE_clEvENKUlvE2_clEvEUlN3c108BFloat16ES8_E_St5arrayIPcLm3EEEEviT0_T1_ --------------------------
	.section	.nv.constant0._ZN2at6native29vectorized_elementwise_kernelILi2EZZZNS0_61_GLOBAL__N__132982cb_23_ActivationSiluKernel_cu_9e10b42f_311320silu_backward_kernelERNS_18TensorIteratorBaseEENKUlvE_clEvENKUlvE2_clEvEUlN3c108BFloat16ES8_E_St5arrayIPcLm3EEEEviT0_T1_,"a",@progbits
	.sectionflags	@""
	.align	4
.nv.constant0._ZN2at6native29vectorized_elementwise_kernelILi2EZZZNS0_61_GLOBAL__N__132982cb_23_ActivationSiluKernel_cu_9e10b42f_311320silu_backward_kernelERNS_18TensorIteratorBaseEENKUlvE_clEvENKUlvE2_clEvEUlN3c108BFloat16ES8_E_St5arrayIPcLm3EEEEviT0_T1_:
	.zero		928


//--------------------- .nv.constant0._ZN2at6native29vectorized_elementwise_kernelILi4EZZZNS0_61_GLOBAL__N__132982cb_23_ActivationSiluKernel_cu_9e10b42f_311320silu_backward_kernelERNS_18TensorIteratorBaseEENKUlvE_clEvENKUlvE2_clEvEUlN3c108BFloat16ES8_E_St5arrayIPcLm3EEEEviT0_T1_ --------------------------
	.section	.nv.constant0._ZN2at6native29vectorized_elementwise_kernelILi4EZZZNS0_61_GLOBAL__N__132982cb_23_ActivationSiluKernel_cu_9e10b42f_311320silu_backward_kernelERNS_18TensorIteratorBaseEENKUlvE_clEvENKUlvE2_clEvEUlN3c108BFloat16ES8_E_St5arrayIPcLm3EEEEviT0_T1_,"a",@progbits
	.sectionflags	@""
	.align	4
.nv.constant0._ZN2at6native29vectorized_elementwise_kernelILi4EZZZNS0_61_GLOBAL__N__132982cb_23_ActivationSiluKernel_cu_9e10b42f_311320silu_backward_kernelERNS_18TensorIteratorBaseEENKUlvE_clEvENKUlvE2_clEvEUlN3c108BFloat16ES8_E_St5arrayIPcLm3EEEEviT0_T1_:
	.zero		928


//--------------------- .nv.constant0._ZN2at6native29vectorized_elementwise_kernelILi8EZZZNS0_61_GLOBAL__N__132982cb_23_ActivationSiluKernel_cu_9e10b42f_311320silu_backward_kernelERNS_18TensorIteratorBaseEENKUlvE_clEvENKUlvE2_clEvEUlN3c108BFloat16ES8_E_St5arrayIPcLm3EEEEviT0_T1_ --------------------------
	.section	.nv.constant0._ZN2at6native29vectorized_elementwise_kernelILi8EZZZNS0_61_GLOBAL__N__132982cb_23_ActivationSiluKernel_cu_9e10b42f_311320silu_backward_kernelERNS_18TensorIteratorBaseEENKUlvE_clEvENKUlvE2_clEvEUlN3c108BFloat16ES8_E_St5arrayIPcLm3EEEEviT0_T1_,"a",@progbits
	.sectionflags	@""
	.align	4
.nv.constant0._ZN2at6native29vectorized_elementwise_kernelILi8EZZZNS0_61_GLOBAL__N__132982cb_23_ActivationSiluKernel_cu_9e10b42f_311320silu_backward_kernelERNS_18TensorIteratorBaseEENKUlvE_clEvENKUlvE2_clEvEUlN3c108BFloat16ES8_E_St5arrayIPcLm3EEEEviT0_T1_:
	.zero		928


//--------------------- .nv.constant0._ZN2at6native18elementwise_kernelILi128ELi4EZNS0_15gpu_kernel_implIZZZNS0_61_GLOBAL__N__132982cb_23_ActivationSiluKernel_cu_9e10b42f_311320silu_backward_kernelERNS_18TensorIteratorBaseEENKUlvE_clEvENKUlvE1_clEvEUlN3c104HalfES9_E_EEvS5_RKT_EUliE_EEviT1_ --------------------------
	.section	.nv.constant0._ZN2at6native18elementwise_kernelILi128ELi4EZNS0_15gpu_kernel_implIZZZNS0_61_GLOBAL__N__132982cb_23_ActivationSiluKernel_cu_9e10b42f_311320silu_backward_kernelERNS_18TensorIteratorBaseEENKUlvE_clEvENKUlvE1_clEvEUlN3c104HalfES9_E_EEvS5_RKT_EUliE_EEviT1_,"a",@progbits
	.sectionflags	@""
	.align	4
.nv.constant0._ZN2at6native18elementwise_kernelILi128ELi4EZNS0_15gpu_kernel_implIZZZNS0_61_GLOBAL__N__132982cb_23_ActivationSiluKernel_cu_9e10b42f_311320silu_backward_kernelERNS_18TensorIteratorBaseEENKUlvE_clEvENKUlvE1_clEvEUlN3c104HalfES9_E_EEvS5_RKT_EUliE_EEviT1_:
	.zero		1552


//--------------------- .nv.constant0._ZN2at6native27unrolled_elementwise_kernelIZZZNS0_61_GLOBAL__N__132982cb_23_ActivationSiluKernel_cu_9e10b42f_311320silu_backward_kernelERNS_18TensorIteratorBaseEENKUlvE_clEvENKUlvE1_clEvEUlN3c104HalfES8_E_St5arrayIPcLm3EELi4E23TrivialOffsetCalculatorILi2EjESD_ILi1EjENS0_6memory12LoadWithCastILi2EEENSG_13StoreWithCastILi1EEEEEviT_T0_T2_T3_T4_T5_ --------------------------
	.section	.nv.constant0._ZN2at6native27unrolled_elementwise_kernelIZZZNS0_61_GLOBAL__N__132982cb_23_ActivationSiluKernel_cu_9e10b42f_311320silu_backward_kernelERNS_18TensorIteratorBaseEENKUlvE_clEvENKUlvE1_clEvEUlN3c104HalfES8_E_St5arrayIPcLm3EELi4E23TrivialOffsetCalculatorILi2EjESD_ILi1EjENS0_6memory12LoadWithCastILi2EEENSG_13StoreWithCastILi1EEEEEviT_T0_T2_T3_T4_T5_,"a",@progbits
	.sectionflags	@""
	.align	4
.nv.constant0._ZN2at6native27unrolled_elementwise_kernelIZZZNS0_61_GLOBAL__N__132982cb_23_ActivationSiluKernel_cu_9e10b42f_311320silu_backward_kernelERNS_18TensorIteratorBaseEENKUlvE_clEvENKUlvE1_clEvEUlN3c104HalfES8_E_St5arrayIPcLm3EELi4E23TrivialOffsetCalculatorILi2EjESD_ILi1EjENS0_6memory12LoadWithCastILi2EEENSG_13StoreWithCastILi1EEEEEviT_T0_T2_T3_T4_T5_:
	.zero		952


//--------------------- .nv.constant0._ZN2at6native18elementwise_kernelILi128ELi4EZNS0_22gpu_kernel_impl_nocastIZZZNS0_61_GLOBAL__N__132982cb_23_ActivationSiluKernel_cu_9e10b42f_311320silu_backward_kernelERNS_18TensorIteratorBaseEENKUlvE_clEvENKUlvE1_clEvEUlN3c104HalfES9_E_EEvS5_RKT_EUliE_EEviT1_ --------------------------
	.section	.nv.constant0._ZN2at6native18elementwise_kernelILi128ELi4EZNS0_22gpu_kernel_impl_nocastIZZZNS0_61_GLOBAL__N__132982cb_23_ActivationSiluKernel_cu_9e10b42f_311320silu_backward_kernelERNS_18TensorIteratorBaseEENKUlvE_clEvENKUlvE1_clEvEUlN3c104HalfES9_E_EEvS5_RKT_EUliE_EEviT1_,"a",@progbits
	.sectionflags	@""
	.align	4
.nv.constant0._ZN2at6native18elementwise_kernelILi128ELi4EZNS0_22gpu_kernel_impl_nocastIZZZNS0_61_GLOBAL__N__132982cb_23_ActivationSiluKernel_cu_9e10b42f_311320silu_backward_kernelERNS_18TensorIteratorBaseEENKUlvE_clEvENKUlvE1_clEvEUlN3c104HalfES9_E_EEvS5_RKT_EUliE_EEviT1_:
	.zero		1552


//--------------------- .nv.constant0._ZN2at6native27unrolled_elementwise_kernelIZZZNS0_61_GLOBAL__N__132982cb_23_ActivationSiluKernel_cu_9e10b42f_311320silu_backward_kernelERNS_18TensorIteratorBaseEENKUlvE_clEvENKUlvE1_clEvEUlN3c104HalfES8_E_St5arrayIPcLm3EELi4E23TrivialOffsetCalculatorILi2EjESD_ILi1EjENS0_6memory15LoadWithoutCastENSG_16StoreWithoutCastEEEviT_T0_T2_T3_T4_T5_ --------------------------
	.section	.nv.constant0._ZN2at6native27unrolled_elementwise_kernelIZZZNS0_61_GLOBAL__N__132982cb_23_ActivationSiluKernel_cu_9e10b42f_311320silu_backward_kernelERNS_18TensorIteratorBaseEENKUlvE_clEvENKUlvE1_clEvEUlN3c104HalfES8_E_St5arrayIPcLm3EELi4E23TrivialOffsetCalculatorILi2EjESD_ILi1EjENS0_6memory15LoadWithoutCastENSG_16StoreWithoutCastEEEviT_T0_T2_T3_T4_T5_,"a",@progbits
	.sectionflags	@""
	.align	4
.nv.constant0._ZN2at6native27unrolled_elementwise_kernelIZZZNS0_61_GLOBAL__N__132982cb_23_ActivationSiluKernel_cu_9e10b42f_311320silu_backward_kernelERNS_18TensorIteratorBaseEENKUlvE_clEvENKUlvE1_clEvEUlN3c104HalfES8_E_St5arrayIPcLm3EELi4E23TrivialOffsetCalculatorILi2EjESD_ILi1EjENS0_6memory15LoadWithoutCastENSG_16StoreWithoutCastEEEviT_T0_T2_T3_T4_T5_:
	.zero		932


//--------------------- .nv.constant0._ZN2at6native29vectorized_elementwise_kernelILi2EZZZNS0_61_GLOBAL__N__132982cb_23_ActivationSiluKernel_cu_9e10b42f_311320silu_backward_kernelERNS_18TensorIteratorBaseEENKUlvE_clEvENKUlvE1_clEvEUlN3c104HalfES8_E_St5arrayIPcLm3EEEEviT0_T1_ --------------------------
	.section	.nv.constant0._ZN2at6native29vectorized_elementwise_kernelILi2EZZZNS0_61_GLOBAL__N__132982cb_23_ActivationSiluKernel_cu_9e10b42f_311320silu_backward_kernelERNS_18TensorIteratorBaseEENKUlvE_clEvENKUlvE1_clEvEUlN3c104HalfES8_E_St5arrayIPcLm3EEEEviT0_T1_,"a",@progbits
	.sectionflags	@""
	.align	4
.nv.constant0._ZN2at6native29vectorized_elementwise_kernelILi2EZZZNS0_61_GLOBAL__N__132982cb_23_ActivationSiluKernel_cu_9e10b42f_311320silu_backward_kernelERNS_18TensorIteratorBaseEENKUlvE_clEvENKUlvE1_clEvEUlN3c104HalfES8_E_St5arrayIPcLm3EEEEviT0_T1_:
	.zero		928


//--------------------- .nv.constant0._ZN2at6native29vectorized_elementwise_kernelILi4EZZZNS0_61_GLOBAL__N__132982cb_23_ActivationSiluKernel_cu_9e10b42f_311320silu_backward_kernelERNS_18TensorIteratorBaseEENKUlvE_clEvENKUlvE1_clEvEUlN3c104HalfES8_E_St5arrayIPcLm3EEEEviT0_T1_ --------------------------
	.section	.nv.constant0._ZN2at6native29vectorized_elementwise_kernelILi4EZZZNS0_61_GLOBAL__N__132982cb_23_ActivationSiluKernel_cu_9e10b42f_311320silu_backward_kernelERNS_18TensorIteratorBaseEENKUlvE_clEvENKUlvE1_clEvEUlN3c104HalfES8_E_St5arrayIPcLm3EEEEviT0_T1_,"a",@progbits
	.sectionflags	@""
	.align	4
.nv.constant0._ZN2at6native29vectorized_elementwise_kernelILi4EZZZNS0_61_GLOBAL__N__132982cb_23_ActivationSiluKernel_cu_9e10b42f_311320silu_backward_kernelERNS_18TensorIteratorBaseEENKUlvE_clEvENKUlvE1_clEvEUlN3c104HalfES8_E_St5arrayIPcLm3EEEEviT0_T1_:
	.zero		928


//--------------------- .nv.constant0._ZN2at6native29vectorized_elementwise_kernelILi8EZZZNS0_61_GLOBAL__N__132982cb_23_ActivationSiluKernel_cu_9e10b42f_311320silu_backward_kernelERNS_18TensorIteratorBaseEENKUlvE_clEvENKUlvE1_clEvEUlN3c104HalfES8_E_St5arrayIPcLm3EEEEviT0_T1_ --------------------------
	.section	.nv.constant0._ZN2at6native29vectorized_elementwise_kernelILi8EZZZNS0_61_GLOBAL__N__132982cb_23_ActivationSiluKernel_cu_9e10b42f_311320silu_backward_kernelERNS_18TensorIteratorBaseEENKUlvE_clEvENKUlvE1_clEvEUlN3c104HalfES8_E_St5arrayIPcLm3EEEEviT0_T1_,"a",@progbits
	.sectionflags	@""
	.align	4
.nv.constant0._ZN2at6native29vectorized_elementwise_kernelILi8EZZZNS0_61_GLOBAL__N__132982cb_23_ActivationSiluKernel_cu_9e10b42f_311320silu_backward_kernelERNS_18TensorIteratorBaseEENKUlvE_clEvENKUlvE1_clEvEUlN3c104HalfES8_E_St5arrayIPcLm3EEEEviT0_T1_:
	.zero		928


//--------------------- .nv.constant0._ZN2at6native18elementwise_kernelILi128ELi4EZNS0_15gpu_kernel_implIZZZNS0_61_GLOBAL__N__132982cb_23_ActivationSiluKernel_cu_9e10b42f_311320silu_backward_kernelERNS_18TensorIteratorBaseEENKUlvE_clEvENKUlvE0_clEvEUlffE_EEvS5_RKT_EUliE_EEviT1_ --------------------------
	.section	.nv.constant0._ZN2at6native18elementwise_kernelILi128ELi4EZNS0_15gpu_kernel_implIZZZNS0_61_GLOBAL__N__132982cb_23_ActivationSiluKernel_cu_9e10b42f_311320silu_backward_kernelERNS_18TensorIteratorBaseEENKUlvE_clEvENKUlvE0_clEvEUlffE_EEvS5_RKT_EUliE_EEviT1_,"a",@progbits
	.sectionflags	@""
	.align	4
.nv.constant0._ZN2at6native18elementwise_kernelILi128ELi4EZNS0_15gpu_kernel_implIZZZNS0_61_GLOBAL__N__132982cb_23_ActivationSiluKernel_cu_9e10b42f_311320silu_backward_kernelERNS_18TensorIteratorBaseEENKUlvE_clEvENKUlvE0_clEvEUlffE_EEvS5_RKT_EUliE_EEviT1_:
	.zero		1552


//--------------------- .nv.constant0._ZN2at6native27unrolled_elementwise_kernelIZZZNS0_61_GLOBAL__N__132982cb_23_ActivationSiluKernel_cu_9e10b42f_311320silu_backward_kernelERNS_18TensorIteratorBaseEENKUlvE_clEvENKUlvE0_clEvEUlffE_St5arrayIPcLm3EELi4E23TrivialOffsetCalculatorILi2EjESB_ILi1EjENS0_6memory12LoadWithCastILi2EEENSE_13StoreWithCastILi1EEEEEviT_T0_T2_T3_T4_T5_ --------------------------
	.section	.nv.constant0._ZN2at6native27unrolled_elementwise_kernelIZZZNS0_61_GLOBAL__N__132982cb_23_ActivationSiluKernel_cu_9e10b42f_311320silu_backward_kernelERNS_18TensorIteratorBaseEENKUlvE_clEvENKUlvE0_clEvEUlffE_St5arrayIPcLm3EELi4E23TrivialOffsetCalculatorILi2EjESB_ILi1EjENS0_6memory12LoadWithCastILi2EEENSE_13StoreWithCastILi1EEEEEviT_T0_T2_T3_T4_T5_,"a",@progbits
	.sectionflags	@""
	.align	4
.nv.constant0._ZN2at6native27unrolled_elementwise_kernelIZZZNS0_61_GLOBAL__N__132982cb_23_ActivationSiluKernel_cu_9e10b42f_311320silu_backward_kernelERNS_18TensorIteratorBaseEENKUlvE_clEvENKUlvE0_clEvEUlffE_St5arrayIPcLm3EELi4E23TrivialOffsetCalculatorILi2EjESB_ILi1EjENS0_6memory12LoadWithCastILi2EEENSE_13StoreWithCastILi1EEEEEviT_T0_T2_T3_T4_T5_:
	.zero		952


//--------------------- .nv.constant0._ZN2at6native18elementwise_kernelILi128ELi2EZNS0_22gpu_kernel_impl_nocastIZZZNS0_61_GLOBAL__N__132982cb_23_ActivationSiluKernel_cu_9e10b42f_311320silu_backward_kernelERNS_18TensorIteratorBaseEENKUlvE_clEvENKUlvE0_clEvEUlffE_EEvS5_RKT_EUliE_EEviT1_ --------------------------
	.section	.nv.constant0._ZN2at6native18elementwise_kernelILi128ELi2EZNS0_22gpu_kernel_impl_nocastIZZZNS0_61_GLOBAL__N__132982cb_23_ActivationSiluKernel_cu_9e10b42f_311320silu_backward_kernelERNS_18TensorIteratorBaseEENKUlvE_clEvENKUlvE0_clEvEUlffE_EEvS5_RKT_EUliE_EEviT1_,"a",@progbits
	.sectionflags	@""
	.align	4
.nv.constant0._ZN2at6native18elementwise_kernelILi128ELi2EZNS0_22gpu_kernel_impl_nocastIZZZNS0_61_GLOBAL__N__132982cb_23_ActivationSiluKernel_cu_9e10b42f_311320silu_backward_kernelERNS_18TensorIteratorBaseEENKUlvE_clEvENKUlvE0_clEvEUlffE_EEvS5_RKT_EUliE_EEviT1_:
	.zero		1552


//--------------------- .nv.constant0._ZN2at6native27unrolled_elementwise_kernelIZZZNS0_61_GLOBAL__N__132982cb_23_ActivationSiluKernel_cu_9e10b42f_311320silu_backward_kernelERNS_18TensorIteratorBaseEENKUlvE_clEvENKUlvE0_clEvEUlffE_St5arrayIPcLm3EELi4E23TrivialOffsetCalculatorILi2EjESB_ILi1EjENS0_6memory15LoadWithoutCastENSE_16StoreWithoutCastEEEviT_T0_T2_T3_T4_T5_ --------------------------
	.section	.nv.constant0._ZN2at6native27unrolled_elementwise_kernelIZZZNS0_61_GLOBAL__N__132982cb_23_ActivationSiluKernel_cu_9e10b42f_311320silu_backward_kernelERNS_18TensorIteratorBaseEENKUlvE_clEvENKUlvE0_clEvEUlffE_St5arrayIPcLm3EELi4E23TrivialOffsetCalculatorILi2EjESB_ILi1EjENS0_6memory15LoadWithoutCastENSE_16StoreWithoutCastEEEviT_T0_T2_T3_T4_T5_,"a",@progbits
	.sectionflags	@""
	.align	4
.nv.constant0._ZN2at6native27unrolled_elementwise_kernelIZZZNS0_61_GLOBAL__N__132982cb_23_ActivationSiluKernel_cu_9e10b42f_311320silu_backward_kernelERNS_18TensorIteratorBaseEENKUlvE_clEvENKUlvE0_clEvEUlffE_St5arrayIPcLm3EELi4E23TrivialOffsetCalculatorILi2EjESB_ILi1EjENS0_6memory15LoadWithoutCastENSE_16StoreWithoutCastEEEviT_T0_T2_T3_T4_T5_:
	.zero		932


//--------------------- .nv.constant0._ZN2at6native29vectorized_elementwise_kernelILi2EZZZNS0_61_GLOBAL__N__132982cb_23_ActivationSiluKernel_cu_9e10b42f_311320silu_backward_kernelERNS_18TensorIteratorBaseEENKUlvE_clEvENKUlvE0_clEvEUlffE_St5arrayIPcLm3EEEEviT0_T1_ --------------------------
	.section	.nv.constant0._ZN2at6native29vectorized_elementwise_kernelILi2EZZZNS0_61_GLOBAL__N__132982cb_23_ActivationSiluKernel_cu_9e10b42f_311320silu_backward_kernelERNS_18TensorIteratorBaseEENKUlvE_clEvENKUlvE0_clEvEUlffE_St5arrayIPcLm3EEEEviT0_T1_,"a",@progbits
	.sectionflags	@""
	.align	4
.nv.constant0._ZN2at6native29vectorized_elementwise_kernelILi2EZZZNS0_61_GLOBAL__N__132982cb_23_ActivationSiluKernel_cu_9e10b42f_311320silu_backward_kernelERNS_18TensorIteratorBaseEENKUlvE_clEvENKUlvE0_clEvEUlffE_St5arrayIPcLm3EEEEviT0_T1_:
	.zero		928


//--------------------- .nv.constant0._ZN2at6native29vectorized_elementwise_kernelILi4EZZZNS0_61_GLOBAL__N__132982cb_23_ActivationSiluKernel_cu_9e10b42f_311320silu_backward_kernelERNS_18TensorIteratorBaseEENKUlvE_clEvENKUlvE0_clEvEUlffE_St5arrayIPcLm3EEEEviT0_T1_ --------------------------
	.section	.nv.constant0._ZN2at6native29vectorized_elementwise_kernelILi4EZZZNS0_61_GLOBAL__N__132982cb_23_ActivationSiluKernel_cu_9e10b42f_311320silu_backward_kernelERNS_18TensorIteratorBaseEENKUlvE_clEvENKUlvE0_clEvEUlffE_St5arrayIPcLm3EEEEviT0_T1_,"a",@progbits
	.sectionflags	@""
	.align	4
.nv.constant0._ZN2at6native29vectorized_elementwise_kernelILi4EZZZNS0_61_GLOBAL__N__132982cb_23_ActivationSiluKernel_cu_9e10b42f_311320silu_backward_kernelERNS_18TensorIteratorBaseEENKUlvE_clEvENKUlvE0_clEvEUlffE_St5arrayIPcLm3EEEEviT0_T1_:
	.zero		928


//--------------------- .nv.constant0._ZN2at6native29vectorized_elementwise_kernelILi8EZZZNS0_61_GLOBAL__N__132982cb_23_ActivationSiluKernel_cu_9e10b42f_311320silu_backward_kernelERNS_18TensorIteratorBaseEENKUlvE_clEvENKUlvE0_clEvEUlffE_St5arrayIPcLm3EEEEviT0_T1_ --------------------------
	.section	.nv.constant0._ZN2at6native29vectorized_elementwise_kernelILi8EZZZNS0_61_GLOBAL__N__132982cb_23_ActivationSiluKernel_cu_9e10b42f_311320silu_backward_kernelERNS_18TensorIteratorBaseEENKUlvE_clEvENKUlvE0_clEvEUlffE_St5arrayIPcLm3EEEEviT0_T1_,"a",@progbits
	.sectionflags	@""
	.align	4
.nv.constant0._ZN2at6native29vectorized_elementwise_kernelILi8EZZZNS0_61_GLOBAL__N__132982cb_23_ActivationSiluKernel_cu_9e10b42f_311320silu_backward_kernelERNS_18TensorIteratorBaseEENKUlvE_clEvENKUlvE0_clEvEUlffE_St5arrayIPcLm3EEEEviT0_T1_:
	.zero		928


//--------------------- .nv.constant0._ZN2at6native18elementwise_kernelILi128ELi4EZNS0_15gpu_kernel_implIZZZNS0_61_GLOBAL__N__132982cb_23_ActivationSiluKernel_cu_9e10b42f_311320silu_backward_kernelERNS_18TensorIteratorBaseEENKUlvE_clEvENKUlvE_clEvEUlddE_EEvS5_RKT_EUliE_EEviT1_ --------------------------
	.section	.nv.constant0._ZN2at6native18elementwise_kernelILi128ELi4EZNS0_15gpu_kernel_implIZZZNS0_61_GLOBAL__N__132982cb_23_ActivationSiluKernel_cu_9e10b42f_311320silu_backward_kernelERNS_18TensorIteratorBaseEENKUlvE_clEvENKUlvE_clEvEUlddE_EEvS5_RKT_EUliE_EEviT1_,"a",@progbits
	.sectionflags	@""
	.align	4
.nv.constant0._ZN2at6native18elementwise_kernelILi128ELi4EZNS0_15gpu_kernel_implIZZZNS0_61_GLOBAL__N__132982cb_23_ActivationSiluKernel_cu_9e10b42f_311320silu_backward_kernelERNS_18TensorIteratorBaseEENKUlvE_clEvENKUlvE_clEvEUlddE_EEvS5_RKT_EUliE_EEviT1_:
	.zero		1552


//--------------------- .nv.constant0._ZN2at6native27unrolled_elementwise_kernelIZZZNS0_61_GLOBAL__N__132982cb_23_ActivationSiluKernel_cu_9e10b42f_311320silu_backward_kernelERNS_18TensorIteratorBaseEENKUlvE_clEvENKUlvE_clEvEUlddE_St5arrayIPcLm3EELi4E23TrivialOffsetCalculatorILi2EjESB_ILi1EjENS0_6memory12LoadWithCastILi2EEENSE_13StoreWithCastILi1EEEEEviT_T0_T2_T3_T4_T5_ --------------------------
	.section	.nv.constant0._ZN2at6native27unrolled_elementwise_kernelIZZZNS0_61_GLOBAL__N__132982cb_23_ActivationSiluKernel_cu_9e10b42f_311320silu_backward_kernelERNS_18TensorIteratorBaseEENKUlvE_clEvENKUlvE_clEvEUlddE_St5arrayIPcLm3EELi4E23TrivialOffsetCalculatorILi2EjESB_ILi1EjENS0_6memory12LoadWithCastILi2EEENSE_13StoreWithCastILi1EEEEEviT_T0_T2_T3_T4_T5_,"a",@progbits
	.sectionflags	@""
	.align	4
.nv.constant0._ZN2at6native27unrolled_elementwise_kernelIZZZNS0_61_GLOBAL__N__132982cb_23_ActivationSiluKernel_cu_9e10b42f_311320silu_backward_kernelERNS_18TensorIteratorBaseEENKUlvE_clEvENKUlvE_clEvEUlddE_St5arrayIPcLm3EELi4E23TrivialOffsetCalculatorILi2EjESB_ILi1EjENS0_6memory12LoadWithCastILi2EEENSE_13StoreWithCastILi1EEEEEviT_T0_T2_T3_T4_T5_:
	.zero		952


//--------------------- .nv.constant0._ZN2at6native18elementwise_kernelILi128ELi2EZNS0_22gpu_kernel_impl_nocastIZZZNS0_61_GLOBAL__N__132982cb_23_ActivationSiluKernel_cu_9e10b42f_311320silu_backward_kernelERNS_18TensorIteratorBaseEENKUlvE_clEvENKUlvE_clEvEUlddE_EEvS5_RKT_EUliE_EEviT1_ --------------------------
	.section	.nv.constant0._ZN2at6native18elementwise_kernelILi128ELi2EZNS0_22gpu_kernel_impl_nocastIZZZNS0_61_GLOBAL__N__132982cb_23_ActivationSiluKernel_cu_9e10b42f_311320silu_backward_kernelERNS_18TensorIteratorBaseEENKUlvE_clEvENKUlvE_clEvEUlddE_EEvS5_RKT_EUliE_EEviT1_,"a",@progbits
	.sectionflags	@""
	.align	4
.nv.constant0._ZN2at6native18elementwise_kernelILi128ELi2EZNS0_22gpu_kernel_impl_nocastIZZZNS0_61_GLOBAL__N__132982cb_23_ActivationSiluKernel_cu_9e10b42f_311320silu_backward_kernelERNS_18TensorIteratorBaseEENKUlvE_clEvENKUlvE_clEvEUlddE_EEvS5_RKT_EUliE_EEviT1_:
	.zero		1552


//--------------------- .nv.constant0._ZN2at6native27unrolled_elementwise_kernelIZZZNS0_61_GLOBAL__N__132982cb_23_ActivationSiluKernel_cu_9e10b42f_311320silu_backward_kernelERNS_18TensorIteratorBaseEENKUlvE_clEvENKUlvE_clEvEUlddE_St5arrayIPcLm3EELi4E23TrivialOffsetCalculatorILi2EjESB_ILi1EjENS0_6memory15LoadWithoutCastENSE_16StoreWithoutCastEEEviT_T0_T2_T3_T4_T5_ --------------------------
	.section	.nv.constant0._ZN2at6native27unrolled_elementwise_kernelIZZZNS0_61_GLOBAL__N__132982cb_23_ActivationSiluKernel_cu_9e10b42f_311320silu_backward_kernelERNS_18TensorIteratorBaseEENKUlvE_clEvENKUlvE_clEvEUlddE_St5arrayIPcLm3EELi4E23TrivialOffsetCalculatorILi2EjESB_ILi1EjENS0_6memory15LoadWithoutCastENSE_16StoreWithoutCastEEEviT_T0_T2_T3_T4_T5_,"a",@progbits
	.sectionflags	@""
	.align	4
.nv.constant0._ZN2at6native27unrolled_elementwise_kernelIZZZNS0_61_GLOBAL__N__132982cb_23_ActivationSiluKernel_cu_9e10b42f_311320silu_backward_kernelERNS_18TensorIteratorBaseEENKUlvE_clEvENKUlvE_clEvEUlddE_St5arrayIPcLm3EELi4E23TrivialOffsetCalculatorILi2EjESB_ILi1EjENS0_6memory15LoadWithoutCastENSE_16StoreWithoutCastEEEviT_T0_T2_T3_T4_T5_:
	.zero		932


//--------------------- .nv.constant0._ZN2at6native29vectorized_elementwise_kernelILi2EZZZNS0_61_GLOBAL__N__132982cb_23_ActivationSiluKernel_cu_9e10b42f_311320silu_backward_kernelERNS_18TensorIteratorBaseEENKUlvE_clEvENKUlvE_clEvEUlddE_St5arrayIPcLm3EEEEviT0_T1_ --------------------------
	.section	.nv.constant0._ZN2at6native29vectorized_elementwise_kernelILi2EZZZNS0_61_GLOBAL__N__132982cb_23_ActivationSiluKernel_cu_9e10b42f_311320silu_backward_kernelERNS_18TensorIteratorBaseEENKUlvE_clEvENKUlvE_clEvEUlddE_St5arrayIPcLm3EEEEviT0_T1_,"a",@progbits
	.sectionflags	@""
	.align	4
.nv.constant0._ZN2at6native29vectorized_elementwise_kernelILi2EZZZNS0_61_GLOBAL__N__132982cb_23_ActivationSiluKernel_cu_9e10b42f_311320silu_backward_kernelERNS_18TensorIteratorBaseEENKUlvE_clEvENKUlvE_clEvEUlddE_St5arrayIPcLm3EEEEviT0_T1_:
	.zero		928


//--------------------- .nv.constant0._ZN2at6native29vectorized_elementwise_kernelILi4EZZZNS0_61_GLOBAL__N__132982cb_23_ActivationSiluKernel_cu_9e10b42f_311320silu_backward_kernelERNS_18TensorIteratorBaseEENKUlvE_clEvENKUlvE_clEvEUlddE_St5arrayIPcLm3EEEEviT0_T1_ --------------------------
	.section	.nv.constant0._ZN2at6native29vectorized_elementwise_kernelILi4EZZZNS0_61_GLOBAL__N__132982cb_23_ActivationSiluKernel_cu_9e10b42f_311320silu_backward_kernelERNS_18TensorIteratorBaseEENKUlvE_clEvENKUlvE_clEvEUlddE_St5arrayIPcLm3EEEEviT0_T1_,"a",@progbits
	.sectionflags	@""
	.align	4
.nv.constant0._ZN2at6native29vectorized_elementwise_kernelILi4EZZZNS0_61_GLOBAL__N__132982cb_23_ActivationSiluKernel_cu_9e10b42f_311320silu_backward_kernelERNS_18TensorIteratorBaseEENKUlvE_clEvENKUlvE_clEvEUlddE_St5arrayIPcLm3EEEEviT0_T1_:
	.zero		928


//--------------------- .nv.constant0._ZN2at6native29vectorized_elementwise_kernelILi8EZZZNS0_61_GLOBAL__N__132982cb_23_ActivationSiluKernel_cu_9e10b42f_311320silu_backward_kernelERNS_18TensorIteratorBaseEENKUlvE_clEvENKUlvE_clEvEUlddE_St5arrayIPcLm3EEEEviT0_T1_ --------------------------
	.section	.nv.constant0._ZN2at6native29vectorized_elementwise_kernelILi8EZZZNS0_61_GLOBAL__N__132982cb_23_ActivationSiluKernel_cu_9e10b42f_311320silu_backward_kernelERNS_18TensorIteratorBaseEENKUlvE_clEvENKUlvE_clEvEUlddE_St5arrayIPcLm3EEEEviT0_T1_,"a",@progbits
	.sectionflags	@""
	.align	4
.nv.constant0._ZN2at6native29vectorized_elementwise_kernelILi8EZZZNS0_61_GLOBAL__N__132982cb_23_ActivationSiluKernel_cu_9e10b42f_311320silu_backward_kernelERNS_18TensorIteratorBaseEENKUlvE_clEvENKUlvE_clEvEUlddE_St5arrayIPcLm3EEEEviT0_T1_:
	.zero		928


//--------------------- .nv.constant0._ZN2at6native18elementwise_kernelILi128ELi4EZNS0_15gpu_kernel_implIZZZNS0_61_GLOBAL__N__132982cb_23_ActivationSiluKernel_cu_9e10b42f_311311silu_kernelERNS_18TensorIteratorBaseEENKUlvE_clEvENKUlvE4_clEvEUlN3c108BFloat16EE_EEvS5_RKT_EUliE_EEviT1_ --------------------------
	.section	.nv.constant0._ZN2at6native18elementwise_kernelILi128ELi4EZNS0_15gpu_kernel_implIZZZNS0_61_GLOBAL__N__132982cb_23_ActivationSiluKernel_cu_9e10b42f_311311silu_kernelERNS_18TensorIteratorBaseEENKUlvE_clEvENKUlvE4_clEvEUlN3c108BFloat16EE_EEvS5_RKT_EUliE_EEviT1_,"a",@progbits
	.sectionflags	@""
	.align	4
.nv.constant0._ZN2at6native18elementwise_kernelILi128ELi4EZNS0_15gpu_kernel_implIZZZNS0_61_GLOBAL__N__132982cb_23_ActivationSiluKernel_cu_9e10b42f_311311silu_kernelERNS_18TensorIteratorBaseEENKUlvE_clEvENKUlvE4_clEvEUlN3c108BFloat16EE_EEvS5_RKT_EUliE_EEviT1_:
	.zero		1440


//--------------------- .nv.constant0._ZN2at6native27unrolled_elementwise_kernelIZZZNS0_61_GLOBAL__N__132982cb_23_ActivationSiluKernel_cu_9e10b42f_311311silu_kernelERNS_18TensorIteratorBaseEENKUlvE_clEvENKUlvE4_clEvEUlN3c108BFloat16EE_St5arrayIPcLm2EELi4E23TrivialOffsetCalculatorILi1EjESE_NS0_6memory12LoadWithCastILi1EEENSF_13StoreWithCastILi1EEEEEviT_T0_T2_T3_T4_T5_ --------------------------
	.section	.nv.constant0._ZN2at6native27unrolled_elementwise_kernelIZZZNS0_61_GLOBAL__N__132982cb_23_ActivationSiluKernel_cu_9e10b42f_311311silu_kernelERNS_18TensorIteratorBaseEENKUlvE_clEvENKUlvE4_clEvEUlN3c108BFloat16EE_St5arrayIPcLm2EELi4E23TrivialOffsetCalculatorILi1EjESE_NS0_6memory12LoadWithCastILi1EEENSF_13StoreWithCastILi1EEEEEviT_T0_T2_T3_T4_T5_,"a",@progbits
	.sectionflags	@""
	.align	4
.nv.constant0._ZN2at6native27unrolled_elementwise_kernelIZZZNS0_61_GLOBAL__N__132982cb_23_ActivationSiluKernel_cu_9e10b42f_311311silu_kernelERNS_18TensorIteratorBaseEENKUlvE_clEvENKUlvE4_clEvEUlN3c108BFloat16EE_St5arrayIPcLm2EELi4E23TrivialOffsetCalculatorILi1EjESE_NS0_6memory12LoadWithCastILi1EEENSF_13StoreWithCastILi1EEEEEviT_T0_T2_T3_T4_T5_:
	.zero		940


//--------------------- .nv.constant0._ZN2at6native18elementwise_kernelILi128ELi4EZNS0_22gpu_kernel_impl_nocastIZZZNS0_61_GLOBAL__N__132982cb_23_ActivationSiluKernel_cu_9e10b42f_311311silu_kernelERNS_18TensorIteratorBaseEENKUlvE_clEvENKUlvE4_clEvEUlN3c108BFloat16EE_EEvS5_RKT_EUliE_EEviT1_ --------------------------
	.section	.nv.constant0._ZN2at6native18elementwise_kernelILi128ELi4EZNS0_22gpu_kernel_impl_nocastIZZZNS0_61_GLOBAL__N__132982cb_23_ActivationSiluKernel_cu_9e10b42f_311311silu_kernelERNS_18TensorIteratorBaseEENKUlvE_clEvENKUlvE4_clEvEUlN3c108BFloat16EE_EEvS5_RKT_EUliE_EEviT1_,"a",@progbits
	.sectionflags	@""
	.align	4
.nv.constant0._ZN2at6native18elementwise_kernelILi128ELi4EZNS0_22gpu_kernel_impl_nocastIZZZNS0_61_GLOBAL__N__132982cb_23_ActivationSiluKernel_cu_9e10b42f_311311silu_kernelERNS_18TensorIteratorBaseEENKUlvE_clEvENKUlvE4_clEvEUlN3c108BFloat16EE_EEvS5_RKT_EUliE_EEviT1_:
	.zero		1440


//--------------------- .nv.constant0._ZN2at6native27unrolled_elementwise_kernelIZZZNS0_61_GLOBAL__N__132982cb_23_ActivationSiluKernel_cu_9e10b42f_311311silu_kernelERNS_18TensorIteratorBaseEENKUlvE_clEvENKUlvE4_clEvEUlN3c108BFloat16EE_St5arrayIPcLm2EELi4E23TrivialOffsetCalculatorILi1EjESE_NS0_6memory15LoadWithoutCastENSF_16StoreWithoutCastEEEviT_T0_T2_T3_T4_T5_ --------------------------
	.section	.nv.constant0._ZN2at6native27unrolled_elementwise_kernelIZZZNS0_61_GLOBAL__N__132982cb_23_ActivationSiluKernel_cu_9e10b42f_311311silu_kernelERNS_18TensorIteratorBaseEENKUlvE_clEvENKUlvE4_clEvEUlN3c108BFloat16EE_St5arrayIPcLm2EELi4E23TrivialOffsetCalculatorILi1EjESE_NS0_6memory15LoadWithoutCastENSF_16StoreWithoutCastEEEviT_T0_T2_T3_T4_T5_,"a",@progbits
	.sectionflags	@""
	.align	4
.nv.constant0._ZN2at6native27unrolled_elementwise_kernelIZZZNS0_61_GLOBAL__N__132982cb_23_ActivationSiluKernel_cu_9e10b42f_311311silu_kernelERNS_18TensorIteratorBaseEENKUlvE_clEvENKUlvE4_clEvEUlN3c108BFloat16EE_St5arrayIPcLm2EELi4E23TrivialOffsetCalculatorILi1EjESE_NS0_6memory15LoadWithoutCastENSF_16StoreWithoutCastEEEviT_T0_T2_T3_T4_T5_:
	.zero		924


//--------------------- .nv.constant0._ZN2at6native29vectorized_elementwise_kernelILi2EZZZNS0_61_GLOBAL__N__132982cb_23_ActivationSiluKernel_cu_9e10b42f_311311silu_kernelERNS_18TensorIteratorBaseEENKUlvE_clEvENKUlvE4_clEvEUlN3c108BFloat16EE_St5arrayIPcLm2EEEEviT0_T1_ --------------------------
	.section	.nv.constant0._ZN2at6native29vectorized_elementwise_kernelILi2EZZZNS0_61_GLOBAL__N__132982cb_23_ActivationSiluKernel_cu_9e10b42f_311311silu_kernelERNS_18TensorIteratorBaseEENKUlvE_clEvENKUlvE4_clEvEUlN3c108BFloat16EE_St5arrayIPcLm2EEEEviT0_T1_,"a",@progbits
	.sectionflags	@""
	.align	4
.nv.constant0._ZN2at6native29vectorized_elementwise_kernelILi2EZZZNS0_61_GLOBAL__N__132982cb_23_ActivationSiluKernel_cu_9e10b42f_311311silu_kernelERNS_18TensorIteratorBaseEENKUlvE_clEvENKUlvE4_clEvEUlN3c108BFloat16EE_St5arrayIPcLm2EEEEviT0_T1_:
	.zero		920


//--------------------- .nv.constant0._ZN2at6native29vectorized_elementwise_kernelILi4EZZZNS0_61_GLOBAL__N__132982cb_23_ActivationSiluKernel_cu_9e10b42f_311311silu_kernelERNS_18TensorIteratorBaseEENKUlvE_clEvENKUlvE4_clEvEUlN3c108BFloat16EE_St5arrayIPcLm2EEEEviT0_T1_ --------------------------
	.section	.nv.constant0._ZN2at6native29vectorized_elementwise_kernelILi4EZZZNS0_61_GLOBAL__N__132982cb_23_ActivationSiluKernel_cu_9e10b42f_311311silu_kernelERNS_18TensorIteratorBaseEENKUlvE_clEvENKUlvE4_clEvEUlN3c108BFloat16EE_St5arrayIPcLm2EEEEviT0_T1_,"a",@progbits
	.sectionflags	@""
	.align	4
.nv.constant0._ZN2at6native29vectorized_elementwise_kernelILi4EZZZNS0_61_GLOBAL__N__132982cb_23_ActivationSiluKernel_cu_9e10b42f_311311silu_kernelERNS_18TensorIteratorBaseEENKUlvE_clEvENKUlvE4_clEvEUlN3c108BFloat16EE_St5arrayIPcLm2EEEEviT0_T1_:
	.zero		920


//--------------------- .nv.constant0._ZN2at6native29vectorized_elementwise_kernelILi8EZZZNS0_61_GLOBAL__N__132982cb_23_ActivationSiluKernel_cu_9e10b42f_311311silu_kernelERNS_18TensorIteratorBaseEENKUlvE_clEvENKUlvE4_clEvEUlN3c108BFloat16EE_St5arrayIPcLm2EEEEviT0_T1_ --------------------------
	.section	.nv.constant0._ZN2at6native29vectorized_elementwise_kernelILi8EZZZNS0_61_GLOBAL__N__132982cb_23_ActivationSiluKernel_cu_9e10b42f_311311silu_kernelERNS_18TensorIteratorBaseEENKUlvE_clEvENKUlvE4_clEvEUlN3c108BFloat16EE_St5arrayIPcLm2EEEEviT0_T1_,"a",@progbits
	.sectionflags	@""
	.align	4
.nv.constant0._ZN2at6native29vectorized_elementwise_kernelILi8EZZZNS0_61_GLOBAL__N__132982cb_23_ActivationSiluKernel_cu_9e10b42f_311311silu_kernelERNS_18TensorIteratorBaseEENKUlvE_clEvENKUlvE4_clEvEUlN3c108BFloat16EE_St5arrayIPcLm2EEEEviT0_T1_:
	.zero		920


//--------------------- .nv.constant0._ZN2at6native18elementwise_kernelILi128ELi4EZNS0_15gpu_kernel_implIZZZNS0_61_GLOBAL__N__132982cb_23_ActivationSiluKernel_cu_9e10b42f_311311silu_kernelERNS_18TensorIteratorBaseEENKUlvE_clEvENKUlvE3_clEvEUlN3c104HalfEE_EEvS5_RKT_EUliE_EEviT1_ --------------------------
	.section	.nv.constant0._ZN2at6native18elementwise_kernelILi128ELi4EZNS0_15gpu_kernel_implIZZZNS0_61_GLOBAL__N__132982cb_23_ActivationSiluKernel_cu_9e10b42f_311311silu_kernelERNS_18TensorIteratorBaseEENKUlvE_clEvENKUlvE3_clEvEUlN3c104HalfEE_EEvS5_RKT_EUliE_EEviT1_,"a",@progbits
	.sectionflags	@""
	.align	4
.nv.constant0._ZN2at6native18elementwise_kernelILi128ELi4EZNS0_15gpu_kernel_implIZZZNS0_61_GLOBAL__N__132982cb_23_ActivationSiluKernel_cu_9e10b42f_311311silu_kernelERNS_18TensorIteratorBaseEENKUlvE_clEvENKUlvE3_clEvEUlN3c104HalfEE_EEvS5_RKT_EUliE_EEviT1_:
	.zero		1440


//--------------------- .nv.constant0._ZN2at6native27unrolled_elementwise_kernelIZZZNS0_61_GLOBAL__N__132982cb_23_ActivationSiluKernel_cu_9e10b42f_311311silu_kernelERNS_18TensorIteratorBaseEENKUlvE_clEvENKUlvE3_clEvEUlN3c104HalfEE_St5arrayIPcLm2EELi4E23TrivialOffsetCalculatorILi1EjESE_NS0_6memory12LoadWithCastILi1EEENSF_13StoreWithCastILi1EEEEEviT_T0_T2_T3_T4_T5_ --------------------------
	.section	.nv.constant0._ZN2at6native27unrolled_elementwise_kernelIZZZNS0_61_GLOBAL__N__132982cb_23_ActivationSiluKernel_cu_9e10b42f_311311silu_kernelERNS_18TensorIteratorBaseEENKUlvE_clEvENKUlvE3_clEvEUlN3c104HalfEE_St5arrayIPcLm2EELi4E23TrivialOffsetCalculatorILi1EjESE_NS0_6memory12LoadWithCastILi1EEENSF_13StoreWithCastILi1EEEEEviT_T0_T2_T3_T4_T5_,"a",@progbits
	.sectionflags	@""
	.align	4
.nv.constant0._ZN2at6native27unrolled_elementwise_kernelIZZZNS0_61_GLOBAL__N__132982cb_23_ActivationSiluKernel_cu_9e10b42f_311311silu_kernelERNS_18TensorIteratorBaseEENKUlvE_clEvENKUlvE3_clEvEUlN3c104HalfEE_St5arrayIPcLm2EELi4E23TrivialOffsetCalculatorILi1EjESE_NS0_6memory12LoadWithCastILi1EEENSF_13StoreWithCastILi1EEEEEviT_T0_T2_T3_T4_T5_:
	.zero		940


//--------------------- .nv.constant0._ZN2at6native18elementwise_kernelILi128ELi4EZNS0_22gpu_kernel_impl_nocastIZZZNS0_61_GLOBAL__N__132982cb_23_ActivationSiluKernel_cu_9e10b42f_311311silu_kernelERNS_18TensorIteratorBaseEENKUlvE_clEvENKUlvE3_clEvEUlN3c104HalfEE_EEvS5_RKT_EUliE_EEviT1_ --------------------------
	.section	.nv.constant0._ZN2at6native18elementwise_kernelILi128ELi4EZNS0_22gpu_kernel_impl_nocastIZZZNS0_61_GLOBAL__N__132982cb_23_ActivationSiluKernel_cu_9e10b42f_311311silu_kernelERNS_18TensorIteratorBaseEENKUlvE_clEvENKUlvE3_clEvEUlN3c104HalfEE_EEvS5_RKT_EUliE_EEviT1_,"a",@progbits
	.sectionflags	@""
	.align	4
.nv.constant0._ZN2at6native18elementwise_kernelILi128ELi4EZNS0_22gpu_kernel_impl_nocastIZZZNS0_61_GLOBAL__N__132982cb_23_ActivationSiluKernel_cu_9e10b42f_311311silu_kernelERNS_18TensorIteratorBaseEENKUlvE_clEvENKUlvE3_clEvEUlN3c104HalfEE_EEvS5_RKT_EUliE_EEviT1_:
	.zero		1440


//--------------------- .nv.constant0._ZN2at6native27unrolled_elementwise_kernelIZZZNS0_61_GLOBAL__N__132982cb_23_ActivationSiluKernel_cu_9e10b42f_311311silu_kernelERNS_18TensorIteratorBaseEENKUlvE_clEvENKUlvE3_clEvEUlN3c104HalfEE_St5arrayIPcLm2EELi4E23TrivialOffsetCalculatorILi1EjESE_NS0_6memory15LoadWithoutCastENSF_16StoreWithoutCastEEEviT_T0_T2_T3_T4_T5_ --------------------------
	.section	.nv.constant0._ZN2at6native27unrolled_elementwise_kernelIZZZNS0_61_GLOBAL__N__132982cb_23_ActivationSiluKernel_cu_9e10b42f_311311silu_kernelERNS_18TensorIteratorBaseEENKUlvE_clEvENKUlvE3_clEvEUlN3c104HalfEE_St5arrayIPcLm2EELi4E23TrivialOffsetCalculatorILi1EjESE_NS0_6memory15LoadWithoutCastENSF_16StoreWithoutCastEEEviT_T0_T2_T3_T4_T5_,"a",@progbits
	.sectionflags	@""
	.align	4
.nv.constant0._ZN2at6native27unrolled_elementwise_kernelIZZZNS0_61_GLOBAL__N__132982cb_23_ActivationSiluKernel_cu_9e10b42f_311311silu_kernelERNS_18TensorIteratorBaseEENKUlvE_clEvENKUlvE3_clEvEUlN3c104HalfEE_St5arrayIPcLm2EELi4E23TrivialOffsetCalculatorILi1EjESE_NS0_6memory15LoadWithoutCastENSF_16StoreWithoutCastEEEviT_T0_T2_T3_T4_T5_:
	.zero		924


//--------------------- .nv.constant0._ZN2at6native29vectorized_elementwise_kernelILi2EZZZNS0_61_GLOBAL__N__132982cb_23_ActivationSiluKernel_cu_9e10b42f_311311silu_kernelERNS_18TensorIteratorBaseEENKUlvE_clEvENKUlvE3_clEvEUlN3c104HalfEE_St5arrayIPcLm2EEEEviT0_T1_ --------------------------
	.section	.nv.constant0._ZN2at6native29vectorized_elementwise_kernelILi2EZZZNS0_61_GLOBAL__N__132982cb_23_ActivationSiluKernel_cu_9e10b42f_311311silu_kernelERNS_18TensorIteratorBaseEENKUlvE_clEvENKUlvE3_clEvEUlN3c104HalfEE_St5arrayIPcLm2EEEEviT0_T1_,"a",@progbits
	.sectionflags	@""
	.align	4
.nv.constant0._ZN2at6native29vectorized_elementwise_kernelILi2EZZZNS0_61_GLOBAL__N__132982cb_23_ActivationSiluKernel_cu_9e10b42f_311311silu_kernelERNS_18TensorIteratorBaseEENKUlvE_clEvENKUlvE3_clEvEUlN3c104HalfEE_St5arrayIPcLm2EEEEviT0_T1_:
	.zero		920


//--------------------- .nv.constant0._ZN2at6native29vectorized_elementwise_kernelILi4EZZZNS0_61_GLOBAL__N__132982cb_23_ActivationSiluKernel_cu_9e10b42f_311311silu_kernelERNS_18TensorIteratorBaseEENKUlvE_clEvENKUlvE3_clEvEUlN3c104HalfEE_St5arrayIPcLm2EEEEviT0_T1_ --------------------------
	.section	.nv.constant0._ZN2at6native29vectorized_elementwise_kernelILi4EZZZNS0_61_GLOBAL__N__132982cb_23_ActivationSiluKernel_cu_9e10b42f_311311silu_kernelERNS_18TensorIteratorBaseEENKUlvE_clEvENKUlvE3_clEvEUlN3c104HalfEE_St5arrayIPcLm2EEEEviT0_T1_,"a",@progbits
	.sectionflags	@""
	.align	4
.nv.constant0._ZN2at6native29vectorized_elementwise_kernelILi4EZZZNS0_61_GLOBAL__N__132982cb_23_ActivationSiluKernel_cu_9e10b42f_311311silu_kernelERNS_18TensorIteratorBaseEENKUlvE_clEvENKUlvE3_clEvEUlN3c104HalfEE_St5arrayIPcLm2EEEEviT0_T1_:
	.zero		920


//--------------------- .nv.constant0._ZN2at6native29vectorized_elementwise_kernelILi8EZZZNS0_61_GLOBAL__N__132982cb_23_ActivationSiluKernel_cu_9e10b42f_311311silu_kernelERNS_18TensorIteratorBaseEENKUlvE_clEvENKUlvE3_clEvEUlN3c104HalfEE_St5arrayIPcLm2EEEEviT0_T1_ --------------------------
	.section	.nv.constant0._ZN2at6native29vectorized_elementwise_kernelILi8EZZZNS0_61_GLOBAL__N__132982cb_23_ActivationSiluKernel_cu_9e10b42f_311311silu_kernelERNS_18TensorIteratorBaseEENKUlvE_clEvENKUlvE3_clEvEUlN3c104HalfEE_St5arrayIPcLm2EEEEviT0_T1_,"a",@progbits
	.sectionflags	@""
	.align	4
.nv.constant0._ZN2at6native29vectorized_elementwise_kernelILi8EZZZNS0_61_GLOBAL__N__132982cb_23_ActivationSiluKernel_cu_9e10b42f_311311silu_kernelERNS_18TensorIteratorBaseEENKUlvE_clEvENKUlvE3_clEvEUlN3c104HalfEE_St5arrayIPcLm2EEEEviT0_T1_:
	.zero		920


//--------------------- .nv.constant0._ZN2at6native18elementwise_kernelILi128ELi4EZNS0_15gpu_kernel_implIZZZNS0_61_GLOBAL__N__132982cb_23_ActivationSiluKernel_cu_9e10b42f_311311silu_kernelERNS_18TensorIteratorBaseEENKUlvE_clEvENKUlvE2_clEvEUlN3c107complexIfEEE_EEvS5_RKT_EUliE_EEviT1_ --------------------------
	.section	.nv.constant0._ZN2at6native18elementwise_kernelILi128ELi4EZNS0_15gpu_kernel_implIZZZNS0_61_GLOBAL__N__132982cb_23_ActivationSiluKernel_cu_9e10b42f_311311silu_kernelERNS_18TensorIteratorBaseEENKUlvE_clEvENKUlvE2_clEvEUlN3c107complexIfEEE_EEvS5_RKT_EUliE_EEviT1_,"a",@progbits
	.sectionflags	@""
	.align	4
.nv.constant0._ZN2at6native18elementwise_kernelILi128ELi4EZNS0_15gpu_kernel_implIZZZNS0_61_GLOBAL__N__132982cb_23_ActivationSiluKernel_cu_9e10b42f_311311silu_kernelERNS_18TensorIteratorBaseEENKUlvE_clEvENKUlvE2_clEvEUlN3c107complexIfEEE_EEvS5_RKT_EUliE_EEviT1_:
	.zero		1440


//--------------------- .nv.constant0._ZN2at6native27unrolled_elementwise_kernelIZZZNS0_61_GLOBAL__N__132982cb_23_ActivationSiluKernel_cu_9e10b42f_311311silu_kernelERNS_18TensorIteratorBaseEENKUlvE_clEvENKUlvE2_clEvEUlN3c107complexIfEEE_St5arrayIPcLm2EELi4E23TrivialOffsetCalculatorILi1EjESF_NS0_6memory12LoadWithCastILi1EEENSG_13StoreWithCastILi1EEEEEviT_T0_T2_T3_T4_T5_ --------------------------
	.section	.nv.constant0._ZN2at6native27unrolled_elementwise_kernelIZZZNS0_61_GLOBAL__N__132982cb_23_ActivationSiluKernel_cu_9e10b42f_311311silu_kernelERNS_18TensorIteratorBaseEENKUlvE_clEvENKUlvE2_clEvEUlN3c107complexIfEEE_St5arrayIPcLm2EELi4E23TrivialOffsetCalculatorILi1EjESF_NS0_6memory12LoadWithCastILi1EEENSG_13StoreWithCastILi1EEEEEviT_T0_T2_T3_T4_T5_,"a",@progbits
	.sectionflags	@""
	.align	4
.nv.constant0._ZN2at6native27unrolled_elementwise_kernelIZZZNS0_61_GLOBAL__N__132982cb_23_ActivationSiluKernel_cu_9e10b42f_311311silu_kernelERNS_18TensorIteratorBaseEENKUlvE_clEvENKUlvE2_clEvEUlN3c107complexIfEEE_St5arrayIPcLm2EELi4E23TrivialOffsetCalculatorILi1EjESF_NS0_6memory12LoadWithCastILi1EEENSG_13StoreWithCastILi1EEEEEviT_T0_T2_T3_T4_T5_:
	.zero		940


//--------------------- .nv.constant0._ZN2at6native18elementwise_kernelILi128ELi2EZNS0_22gpu_kernel_impl_nocastIZZZNS0_61_GLOBAL__N__132982cb_23_ActivationSiluKernel_cu_9e10b42f_311311silu_kernelERNS_18TensorIteratorBaseEENKUlvE_clEvENKUlvE2_clEvEUlN3c107complexIfEEE_EEvS5_RKT_EUliE_EEviT1_ --------------------------
	.section	.nv.constant0._ZN2at6native18elementwise_kernelILi128ELi2EZNS0_22gpu_kernel_impl_nocastIZZZNS0_61_GLOBAL__N__132982cb_23_ActivationSiluKernel_cu_9e10b42f_311311silu_kernelERNS_18TensorIteratorBaseEENKUlvE_clEvENKUlvE2_clEvEUlN3c107complexIfEEE_EEvS5_RKT_EUliE_EEviT1_,"a",@progbits
	.sectionflags	@""
	.align	4
.nv.constant0._ZN2at6native18elementwise_kernelILi128ELi2EZNS0_22gpu_kernel_impl_nocastIZZZNS0_61_GLOBAL__N__132982cb_23_ActivationSiluKernel_cu_9e10b42f_311311silu_kernelERNS_18TensorIteratorBaseEENKUlvE_clEvENKUlvE2_clEvEUlN3c107complexIfEEE_EEvS5_RKT_EUliE_EEviT1_:
	.zero		1440


//--------------------- .nv.constant0._ZN2at6native27unrolled_elementwise_kernelIZZZNS0_61_GLOBAL__N__132982cb_23_ActivationSiluKernel_cu_9e10b42f_311311silu_kernelERNS_18TensorIteratorBaseEENKUlvE_clEvENKUlvE2_clEvEUlN3c107complexIfEEE_St5arrayIPcLm2EELi4E23TrivialOffsetCalculatorILi1EjESF_NS0_6memory15LoadWithoutCastENSG_16StoreWithoutCastEEEviT_T0_T2_T3_T4_T5_ --------------------------
	.section	.nv.constant0._ZN2at6native27unrolled_elementwise_kernelIZZZNS0_61_GLOBAL__N__132982cb_23_ActivationSiluKernel_cu_9e10b42f_311311silu_kernelERNS_18TensorIteratorBaseEENKUlvE_clEvENKUlvE2_clEvEUlN3c107complexIfEEE_St5arrayIPcLm2EELi4E23TrivialOffsetCalculatorILi1EjESF_NS0_6memory15LoadWithoutCastENSG_16StoreWithoutCastEEEviT_T0_T2_T3_T4_T5_,"a",@progbits
	.sectionflags	@""
	.align	4
.nv.constant0._ZN2at6native27unrolled_elementwise_kernelIZZZNS0_61_GLOBAL__N__132982cb_23_ActivationSiluKernel_cu_9e10b42f_311311silu_kernelERNS_18TensorIteratorBaseEENKUlvE_clEvENKUlvE2_clEvEUlN3c107complexIfEEE_St5arrayIPcLm2EELi4E23TrivialOffsetCalculatorILi1EjESF_NS0_6memory15LoadWithoutCastENSG_16StoreWithoutCastEEEviT_T0_T2_T3_T4_T5_:
	.zero		924


//--------------------- .nv.constant0._ZN2at6native29vectorized_elementwise_kernelILi2EZZZNS0_61_GLOBAL__N__132982cb_23_ActivationSiluKernel_cu_9e10b42f_311311silu_kernelERNS_18TensorIteratorBaseEENKUlvE_clEvENKUlvE2_clEvEUlN3c107complexIfEEE_St5arrayIPcLm2EEEEviT0_T1_ --------------------------
	.section	.nv.constant0._ZN2at6native29vectorized_elementwise_kernelILi2EZZZNS0_61_GLOBAL__N__132982cb_23_ActivationSiluKernel_cu_9e10b42f_311311silu_kernelERNS_18TensorIteratorBaseEENKUlvE_clEvENKUlvE2_clEvEUlN3c107complexIfEEE_St5arrayIPcLm2EEEEviT0_T1_,"a",@progbits
	.sectionflags	@""
	.align	4
.nv.constant0._ZN2at6native29vectorized_elementwise_kernelILi2EZZZNS0_61_GLOBAL__N__132982cb_23_ActivationSiluKernel_cu_9e10b42f_311311silu_kernelERNS_18TensorIteratorBaseEENKUlvE_clEvENKUlvE2_clEvEUlN3c107complexIfEEE_St5arrayIPcLm2EEEEviT0_T1_:
	.zero		920


//--------------------- .nv.constant0._ZN2at6native29vectorized_elementwise_kernelILi4EZZZNS0_61_GLOBAL__N__132982cb_23_ActivationSiluKernel_cu_9e10b42f_311311silu_kernelERNS_18TensorIteratorBaseEENKUlvE_clEvENKUlvE2_clEvEUlN3c107complexIfEEE_St5arrayIPcLm2EEEEviT0_T1_ --------------------------
	.section	.nv.constant0._ZN2at6native29vectorized_elementwise_kernelILi4EZZZNS0_61_GLOBAL__N__132982cb_23_ActivationSiluKernel_cu_9e10b42f_311311silu_kernelERNS_18TensorIteratorBaseEENKUlvE_clEvENKUlvE2_clEvEUlN3c107complexIfEEE_St5arrayIPcLm2EEEEviT0_T1_,"a",@progbits
	.sectionflags	@""
	.align	4
.nv.constant0._ZN2at6native29vectorized_elementwise_kernelILi4EZZZNS0_61_GLOBAL__N__132982cb_23_ActivationSiluKernel_cu_9e10b42f_311311silu_kernelERNS_18TensorIteratorBaseEENKUlvE_clEvENKUlvE2_clEvEUlN3c107complexIfEEE_St5arrayIPcLm2EEEEviT0_T1_:
	.zero		920


//--------------------- .nv.constant0._ZN2at6native29vectorized_elementwise_kernelILi8EZZZNS0_61_GLOBAL__N__132982cb_23_ActivationSiluKernel_cu_9e10b42f_311311silu_kernelERNS_18TensorIteratorBaseEENKUlvE_clEvENKUlvE2_clEvEUlN3c107complexIfEEE_St5arrayIPcLm2EEEEviT0_T1_ --------------------------
	.section	.nv.constant0._ZN2at6native29vectorized_elementwise_kernelILi8EZZZNS0_61_GLOBAL__N__132982cb_23_ActivationSiluKernel_cu_9e10b42f_311311silu_kernelERNS_18TensorIteratorBaseEENKUlvE_clEvENKUlvE2_clEvEUlN3c107complexIfEEE_St5arrayIPcLm2EEEEviT0_T1_,"a",@progbits
	.sectionflags	@""
	.align	4
.nv.constant0._ZN2at6native29vectorized_elementwise_kernelILi8EZZZNS0_61_GLOBAL__N__132982cb_23_ActivationSiluKernel_cu_9e10b42f_311311silu_kernelERNS_18TensorIteratorBaseEENKUlvE_clEvENKUlvE2_clEvEUlN3c107complexIfEEE_St5arrayIPcLm2EEEEviT0_T1_:
	.zero		920


//--------------------- .nv.constant0._ZN2at6native18elementwise_kernelILi128ELi4EZNS0_15gpu_kernel_implIZZZNS0_61_GLOBAL__N__132982cb_23_ActivationSiluKernel_cu_9e10b42f_311311silu_kernelERNS_18TensorIteratorBaseEENKUlvE_clEvENKUlvE1_clEvEUlN3c107complexIdEEE_EEvS5_RKT_EUliE_EEviT1_ --------------------------
	.section	.nv.constant0._ZN2at6native18elementwise_kernelILi128ELi4EZNS0_15gpu_kernel_implIZZZNS0_61_GLOBAL__N__132982cb_23_ActivationSiluKernel_cu_9e10b42f_311311silu_kernelERNS_18TensorIteratorBaseEENKUlvE_clEvENKUlvE1_clEvEUlN3c107complexIdEEE_EEvS5_RKT_EUliE_EEviT1_,"a",@progbits
	.sectionflags	@""
	.align	4
.nv.constant0._ZN2at6native18elementwise_kernelILi128ELi4EZNS0_15gpu_kernel_implIZZZNS0_61_GLOBAL__N__132982cb_23_ActivationSiluKernel_cu_9e10b42f_311311silu_kernelERNS_18TensorIteratorBaseEENKUlvE_clEvENKUlvE1_clEvEUlN3c107complexIdEEE_EEvS5_RKT_EUliE_EEviT1_:
	.zero		1440


//--------------------- .nv.constant0._ZN2at6native27unrolled_elementwise_kernelIZZZNS0_61_GLOBAL__N__132982cb_23_ActivationSiluKernel_cu_9e10b42f_311311silu_kernelERNS_18TensorIteratorBaseEENKUlvE_clEvENKUlvE1_clEvEUlN3c107complexIdEEE_St5arrayIPcLm2EELi4E23TrivialOffsetCalculatorILi1EjESF_NS0_6memory12LoadWithCastILi1EEENSG_13StoreWithCastILi1EEEEEviT_T0_T2_T3_T4_T5_ --------------------------
	.section	.nv.constant0._ZN2at6native27unrolled_elementwise_kernelIZZZNS0_61_GLOBAL__N__132982cb_23_ActivationSiluKernel_cu_9e10b42f_311311silu_kernelERNS_18TensorIteratorBaseEENKUlvE_clEvENKUlvE1_clEvEUlN3c107complexIdEEE_St5arrayIPcLm2EELi4E23TrivialOffsetCalculatorILi1EjESF_NS0_6memory12LoadWithCastILi1EEENSG_13StoreWithCastILi1EEEEEviT_T0_T2_T3_T4_T5_,"a",@progbits
	.sectionflags	@""
	.align	4
.nv.constant0._ZN2at6native27unrolled_elementwise_kernelIZZZNS0_61_GLOBAL__N__132982cb_23_ActivationSiluKernel_cu_9e10b42f_311311silu_kernelERNS_18TensorIteratorBaseEENKUlvE_clEvENKUlvE1_clEvEUlN3c107complexIdEEE_St5arrayIPcLm2EELi4E23TrivialOffsetCalculatorILi1EjESF_NS0_6memory12LoadWithCastILi1EEENSG_13StoreWithCastILi1EEEEEviT_T0_T2_T3_T4_T5_:
	.zero		940


//--------------------- .nv.constant0._ZN2at6native18elementwise_kernelILi128ELi2EZNS0_22gpu_kernel_impl_nocastIZZZNS0_61_GLOBAL__N__132982cb_23_ActivationSiluKernel_cu_9e10b42f_311311silu_kernelERNS_18TensorIteratorBaseEENKUlvE_clEvENKUlvE1_clEvEUlN3c107complexIdEEE_EEvS5_RKT_EUliE_EEviT1_ --------------------------
	.section	.nv.constant0._ZN2at6native18elementwise_kernelILi128ELi2EZNS0_22gpu_kernel_impl_nocastIZZZNS0_61_GLOBAL__N__132982cb_23_ActivationSiluKernel_cu_9e10b42f_311311silu_kernelERNS_18TensorIteratorBaseEENKUlvE_clEvENKUlvE1_clEvEUlN3c107complexIdEEE_EEvS5_RKT_EUliE_EEviT1_,"a",@progbits
	.sectionflags	@""
	.align	4
.nv.constant0._ZN2at6native18elementwise_kernelILi128ELi2EZNS0_22gpu_kernel_impl_nocastIZZZNS0_61_GLOBAL__N__132982cb_23_ActivationSiluKernel_cu_9e10b42f_311311silu_kernelERNS_18TensorIteratorBaseEENKUlvE_clEvENKUlvE1_clEvEUlN3c107complexIdEEE_EEvS5_RKT_EUliE_EEviT1_:
	.zero		1440


//--------------------- .nv.constant0._ZN2at6native27unrolled_elementwise_kernelIZZZNS0_61_GLOBAL__N__132982cb_23_ActivationSiluKernel_cu_9e10b42f_311311silu_kernelERNS_18TensorIteratorBaseEENKUlvE_clEvENKUlvE1_clEvEUlN3c107complexIdEEE_St5arrayIPcLm2EELi4E23TrivialOffsetCalculatorILi1EjESF_NS0_6memory15LoadWithoutCastENSG_16StoreWithoutCastEEEviT_T0_T2_T3_T4_T5_ --------------------------
	.section	.nv.constant0._ZN2at6native27unrolled_elementwise_kernelIZZZNS0_61_GLOBAL__N__132982cb_23_ActivationSiluKernel_cu_9e10b42f_311311silu_kernelERNS_18TensorIteratorBaseEENKUlvE_clEvENKUlvE1_clEvEUlN3c107complexIdEEE_St5arrayIPcLm2EELi4E23TrivialOffsetCalculatorILi1EjESF_NS0_6memory15LoadWithoutCastENSG_16StoreWithoutCastEEEviT_T0_T2_T3_T4_T5_,"a",@progbits
	.sectionflags	@""
	.align	4
.nv.constant0._ZN2at6native27unrolled_elementwise_kernelIZZZNS0_61_GLOBAL__N__132982cb_23_ActivationSiluKernel_cu_9e10b42f_311311silu_kernelERNS_18TensorIteratorBaseEENKUlvE_clEvENKUlvE1_clEvEUlN3c107complexIdEEE_St5arrayIPcLm2EELi4E23TrivialOffsetCalculatorILi1EjESF_NS0_6memory15LoadWithoutCastENSG_16StoreWithoutCastEEEviT_T0_T2_T3_T4_T5_:
	.zero		924


//--------------------- .nv.constant0._ZN2at6native29vectorized_elementwise_kernelILi2EZZZNS0_61_GLOBAL__N__132982cb_23_ActivationSiluKernel_cu_9e10b42f_311311silu_kernelERNS_18TensorIteratorBaseEENKUlvE_clEvENKUlvE1_clEvEUlN3c107complexIdEEE_St5arrayIPcLm2EEEEviT0_T1_ --------------------------
	.section	.nv.constant0._ZN2at6native29vectorized_elementwise_kernelILi2EZZZNS0_61_GLOBAL__N__132982cb_23_ActivationSiluKernel_cu_9e10b42f_311311silu_kernelERNS_18TensorIteratorBaseEENKUlvE_clEvENKUlvE1_clEvEUlN3c107complexIdEEE_St5arrayIPcLm2EEEEviT0_T1_,"a",@progbits
	.sectionflags	@""
	.align	4
.nv.constant0._ZN2at6native29vectorized_elementwise_kernelILi2EZZZNS0_61_GLOBAL__N__132982cb_23_ActivationSiluKernel_cu_9e10b42f_311311silu_kernelERNS_18TensorIteratorBaseEENKUlvE_clEvENKUlvE1_clEvEUlN3c107complexIdEEE_St5arrayIPcLm2EEEEviT0_T1_:
	.zero		920


//--------------------- .nv.constant0._ZN2at6native29vectorized_elementwise_kernelILi4EZZZNS0_61_GLOBAL__N__132982cb_23_ActivationSiluKernel_cu_9e10b42f_311311silu_kernelERNS_18TensorIteratorBaseEENKUlvE_clEvENKUlvE1_clEvEUlN3c107complexIdEEE_St5arrayIPcLm2EEEEviT0_T1_ --------------------------
	.section	.nv.constant0._ZN2at6native29vectorized_elementwise_kernelILi4EZZZNS0_61_GLOBAL__N__132982cb_23_ActivationSiluKernel_cu_9e10b42f_311311silu_kernelERNS_18TensorIteratorBaseEENKUlvE_clEvENKUlvE1_clEvEUlN3c107complexIdEEE_St5arrayIPcLm2EEEEviT0_T1_,"a",@progbits
	.sectionflags	@""
	.align	4
.nv.constant0._ZN2at6native29vectorized_elementwise_kernelILi4EZZZNS0_61_GLOBAL__N__132982cb_23_ActivationSiluKernel_cu_9e10b42f_311311silu_kernelERNS_18TensorIteratorBaseEENKUlvE_clEvENKUlvE1_clEvEUlN3c107complexIdEEE_St5arrayIPcLm2EEEEviT0_T1_:
	.zero		920


//--------------------- .nv.constant0._ZN2at6native29vectorized_elementwise_kernelILi8EZZZNS0_61_GLOBAL__N__132982cb_23_ActivationSiluKernel_cu_9e10b42f_311311silu_kernelERNS_18TensorIteratorBaseEENKUlvE_clEvENKUlvE1_clEvEUlN3c107complexIdEEE_St5arrayIPcLm2EEEEviT0_T1_ --------------------------
	.section	.nv.constant0._ZN2at6native29vectorized_elementwise_kernelILi8EZZZNS0_61_GLOBAL__N__132982cb_23_ActivationSiluKernel_cu_9e10b42f_311311silu_kernelERNS_18TensorIteratorBaseEENKUlvE_clEvENKUlvE1_clEvEUlN3c107complexIdEEE_St5arrayIPcLm2EEEEviT0_T1_,"a",@progbits
	.sectionflags	@""
	.align	4
.nv.constant0._ZN2at6native29vectorized_elementwise_kernelILi8EZZZNS0_61_GLOBAL__N__132982cb_23_ActivationSiluKernel_cu_9e10b42f_311311silu_kernelERNS_18TensorIteratorBaseEENKUlvE_clEvENKUlvE1_clEvEUlN3c107complexIdEEE_St5arrayIPcLm2EEEEviT0_T1_:
	.zero		920


//--------------------- .nv.constant0._ZN2at6native18elementwise_kernelILi128ELi4EZNS0_15gpu_kernel_implIZZZNS0_61_GLOBAL__N__132982cb_23_ActivationSiluKernel_cu_9e10b42f_311311silu_kernelERNS_18TensorIteratorBaseEENKUlvE_clEvENKUlvE0_clEvEUlfE_EEvS5_RKT_EUliE_EEviT1_ --------------------------
	.section	.nv.constant0._ZN2at6native18elementwise_kernelILi128ELi4EZNS0_15gpu_kernel_implIZZZNS0_61_GLOBAL__N__132982cb_23_ActivationSiluKernel_cu_9e10b42f_311311silu_kernelERNS_18TensorIteratorBaseEENKUlvE_clEvENKUlvE0_clEvEUlfE_EEvS5_RKT_EUliE_EEviT1_,"a",@progbits
	.sectionflags	@""
	.align	4
.nv.constant0._ZN2at6native18elementwise_kernelILi128ELi4EZNS0_15gpu_kernel_implIZZZNS0_61_GLOBAL__N__132982cb_23_ActivationSiluKernel_cu_9e10b42f_311311silu_kernelERNS_18TensorIteratorBaseEENKUlvE_clEvENKUlvE0_clEvEUlfE_EEvS5_RKT_EUliE_EEviT1_:
	.zero		1440


//--------------------- .nv.constant0._ZN2at6native27unrolled_elementwise_kernelIZZZNS0_61_GLOBAL__N__132982cb_23_ActivationSiluKernel_cu_9e10b42f_311311silu_kernelERNS_18TensorIteratorBaseEENKUlvE_clEvENKUlvE0_clEvEUlfE_St5arrayIPcLm2EELi4E23TrivialOffsetCalculatorILi1EjESC_NS0_6memory12LoadWithCastILi1EEENSD_13StoreWithCastILi1EEEEEviT_T0_T2_T3_T4_T5_ --------------------------
	.section	.nv.constant0._ZN2at6native27unrolled_elementwise_kernelIZZZNS0_61_GLOBAL__N__132982cb_23_ActivationSiluKernel_cu_9e10b42f_311311silu_kernelERNS_18TensorIteratorBaseEENKUlvE_clEvENKUlvE0_clEvEUlfE_St5arrayIPcLm2EELi4E23TrivialOffsetCalculatorILi1EjESC_NS0_6memory12LoadWithCastILi1EEENSD_13StoreWithCastILi1EEEEEviT_T0_T2_T3_T4_T5_,"a",@progbits
	.sectionflags	@""
	.align	4
.nv.constant0._ZN2at6native27unrolled_elementwise_kernelIZZZNS0_61_GLOBAL__N__132982cb_23_ActivationSiluKernel_cu_9e10b42f_311311silu_kernelERNS_18TensorIteratorBaseEENKUlvE_clEvENKUlvE0_clEvEUlfE_St5arrayIPcLm2EELi4E23TrivialOffsetCalculatorILi1EjESC_NS0_6memory12LoadWithCastILi1EEENSD_13StoreWithCastILi1EEEEEviT_T0_T2_T3_T4_T5_:
	.zero		940


//--------------------- .nv.constant0._ZN2at6native18elementwise_kernelILi128ELi2EZNS0_22gpu_kernel_impl_nocastIZZZNS0_61_GLOBAL__N__132982cb_23_ActivationSiluKernel_cu_9e10b42f_311311silu_kernelERNS_18TensorIteratorBaseEENKUlvE_clEvENKUlvE0_clEvEUlfE_EEvS5_RKT_EUliE_EEviT1_ --------------------------
	.section	.nv.constant0._ZN2at6native18elementwise_kernelILi128ELi2EZNS0_22gpu_kernel_impl_nocastIZZZNS0_61_GLOBAL__N__132982cb_23_ActivationSiluKernel_cu_9e10b42f_311311silu_kernelERNS_18TensorIteratorBaseEENKUlvE_clEvENKUlvE0_clEvEUlfE_EEvS5_RKT_EUliE_EEviT1_,"a",@progbits
	.sectionflags	@""
	.align	4
.nv.constant0._ZN2at6native18elementwise_kernelILi128ELi2EZNS0_22gpu_kernel_impl_nocastIZZZNS0_61_GLOBAL__N__132982cb_23_ActivationSiluKernel_cu_9e10b42f_311311silu_kernelERNS_18TensorIteratorBaseEENKUlvE_clEvENKUlvE0_clEvEUlfE_EEvS5_RKT_EUliE_EEviT1_:
	.zero		1440


//--------------------- .nv.constant0._ZN2at6native27unrolled_elementwise_kernelIZZZNS0_61_GLOBAL__N__132982cb_23_ActivationSiluKernel_cu_9e10b42f_311311silu_kernelERNS_18TensorIteratorBaseEENKUlvE_clEvENKUlvE0_clEvEUlfE_St5arrayIPcLm2EELi4E23TrivialOffsetCalculatorILi1EjESC_NS0_6memory15LoadWithoutCastENSD_16StoreWithoutCastEEEviT_T0_T2_T3_T4_T5_ --------------------------
	.section	.nv.constant0._ZN2at6native27unrolled_elementwise_kernelIZZZNS0_61_GLOBAL__N__132982cb_23_ActivationSiluKernel_cu_9e10b42f_311311silu_kernelERNS_18TensorIteratorBaseEENKUlvE_clEvENKUlvE0_clEvEUlfE_St5arrayIPcLm2EELi4E23TrivialOffsetCalculatorILi1EjESC_NS0_6memory15LoadWithoutCastENSD_16StoreWithoutCastEEEviT_T0_T2_T3_T4_T5_,"a",@progbits
	.sectionflags	@""
	.align	4
.nv.constant0._ZN2at6native27unrolled_elementwise_kernelIZZZNS0_61_GLOBAL__N__132982cb_23_ActivationSiluKernel_cu_9e10b42f_311311silu_kernelERNS_18TensorIteratorBaseEENKUlvE_clEvENKUlvE0_clEvEUlfE_St5arrayIPcLm2EELi4E23TrivialOffsetCalculatorILi1EjESC_NS0_6memory15LoadWithoutCastENSD_16StoreWithoutCastEEEviT_T0_T2_T3_T4_T5_:
	.zero		924


//--------------------- .nv.constant0._ZN2at6native29vectorized_elementwise_kernelILi2EZZZNS0_61_GLOBAL__N__132982cb_23_ActivationSiluKernel_cu_9e10b42f_311311silu_kernelERNS_18TensorIteratorBaseEENKUlvE_clEvENKUlvE0_clEvEUlfE_St5arrayIPcLm2EEEEviT0_T1_ --------------------------
	.section	.nv.constant0._ZN2at6native29vectorized_elementwise_kernelILi2EZZZNS0_61_GLOBAL__N__132982cb_23_ActivationSiluKernel_cu_9e10b42f_311311silu_kernelERNS_18TensorIteratorBaseEENKUlvE_clEvENKUlvE0_clEvEUlfE_St5arrayIPcLm2EEEEviT0_T1_,"a",@progbits
	.sectionflags	@""
	.align	4
.nv.constant0._ZN2at6native29vectorized_elementwise_kernelILi2EZZZNS0_61_GLOBAL__N__132982cb_23_ActivationSiluKernel_cu_9e10b42f_311311silu_kernelERNS_18TensorIteratorBaseEENKUlvE_clEvENKUlvE0_clEvEUlfE_St5arrayIPcLm2EEEEviT0_T1_:
	.zero		920


//--------------------- .nv.constant0._ZN2at6native29vectorized_elementwise_kernelILi4EZZZNS0_61_GLOBAL__N__132982cb_23_ActivationSiluKernel_cu_9e10b42f_311311silu_kernelERNS_18TensorIteratorBaseEENKUlvE_clEvENKUlvE0_clEvEUlfE_St5arrayIPcLm2EEEEviT0_T1_ --------------------------
	.section	.nv.constant0._ZN2at6native29vectorized_elementwise_kernelILi4EZZZNS0_61_GLOBAL__N__132982cb_23_ActivationSiluKernel_cu_9e10b42f_311311silu_kernelERNS_18TensorIteratorBaseEENKUlvE_clEvENKUlvE0_clEvEUlfE_St5arrayIPcLm2EEEEviT0_T1_,"a",@progbits
	.sectionflags	@""
	.align	4
.nv.constant0._ZN2at6native29vectorized_elementwise_kernelILi4EZZZNS0_61_GLOBAL__N__132982cb_23_ActivationSiluKernel_cu_9e10b42f_311311silu_kernelERNS_18TensorIteratorBaseEENKUlvE_clEvENKUlvE0_clEvEUlfE_St5arrayIPcLm2EEEEviT0_T1_:
	.zero		920


//--------------------- .nv.constant0._ZN2at6native29vectorized_elementwise_kernelILi8EZZZNS0_61_GLOBAL__N__132982cb_23_ActivationSiluKernel_cu_9e10b42f_311311silu_kernelERNS_18TensorIteratorBaseEENKUlvE_clEvENKUlvE0_clEvEUlfE_St5arrayIPcLm2EEEEviT0_T1_ --------------------------
	.section	.nv.constant0._ZN2at6native29vectorized_elementwise_kernelILi8EZZZNS0_61_GLOBAL__N__132982cb_23_ActivationSiluKernel_cu_9e10b42f_311311silu_kernelERNS_18TensorIteratorBaseEENKUlvE_clEvENKUlvE0_clEvEUlfE_St5arrayIPcLm2EEEEviT0_T1_,"a",@progbits
	.sectionflags	@""
	.align	4
.nv.constant0._ZN2at6native29vectorized_elementwise_kernelILi8EZZZNS0_61_GLOBAL__N__132982cb_23_ActivationSiluKernel_cu_9e10b42f_311311silu_kernelERNS_18TensorIteratorBaseEENKUlvE_clEvENKUlvE0_clEvEUlfE_St5arrayIPcLm2EEEEviT0_T1_:
	.zero		920


//--------------------- .nv.constant0._ZN2at6native18elementwise_kernelILi128ELi4EZNS0_15gpu_kernel_implIZZZNS0_61_GLOBAL__N__132982cb_23_ActivationSiluKernel_cu_9e10b42f_311311silu_kernelERNS_18TensorIteratorBaseEENKUlvE_clEvENKUlvE_clEvEUldE_EEvS5_RKT_EUliE_EEviT1_ --------------------------
	.section	.nv.constant0._ZN2at6native18elementwise_kernelILi128ELi4EZNS0_15gpu_kernel_implIZZZNS0_61_GLOBAL__N__132982cb_23_ActivationSiluKernel_cu_9e10b42f_311311silu_kernelERNS_18TensorIteratorBaseEENKUlvE_clEvENKUlvE_clEvEUldE_EEvS5_RKT_EUliE_EEviT1_,"a",@progbits
	.sectionflags	@""
	.align	4
.nv.constant0._ZN2at6native18elementwise_kernelILi128ELi4EZNS0_15gpu_kernel_implIZZZNS0_61_GLOBAL__N__132982cb_23_ActivationSiluKernel_cu_9e10b42f_311311silu_kernelERNS_18TensorIteratorBaseEENKUlvE_clEvENKUlvE_clEvEUldE_EEvS5_RKT_EUliE_EEviT1_:
	.zero		1440


//--------------------- .nv.constant0._ZN2at6native27unrolled_elementwise_kernelIZZZNS0_61_GLOBAL__N__132982cb_23_ActivationSiluKernel_cu_9e10b42f_311311silu_kernelERNS_18TensorIteratorBaseEENKUlvE_clEvENKUlvE_clEvEUldE_St5arrayIPcLm2EELi4E23TrivialOffsetCalculatorILi1EjESC_NS0_6memory12LoadWithCastILi1EEENSD_13StoreWithCastILi1EEEEEviT_T0_T2_T3_T4_T5_ --------------------------
	.section	.nv.constant0._ZN2at6native27unrolled_elementwise_kernelIZZZNS0_61_GLOBAL__N__132982cb_23_ActivationSiluKernel_cu_9e10b42f_311311silu_kernelERNS_18TensorIteratorBaseEENKUlvE_clEvENKUlvE_clEvEUldE_St5arrayIPcLm2EELi4E23TrivialOffsetCalculatorILi1EjESC_NS0_6memory12LoadWithCastILi1EEENSD_13StoreWithCastILi1EEEEEviT_T0_T2_T3_T4_T5_,"a",@progbits
	.sectionflags	@""
	.align	4
.nv.constant0._ZN2at6native27unrolled_elementwise_kernelIZZZNS0_61_GLOBAL__N__132982cb_23_ActivationSiluKernel_cu_9e10b42f_311311silu_kernelERNS_18TensorIteratorBaseEENKUlvE_clEvENKUlvE_clEvEUldE_St5arrayIPcLm2EELi4E23TrivialOffsetCalculatorILi1EjESC_NS0_6memory12LoadWithCastILi1EEENSD_13StoreWithCastILi1EEEEEviT_T0_T2_T3_T4_T5_:
	.zero		940


//--------------------- .nv.constant0._ZN2at6native18elementwise_kernelILi128ELi2EZNS0_22gpu_kernel_impl_nocastIZZZNS0_61_GLOBAL__N__132982cb_23_ActivationSiluKernel_cu_9e10b42f_311311silu_kernelERNS_18TensorIteratorBaseEENKUlvE_clEvENKUlvE_clEvEUldE_EEvS5_RKT_EUliE_EEviT1_ --------------------------
	.section	.nv.constant0._ZN2at6native18elementwise_kernelILi128ELi2EZNS0_22gpu_kernel_impl_nocastIZZZNS0_61_GLOBAL__N__132982cb_23_ActivationSiluKernel_cu_9e10b42f_311311silu_kernelERNS_18TensorIteratorBaseEENKUlvE_clEvENKUlvE_clEvEUldE_EEvS5_RKT_EUliE_EEviT1_,"a",@progbits
	.sectionflags	@""
	.align	4
.nv.constant0._ZN2at6native18elementwise_kernelILi128ELi2EZNS0_22gpu_kernel_impl_nocastIZZZNS0_61_GLOBAL__N__132982cb_23_ActivationSiluKernel_cu_9e10b42f_311311silu_kernelERNS_18TensorIteratorBaseEENKUlvE_clEvENKUlvE_clEvEUldE_EEvS5_RKT_EUliE_EEviT1_:
	.zero		1440


//--------------------- .nv.constant0._ZN2at6native27unrolled_elementwise_kernelIZZZNS0_61_GLOBAL__N__132982cb_23_ActivationSiluKernel_cu_9e10b42f_311311silu_kernelERNS_18TensorIteratorBaseEENKUlvE_clEvENKUlvE_clEvEUldE_St5arrayIPcLm2EELi4E23TrivialOffsetCalculatorILi1EjESC_NS0_6memory15LoadWithoutCastENSD_16StoreWithoutCastEEEviT_T0_T2_T3_T4_T5_ --------------------------
	.section	.nv.constant0._ZN2at6native27unrolled_elementwise_kernelIZZZNS0_61_GLOBAL__N__132982cb_23_ActivationSiluKernel_cu_9e10b42f_311311silu_kernelERNS_18TensorIteratorBaseEENKUlvE_clEvENKUlvE_clEvEUldE_St5arrayIPcLm2EELi4E23TrivialOffsetCalculatorILi1EjESC_NS0_6memory15LoadWithoutCastENSD_16StoreWithoutCastEEEviT_T0_T2_T3_T4_T5_,"a",@progbits
	.sectionflags	@""
	.align	4
.nv.constant0._ZN2at6native27unrolled_elementwise_kernelIZZZNS0_61_GLOBAL__N__132982cb_23_ActivationSiluKernel_cu_9e10b42f_311311silu_kernelERNS_18TensorIteratorBaseEENKUlvE_clEvENKUlvE_clEvEUldE_St5arrayIPcLm2EELi4E23TrivialOffsetCalculatorILi1EjESC_NS0_6memory15LoadWithoutCastENSD_16StoreWithoutCastEEEviT_T0_T2_T3_T4_T5_:
	.zero		924


//--------------------- .nv.constant0._ZN2at6native29vectorized_elementwise_kernelILi2EZZZNS0_61_GLOBAL__N__132982cb_23_ActivationSiluKernel_cu_9e10b42f_311311silu_kernelERNS_18TensorIteratorBaseEENKUlvE_clEvENKUlvE_clEvEUldE_St5arrayIPcLm2EEEEviT0_T1_ --------------------------
	.section	.nv.constant0._ZN2at6native29vectorized_elementwise_kernelILi2EZZZNS0_61_GLOBAL__N__132982cb_23_ActivationSiluKernel_cu_9e10b42f_311311silu_kernelERNS_18TensorIteratorBaseEENKUlvE_clEvENKUlvE_clEvEUldE_St5arrayIPcLm2EEEEviT0_T1_,"a",@progbits
	.sectionflags	@""
	.align	4
.nv.constant0._ZN2at6native29vectorized_elementwise_kernelILi2EZZZNS0_61_GLOBAL__N__132982cb_23_ActivationSiluKernel_cu_9e10b42f_311311silu_kernelERNS_18TensorIteratorBaseEENKUlvE_clEvENKUlvE_clEvEUldE_St5arrayIPcLm2EEEEviT0_T1_:
	.zero		920


//--------------------- .nv.constant0._ZN2at6native29vectorized_elementwise_kernelILi4EZZZNS0_61_GLOBAL__N__132982cb_23_ActivationSiluKernel_cu_9e10b42f_311311silu_kernelERNS_18TensorIteratorBaseEENKUlvE_clEvENKUlvE_clEvEUldE_St5arrayIPcLm2EEEEviT0_T1_ --------------------------
	.section	.nv.constant0._ZN2at6native29vectorized_elementwise_kernelILi4EZZZNS0_61_GLOBAL__N__132982cb_23_ActivationSiluKernel_cu_9e10b42f_311311silu_kernelERNS_18TensorIteratorBaseEENKUlvE_clEvENKUlvE_clEvEUldE_St5arrayIPcLm2EEEEviT0_T1_,"a",@progbits
	.sectionflags	@""
	.align	4
.nv.constant0._ZN2at6native29vectorized_elementwise_kernelILi4EZZZNS0_61_GLOBAL__N__132982cb_23_ActivationSiluKernel_cu_9e10b42f_311311silu_kernelERNS_18TensorIteratorBaseEENKUlvE_clEvENKUlvE_clEvEUldE_St5arrayIPcLm2EEEEviT0_T1_:
	.zero		920


//--------------------- .nv.constant0._ZN2at6native29vectorized_elementwise_kernelILi8EZZZNS0_61_GLOBAL__N__132982cb_23_ActivationSiluKernel_cu_9e10b42f_311311silu_kernelERNS_18TensorIteratorBaseEENKUlvE_clEvENKUlvE_clEvEUldE_St5arrayIPcLm2EEEEviT0_T1_ --------------------------
	.section	.nv.constant0._ZN2at6native29vectorized_elementwise_kernelILi8EZZZNS0_61_GLOBAL__N__132982cb_23_ActivationSiluKernel_cu_9e10b42f_311311silu_kernelERNS_18TensorIteratorBaseEENKUlvE_clEvENKUlvE_clEvEUldE_St5arrayIPcLm2EEEEviT0_T1_,"a",@progbits
	.sectionflags	@""
	.align	4
.nv.constant0._ZN2at6native29vectorized_elementwise_kernelILi8EZZZNS0_61_GLOBAL__N__132982cb_23_ActivationSiluKernel_cu_9e10b42f_311311silu_kernelERNS_18TensorIteratorBaseEENKUlvE_clEvENKUlvE_clEvEUldE_St5arrayIPcLm2EEEEviT0_T1_:
	.zero		920


//--------------------- SYMBOLS --------------------------

	.type		.nv.reservedSmem.offset0,@object
	.size		.nv.reservedSmem.offset0,0x4
	.type		__assertfail,@function
